	.target	sm_90a

	.elftype	@"ET_EXEC"


//--------------------- .note.nv.tkinfo           --------------------------
	.section	.note.nv.tkinfo,"",@"SHT_NOTE"
	.sectionflags	@"SHF_NOTE_NV_TKINFO"
	.tkinfo
        /*0018*/ 	.word	0x00000002
        /*0030*/ 	.string	""
        /*0030*/ 	.string	"ptxas"
        /*0030*/ 	.string	"Cuda compilation tools, release 13.0, V13.0.88"
        /*0030*/ 	.string	"Build cuda_13.0.r13.0/compiler.36424714_0"
        /*0030*/ 	.string	"-arch sm_90a -m 64 "



//--------------------- .note.nv.cuinfo           --------------------------
	.section	.note.nv.cuinfo,"",@"SHT_NOTE"
	.sectionflags	@"SHF_NOTE_NV_CUINFO"
        /*0018*/ 	.short	0x0002
        /*001a*/ 	.short	0x005a
        /*001c*/ 	.short	0x0082
	.zero		2


//--------------------- .nv.info                  --------------------------
	.section	.nv.info,"",@"SHT_CUDA_INFO"
	.align	4


	//----- nvinfo : EIATTR_REGCOUNT
	.align		4
        /*0000*/ 	.byte	0x04, 0x2f
        /*0002*/ 	.short	(.L_27 - .L_26)
	.align		4
.L_26:
        /*0004*/ 	.word	index@(_ZN7cutlass13device_kernelIN5flash11enable_sm90INS1_16FlashAttnFwdSm90INS1_25CollectiveMainloopFwdSm90ILi2EN4cute5tupleIJNS5_1CILi1EEES8_S8_EEENS6_IJNS7_ILi128EEENS7_ILi160EEENS7_ILi192EEEEEELi128ENS_12float_e4m3_tEfNS_4arch4Sm90ELb1ELb0ELb1ELb1ELb0ELb1ELb0ELb1ELb1ELb1ELb0ELb0EEENS1_21CollectiveEpilogueFwdINS6_IJSA_SA_SB_EEES9_NS_10bfloat16_tESG_Li256ELb1ELb1ELb0ELb1EEENS1_36VarlenDynamicPersistentTileSchedulerILi128ELi160ELi256ELi128ELb0ELb1ELb1ELb1ELb1ELb1EEEEEEEEEvNT_6ParamsE)
        /*0008*/ 	.word	0x000000a8


	//----- nvinfo : EIATTR_FRAME_SIZE
	.align		4
.L_27:
        /*000c*/ 	.byte	0x04, 0x11
        /*000e*/ 	.short	(.L_29 - .L_28)
	.align		4
.L_28:
        /*0010*/ 	.word	index@(_ZN7cutlass13device_kernelIN5flash11enable_sm90INS1_16FlashAttnFwdSm90INS1_25CollectiveMainloopFwdSm90ILi2EN4cute5tupleIJNS5_1CILi1EEES8_S8_EEENS6_IJNS7_ILi128EEENS7_ILi160EEENS7_ILi192EEEEEELi128ENS_12float_e4m3_tEfNS_4arch4Sm90ELb1ELb0ELb1ELb1ELb0ELb1ELb0ELb1ELb1ELb1ELb0ELb0EEENS1_21CollectiveEpilogueFwdINS6_IJSA_SA_SB_EEES9_NS_10bfloat16_tESG_Li256ELb1ELb1ELb0ELb1EEENS1_36VarlenDynamicPersistentTileSchedulerILi128ELi160ELi256ELi128ELb0ELb1ELb1ELb1ELb1ELb1EEEEEEEEEvNT_6ParamsE)
        /*0014*/ 	.word	0x00000060


	//----- nvinfo : EIATTR_REGCOUNT
	.align		4
.L_29:
        /*0018*/ 	.byte	0x04, 0x2f
        /*001a*/ 	.short	(.L_31 - .L_30)
	.align		4
.L_30:
        /*001c*/ 	.word	index@(_ZN7cutlass13device_kernelIN5flash11enable_sm90INS1_16FlashAttnFwdSm90INS1_25CollectiveMainloopFwdSm90ILi2EN4cute5tupleIJNS5_1CILi1EEES8_S8_EEENS6_IJNS7_ILi128EEENS7_ILi160EEENS7_ILi192EEEEEELi128ENS_12float_e4m3_tEfNS_4arch4Sm90ELb1ELb0ELb1ELb1ELb0ELb0ELb0ELb1ELb1ELb1ELb0ELb0EEENS1_21CollectiveEpilogueFwdINS6_IJSA_SA_SB_EEES9_NS_10bfloat16_tESG_Li256ELb1ELb1ELb0ELb1EEENS1_36VarlenDynamicPersistentTileSchedulerILi128ELi160ELi256ELi128ELb0ELb1ELb1ELb1ELb1ELb1EEEEEEEEEvNT_6ParamsE)
        /*0020*/ 	.word	0x000000a8


	//----- nvinfo : EIATTR_FRAME_SIZE
	.align		4
.L_31:
        /*0024*/ 	.byte	0x04, 0x11
        /*0026*/ 	.short	(.L_33 - .L_32)
	.align		4
.L_32:
        /*0028*/ 	.word	index@(_ZN7cutlass13device_kernelIN5flash11enable_sm90INS1_16FlashAttnFwdSm90INS1_25CollectiveMainloopFwdSm90ILi2EN4cute5tupleIJNS5_1CILi1EEES8_S8_EEENS6_IJNS7_ILi128EEENS7_ILi160EEENS7_ILi192EEEEEELi128ENS_12float_e4m3_tEfNS_4arch4Sm90ELb1ELb0ELb1ELb1ELb0ELb0ELb0ELb1ELb1ELb1ELb0ELb0EEENS1_21CollectiveEpilogueFwdINS6_IJSA_SA_SB_EEES9_NS_10bfloat16_tESG_Li256ELb1ELb1ELb0ELb1EEENS1_36VarlenDynamicPersistentTileSchedulerILi128ELi160ELi256ELi128ELb0ELb1ELb1ELb1ELb1ELb1EEEEEEEEEvNT_6ParamsE)
        /*002c*/ 	.word	0x00000038


	//----- nvinfo : EIATTR_REGCOUNT
	.align		4
.L_33:
        /*0030*/ 	.byte	0x04, 0x2f
        /*0032*/ 	.short	(.L_35 - .L_34)
	.align		4
.L_34:
        /*0034*/ 	.word	index@(_ZN7cutlass13device_kernelIN5flash11enable_sm90INS1_16FlashAttnFwdSm90INS1_25CollectiveMainloopFwdSm90ILi2EN4cute5tupleIJNS5_1CILi1EEES8_S8_EEENS6_IJNS7_ILi128EEENS7_ILi160EEENS7_ILi192EEEEEELi128ENS_12float_e4m3_tEfNS_4arch4Sm90ELb1ELb0ELb1ELb0ELb0ELb0ELb0ELb1ELb1ELb1ELb0ELb0EEENS1_21CollectiveEpilogueFwdINS6_IJSA_SA_SB_EEES9_NS_10bfloat16_tESG_Li256ELb0ELb1ELb0ELb1EEENS1_30DynamicPersistentTileSchedulerILi256ELi128ELb0ELb1ELb1EEEEEEEEEvNT_6ParamsE)
        /*0038*/ 	.word	0x000000a8


	//----- nvinfo : EIATTR_FRAME_SIZE
	.align		4
.L_35:
        /*003c*/ 	.byte	0x04, 0x11
        /*003e*/ 	.short	(.L_37 - .L_36)
	.align		4
.L_36:
        /*0040*/ 	.word	index@(_ZN7cutlass13device_kernelIN5flash11enable_sm90INS1_16FlashAttnFwdSm90INS1_25CollectiveMainloopFwdSm90ILi2EN4cute5tupleIJNS5_1CILi1EEES8_S8_EEENS6_IJNS7_ILi128EEENS7_ILi160EEENS7_ILi192EEEEEELi128ENS_12float_e4m3_tEfNS_4arch4Sm90ELb1ELb0ELb1ELb0ELb0ELb0ELb0ELb1ELb1ELb1ELb0ELb0EEENS1_21CollectiveEpilogueFwdINS6_IJSA_SA_SB_EEES9_NS_10bfloat16_tESG_Li256ELb0ELb1ELb0ELb1EEENS1_30DynamicPersistentTileSchedulerILi256ELi128ELb0ELb1ELb1EEEEEEEEEvNT_6ParamsE)
        /*0044*/ 	.word	0x00000028


	//----- nvinfo : EIATTR_REGCOUNT
	.align		4
.L_37:
        /*0048*/ 	.byte	0x04, 0x2f
        /*004a*/ 	.short	(.L_39 - .L_38)
	.align		4
.L_38:
        /*004c*/ 	.word	index@(_ZN7cutlass13device_kernelIN5flash11enable_sm90INS1_16FlashAttnFwdSm90INS1_25CollectiveMainloopFwdSm90ILi2EN4cute5tupleIJNS5_1CILi1EEES8_S8_EEENS6_IJNS7_ILi128EEESA_NS7_ILi192EEEEEELi128ENS_12float_e4m3_tEfNS_4arch4Sm90ELb0ELb1ELb1ELb1ELb0ELb1ELb0ELb1ELb1ELb1ELb0ELb0EEENS1_21CollectiveEpilogueFwdINS6_IJSA_SA_SA_EEES9_NS_10bfloat16_tESF_Li256ELb1ELb1ELb0ELb1EEENS1_36VarlenDynamicPersistentTileSchedulerILi128ELi128ELi256ELi128ELb0ELb1ELb1ELb1ELb0ELb1EEEEEEEEEvNT_6ParamsE)
        /*0050*/ 	.word	0x000000a8


	//----- nvinfo : EIATTR_FRAME_SIZE
	.align		4
.L_39:
        /*0054*/ 	.byte	0x04, 0x11
        /*0056*/ 	.short	(.L_41 - .L_40)
	.align		4
.L_40:
        /*0058*/ 	.word	index@(_ZN7cutlass13device_kernelIN5flash11enable_sm90INS1_16FlashAttnFwdSm90INS1_25CollectiveMainloopFwdSm90ILi2EN4cute5tupleIJNS5_1CILi1EEES8_S8_EEENS6_IJNS7_ILi128EEESA_NS7_ILi192EEEEEELi128ENS_12float_e4m3_tEfNS_4arch4Sm90ELb0ELb1ELb1ELb1ELb0ELb1ELb0ELb1ELb1ELb1ELb0ELb0EEENS1_21CollectiveEpilogueFwdINS6_IJSA_SA_SA_EEES9_NS_10bfloat16_tESF_Li256ELb1ELb1ELb0ELb1EEENS1_36VarlenDynamicPersistentTileSchedulerILi128ELi128ELi256ELi128ELb0ELb1ELb1ELb1ELb0ELb1EEEEEEEEEvNT_6ParamsE)
        /*005c*/ 	.word	0x00000060


	//----- nvinfo : EIATTR_REGCOUNT
	.align		4
.L_41:
        /*0060*/ 	.byte	0x04, 0x2f
        /*0062*/ 	.short	(.L_43 - .L_42)
	.align		4
.L_42:
        /*0064*/ 	.word	index@(_ZN7cutlass13device_kernelIN5flash11enable_sm90INS1_16FlashAttnFwdSm90INS1_25CollectiveMainloopFwdSm90ILi2EN4cute5tupleIJNS5_1CILi1EEES8_S8_EEENS6_IJNS7_ILi128EEESA_NS7_ILi192EEEEEELi128ENS_12float_e4m3_tEfNS_4arch4Sm90ELb0ELb1ELb1ELb1ELb0ELb0ELb0ELb1ELb1ELb1ELb0ELb0EEENS1_21CollectiveEpilogueFwdINS6_IJSA_SA_SA_EEES9_NS_10bfloat16_tESF_Li256ELb1ELb1ELb0ELb1EEENS1_36VarlenDynamicPersistentTileSchedulerILi128ELi128ELi256ELi128ELb0ELb1ELb1ELb1ELb0ELb1EEEEEEEEEvNT_6ParamsE)
        /*0068*/ 	.word	0x000000a8


	//----- nvinfo : EIATTR_FRAME_SIZE
	.align		4
.L_43:
        /*006c*/ 	.byte	0x04, 0x11
        /*006e*/ 	.short	(.L_45 - .L_44)
	.align		4
.L_44:
        /*0070*/ 	.word	index@(_ZN7cutlass13device_kernelIN5flash11enable_sm90INS1_16FlashAttnFwdSm90INS1_25CollectiveMainloopFwdSm90ILi2EN4cute5tupleIJNS5_1CILi1EEES8_S8_EEENS6_IJNS7_ILi128EEESA_NS7_ILi192EEEEEELi128ENS_12float_e4m3_tEfNS_4arch4Sm90ELb0ELb1ELb1ELb1ELb0ELb0ELb0ELb1ELb1ELb1ELb0ELb0EEENS1_21CollectiveEpilogueFwdINS6_IJSA_SA_SA_EEES9_NS_10bfloat16_tESF_Li256ELb1ELb1ELb0ELb1EEENS1_36VarlenDynamicPersistentTileSchedulerILi128ELi128ELi256ELi128ELb0ELb1ELb1ELb1ELb0ELb1EEEEEEEEEvNT_6ParamsE)
        /*0074*/ 	.word	0x00000038


	//----- nvinfo : EIATTR_REGCOUNT
	.align		4
.L_45:
        /*0078*/ 	.byte	0x04, 0x2f
        /*007a*/ 	.short	(.L_47 - .L_46)
	.align		4
.L_46:
        /*007c*/ 	.word	index@(_ZN7cutlass13device_kernelIN5flash11enable_sm90INS1_16FlashAttnFwdSm90INS1_25CollectiveMainloopFwdSm90ILi2EN4cute5tupleIJNS5_1CILi1EEES8_S8_EEENS6_IJNS7_ILi128EEESA_NS7_ILi192EEEEEELi128ENS_12float_e4m3_tEfNS_4arch4Sm90ELb0ELb1ELb1ELb0ELb0ELb0ELb0ELb1ELb1ELb1ELb0ELb0EEENS1_21CollectiveEpilogueFwdINS6_IJSA_SA_SA_EEES9_NS_10bfloat16_tESF_Li256ELb0ELb1ELb0ELb1EEENS1_30DynamicPersistentTileSchedulerILi256ELi128ELb0ELb1ELb1EEEEEEEEEvNT_6ParamsE)
        /*0080*/ 	.word	0x000000a8


	//----- nvinfo : EIATTR_FRAME_SIZE
	.align		4
.L_47:
        /*0084*/ 	.byte	0x04, 0x11
        /*0086*/ 	.short	(.L_49 - .L_48)
	.align		4
.L_48:
        /*0088*/ 	.word	index@(_ZN7cutlass13device_kernelIN5flash11enable_sm90INS1_16FlashAttnFwdSm90INS1_25CollectiveMainloopFwdSm90ILi2EN4cute5tupleIJNS5_1CILi1EEES8_S8_EEENS6_IJNS7_ILi128EEESA_NS7_ILi192EEEEEELi128ENS_12float_e4m3_tEfNS_4arch4Sm90ELb0ELb1ELb1ELb0ELb0ELb0ELb0ELb1ELb1ELb1ELb0ELb0EEENS1_21CollectiveEpilogueFwdINS6_IJSA_SA_SA_EEES9_NS_10bfloat16_tESF_Li256ELb0ELb1ELb0ELb1EEENS1_30DynamicPersistentTileSchedulerILi256ELi128ELb0ELb1ELb1EEEEEEEEEvNT_6ParamsE)
        /*008c*/ 	.word	0x00000030


	//----- nvinfo : EIATTR_REGCOUNT
	.align		4
.L_49:
        /*0090*/ 	.byte	0x04, 0x2f
        /*0092*/ 	.short	(.L_51 - .L_50)
	.align		4
.L_50:
        /*0094*/ 	.word	index@(_ZN7cutlass13device_kernelIN5flash11enable_sm90INS1_16FlashAttnFwdSm90INS1_25CollectiveMainloopFwdSm90ILi2EN4cute5tupleIJNS5_1CILi1EEES8_S8_EEENS6_IJNS7_ILi128EEENS7_ILi160EEENS7_ILi192EEEEEELi128ENS_12float_e4m3_tEfNS_4arch4Sm90ELb0ELb0ELb1ELb1ELb0ELb1ELb0ELb1ELb1ELb1ELb0ELb0EEENS1_21CollectiveEpilogueFwdINS6_IJSA_SA_SB_EEES9_NS_10bfloat16_tESG_Li256ELb1ELb1ELb0ELb1EEENS1_36VarlenDynamicPersistentTileSchedulerILi128ELi160ELi256ELi128ELb0ELb1ELb1ELb0ELb1ELb1EEEEEEEEEvNT_6ParamsE)
        /*0098*/ 	.word	0x000000a8


	//----- nvinfo : EIATTR_FRAME_SIZE
	.align		4
.L_51:
        /*009c*/ 	.byte	0x04, 0x11
        /*009e*/ 	.short	(.L_53 - .L_52)
	.align		4
.L_52:
        /*00a0*/ 	.word	index@(_ZN7cutlass13device_kernelIN5flash11enable_sm90INS1_16FlashAttnFwdSm90INS1_25CollectiveMainloopFwdSm90ILi2EN4cute5tupleIJNS5_1CILi1EEES8_S8_EEENS6_IJNS7_ILi128EEENS7_ILi160EEENS7_ILi192EEEEEELi128ENS_12float_e4m3_tEfNS_4arch4Sm90ELb0ELb0ELb1ELb1ELb0ELb1ELb0ELb1ELb1ELb1ELb0ELb0EEENS1_21CollectiveEpilogueFwdINS6_IJSA_SA_SB_EEES9_NS_10bfloat16_tESG_Li256ELb1ELb1ELb0ELb1EEENS1_36VarlenDynamicPersistentTileSchedulerILi128ELi160ELi256ELi128ELb0ELb1ELb1ELb0ELb1ELb1EEEEEEEEEvNT_6ParamsE)
        /*00a4*/ 	.word	0x00000060


	//----- nvinfo : EIATTR_REGCOUNT
	.align		4
.L_53:
        /*00a8*/ 	.byte	0x04, 0x2f
        /*00aa*/ 	.short	(.L_55 - .L_54)
	.align		4
.L_54:
        /*00ac*/ 	.word	index@(_ZN7cutlass13device_kernelIN5flash11enable_sm90INS1_16FlashAttnFwdSm90INS1_25CollectiveMainloopFwdSm90ILi2EN4cute5tupleIJNS5_1CILi1EEES8_S8_EEENS6_IJNS7_ILi128EEENS7_ILi160EEENS7_ILi192EEEEEELi128ENS_12float_e4m3_tEfNS_4arch4Sm90ELb0ELb0ELb1ELb1ELb0ELb0ELb0ELb1ELb1ELb1ELb0ELb0EEENS1_21CollectiveEpilogueFwdINS6_IJSA_SA_SB_EEES9_NS_10bfloat16_tESG_Li256ELb1ELb1ELb0ELb1EEENS1_36VarlenDynamicPersistentTileSchedulerILi128ELi160ELi256ELi128ELb0ELb1ELb1ELb0ELb1ELb1EEEEEEEEEvNT_6ParamsE)
        /*00b0*/ 	.word	0x000000a8


	//----- nvinfo : EIATTR_FRAME_SIZE
	.align		4
.L_55:
        /*00b4*/ 	.byte	0x04, 0x11
        /*00b6*/ 	.short	(.L_57 - .L_56)
	.align		4
.L_56:
        /*00b8*/ 	.word	index@(_ZN7cutlass13device_kernelIN5flash11enable_sm90INS1_16FlashAttnFwdSm90INS1_25CollectiveMainloopFwdSm90ILi2EN4cute5tupleIJNS5_1CILi1EEES8_S8_EEENS6_IJNS7_ILi128EEENS7_ILi160EEENS7_ILi192EEEEEELi128ENS_12float_e4m3_tEfNS_4arch4Sm90ELb0ELb0ELb1ELb1ELb0ELb0ELb0ELb1ELb1ELb1ELb0ELb0EEENS1_21CollectiveEpilogueFwdINS6_IJSA_SA_SB_EEES9_NS_10bfloat16_tESG_Li256ELb1ELb1ELb0ELb1EEENS1_36VarlenDynamicPersistentTileSchedulerILi128ELi160ELi256ELi128ELb0ELb1ELb1ELb0ELb1ELb1EEEEEEEEEvNT_6ParamsE)
        /*00bc*/ 	.word	0x00000028


	//----- nvinfo : EIATTR_REGCOUNT
	.align		4
.L_57:
        /*00c0*/ 	.byte	0x04, 0x2f
        /*00c2*/ 	.short	(.L_59 - .L_58)
	.align		4
.L_58:
        /*00c4*/ 	.word	index@(_ZN7cutlass13device_kernelIN5flash11enable_sm90INS1_16FlashAttnFwdSm90INS1_25CollectiveMainloopFwdSm90ILi2EN4cute5tupleIJNS5_1CILi2EEENS7_ILi1EEES9_EEENS6_IJNS7_ILi128EEENS7_ILi160EEENS7_ILi192EEEEEELi128ENS_12float_e4m3_tEfNS_4arch4Sm90ELb0ELb0ELb1ELb0ELb0ELb0ELb0ELb1ELb1ELb1ELb0ELb0EEENS1_21CollectiveEpilogueFwdINS6_IJSB_SB_SC_EEESA_NS_10bfloat16_tESH_Li256ELb0ELb1ELb0ELb1EEENS1_29StaticPersistentTileSchedulerILb0EEEEEEEEEvNT_6ParamsE)
        /*00c8*/ 	.word	0x000000a8


	//----- nvinfo : EIATTR_FRAME_SIZE
	.align		4
.L_59:
        /*00cc*/ 	.byte	0x04, 0x11
        /*00ce*/ 	.short	(.L_61 - .L_60)
	.align		4
.L_60:
        /*00d0*/ 	.word	index@(_ZN7cutlass13device_kernelIN5flash11enable_sm90INS1_16FlashAttnFwdSm90INS1_25CollectiveMainloopFwdSm90ILi2EN4cute5tupleIJNS5_1CILi2EEENS7_ILi1EEES9_EEENS6_IJNS7_ILi128EEENS7_ILi160EEENS7_ILi192EEEEEELi128ENS_12float_e4m3_tEfNS_4arch4Sm90ELb0ELb0ELb1ELb0ELb0ELb0ELb0ELb1ELb1ELb1ELb0ELb0EEENS1_21CollectiveEpilogueFwdINS6_IJSB_SB_SC_EEESA_NS_10bfloat16_tESH_Li256ELb0ELb1ELb0ELb1EEENS1_29StaticPersistentTileSchedulerILb0EEEEEEEEEvNT_6ParamsE)
        /*00d4*/ 	.word	0x00000028


	//----- nvinfo : EIATTR_REGCOUNT
	.align		4
.L_61:
        /*00d8*/ 	.byte	0x04, 0x2f
        /*00da*/ 	.short	(.L_63 - .L_62)
	.align		4
.L_62:
        /*00dc*/ 	.word	index@(_ZN7cutlass13device_kernelIN5flash11enable_sm90INS1_16FlashAttnFwdSm90INS1_25CollectiveMainloopFwdSm90ILi2EN4cute5tupleIJNS5_1CILi1EEES8_S8_EEENS6_IJNS7_ILi128EEENS7_ILi160EEENS7_ILi192EEEEEELi128ENS_12float_e4m3_tEfNS_4arch4Sm90ELb0ELb0ELb1ELb0ELb0ELb0ELb0ELb1ELb1ELb1ELb0ELb0EEENS1_21CollectiveEpilogueFwdINS6_IJSA_SA_SB_EEES9_NS_10bfloat16_tESG_Li256ELb0ELb1ELb0ELb1EEENS1_29StaticPersistentTileSchedulerILb0EEEEEEEEEvNT_6ParamsE)
        /*00e0*/ 	.word	0x000000a8


	//----- nvinfo : EIATTR_FRAME_SIZE
	.align		4
.L_63:
        /*00e4*/ 	.byte	0x04, 0x11
        /*00e6*/ 	.short	(.L_65 - .L_64)
	.align		4
.L_64:
        /*00e8*/ 	.word	index@(_ZN7cutlass13device_kernelIN5flash11enable_sm90INS1_16FlashAttnFwdSm90INS1_25CollectiveMainloopFwdSm90ILi2EN4cute5tupleIJNS5_1CILi1EEES8_S8_EEENS6_IJNS7_ILi128EEENS7_ILi160EEENS7_ILi192EEEEEELi128ENS_12float_e4m3_tEfNS_4arch4Sm90ELb0ELb0ELb1ELb0ELb0ELb0ELb0ELb1ELb1ELb1ELb0ELb0EEENS1_21CollectiveEpilogueFwdINS6_IJSA_SA_SB_EEES9_NS_10bfloat16_tESG_Li256ELb0ELb1ELb0ELb1EEENS1_29StaticPersistentTileSchedulerILb0EEEEEEEEEvNT_6ParamsE)
        /*00ec*/ 	.word	0x00000020


	//----- nvinfo : EIATTR_MIN_STACK_SIZE
	.align		4
.L_65:
        /*00f0*/ 	.byte	0x04, 0x12
        /*00f2*/ 	.short	(.L_67 - .L_66)
	.align		4
.L_66:
        /*00f4*/ 	.word	index@(_ZN7cutlass13device_kernelIN5flash11enable_sm90INS1_16FlashAttnFwdSm90INS1_25CollectiveMainloopFwdSm90ILi2EN4cute5tupleIJNS5_1CILi1EEES8_S8_EEENS6_IJNS7_ILi128EEENS7_ILi160EEENS7_ILi192EEEEEELi128ENS_12float_e4m3_tEfNS_4arch4Sm90ELb0ELb0ELb1ELb0ELb0ELb0ELb0ELb1ELb1ELb1ELb0ELb0EEENS1_21CollectiveEpilogueFwdINS6_IJSA_SA_SB_EEES9_NS_10bfloat16_tESG_Li256ELb0ELb1ELb0ELb1EEENS1_29StaticPersistentTileSchedulerILb0EEEEEEEEEvNT_6ParamsE)
        /*00f8*/ 	.word	0x00000020


	//----- nvinfo : EIATTR_MIN_STACK_SIZE
	.align		4
.L_67:
        /*00fc*/ 	.byte	0x04, 0x12
        /*00fe*/ 	.short	(.L_69 - .L_68)
	.align		4
.L_68:
        /*0100*/ 	.word	index@(_ZN7cutlass13device_kernelIN5flash11enable_sm90INS1_16FlashAttnFwdSm90INS1_25CollectiveMainloopFwdSm90ILi2EN4cute5tupleIJNS5_1CILi2EEENS7_ILi1EEES9_EEENS6_IJNS7_ILi128EEENS7_ILi160EEENS7_ILi192EEEEEELi128ENS_12float_e4m3_tEfNS_4arch4Sm90ELb0ELb0ELb1ELb0ELb0ELb0ELb0ELb1ELb1ELb1ELb0ELb0EEENS1_21CollectiveEpilogueFwdINS6_IJSB_SB_SC_EEESA_NS_10bfloat16_tESH_Li256ELb0ELb1ELb0ELb1EEENS1_29StaticPersistentTileSchedulerILb0EEEEEEEEEvNT_6ParamsE)
        /*0104*/ 	.word	0x00000028


	//----- nvinfo : EIATTR_MIN_STACK_SIZE
	.align		4
.L_69:
        /*0108*/ 	.byte	0x04, 0x12
        /*010a*/ 	.short	(.L_71 - .L_70)
	.align		4
.L_70:
        /*010c*/ 	.word	index@(_ZN7cutlass13device_kernelIN5flash11enable_sm90INS1_16FlashAttnFwdSm90INS1_25CollectiveMainloopFwdSm90ILi2EN4cute5tupleIJNS5_1CILi1EEES8_S8_EEENS6_IJNS7_ILi128EEENS7_ILi160EEENS7_ILi192EEEEEELi128ENS_12float_e4m3_tEfNS_4arch4Sm90ELb0ELb0ELb1ELb1ELb0ELb0ELb0ELb1ELb1ELb1ELb0ELb0EEENS1_21CollectiveEpilogueFwdINS6_IJSA_SA_SB_EEES9_NS_10bfloat16_tESG_Li256ELb1ELb1ELb0ELb1EEENS1_36VarlenDynamicPersistentTileSchedulerILi128ELi160ELi256ELi128ELb0ELb1ELb1ELb0ELb1ELb1EEEEEEEEEvNT_6ParamsE)
        /*0110*/ 	.word	0x00000028


	//----- nvinfo : EIATTR_MIN_STACK_SIZE
	.align		4
.L_71:
        /*0114*/ 	.byte	0x04, 0x12
        /*0116*/ 	.short	(.L_73 - .L_72)
	.align		4
.L_72:
        /*0118*/ 	.word	index@(_ZN7cutlass13device_kernelIN5flash11enable_sm90INS1_16FlashAttnFwdSm90INS1_25CollectiveMainloopFwdSm90ILi2EN4cute5tupleIJNS5_1CILi1EEES8_S8_EEENS6_IJNS7_ILi128EEENS7_ILi160EEENS7_ILi192EEEEEELi128ENS_12float_e4m3_tEfNS_4arch4Sm90ELb0ELb0ELb1ELb1ELb0ELb1ELb0ELb1ELb1ELb1ELb0ELb0EEENS1_21CollectiveEpilogueFwdINS6_IJSA_SA_SB_EEES9_NS_10bfloat16_tESG_Li256ELb1ELb1ELb0ELb1EEENS1_36VarlenDynamicPersistentTileSchedulerILi128ELi160ELi256ELi128ELb0ELb1ELb1ELb0ELb1ELb1EEEEEEEEEvNT_6ParamsE)
        /*011c*/ 	.word	0x00000060


	//----- nvinfo : EIATTR_MIN_STACK_SIZE
	.align		4
.L_73:
        /*0120*/ 	.byte	0x04, 0x12
        /*0122*/ 	.short	(.L_75 - .L_74)
	.align		4
.L_74:
        /*0124*/ 	.word	index@(_ZN7cutlass13device_kernelIN5flash11enable_sm90INS1_16FlashAttnFwdSm90INS1_25CollectiveMainloopFwdSm90ILi2EN4cute5tupleIJNS5_1CILi1EEES8_S8_EEENS6_IJNS7_ILi128EEESA_NS7_ILi192EEEEEELi128ENS_12float_e4m3_tEfNS_4arch4Sm90ELb0ELb1ELb1ELb0ELb0ELb0ELb0ELb1ELb1ELb1ELb0ELb0EEENS1_21CollectiveEpilogueFwdINS6_IJSA_SA_SA_EEES9_NS_10bfloat16_tESF_Li256ELb0ELb1ELb0ELb1EEENS1_30DynamicPersistentTileSchedulerILi256ELi128ELb0ELb1ELb1EEEEEEEEEvNT_6ParamsE)
        /*0128*/ 	.word	0x00000030


	//----- nvinfo : EIATTR_MIN_STACK_SIZE
	.align		4
.L_75:
        /*012c*/ 	.byte	0x04, 0x12
        /*012e*/ 	.short	(.L_77 - .L_76)
	.align		4
.L_76:
        /*0130*/ 	.word	index@(_ZN7cutlass13device_kernelIN5flash11enable_sm90INS1_16FlashAttnFwdSm90INS1_25CollectiveMainloopFwdSm90ILi2EN4cute5tupleIJNS5_1CILi1EEES8_S8_EEENS6_IJNS7_ILi128EEESA_NS7_ILi192EEEEEELi128ENS_12float_e4m3_tEfNS_4arch4Sm90ELb0ELb1ELb1ELb1ELb0ELb0ELb0ELb1ELb1ELb1ELb0ELb0EEENS1_21CollectiveEpilogueFwdINS6_IJSA_SA_SA_EEES9_NS_10bfloat16_tESF_Li256ELb1ELb1ELb0ELb1EEENS1_36VarlenDynamicPersistentTileSchedulerILi128ELi128ELi256ELi128ELb0ELb1ELb1ELb1ELb0ELb1EEEEEEEEEvNT_6ParamsE)
        /*0134*/ 	.word	0x00000038


	//----- nvinfo : EIATTR_MIN_STACK_SIZE
	.align		4
.L_77:
        /*0138*/ 	.byte	0x04, 0x12
        /*013a*/ 	.short	(.L_79 - .L_78)
	.align		4
.L_78:
        /*013c*/ 	.word	index@(_ZN7cutlass13device_kernelIN5flash11enable_sm90INS1_16FlashAttnFwdSm90INS1_25CollectiveMainloopFwdSm90ILi2EN4cute5tupleIJNS5_1CILi1EEES8_S8_EEENS6_IJNS7_ILi128EEESA_NS7_ILi192EEEEEELi128ENS_12float_e4m3_tEfNS_4arch4Sm90ELb0ELb1ELb1ELb1ELb0ELb1ELb0ELb1ELb1ELb1ELb0ELb0EEENS1_21CollectiveEpilogueFwdINS6_IJSA_SA_SA_EEES9_NS_10bfloat16_tESF_Li256ELb1ELb1ELb0ELb1EEENS1_36VarlenDynamicPersistentTileSchedulerILi128ELi128ELi256ELi128ELb0ELb1ELb1ELb1ELb0ELb1EEEEEEEEEvNT_6ParamsE)
        /*0140*/ 	.word	0x00000060


	//----- nvinfo : EIATTR_MIN_STACK_SIZE
	.align		4
.L_79:
        /*0144*/ 	.byte	0x04, 0x12
        /*0146*/ 	.short	(.L_81 - .L_80)
	.align		4
.L_80:
        /*0148*/ 	.word	index@(_ZN7cutlass13device_kernelIN5flash11enable_sm90INS1_16FlashAttnFwdSm90INS1_25CollectiveMainloopFwdSm90ILi2EN4cute5tupleIJNS5_1CILi1EEES8_S8_EEENS6_IJNS7_ILi128EEENS7_ILi160EEENS7_ILi192EEEEEELi128ENS_12float_e4m3_tEfNS_4arch4Sm90ELb1ELb0ELb1ELb0ELb0ELb0ELb0ELb1ELb1ELb1ELb0ELb0EEENS1_21CollectiveEpilogueFwdINS6_IJSA_SA_SB_EEES9_NS_10bfloat16_tESG_Li256ELb0ELb1ELb0ELb1EEENS1_30DynamicPersistentTileSchedulerILi256ELi128ELb0ELb1ELb1EEEEEEEEEvNT_6ParamsE)
        /*014c*/ 	.word	0x00000028


	//----- nvinfo : EIATTR_MIN_STACK_SIZE
	.align		4
.L_81:
        /*0150*/ 	.byte	0x04, 0x12
        /*0152*/ 	.short	(.L_83 - .L_82)
	.align		4
.L_82:
        /*0154*/ 	.word	index@(_ZN7cutlass13device_kernelIN5flash11enable_sm90INS1_16FlashAttnFwdSm90INS1_25CollectiveMainloopFwdSm90ILi2EN4cute5tupleIJNS5_1CILi1EEES8_S8_EEENS6_IJNS7_ILi128EEENS7_ILi160EEENS7_ILi192EEEEEELi128ENS_12float_e4m3_tEfNS_4arch4Sm90ELb1ELb0ELb1ELb1ELb0ELb0ELb0ELb1ELb1ELb1ELb0ELb0EEENS1_21CollectiveEpilogueFwdINS6_IJSA_SA_SB_EEES9_NS_10bfloat16_tESG_Li256ELb1ELb1ELb0ELb1EEENS1_36VarlenDynamicPersistentTileSchedulerILi128ELi160ELi256ELi128ELb0ELb1ELb1ELb1ELb1ELb1EEEEEEEEEvNT_6ParamsE)
        /*0158*/ 	.word	0x00000038


	//----- nvinfo : EIATTR_MIN_STACK_SIZE
	.align		4
.L_83:
        /*015c*/ 	.byte	0x04, 0x12
        /*015e*/ 	.short	(.L_85 - .L_84)
	.align		4
.L_84:
        /*0160*/ 	.word	index@(_ZN7cutlass13device_kernelIN5flash11enable_sm90INS1_16FlashAttnFwdSm90INS1_25CollectiveMainloopFwdSm90ILi2EN4cute5tupleIJNS5_1CILi1EEES8_S8_EEENS6_IJNS7_ILi128EEENS7_ILi160EEENS7_ILi192EEEEEELi128ENS_12float_e4m3_tEfNS_4arch4Sm90ELb1ELb0ELb1ELb1ELb0ELb1ELb0ELb1ELb1ELb1ELb0ELb0EEENS1_21CollectiveEpilogueFwdINS6_IJSA_SA_SB_EEES9_NS_10bfloat16_tESG_Li256ELb1ELb1ELb0ELb1EEENS1_36VarlenDynamicPersistentTileSchedulerILi128ELi160ELi256ELi128ELb0ELb1ELb1ELb1ELb1ELb1EEEEEEEEEvNT_6ParamsE)
        /*0164*/ 	.word	0x00000060
.L_85:


//--------------------- .nv.compat                --------------------------
	.section	.nv.compat,"",@"SHT_CUDA_COMPAT_INFO"
	.align	4
        /*0000*/ 	.byte	0x02, 0x09, 0x01, 0x00, 0x02, 0x02, 0x04, 0x00, 0x02, 0x05, 0x05, 0x00, 0x03, 0x07, 0x01, 0x01
        /*0010*/ 	.byte	0x02, 0x03, 0x01, 0x00, 0x02, 0x06, 0x01, 0x00, 0x04, 0x0b, 0x08, 0x00, 0x00, 0x00, 0x00, 0x00
        /*0020*/ 	.byte	0x00, 0x00, 0x00, 0x00


//--------------------- .nv.info._ZN7cutlass13device_kernelIN5flash11enable_sm90INS1_16FlashAttnFwdSm90INS1_25CollectiveMainloopFwdSm90ILi2EN4cute5tupleIJNS5_1CILi1EEES8_S8_EEENS6_IJNS7_ILi128EEENS7_ILi160EEENS7_ILi192EEEEEELi128ENS_12float_e4m3_tEfNS_4arch4Sm90ELb0ELb0ELb1ELb0ELb0ELb0ELb0ELb1ELb1ELb1ELb0ELb0EEENS1_21CollectiveEpilogueFwdINS6_IJSA_SA_SB_EEES9_NS_10bfloat16_tESG_Li256ELb0ELb1ELb0ELb1EEENS1_29StaticPersistentTileSchedulerILb0EEEEEEEEEvNT_6ParamsE --------------------------
	.section	.nv.info._ZN7cutlass13device_kernelIN5flash11enable_sm90INS1_16FlashAttnFwdSm90INS1_25CollectiveMainloopFwdSm90ILi2EN4cute5tupleIJNS5_1CILi1EEES8_S8_EEENS6_IJNS7_ILi128EEENS7_ILi160EEENS7_ILi192EEEEEELi128ENS_12float_e4m3_tEfNS_4arch4Sm90ELb0ELb0ELb1ELb0ELb0ELb0ELb0ELb1ELb1ELb1ELb0ELb0EEENS1_21CollectiveEpilogueFwdINS6_IJSA_SA_SB_EEES9_NS_10bfloat16_tESG_Li256ELb0ELb1ELb0ELb1EEENS1_29StaticPersistentTileSchedulerILb0EEEEEEEEEvNT_6ParamsE,"",@"SHT_CUDA_INFO"
	.sectionflags	@""
	.align	4


	//----- nvinfo : EIATTR_CUDA_API_VERSION
	.align		4
        /*0000*/ 	.byte	0x04, 0x37
        /*0002*/ 	.short	(.L_87 - .L_86)
.L_86:
        /*0004*/ 	.word	0x00000082


	//----- nvinfo : EIATTR_KPARAM_INFO
	.align		4
.L_87:
        /*0008*/ 	.byte	0x04, 0x17
        /*000a*/ 	.short	(.L_89 - .L_88)
.L_88:
        /*000c*/ 	.word	0x00000000
        /*0010*/ 	.short	0x0000
        /*0012*/ 	.short	0x0070
        /*0014*/ 	.byte	0x00, 0xf0, 0x01, 0x28


	//----- nvinfo : EIATTR_SPARSE_MMA_MASK
	.align		4
.L_89:
        /*0018*/ 	.byte	0x03, 0x50
        /*001a*/ 	.short	0x0000


	//----- nvinfo : EIATTR_MAXREG_COUNT
	.align		4
        /*001c*/ 	.byte	0x03, 0x1b
        /*001e*/ 	.short	0x00a8


	//----- nvinfo : EIATTR_NUM_BARRIERS
	.align		4
        /*0020*/ 	.byte	0x02, 0x4c
        /*0022*/ 	.byte	0x10
	.zero		1


	//----- nvinfo : EIATTR_EXTERNS
	.align		4
        /*0024*/ 	.byte	0x04, 0x0f
        /*0026*/ 	.short	(.L_91 - .L_90)


	//   ....[0]....
	.align		4
.L_90:
        /*0028*/ 	.word	index@(__assertfail)


	//----- nvinfo : EIATTR_ANNOTATIONS
	.align		4
.L_91:
        /*002c*/ 	.byte	0x04, 0x55
        /*002e*/ 	.short	(.L_93 - .L_92)


	//   ....[0]....
.L_92:
        /*0030*/ 	.word	0x00000001
        /*0034*/ 	.byte	0x00, 0xad, 0x00, 0x00, 0x01, 0x00, 0x00, 0x00, 0x00, 0xaf, 0x00, 0x00, 0x01, 0x00, 0x00, 0x00
        /* <DEDUP_REMOVED lines=13> */
        /*0114*/ 	.byte	0x60, 0xe1, 0x00, 0x00


	//----- nvinfo : EIATTR_MERCURY_ISA_VERSION
	.align		4
.L_93:
        /*0118*/ 	.byte	0x03, 0x5f
        /*011a*/ 	.short	0x0101


	//----- nvinfo : EIATTR_INT_WARP_WIDE_INSTR_OFFSETS
	.align		4
        /*011c*/ 	.byte	0x04, 0x31
        /*011e*/ 	.short	(.L_95 - .L_94)


	//   ....[0]....
.L_94:
        /*0120*/ 	.word	0x00000130


	//   ....[1]....
        /*0124*/ 	.word	0x00000170


	//   ....[2]....
        /*0128*/ 	.word	0x000001e0


	//----- nvinfo : EIATTR_COOP_GROUP_MASK_REGIDS
	.align		4
.L_95:
        /*012c*/ 	.byte	0x04, 0x29
        /*012e*/ 	.short	(.L_97 - .L_96)


	//   ....[0]....
.L_96:
        /*0130*/ 	.word	0xffffffff


	//   ....[1]....
        /*0134*/ 	.word	0xffffffff


	//   ....[2]....
        /*0138*/ 	.word	0xffffffff


	//   ....[3]....
        /*013c*/ 	.word	0xffffffff


	//   ....[4]....
        /*0140*/ 	.word	0xffffffff


	//   ....[5]....
        /*0144*/ 	.word	0xffffffff


	//   ....[6]....
        /*0148*/ 	.word	0xffffffff


	//   ....[7]....
        /*014c*/ 	.word	0xffffffff


	//   ....[8]....
        /*0150*/ 	.word	0xffffffff


	//   ....[9]....
        /*0154*/ 	.word	0xffffffff


	//   ....[10]....
        /*0158*/ 	.word	0xffffffff


	//   ....[11]....
        /*015c*/ 	.word	0xffffffff


	//   ....[12]....
        /*0160*/ 	.word	0xffffffff


	//   ....[13]....
        /*0164*/ 	.word	0xffffffff


	//   ....[14]....
        /*0168*/ 	.word	0xffffffff


	//   ....[15]....
        /*016c*/ 	.word	0xffffffff


	//   ....[16]....
        /*0170*/ 	.word	0xffffffff


	//   ....[17]....
        /*0174*/ 	.word	0xffffffff


	//   ....[18]....
        /*0178*/ 	.word	0xffffffff


	//   ....[19]....
        /*017c*/ 	.word	0xffffffff


	//   ....[20]....
        /*0180*/ 	.word	0xffffffff


	//   ....[21]....
        /*0184*/ 	.word	0xffffffff


	//   ....[22]....
        /*0188*/ 	.word	0xffffffff


	//   ....[23]....
        /*018c*/ 	.word	0xffffffff


	//   ....[24]....
        /*0190*/ 	.word	0xffffffff


	//   ....[25]....
        /*0194*/ 	.word	0xffffffff


	//   ....[26]....
        /*0198*/ 	.word	0xffffffff


	//   ....[27]....
        /*019c*/ 	.word	0xffffffff


	//   ....[28]....
        /*01a0*/ 	.word	0xffffffff


	//   ....[29]....
        /*01a4*/ 	.word	0xffffffff


	//   ....[30]....
        /*01a8*/ 	.word	0xffffffff


	//   ....[31]....
        /*01ac*/ 	.word	0xffffffff


	//   ....[32]....
        /*01b0*/ 	.word	0xffffffff


	//   ....[33]....
        /*01b4*/ 	.word	0xffffffff


	//   ....[34]....
        /*01b8*/ 	.word	0xffffffff


	//   ....[35]....
        /*01bc*/ 	.word	0xffffffff


	//   ....[36]....
        /*01c0*/ 	.word	0xffffffff


	//   ....[37]....
        /*01c4*/ 	.word	0xffffffff


	//   ....[38]....
        /*01c8*/ 	.word	0xffffffff


	//   ....[39]....
        /*01cc*/ 	.word	0xffffffff


	//   ....[40]....
        /*01d0*/ 	.word	0xffffffff


	//   ....[41]....
        /*01d4*/ 	.word	0xffffffff


	//   ....[42]....
        /*01d8*/ 	.word	0xffffffff


	//   ....[43]....
        /*01dc*/ 	.word	0xffffffff


	//   ....[44]....
        /*01e0*/ 	.word	0xffffffff


	//   ....[45]....
        /*01e4*/ 	.word	0xffffffff


	//   ....[46]....
        /*01e8*/ 	.word	0xffffffff


	//   ....[47]....
        /*01ec*/ 	.word	0xffffffff


	//   ....[48]....
        /*01f0*/ 	.word	0xffffffff


	//   ....[49]....
        /*01f4*/ 	.word	0xffffffff


	//   ....[50]....
        /*01f8*/ 	.word	0xffffffff


	//   ....[51]....
        /*01fc*/ 	.word	0xffffffff


	//   ....[52]....
        /*0200*/ 	.word	0xffffffff


	//   ....[53]....
        /*0204*/ 	.word	0xffffffff


	//   ....[54]....
        /*0208*/ 	.word	0xffffffff


	//   ....[55]....
        /*020c*/ 	.word	0xffffffff


	//   ....[56]....
        /*0210*/ 	.word	0xffffffff


	//   ....[57]....
        /*0214*/ 	.word	0xffffffff


	//   ....[58]....
        /*0218*/ 	.word	0xffffffff


	//   ....[59]....
        /*021c*/ 	.word	0xffffffff


	//   ....[60]....
        /*0220*/ 	.word	0xffffffff


	//   ....[61]....
        /*0224*/ 	.word	0xffffffff


	//   ....[62]....
        /*0228*/ 	.word	0xffffffff


	//   ....[63]....
        /*022c*/ 	.word	0xffffffff


	//   ....[64]....
        /*0230*/ 	.word	0xffffffff


	//   ....[65]....
        /*0234*/ 	.word	0xffffffff


	//   ....[66]....
        /*0238*/ 	.word	0xffffffff


	//   ....[67]....
        /*023c*/ 	.word	0xffffffff


	//   ....[68]....
        /*0240*/ 	.word	0xffffffff


	//   ....[69]....
        /*0244*/ 	.word	0xffffffff


	//   ....[70]....
        /*0248*/ 	.word	0xffffffff


	//   ....[71]....
        /*024c*/ 	.word	0xffffffff


	//   ....[72]....
        /*0250*/ 	.word	0xffffffff


	//   ....[73]....
        /*0254*/ 	.word	0xffffffff


	//   ....[74]....
        /*0258*/ 	.word	0x0500000f


	//   ....[75]....
        /*025c*/ 	.word	0x0500000f


	//   ....[76]....
        /*0260*/ 	.word	0x0500000f


	//   ....[77]....
        /*0264*/ 	.word	0x0500000f


	//   ....[78]....
        /*0268*/ 	.word	0x0500000f


	//   ....[79]....
        /*026c*/ 	.word	0x0500000f


	//   ....[80]....
        /*0270*/ 	.word	0x0500000f


	//   ....[81]....
        /*0274*/ 	.word	0x0500000f


	//   ....[82]....
        /*0278*/ 	.word	0x0500000f


	//----- nvinfo : EIATTR_COOP_GROUP_INSTR_OFFSETS
	.align		4
.L_97:
        /*027c*/ 	.byte	0x04, 0x28
        /*027e*/ 	.short	(.L_99 - .L_98)


	//   ....[0]....
.L_98:
        /*0280*/ 	.word	0x00000070


	//   ....[1]....
        /*0284*/ 	.word	0x00000140


	//   ....[2]....
        /*0288*/ 	.word	0x00000190


	//   ....[3]....
        /*028c*/ 	.word	0x000003c0


	//   ....[4]....
        /*0290*/ 	.word	0x00000520


	//   ....[5]....
        /*0294*/ 	.word	0x00000640


	//   ....[6]....
        /*0298*/ 	.word	0x000007a0


	//   ....[7]....
        /*029c*/ 	.word	0x00000da0


	//   ....[8]....
        /*02a0*/ 	.word	0x000036e0


	//   ....[9]....
        /*02a4*/ 	.word	0x00003790


	//   ....[10]....
        /*02a8*/ 	.word	0x00003b40


	//   ....[11]....
        /*02ac*/ 	.word	0x00003c40


	//   ....[12]....
        /*02b0*/ 	.word	0x00007000


	//   ....[13]....
        /*02b4*/ 	.word	0x00007030


	//   ....[14]....
        /*02b8*/ 	.word	0x00007050


	//   ....[15]....
        /*02bc*/ 	.word	0x00007070


	//   ....[16]....
        /*02c0*/ 	.word	0x00008ba0


	//   ....[17]....
        /*02c4*/ 	.word	0x00008bb0


	//   ....[18]....
        /*02c8*/ 	.word	0x00008c30


	//   ....[19]....
        /*02cc*/ 	.word	0x00008c40


	//   ....[20]....
        /*02d0*/ 	.word	0x00009df0


	//   ....[21]....
        /*02d4*/ 	.word	0x00009e30


	//   ....[22]....
        /*02d8*/ 	.word	0x00009e70


	//   ....[23]....
        /*02dc*/ 	.word	0x00009eb0


	//   ....[24]....
        /*02e0*/ 	.word	0x00009ee0


	//   ....[25]....
        /*02e4*/ 	.word	0x00009f10


	//   ....[26]....
        /*02e8*/ 	.word	0x00009f40


	//   ....[27]....
        /*02ec*/ 	.word	0x00009f70


	//   ....[28]....
        /*02f0*/ 	.word	0x00009fb0


	//   ....[29]....
        /*02f4*/ 	.word	0x00009fd0


	//   ....[30]....
        /*02f8*/ 	.word	0x0000a000


	//   ....[31]....
        /*02fc*/ 	.word	0x0000a040


	//   ....[32]....
        /*0300*/ 	.word	0x0000a0a0


	//   ....[33]....
        /*0304*/ 	.word	0x0000a0b0


	//   ....[34]....
        /*0308*/ 	.word	0x0000a0c0


	//   ....[35]....
        /*030c*/ 	.word	0x0000a0f0


	//   ....[36]....
        /*0310*/ 	.word	0x0000a120


	//   ....[37]....
        /*0314*/ 	.word	0x0000a130


	//   ....[38]....
        /*0318*/ 	.word	0x0000a140


	//   ....[39]....
        /*031c*/ 	.word	0x0000a150


	//   ....[40]....
        /*0320*/ 	.word	0x0000a160


	//   ....[41]....
        /*0324*/ 	.word	0x0000a170


	//   ....[42]....
        /*0328*/ 	.word	0x0000a180


	//   ....[43]....
        /*032c*/ 	.word	0x0000a190


	//   ....[44]....
        /*0330*/ 	.word	0x0000a1a0


	//   ....[45]....
        /*0334*/ 	.word	0x0000a1b0


	//   ....[46]....
        /*0338*/ 	.word	0x0000a1c0


	//   ....[47]....
        /*033c*/ 	.word	0x0000a1d0


	//   ....[48]....
        /*0340*/ 	.word	0x0000a1e0


	//   ....[49]....
        /*0344*/ 	.word	0x0000a1f0


	//   ....[50]....
        /*0348*/ 	.word	0x0000a200


	//   ....[51]....
        /*034c*/ 	.word	0x0000a220


	//   ....[52]....
        /*0350*/ 	.word	0x0000a370


	//   ....[53]....
        /*0354*/ 	.word	0x0000a3a0


	//   ....[54]....
        /*0358*/ 	.word	0x0000a490


	//   ....[55]....
        /*035c*/ 	.word	0x0000a4a0


	//   ....[56]....
        /*0360*/ 	.word	0x0000a8b0


	//   ....[57]....
        /*0364*/ 	.word	0x0000a8f0


	//   ....[58]....
        /*0368*/ 	.word	0x0000a9c0


	//   ....[59]....
        /*036c*/ 	.word	0x0000a9e0


	//   ....[60]....
        /*0370*/ 	.word	0x0000aa90


	//   ....[61]....
        /*0374*/ 	.word	0x0000aab0


	//   ....[62]....
        /*0378*/ 	.word	0x0000ab70


	//   ....[63]....
        /*037c*/ 	.word	0x0000abb0


	//   ....[64]....
        /*0380*/ 	.word	0x0000b840


	//   ....[65]....
        /*0384*/ 	.word	0x0000c440


	//   ....[66]....
        /*0388*/ 	.word	0x0000c470


	//   ....[67]....
        /*038c*/ 	.word	0x0000c540


	//   ....[68]....
        /*0390*/ 	.word	0x0000c560


	//   ....[69]....
        /*0394*/ 	.word	0x0000c600


	//   ....[70]....
        /*0398*/ 	.word	0x0000c620


	//   ....[71]....
        /*039c*/ 	.word	0x0000c630


	//   ....[72]....
        /*03a0*/ 	.word	0x0000c6c0


	//   ....[73]....
        /*03a4*/ 	.word	0x0000e0b0


	//   ....[74]....
        /*03a8*/ 	.word	0x0000e5b0


	//   ....[75]....
        /*03ac*/ 	.word	0x0000e760


	//   ....[76]....
        /*03b0*/ 	.word	0x0000e7b0


	//   ....[77]....
        /*03b4*/ 	.word	0x0000e850


	//   ....[78]....
        /*03b8*/ 	.word	0x0000e960


	//   ....[79]....
        /*03bc*/ 	.word	0x0000e9c0


	//   ....[80]....
        /*03c0*/ 	.word	0x0000eae0


	//   ....[81]....
        /*03c4*/ 	.word	0x0000eb40


	//   ....[82]....
        /*03c8*/ 	.word	0x0000ebe0


	//----- nvinfo : EIATTR_REG_RECONFIG
	.align		4
.L_99:
        /*03cc*/ 	.byte	0x01, 0x54
	.zero		2


	//----- nvinfo : EIATTR_SYSCALL_OFFSETS
	.align		4
        /*03d0*/ 	.byte	0x04, 0x46
        /*03d2*/ 	.short	(.L_101 - .L_100)


	//   ....[0]....
.L_100:
        /*03d4*/ 	.word	0x00001100


	//   ....[1]....
        /*03d8*/ 	.word	0x0000b2f0


	//   ....[2]....
        /*03dc*/ 	.word	0x0000b430


	//   ....[3]....
        /*03e0*/ 	.word	0x0000b570


	//   ....[4]....
        /*03e4*/ 	.word	0x0000b690


	//   ....[5]....
        /*03e8*/ 	.word	0x0000c040


	//----- nvinfo : EIATTR_MBARRIER_INSTR_OFFSETS
	.align		4
.L_101:
        /*03ec*/ 	.byte	0x04, 0x39
        /*03ee*/ 	.short	(.L_103 - .L_102)


	//   ....[0]....
.L_102:
        /*03f0*/ 	.word	0x00000270
        /*03f4*/ 	.word	0x000000ff
        /*03f8*/ 	.word	0x00029800
        /*03fc*/ 	.short	0x0100
        /*03fe*/ 	.byte	0x08
	.zero		1


	//   ....[1]....
        /*0400*/ 	.word	0x00000280
        /*0404*/ 	.word	0x000000ff
        /*0408*/ 	.word	0x00029820
        /*040c*/ 	.short	0x0100
        /*040e*/ 	.byte	0x08
	.zero		1


	//   ....[2]....
        /*0410*/ 	.word	0x00000370
        /*0414*/ 	.word	0x000000ff
        /*0418*/ 	.word	0x00029830
        /*041c*/ 	.short	0x0100
        /*041e*/ 	.byte	0x08
	.zero		1


	//   ....[3]....
        /*0420*/ 	.word	0x00000380
        /*0424*/ 	.word	0x000000ff
        /*0428*/ 	.word	0x00029840
        /*042c*/ 	.short	0x0100
        /*042e*/ 	.byte	0x08
	.zero		1


	//   ....[4]....
        /*0430*/ 	.word	0x00000390
        /*0434*/ 	.word	0x000000ff
        /*0438*/ 	.word	0x00029838
        /*043c*/ 	.short	0x0100
        /*043e*/ 	.byte	0x08
	.zero		1


	//   ....[5]....
        /*0440*/ 	.word	0x000003a0
        /*0444*/ 	.word	0x000000ff
        /*0448*/ 	.word	0x00029848
        /*044c*/ 	.short	0x0100
        /*044e*/ 	.byte	0x08
	.zero		1


	//   ....[6]....
        /*0450*/ 	.word	0x000004d0
        /*0454*/ 	.word	0x000000ff
        /*0458*/ 	.word	0x00029850
        /*045c*/ 	.short	0x0100
        /*045e*/ 	.byte	0x08
	.zero		1


	//   ....[7]....
        /*0460*/ 	.word	0x000004e0
        /*0464*/ 	.word	0x000000ff
        /*0468*/ 	.word	0x00029860
        /*046c*/ 	.short	0x0100
        /*046e*/ 	.byte	0x08
	.zero		1


	//   ....[8]....
        /*0470*/ 	.word	0x000004f0
        /*0474*/ 	.word	0x000000ff
        /*0478*/ 	.word	0x00029858
        /*047c*/ 	.short	0x0100
        /*047e*/ 	.byte	0x08
	.zero		1


	//   ....[9]....
        /*0480*/ 	.word	0x00000500
        /*0484*/ 	.word	0x000000ff
        /*0488*/ 	.word	0x00029868
        /*048c*/ 	.short	0x0100
        /*048e*/ 	.byte	0x08
	.zero		1


	//   ....[10]....
        /*0490*/ 	.word	0x000005f0
        /*0494*/ 	.word	0x000000ff
        /*0498*/ 	.word	0x00029870
        /*049c*/ 	.short	0x0100
        /*049e*/ 	.byte	0x06
	.zero		1


	//   ....[11]....
        /*04a0*/ 	.word	0x00000600
        /*04a4*/ 	.word	0x000000ff
        /*04a8*/ 	.word	0x00029880
        /*04ac*/ 	.short	0x0100
        /*04ae*/ 	.byte	0x06
	.zero		1


	//   ....[12]....
        /*04b0*/ 	.word	0x00000610
        /*04b4*/ 	.word	0x000000ff
        /*04b8*/ 	.word	0x00029878
        /*04bc*/ 	.short	0x0100
        /*04be*/ 	.byte	0x06
	.zero		1


	//   ....[13]....
        /*04c0*/ 	.word	0x00000620
        /*04c4*/ 	.word	0x000000ff
        /*04c8*/ 	.word	0x00029888
        /*04cc*/ 	.short	0x0100
        /*04ce*/ 	.byte	0x06
	.zero		1


	//   ....[14]....
        /*04d0*/ 	.word	0x00000750
        /*04d4*/ 	.word	0x000000ff
        /*04d8*/ 	.word	0x00029890
        /*04dc*/ 	.short	0x0100
        /*04de*/ 	.byte	0x08
	.zero		1


	//   ....[15]....
        /*04e0*/ 	.word	0x00000760
        /*04e4*/ 	.word	0x000000ff
        /*04e8*/ 	.word	0x000298a0
        /*04ec*/ 	.short	0x0100
        /*04ee*/ 	.byte	0x08
	.zero		1


	//   ....[16]....
        /*04f0*/ 	.word	0x00000770
        /*04f4*/ 	.word	0x000000ff
        /*04f8*/ 	.word	0x00029898
        /*04fc*/ 	.short	0x0100
        /*04fe*/ 	.byte	0x08
	.zero		1


	//   ....[17]....
        /*0500*/ 	.word	0x00000780
        /*0504*/ 	.word	0x000000ff
        /*0508*/ 	.word	0x000298a8
        /*050c*/ 	.short	0x0100
        /*050e*/ 	.byte	0x08
	.zero		1


	//   ....[18]....
        /*0510*/ 	.word	0x000008b0
        /*0514*/ 	.word	0x000000ff
        /*0518*/ 	.word	0x000298b0
        /*051c*/ 	.short	0x0100
        /*051e*/ 	.byte	0x08
	.zero		1


	//   ....[19]....
        /*0520*/ 	.word	0x000008c0
        /*0524*/ 	.word	0x000000ff
        /*0528*/ 	.word	0x000298c0
        /*052c*/ 	.short	0x0100
        /*052e*/ 	.byte	0x08
	.zero		1


	//   ....[20]....
        /*0530*/ 	.word	0x000008d0
        /*0534*/ 	.word	0x000000ff
        /*0538*/ 	.word	0x000298b8
        /*053c*/ 	.short	0x0100
        /*053e*/ 	.byte	0x08
	.zero		1


	//   ....[21]....
        /*0540*/ 	.word	0x000008e0
        /*0544*/ 	.word	0x000000ff
        /*0548*/ 	.word	0x000298c8
        /*054c*/ 	.short	0x0100
        /*054e*/ 	.byte	0x08
	.zero		1


	//   ....[22]....
        /*0550*/ 	.word	0x00001490
        /*0554*/ 	.word	0x000000ff
        /*0558*/ 	.word	0x00029800
        /*055c*/ 	.short	0x010a
        /*055e*/ 	.byte	0x27
	.zero		1


	//   ....[23]....
        /*0560*/ 	.word	0x00001530
        /*0564*/ 	.word	0x00000003
        /*0568*/ 	.word	0x00029830
        /*056c*/ 	.short	0x010a
        /*056e*/ 	.byte	0x3f
	.zero		1


	//   ....[24]....
        /*0570*/ 	.word	0x000015a0
        /*0574*/ 	.word	0x00000003
        /*0578*/ 	.word	0x00029830
        /*057c*/ 	.short	0x010a
        /*057e*/ 	.byte	0x3f
	.zero		1


	//   ....[25]....
        /*0580*/ 	.word	0x00003be0
        /*0584*/ 	.word	0x00000003
        /*0588*/ 	.word	0x00000000
        /*058c*/ 	.short	0x0101
        /*058e*/ 	.byte	0x3f
	.zero		1


	//   ....[26]....
        /*0590*/ 	.word	0x00005260
        /*0594*/ 	.word	0x000000ff
        /*0598*/ 	.word	0x00029830
        /*059c*/ 	.short	0x010a
        /*059e*/ 	.byte	0x06
	.zero		1


	//   ....[27]....
        /*05a0*/ 	.word	0x000052a0
        /*05a4*/ 	.word	0x000000ff
        /*05a8*/ 	.word	0x00029830
        /*05ac*/ 	.short	0x010a
        /*05ae*/ 	.byte	0x06
	.zero		1


	//   ....[28]....
        /*05b0*/ 	.word	0x00005ec0
        /*05b4*/ 	.word	0x000000ff
        /*05b8*/ 	.word	0x00029850
        /*05bc*/ 	.short	0x010a
        /*05be*/ 	.byte	0x06
	.zero		1


	//   ....[29]....
        /*05c0*/ 	.word	0x00005f00
        /*05c4*/ 	.word	0x000000ff
        /*05c8*/ 	.word	0x00029850
        /*05cc*/ 	.short	0x010a
        /*05ce*/ 	.byte	0x06
	.zero		1


	//   ....[30]....
        /*05d0*/ 	.word	0x00007fd0
        /*05d4*/ 	.word	0x00000004
        /*05d8*/ 	.word	0x00000000
        /*05dc*/ 	.short	0x0101
        /*05de*/ 	.byte	0x3f
	.zero		1


	//   ....[31]....
        /*05e0*/ 	.word	0x000081e0
        /*05e4*/ 	.word	0x000000ff
        /*05e8*/ 	.word	0x00000000
        /*05ec*/ 	.short	0x0101
        /*05ee*/ 	.byte	0x06
	.zero		1


	//   ....[32]....
        /*05f0*/ 	.word	0x00008860
        /*05f4*/ 	.word	0x000000ff
        /*05f8*/ 	.word	0x00029850
        /*05fc*/ 	.short	0x010a
        /*05fe*/ 	.byte	0x04
	.zero		1


	//   ....[33]....
        /*0600*/ 	.word	0x000088a0
        /*0604*/ 	.word	0x000000ff
        /*0608*/ 	.word	0x00029850
        /*060c*/ 	.short	0x010a
        /*060e*/ 	.byte	0x04
	.zero		1


	//   ....[34]....
        /*0610*/ 	.word	0x000095a0
        /*0614*/ 	.word	0x000000ff
        /*0618*/ 	.word	0x00000000
        /*061c*/ 	.short	0x0101
        /*061e*/ 	.byte	0x04
	.zero		1


	//   ....[35]....
        /*0620*/ 	.word	0x0000a8d0
        /*0624*/ 	.word	0x000000ff
        /*0628*/ 	.word	0x00000000
        /*062c*/ 	.short	0x0101
        /*062e*/ 	.byte	0x27
	.zero		1


	//   ....[36]....
        /*0630*/ 	.word	0x0000bab0
        /*0634*/ 	.word	0x00000002
        /*0638*/ 	.word	0x00029880
        /*063c*/ 	.short	0x010a
        /*063e*/ 	.byte	0x3f
	.zero		1


	//   ....[37]....
        /*0640*/ 	.word	0x0000bc30
        /*0644*/ 	.word	0x00000002
        /*0648*/ 	.word	0x00029840
        /*064c*/ 	.short	0x010a
        /*064e*/ 	.byte	0x3f
	.zero		1


	//   ....[38]....
        /*0650*/ 	.word	0x0000c7a0
        /*0654*/ 	.word	0x000000ff
        /*0658*/ 	.word	0x00029800
        /*065c*/ 	.short	0x0107
        /*065e*/ 	.byte	0x29
	.zero		1


	//   ....[39]....
        /*0660*/ 	.word	0x0000c7f0
        /*0664*/ 	.word	0x000000ff
        /*0668*/ 	.word	0x00029800
        /*066c*/ 	.short	0x0101
        /*066e*/ 	.byte	0x29
	.zero		1


	//   ....[40]....
        /*0670*/ 	.word	0x0000c820
        /*0674*/ 	.word	0x000000ff
        /*0678*/ 	.word	0x00029820
        /*067c*/ 	.short	0x010a
        /*067e*/ 	.byte	0x29
	.zero		1


	//   ....[41]....
        /*0680*/ 	.word	0x0000cb20
        /*0684*/ 	.word	0x00000006
        /*0688*/ 	.word	0x00029880
        /*068c*/ 	.short	0x010a
        /*068e*/ 	.byte	0x3f
	.zero		1


	//   ....[42]....
        /*0690*/ 	.word	0x0000cd50
        /*0694*/ 	.word	0x00000006
        /*0698*/ 	.word	0x00029840
        /*069c*/ 	.short	0x010a
        /*069e*/ 	.byte	0x3f
	.zero		1


	//   ....[43]....
        /*06a0*/ 	.word	0x0000d210
        /*06a4*/ 	.word	0x00000012
        /*06a8*/ 	.word	0x00029870
        /*06ac*/ 	.short	0x010a
        /*06ae*/ 	.byte	0x3f
	.zero		1


	//   ....[44]....
        /*06b0*/ 	.word	0x0000d280
        /*06b4*/ 	.word	0x00000012
        /*06b8*/ 	.word	0x00029860
        /*06bc*/ 	.short	0x010a
        /*06be*/ 	.byte	0x3f
	.zero		1


	//   ....[45]....
        /*06c0*/ 	.word	0x0000d7b0
        /*06c4*/ 	.word	0x00000012
        /*06c8*/ 	.word	0x00029850
        /*06cc*/ 	.short	0x0101
        /*06ce*/ 	.byte	0x3f
	.zero		1


	//   ....[46]....
        /*06d0*/ 	.word	0x0000d820
        /*06d4*/ 	.word	0x00000012
        /*06d8*/ 	.word	0x00000000
        /*06dc*/ 	.short	0x0101
        /*06de*/ 	.byte	0x3f
	.zero		1


	//   ....[47]....
        /*06e0*/ 	.word	0x0000d920
        /*06e4*/ 	.word	0x00000010
        /*06e8*/ 	.word	0x00029870
        /*06ec*/ 	.short	0x010a
        /*06ee*/ 	.byte	0x3f
	.zero		1


	//   ....[48]....
        /*06f0*/ 	.word	0x0000d990
        /*06f4*/ 	.word	0x00000010
        /*06f8*/ 	.word	0x00029860
        /*06fc*/ 	.short	0x010a
        /*06fe*/ 	.byte	0x3f
	.zero		1


	//   ....[49]....
        /*0700*/ 	.word	0x0000ded0
        /*0704*/ 	.word	0x00000010
        /*0708*/ 	.word	0x00029850
        /*070c*/ 	.short	0x0101
        /*070e*/ 	.byte	0x3f
	.zero		1


	//   ....[50]....
        /*0710*/ 	.word	0x0000df60
        /*0714*/ 	.word	0x00000000
        /*0718*/ 	.word	0x00000000
        /*071c*/ 	.short	0x0101
        /*071e*/ 	.byte	0x3f
	.zero		1


	//   ....[51]....
        /*0720*/ 	.word	0x0000e060
        /*0724*/ 	.word	0x00000008
        /*0728*/ 	.word	0x00029820
        /*072c*/ 	.short	0x010a
        /*072e*/ 	.byte	0x3f
	.zero		1


	//   ....[52]....
        /*0730*/ 	.word	0x0000e1e0
        /*0734*/ 	.word	0x00000005
        /*0738*/ 	.word	0x00000000
        /*073c*/ 	.short	0x010a
        /*073e*/ 	.byte	0x3f
	.zero		1


	//   ....[53]....
        /*0740*/ 	.word	0x0000e230
        /*0744*/ 	.word	0x00000007
        /*0748*/ 	.word	0x00000000
        /*074c*/ 	.short	0x010a
        /*074e*/ 	.byte	0x3f
	.zero		1


	//   ....[54]....
        /*0750*/ 	.word	0x0000e280
        /*0754*/ 	.word	0x00000011
        /*0758*/ 	.word	0x00029860
        /*075c*/ 	.short	0x010a
        /*075e*/ 	.byte	0x3f
	.zero		1


	//   ....[55]....
        /*0760*/ 	.word	0x0000e2d0
        /*0764*/ 	.word	0x00000003
        /*0768*/ 	.word	0x00029860
        /*076c*/ 	.short	0x010a
        /*076e*/ 	.byte	0x3f
	.zero		1


	//   ....[56]....
        /*0770*/ 	.word	0x0000e310
        /*0774*/ 	.word	0x00000011
        /*0778*/ 	.word	0x00029880
        /*077c*/ 	.short	0x010a
        /*077e*/ 	.byte	0x3f
	.zero		1


	//   ....[57]....
        /*0780*/ 	.word	0x0000e330
        /*0784*/ 	.word	0x00000003
        /*0788*/ 	.word	0x00029880
        /*078c*/ 	.short	0x010a
        /*078e*/ 	.byte	0x3f
	.zero		1


	//   ....[58]....
        /*0790*/ 	.word	0x0000e3a0
        /*0794*/ 	.word	0x00000003
        /*0798*/ 	.word	0x00029800
        /*079c*/ 	.short	0x010a
        /*079e*/ 	.byte	0x3f
	.zero		1


	//   ....[59]....
        /*07a0*/ 	.word	0x0000e3f0
        /*07a4*/ 	.word	0x00000003
        /*07a8*/ 	.word	0x00029830
        /*07ac*/ 	.short	0x010a
        /*07ae*/ 	.byte	0x3f
	.zero		1


	//   ....[60]....
        /*07b0*/ 	.word	0x0000e450
        /*07b4*/ 	.word	0x00000008
        /*07b8*/ 	.word	0x00029830
        /*07bc*/ 	.short	0x010a
        /*07be*/ 	.byte	0x3f
	.zero		1


	//   ....[61]....
        /*07c0*/ 	.word	0x0000e4b0
        /*07c4*/ 	.word	0x00000008
        /*07c8*/ 	.word	0x00029850
        /*07cc*/ 	.short	0x010a
        /*07ce*/ 	.byte	0x3f
	.zero		1


	//   ....[62]....
        /*07d0*/ 	.word	0x0000e510
        /*07d4*/ 	.word	0x00000003
        /*07d8*/ 	.word	0x00029850
        /*07dc*/ 	.short	0x010a
        /*07de*/ 	.byte	0x3f
	.zero		1


	//   ....[63]....
        /*07e0*/ 	.word	0x0000e660
        /*07e4*/ 	.word	0x00000002
        /*07e8*/ 	.word	0x00029880
        /*07ec*/ 	.short	0x010a
        /*07ee*/ 	.byte	0x3f
	.zero		1


	//   ....[64]....
        /*07f0*/ 	.word	0x0000e6b0
        /*07f4*/ 	.word	0x00000002
        /*07f8*/ 	.word	0x00029840
        /*07fc*/ 	.short	0x010a
        /*07fe*/ 	.byte	0x3f
	.zero		1


	//   ....[65]....
        /*0800*/ 	.word	0x0000ec90
        /*0804*/ 	.word	0x00000003
        /*0808*/ 	.word	0x00029820
        /*080c*/ 	.short	0x010a
        /*080e*/ 	.byte	0x3f
	.zero		1


	//   ....[66]....
        /*0810*/ 	.word	0x0000ece0
        /*0814*/ 	.word	0x00000006
        /*0818*/ 	.word	0x00029880
        /*081c*/ 	.short	0x010a
        /*081e*/ 	.byte	0x3f
	.zero		1


	//   ....[67]....
        /*0820*/ 	.word	0x0000ed30
        /*0824*/ 	.word	0x00000006
        /*0828*/ 	.word	0x00029840
        /*082c*/ 	.short	0x010a
        /*082e*/ 	.byte	0x3f
	.zero		1


	//   ....[68]....
        /*0830*/ 	.word	0x0000ed80
        /*0834*/ 	.word	0x00000012
        /*0838*/ 	.word	0x00029870
        /*083c*/ 	.short	0x010a
        /*083e*/ 	.byte	0x3f
	.zero		1


	//   ....[69]....
        /*0840*/ 	.word	0x0000edd0
        /*0844*/ 	.word	0x00000012
        /*0848*/ 	.word	0x00029860
        /*084c*/ 	.short	0x010a
        /*084e*/ 	.byte	0x3f
	.zero		1


	//   ....[70]....
        /*0850*/ 	.word	0x0000ee20
        /*0854*/ 	.word	0x00000010
        /*0858*/ 	.word	0x00029870
        /*085c*/ 	.short	0x010a
        /*085e*/ 	.byte	0x3f
	.zero		1


	//   ....[71]....
        /*0860*/ 	.word	0x0000ee70
        /*0864*/ 	.word	0x00000010
        /*0868*/ 	.word	0x00029860
        /*086c*/ 	.short	0x010a
        /*086e*/ 	.byte	0x3f
	.zero		1


	//   ....[72]....
        /*0870*/ 	.word	0x0000eec0
        /*0874*/ 	.word	0x00000008
        /*0878*/ 	.word	0x00029820
        /*087c*/ 	.short	0x010a
        /*087e*/ 	.byte	0x3f
	.zero		1


	//   ....[73]....
        /*0880*/ 	.word	0x0000ef10
        /*0884*/ 	.word	0x00000005
        /*0888*/ 	.word	0x00000000
        /*088c*/ 	.short	0x010a
        /*088e*/ 	.byte	0x3f
	.zero		1


	//   ....[74]....
        /*0890*/ 	.word	0x0000ef60
        /*0894*/ 	.word	0x00000007
        /*0898*/ 	.word	0x00000000
        /*089c*/ 	.short	0x010a
        /*089e*/ 	.byte	0x3f
	.zero		1


	//   ....[75]....
        /*08a0*/ 	.word	0x0000efb0
        /*08a4*/ 	.word	0x00000011
        /*08a8*/ 	.word	0x00029860
        /*08ac*/ 	.short	0x010a
        /*08ae*/ 	.byte	0x3f
	.zero		1


	//   ....[76]....
        /*08b0*/ 	.word	0x0000f000
        /*08b4*/ 	.word	0x00000003
        /*08b8*/ 	.word	0x00029860
        /*08bc*/ 	.short	0x010a
        /*08be*/ 	.byte	0x3f
	.zero		1


	//   ....[77]....
        /*08c0*/ 	.word	0x0000f050
        /*08c4*/ 	.word	0x00000011
        /*08c8*/ 	.word	0x00029880
        /*08cc*/ 	.short	0x010a
        /*08ce*/ 	.byte	0x3f
	.zero		1


	//----- nvinfo : EIATTR_NUM_MBARRIERS
	.align		4
.L_103:
        /*08d0*/ 	.byte	0x03, 0x38
        /*08d2*/ 	.short	0x0016


	//----- nvinfo : EIATTR_EXIT_INSTR_OFFSETS
	.align		4
        /*08d4*/ 	.byte	0x04, 0x1c
        /*08d6*/ 	.short	(.L_105 - .L_104)


	//   ....[0]....
.L_104:
        /*08d8*/ 	.word	0x00000a30


	//   ....[1]....
        /*08dc*/ 	.word	0x0000ac90


	//   ....[2]....
        /*08e0*/ 	.word	0x0000e0d0


	//   ....[3]....
        /*08e4*/ 	.word	0x0000e380


	//----- nvinfo : EIATTR_MAX_THREADS
	.align		4
.L_105:
        /*08e8*/ 	.byte	0x04, 0x05
        /*08ea*/ 	.short	(.L_107 - .L_106)
.L_106:
        /*08ec*/ 	.word	0x00000180
        /*08f0*/ 	.word	0x00000001
        /*08f4*/ 	.word	0x00000001


	//----- nvinfo : EIATTR_CRS_STACK_SIZE
	.align		4
.L_107:
        /*08f8*/ 	.byte	0x04, 0x1e
        /*08fa*/ 	.short	(.L_109 - .L_108)
.L_108:
        /*08fc*/ 	.word	0x00000000


	//----- nvinfo : EIATTR_CBANK_PARAM_SIZE
	.align		4
.L_109:
        /*0900*/ 	.byte	0x03, 0x19
        /*0902*/ 	.short	0x0a70


	//----- nvinfo : EIATTR_PARAM_CBANK
	.align		4
        /*0904*/ 	.byte	0x04, 0x0a
        /*0906*/ 	.short	(.L_111 - .L_110)
	.align		4
.L_110:
        /*0908*/ 	.word	index@(.nv.constant0._ZN7cutlass13device_kernelIN5flash11enable_sm90INS1_16FlashAttnFwdSm90INS1_25CollectiveMainloopFwdSm90ILi2EN4cute5tupleIJNS5_1CILi1EEES8_S8_EEENS6_IJNS7_ILi128EEENS7_ILi160EEENS7_ILi192EEEEEELi128ENS_12float_e4m3_tEfNS_4arch4Sm90ELb0ELb0ELb1ELb0ELb0ELb0ELb0ELb1ELb1ELb1ELb0ELb0EEENS1_21CollectiveEpilogueFwdINS6_IJSA_SA_SB_EEES9_NS_10bfloat16_tESG_Li256ELb0ELb1ELb0ELb1EEENS1_29StaticPersistentTileSchedulerILb0EEEEEEEEEvNT_6ParamsE)
        /*090c*/ 	.short	0x0210
        /*090e*/ 	.short	0x0a70


	//----- nvinfo : EIATTR_SW_WAR
	.align		4
.L_111:
        /*0910*/ 	.byte	0x04, 0x36
        /*0912*/ 	.short	(.L_113 - .L_112)
.L_112:
        /*0914*/ 	.word	0x00000008
.L_113:


//--------------------- .nv.info._ZN7cutlass13device_kernelIN5flash11enable_sm90INS1_16FlashAttnFwdSm90INS1_25CollectiveMainloopFwdSm90ILi2EN4cute5tupleIJNS5_1CILi2EEENS7_ILi1EEES9_EEENS6_IJNS7_ILi128EEENS7_ILi160EEENS7_ILi192EEEEEELi128ENS_12float_e4m3_tEfNS_4arch4Sm90ELb0ELb0ELb1ELb0ELb0ELb0ELb0ELb1ELb1ELb1ELb0ELb0EEENS1_21CollectiveEpilogueFwdINS6_IJSB_SB_SC_EEESA_NS_10bfloat16_tESH_Li256ELb0ELb1ELb0ELb1EEENS1_29StaticPersistentTileSchedulerILb0EEEEEEEEEvNT_6ParamsE --------------------------
	.section	.nv.info._ZN7cutlass13device_kernelIN5flash11enable_sm90INS1_16FlashAttnFwdSm90INS1_25CollectiveMainloopFwdSm90ILi2EN4cute5tupleIJNS5_1CILi2EEENS7_ILi1EEES9_EEENS6_IJNS7_ILi128EEENS7_ILi160EEENS7_ILi192EEEEEELi128ENS_12float_e4m3_tEfNS_4arch4Sm90ELb0ELb0ELb1ELb0ELb0ELb0ELb0ELb1ELb1ELb1ELb0ELb0EEENS1_21CollectiveEpilogueFwdINS6_IJSB_SB_SC_EEESA_NS_10bfloat16_tESH_Li256ELb0ELb1ELb0ELb1EEENS1_29StaticPersistentTileSchedulerILb0EEEEEEEEEvNT_6ParamsE,"",@"SHT_CUDA_INFO"
	.sectionflags	@""
	.align	4


	//----- nvinfo : EIATTR_CUDA_API_VERSION
	.align		4
        /*0000*/ 	.byte	0x04, 0x37
        /*0002*/ 	.short	(.L_115 - .L_114)
.L_114:
        /*0004*/ 	.word	0x00000082


	//----- nvinfo : EIATTR_KPARAM_INFO
	.align		4
.L_115:
        /*0008*/ 	.byte	0x04, 0x17
        /*000a*/ 	.short	(.L_117 - .L_116)
.L_116:
        /*000c*/ 	.word	0x00000000
        /*0010*/ 	.short	0x0000
        /*0012*/ 	.short	0x0070
        /*0014*/ 	.byte	0x00, 0xf0, 0x01, 0x28


	//----- nvinfo : EIATTR_SPARSE_MMA_MASK
	.align		4
.L_117:
        /*0018*/ 	.byte	0x03, 0x50
        /*001a*/ 	.short	0x0000


	//----- nvinfo : EIATTR_MAXREG_COUNT
	.align		4
        /*001c*/ 	.byte	0x03, 0x1b
        /*001e*/ 	.short	0x00a8


	//----- nvinfo : EIATTR_NUM_BARRIERS
	.align		4
        /*0020*/ 	.byte	0x02, 0x4c
        /*0022*/ 	.byte	0x10
	.zero		1


	//----- nvinfo : EIATTR_EXTERNS
	.align		4
        /*0024*/ 	.byte	0x04, 0x0f
        /*0026*/ 	.short	(.L_119 - .L_118)


	//   ....[0]....
	.align		4
.L_118:
        /*0028*/ 	.word	index@(__assertfail)


	//----- nvinfo : EIATTR_ANNOTATIONS
	.align		4
.L_119:
        /*002c*/ 	.byte	0x04, 0x55
        /*002e*/ 	.short	(.L_121 - .L_120)


	//   ....[0]....
.L_120:
        /* <DEDUP_REMOVED lines=16> */
        /*0124*/ 	.byte	0x10, 0xe4, 0x00, 0x00, 0x01, 0x00, 0x00, 0x00, 0x90, 0xe5, 0x00, 0x00


	//----- nvinfo : EIATTR_MERCURY_ISA_VERSION
	.align		4
.L_121:
        /*0130*/ 	.byte	0x03, 0x5f
        /*0132*/ 	.short	0x0101


	//----- nvinfo : EIATTR_INT_WARP_WIDE_INSTR_OFFSETS
	.align		4
        /*0134*/ 	.byte	0x04, 0x31
        /*0136*/ 	.short	(.L_123 - .L_122)


	//   ....[0]....
.L_122:
        /*0138*/ 	.word	0x00000130


	//   ....[1]....
        /*013c*/ 	.word	0x00000170


	//   ....[2]....
        /*0140*/ 	.word	0x000001e0


	//----- nvinfo : EIATTR_COOP_GROUP_MASK_REGIDS
	.align		4
.L_123:
        /*0144*/ 	.byte	0x04, 0x29
        /*0146*/ 	.short	(.L_125 - .L_124)


	//   ....[0]....
.L_124:
        /*0148*/ 	.word	0xffffffff


	//   ....[1]....
        /*014c*/ 	.word	0xffffffff


	//   ....[2]....
        /*0150*/ 	.word	0xffffffff


	//   ....[3]....
        /*0154*/ 	.word	0xffffffff


	//   ....[4]....
        /*0158*/ 	.word	0xffffffff


	//   ....[5]....
        /*015c*/ 	.word	0xffffffff


	//   ....[6]....
        /*0160*/ 	.word	0xffffffff


	//   ....[7]....
        /*0164*/ 	.word	0xffffffff


	//   ....[8]....
        /*0168*/ 	.word	0xffffffff


	//   ....[9]....
        /*016c*/ 	.word	0xffffffff


	//   ....[10]....
        /*0170*/ 	.word	0xffffffff


	//   ....[11]....
        /*0174*/ 	.word	0xffffffff


	//   ....[12]....
        /*0178*/ 	.word	0xffffffff


	//   ....[13]....
        /*017c*/ 	.word	0xffffffff


	//   ....[14]....
        /*0180*/ 	.word	0xffffffff


	//   ....[15]....
        /*0184*/ 	.word	0xffffffff


	//   ....[16]....
        /*0188*/ 	.word	0xffffffff


	//   ....[17]....
        /*018c*/ 	.word	0xffffffff


	//   ....[18]....
        /*0190*/ 	.word	0xffffffff


	//   ....[19]....
        /*0194*/ 	.word	0xffffffff


	//   ....[20]....
        /*0198*/ 	.word	0xffffffff


	//   ....[21]....
        /*019c*/ 	.word	0xffffffff


	//   ....[22]....
        /*01a0*/ 	.word	0xffffffff


	//   ....[23]....
        /*01a4*/ 	.word	0xffffffff


	//   ....[24]....
        /*01a8*/ 	.word	0xffffffff


	//   ....[25]....
        /*01ac*/ 	.word	0xffffffff


	//   ....[26]....
        /*01b0*/ 	.word	0xffffffff


	//   ....[27]....
        /*01b4*/ 	.word	0xffffffff


	//   ....[28]....
        /*01b8*/ 	.word	0xffffffff


	//   ....[29]....
        /*01bc*/ 	.word	0xffffffff


	//   ....[30]....
        /*01c0*/ 	.word	0xffffffff


	//   ....[31]....
        /*01c4*/ 	.word	0xffffffff


	//   ....[32]....
        /*01c8*/ 	.word	0xffffffff


	//   ....[33]....
        /*01cc*/ 	.word	0xffffffff


	//   ....[34]....
        /*01d0*/ 	.word	0xffffffff


	//   ....[35]....
        /*01d4*/ 	.word	0xffffffff


	//   ....[36]....
        /*01d8*/ 	.word	0xffffffff


	//   ....[37]....
        /*01dc*/ 	.word	0xffffffff


	//   ....[38]....
        /*01e0*/ 	.word	0xffffffff


	//   ....[39]....
        /*01e4*/ 	.word	0xffffffff


	//   ....[40]....
        /*01e8*/ 	.word	0xffffffff


	//   ....[41]....
        /*01ec*/ 	.word	0xffffffff


	//   ....[42]....
        /*01f0*/ 	.word	0xffffffff


	//   ....[43]....
        /*01f4*/ 	.word	0xffffffff


	//   ....[44]....
        /*01f8*/ 	.word	0xffffffff


	//   ....[45]....
        /*01fc*/ 	.word	0xffffffff


	//   ....[46]....
        /*0200*/ 	.word	0xffffffff


	//   ....[47]....
        /*0204*/ 	.word	0xffffffff


	//   ....[48]....
        /*0208*/ 	.word	0xffffffff


	//   ....[49]....
        /*020c*/ 	.word	0xffffffff


	//   ....[50]....
        /*0210*/ 	.word	0xffffffff


	//   ....[51]....
        /*0214*/ 	.word	0xffffffff


	//   ....[52]....
        /*0218*/ 	.word	0xffffffff


	//   ....[53]....
        /*021c*/ 	.word	0xffffffff


	//   ....[54]....
        /*0220*/ 	.word	0xffffffff


	//   ....[55]....
        /*0224*/ 	.word	0xffffffff


	//   ....[56]....
        /*0228*/ 	.word	0xffffffff


	//   ....[57]....
        /*022c*/ 	.word	0xffffffff


	//   ....[58]....
        /*0230*/ 	.word	0xffffffff


	//   ....[59]....
        /*0234*/ 	.word	0xffffffff


	//   ....[60]....
        /*0238*/ 	.word	0xffffffff


	//   ....[61]....
        /*023c*/ 	.word	0xffffffff


	//   ....[62]....
        /*0240*/ 	.word	0xffffffff


	//   ....[63]....
        /*0244*/ 	.word	0xffffffff


	//   ....[64]....
        /*0248*/ 	.word	0xffffffff


	//   ....[65]....
        /*024c*/ 	.word	0xffffffff


	//   ....[66]....
        /*0250*/ 	.word	0xffffffff


	//   ....[67]....
        /*0254*/ 	.word	0xffffffff


	//   ....[68]....
        /*0258*/ 	.word	0xffffffff


	//   ....[69]....
        /*025c*/ 	.word	0xffffffff


	//   ....[70]....
        /*0260*/ 	.word	0xffffffff


	//   ....[71]....
        /*0264*/ 	.word	0xffffffff


	//   ....[72]....
        /*0268*/ 	.word	0xffffffff


	//   ....[73]....
        /*026c*/ 	.word	0xffffffff


	//   ....[74]....
        /*0270*/ 	.word	0xffffffff


	//   ....[75]....
        /*0274*/ 	.word	0x0500000f


	//   ....[76]....
        /*0278*/ 	.word	0x0500000f


	//   ....[77]....
        /*027c*/ 	.word	0x0500000f


	//   ....[78]....
        /*0280*/ 	.word	0x0500000f


	//   ....[79]....
        /*0284*/ 	.word	0x0500000f


	//   ....[80]....
        /*0288*/ 	.word	0x0500000f


	//   ....[81]....
        /*028c*/ 	.word	0x0500000f


	//   ....[82]....
        /*0290*/ 	.word	0x0500000f


	//   ....[83]....
        /*0294*/ 	.word	0x0500000f


	//----- nvinfo : EIATTR_COOP_GROUP_INSTR_OFFSETS
	.align		4
.L_125:
        /*0298*/ 	.byte	0x04, 0x28
        /*029a*/ 	.short	(.L_127 - .L_126)


	//   ....[0]....
.L_126:
        /*029c*/ 	.word	0x00000070


	//   ....[1]....
        /*02a0*/ 	.word	0x00000140


	//   ....[2]....
        /*02a4*/ 	.word	0x00000190


	//   ....[3]....
        /*02a8*/ 	.word	0x000003d0


	//   ....[4]....
        /*02ac*/ 	.word	0x000005f0


	//   ....[5]....
        /*02b0*/ 	.word	0x00000820


	//   ....[6]....
        /*02b4*/ 	.word	0x00000aa0


	//   ....[7]....
        /*02b8*/ 	.word	0x00000de0


	//   ....[8]....
        /*02bc*/ 	.word	0x000012c0


	//   ....[9]....
        /*02c0*/ 	.word	0x00003b90


	//   ....[10]....
        /*02c4*/ 	.word	0x00003c30


	//   ....[11]....
        /*02c8*/ 	.word	0x00004210


	//   ....[12]....
        /*02cc*/ 	.word	0x00004280


	//   ....[13]....
        /*02d0*/ 	.word	0x00007240


	//   ....[14]....
        /*02d4*/ 	.word	0x00007270


	//   ....[15]....
        /*02d8*/ 	.word	0x000072a0


	//   ....[16]....
        /*02dc*/ 	.word	0x000072b0


	//   ....[17]....
        /*02e0*/ 	.word	0x00008dc0


	//   ....[18]....
        /*02e4*/ 	.word	0x00008dd0


	//   ....[19]....
        /*02e8*/ 	.word	0x00008e50


	//   ....[20]....
        /*02ec*/ 	.word	0x00008e60


	//   ....[21]....
        /*02f0*/ 	.word	0x0000a120


	//   ....[22]....
        /*02f4*/ 	.word	0x0000a160


	//   ....[23]....
        /*02f8*/ 	.word	0x0000a180


	//   ....[24]....
        /*02fc*/ 	.word	0x0000a190


	//   ....[25]....
        /*0300*/ 	.word	0x0000a1a0


	//   ....[26]....
        /*0304*/ 	.word	0x0000a1b0


	//   ....[27]....
        /*0308*/ 	.word	0x0000a1c0


	//   ....[28]....
        /*030c*/ 	.word	0x0000a1d0


	//   ....[29]....
        /*0310*/ 	.word	0x0000a1e0


	//   ....[30]....
        /*0314*/ 	.word	0x0000a210


	//   ....[31]....
        /*0318*/ 	.word	0x0000a260


	//   ....[32]....
        /*031c*/ 	.word	0x0000a290


	//   ....[33]....
        /*0320*/ 	.word	0x0000a2c0


	//   ....[34]....
        /*0324*/ 	.word	0x0000a2d0


	//   ....[35]....
        /*0328*/ 	.word	0x0000a2e0


	//   ....[36]....
        /*032c*/ 	.word	0x0000a2f0


	//   ....[37]....
        /*0330*/ 	.word	0x0000a300


	//   ....[38]....
        /*0334*/ 	.word	0x0000a330


	//   ....[39]....
        /*0338*/ 	.word	0x0000a360


	//   ....[40]....
        /*033c*/ 	.word	0x0000a370


	//   ....[41]....
        /*0340*/ 	.word	0x0000a380


	//   ....[42]....
        /*0344*/ 	.word	0x0000a390


	//   ....[43]....
        /*0348*/ 	.word	0x0000a3a0


	//   ....[44]....
        /*034c*/ 	.word	0x0000a3b0


	//   ....[45]....
        /*0350*/ 	.word	0x0000a3c0


	//   ....[46]....
        /*0354*/ 	.word	0x0000a3d0


	//   ....[47]....
        /*0358*/ 	.word	0x0000a3e0


	//   ....[48]....
        /*035c*/ 	.word	0x0000a3f0


	//   ....[49]....
        /*0360*/ 	.word	0x0000a400


	//   ....[50]....
        /*0364*/ 	.word	0x0000a410


	//   ....[51]....
        /*0368*/ 	.word	0x0000a430


	//   ....[52]....
        /*036c*/ 	.word	0x0000a440


	//   ....[53]....
        /*0370*/ 	.word	0x0000a560


	//   ....[54]....
        /*0374*/ 	.word	0x0000a590


	//   ....[55]....
        /*0378*/ 	.word	0x0000a650


	//   ....[56]....
        /*037c*/ 	.word	0x0000a6a0


	//   ....[57]....
        /*0380*/ 	.word	0x0000ab10


	//   ....[58]....
        /*0384*/ 	.word	0x0000ab40


	//   ....[59]....
        /*0388*/ 	.word	0x0000ac10


	//   ....[60]....
        /*038c*/ 	.word	0x0000ac30


	//   ....[61]....
        /*0390*/ 	.word	0x0000ace0


	//   ....[62]....
        /*0394*/ 	.word	0x0000ad00


	//   ....[63]....
        /*0398*/ 	.word	0x0000adc0


	//   ....[64]....
        /*039c*/ 	.word	0x0000ae00


	//   ....[65]....
        /*03a0*/ 	.word	0x0000bb00


	//   ....[66]....
        /*03a4*/ 	.word	0x0000c7c0


	//   ....[67]....
        /*03a8*/ 	.word	0x0000c7f0


	//   ....[68]....
        /*03ac*/ 	.word	0x0000c8d0


	//   ....[69]....
        /*03b0*/ 	.word	0x0000c8e0


	//   ....[70]....
        /*03b4*/ 	.word	0x0000c970


	//   ....[71]....
        /*03b8*/ 	.word	0x0000c980


	//   ....[72]....
        /*03bc*/ 	.word	0x0000c990


	//   ....[73]....
        /*03c0*/ 	.word	0x0000c9a0


	//   ....[74]....
        /*03c4*/ 	.word	0x0000e4e0


	//   ....[75]....
        /*03c8*/ 	.word	0x0000e9e0


	//   ....[76]....
        /*03cc*/ 	.word	0x0000eb90


	//   ....[77]....
        /*03d0*/ 	.word	0x0000ebf0


	//   ....[78]....
        /*03d4*/ 	.word	0x0000ec80


	//   ....[79]....
        /*03d8*/ 	.word	0x0000ed90


	//   ....[80]....
        /*03dc*/ 	.word	0x0000edf0


	//   ....[81]....
        /*03e0*/ 	.word	0x0000eef0


	//   ....[82]....
        /*03e4*/ 	.word	0x0000ef50


	//   ....[83]....
        /*03e8*/ 	.word	0x0000f030


	//----- nvinfo : EIATTR_REG_RECONFIG
	.align		4
.L_127:
        /*03ec*/ 	.byte	0x01, 0x54
	.zero		2


	//----- nvinfo : EIATTR_SYSCALL_OFFSETS
	.align		4
        /*03f0*/ 	.byte	0x04, 0x46
        /*03f2*/ 	.short	(.L_129 - .L_128)


	//   ....[0]....
.L_128:
        /*03f4*/ 	.word	0x00001620


	//   ....[1]....
        /*03f8*/ 	.word	0x0000b5b0


	//   ....[2]....
        /*03fc*/ 	.word	0x0000b710


	//   ....[3]....
        /*0400*/ 	.word	0x0000b850


	//   ....[4]....
        /*0404*/ 	.word	0x0000b970


	//   ....[5]....
        /*0408*/ 	.word	0x0000c3c0


	//----- nvinfo : EIATTR_MBARRIER_INSTR_OFFSETS
	.align		4
.L_129:
        /*040c*/ 	.byte	0x04, 0x39
        /*040e*/ 	.short	(.L_131 - .L_130)


	//   ....[0]....
.L_130:
        /*0410*/ 	.word	0x00000270
        /*0414*/ 	.word	0x000000ff
        /*0418*/ 	.word	0x00029800
        /*041c*/ 	.short	0x0100
        /*041e*/ 	.byte	0x08
	.zero		1


	//   ....[1]....
        /*0420*/ 	.word	0x00000280
        /*0424*/ 	.word	0x000000ff
        /*0428*/ 	.word	0x00029820
        /*042c*/ 	.short	0x0100
        /*042e*/ 	.byte	0x08
	.zero		1


	//   ....[2]....
        /*0430*/ 	.word	0x00000370
        /*0434*/ 	.word	0x000000ff
        /*0438*/ 	.word	0x00029830
        /*043c*/ 	.short	0x0100
        /*043e*/ 	.byte	0x08
	.zero		1


	//   ....[3]....
        /*0440*/ 	.word	0x00000380
        /*0444*/ 	.word	0x000000ff
        /*0448*/ 	.word	0x00029840
        /*044c*/ 	.short	0x0100
        /*044e*/ 	.byte	0x08
	.zero		1


	//   ....[4]....
        /*0450*/ 	.word	0x00000390
        /*0454*/ 	.word	0x000000ff
        /*0458*/ 	.word	0x00029838
        /*045c*/ 	.short	0x0100
        /*045e*/ 	.byte	0x08
	.zero		1


	//   ....[5]....
        /*0460*/ 	.word	0x000003a0
        /*0464*/ 	.word	0x000000ff
        /*0468*/ 	.word	0x00029848
        /*046c*/ 	.short	0x0100
        /*046e*/ 	.byte	0x08
	.zero		1


	//   ....[6]....
        /*0470*/ 	.word	0x000005a0
        /*0474*/ 	.word	0x000000ff
        /*0478*/ 	.word	0x00029850
        /*047c*/ 	.short	0x0100
        /*047e*/ 	.byte	0x08
	.zero		1


	//   ....[7]....
        /*0480*/ 	.word	0x000005b0
        /*0484*/ 	.word	0x000000ff
        /*0488*/ 	.word	0x00029860
        /*048c*/ 	.short	0x0100
        /*048e*/ 	.byte	0x08
	.zero		1


	//   ....[8]....
        /*0490*/ 	.word	0x000005c0
        /*0494*/ 	.word	0x000000ff
        /*0498*/ 	.word	0x00029858
        /*049c*/ 	.short	0x0100
        /*049e*/ 	.byte	0x08
	.zero		1


	//   ....[9]....
        /*04a0*/ 	.word	0x000005d0
        /*04a4*/ 	.word	0x000000ff
        /*04a8*/ 	.word	0x00029868
        /*04ac*/ 	.short	0x0100
        /*04ae*/ 	.byte	0x08
	.zero		1


	//   ....[10]....
        /*04b0*/ 	.word	0x000007d0
        /*04b4*/ 	.word	0x000000ff
        /*04b8*/ 	.word	0x00029870
        /*04bc*/ 	.short	0x0100
        /*04be*/ 	.byte	0x08
	.zero		1


	//   ....[11]....
        /*04c0*/ 	.word	0x000007e0
        /*04c4*/ 	.word	0x000000ff
        /*04c8*/ 	.word	0x00029880
        /*04cc*/ 	.short	0x0100
        /*04ce*/ 	.byte	0x08
	.zero		1


	//   ....[12]....
        /*04d0*/ 	.word	0x000007f0
        /*04d4*/ 	.word	0x000000ff
        /*04d8*/ 	.word	0x00029878
        /*04dc*/ 	.short	0x0100
        /*04de*/ 	.byte	0x08
	.zero		1


	//   ....[13]....
        /*04e0*/ 	.word	0x00000800
        /*04e4*/ 	.word	0x000000ff
        /*04e8*/ 	.word	0x00029888
        /*04ec*/ 	.short	0x0100
        /*04ee*/ 	.byte	0x08
	.zero		1


	//   ....[14]....
        /*04f0*/ 	.word	0x00000a50
        /*04f4*/ 	.word	0x000000ff
        /*04f8*/ 	.word	0x00029890
        /*04fc*/ 	.short	0x0100
        /*04fe*/ 	.byte	0x08
	.zero		1


	//   ....[15]....
        /*0500*/ 	.word	0x00000a60
        /*0504*/ 	.word	0x000000ff
        /*0508*/ 	.word	0x000298a0
        /*050c*/ 	.short	0x0100
        /*050e*/ 	.byte	0x08
	.zero		1


	//   ....[16]....
        /*0510*/ 	.word	0x00000a70
        /*0514*/ 	.word	0x000000ff
        /*0518*/ 	.word	0x00029898
        /*051c*/ 	.short	0x0100
        /*051e*/ 	.byte	0x08
	.zero		1


	//   ....[17]....
        /*0520*/ 	.word	0x00000a80
        /*0524*/ 	.word	0x000000ff
        /*0528*/ 	.word	0x000298a8
        /*052c*/ 	.short	0x0100
        /*052e*/ 	.byte	0x08
	.zero		1


	//   ....[18]....
        /*0530*/ 	.word	0x00000d30
        /*0534*/ 	.word	0x000000ff
        /*0538*/ 	.word	0x000298b0
        /*053c*/ 	.short	0x0100
        /*053e*/ 	.byte	0x08
	.zero		1


	//   ....[19]....
        /*0540*/ 	.word	0x00000d40
        /*0544*/ 	.word	0x000000ff
        /*0548*/ 	.word	0x000298c0
        /*054c*/ 	.short	0x0100
        /*054e*/ 	.byte	0x08
	.zero		1


	//   ....[20]....
        /*0550*/ 	.word	0x00000d50
        /*0554*/ 	.word	0x000000ff
        /*0558*/ 	.word	0x000298b8
        /*055c*/ 	.short	0x0100
        /*055e*/ 	.byte	0x08
	.zero		1


	//   ....[21]....
        /*0560*/ 	.word	0x00000d60
        /*0564*/ 	.word	0x000000ff
        /*0568*/ 	.word	0x000298c8
        /*056c*/ 	.short	0x0100
        /*056e*/ 	.byte	0x08
	.zero		1


	//   ....[22]....
        /*0570*/ 	.word	0x000019b0
        /*0574*/ 	.word	0x000000ff
        /*0578*/ 	.word	0x00029800
        /*057c*/ 	.short	0x010a
        /*057e*/ 	.byte	0x27
	.zero		1


	//   ....[23]....
        /*0580*/ 	.word	0x00001a50
        /*0584*/ 	.word	0x00000003
        /*0588*/ 	.word	0x00029830
        /*058c*/ 	.short	0x010a
        /*058e*/ 	.byte	0x3f
	.zero		1


	//   ....[24]....
        /*0590*/ 	.word	0x00001a90
        /*0594*/ 	.word	0x00000003
        /*0598*/ 	.word	0x00029830
        /*059c*/ 	.short	0x010a
        /*059e*/ 	.byte	0x3f
	.zero		1


	//   ....[25]....
        /*05a0*/ 	.word	0x00004570
        /*05a4*/ 	.word	0x00000003
        /*05a8*/ 	.word	0x00000000
        /*05ac*/ 	.short	0x0101
        /*05ae*/ 	.byte	0x3f
	.zero		1


	//   ....[26]....
        /*05b0*/ 	.word	0x00005420
        /*05b4*/ 	.word	0x000000ff
        /*05b8*/ 	.word	0x00029830
        /*05bc*/ 	.short	0x010a
        /*05be*/ 	.byte	0x06
	.zero		1


	//   ....[27]....
        /*05c0*/ 	.word	0x00005460
        /*05c4*/ 	.word	0x000000ff
        /*05c8*/ 	.word	0x00029830
        /*05cc*/ 	.short	0x010a
        /*05ce*/ 	.byte	0x06
	.zero		1


	//   ....[28]....
        /*05d0*/ 	.word	0x000060a0
        /*05d4*/ 	.word	0x000000ff
        /*05d8*/ 	.word	0x00029850
        /*05dc*/ 	.short	0x010a
        /*05de*/ 	.byte	0x06
	.zero		1


	//   ....[29]....
        /*05e0*/ 	.word	0x000060e0
        /*05e4*/ 	.word	0x000000ff
        /*05e8*/ 	.word	0x00029850
        /*05ec*/ 	.short	0x010a
        /*05ee*/ 	.byte	0x06
	.zero		1


	//   ....[30]....
        /*05f0*/ 	.word	0x000081a0
        /*05f4*/ 	.word	0x0000009b
        /*05f8*/ 	.word	0x00000000
        /*05fc*/ 	.short	0x0101
        /*05fe*/ 	.byte	0x3f
	.zero		1


	//   ....[31]....
        /*0600*/ 	.word	0x000083f0
        /*0604*/ 	.word	0x000000ff
        /*0608*/ 	.word	0x00000000
        /*060c*/ 	.short	0x0101
        /*060e*/ 	.byte	0x06
	.zero		1


	//   ....[32]....
        /*0610*/ 	.word	0x00008a80
        /*0614*/ 	.word	0x000000ff
        /*0618*/ 	.word	0x00029850
        /*061c*/ 	.short	0x010a
        /*061e*/ 	.byte	0x04
	.zero		1


	//   ....[33]....
        /*0620*/ 	.word	0x00008ac0
        /*0624*/ 	.word	0x000000ff
        /*0628*/ 	.word	0x00029850
        /*062c*/ 	.short	0x010a
        /*062e*/ 	.byte	0x04
	.zero		1


	//   ....[34]....
        /*0630*/ 	.word	0x000097a0
        /*0634*/ 	.word	0x000000ff
        /*0638*/ 	.word	0x00000000
        /*063c*/ 	.short	0x0101
        /*063e*/ 	.byte	0x04
	.zero		1


	//   ....[35]....
        /*0640*/ 	.word	0x0000aaf0
        /*0644*/ 	.word	0x000000ff
        /*0648*/ 	.word	0x00000000
        /*064c*/ 	.short	0x0101
        /*064e*/ 	.byte	0x04
	.zero		1


	//   ....[36]....
        /*0650*/ 	.word	0x0000ab50
        /*0654*/ 	.word	0x000000ff
        /*0658*/ 	.word	0x00000000
        /*065c*/ 	.short	0x0101
        /*065e*/ 	.byte	0x27
	.zero		1


	//   ....[37]....
        /*0660*/ 	.word	0x0000bd10
        /*0664*/ 	.word	0x00000002
        /*0668*/ 	.word	0x00029880
        /*066c*/ 	.short	0x010a
        /*066e*/ 	.byte	0x3f
	.zero		1


	//   ....[38]....
        /*0670*/ 	.word	0x0000bf50
        /*0674*/ 	.word	0x00000002
        /*0678*/ 	.word	0x00029840
        /*067c*/ 	.short	0x010a
        /*067e*/ 	.byte	0x3f
	.zero		1


	//   ....[39]....
        /*0680*/ 	.word	0x0000cae0
        /*0684*/ 	.word	0x000000ff
        /*0688*/ 	.word	0x00029800
        /*068c*/ 	.short	0x0107
        /*068e*/ 	.byte	0x29
	.zero		1


	//   ....[40]....
        /*0690*/ 	.word	0x0000cb30
        /*0694*/ 	.word	0x000000ff
        /*0698*/ 	.word	0x00029800
        /*069c*/ 	.short	0x0101
        /*069e*/ 	.byte	0x29
	.zero		1


	//   ....[41]....
        /*06a0*/ 	.word	0x0000cb60
        /*06a4*/ 	.word	0x000000ff
        /*06a8*/ 	.word	0x00029820
        /*06ac*/ 	.short	0x010a
        /*06ae*/ 	.byte	0x29
	.zero		1


	//   ....[42]....
        /*06b0*/ 	.word	0x0000ce20
        /*06b4*/ 	.word	0x00000006
        /*06b8*/ 	.word	0x00029880
        /*06bc*/ 	.short	0x010a
        /*06be*/ 	.byte	0x3f
	.zero		1


	//   ....[43]....
        /*06c0*/ 	.word	0x0000d110
        /*06c4*/ 	.word	0x00000006
        /*06c8*/ 	.word	0x00029840
        /*06cc*/ 	.short	0x010a
        /*06ce*/ 	.byte	0x3f
	.zero		1


	//   ....[44]....
        /*06d0*/ 	.word	0x0000d640
        /*06d4*/ 	.word	0x00000012
        /*06d8*/ 	.word	0x00029870
        /*06dc*/ 	.short	0x010a
        /*06de*/ 	.byte	0x3f
	.zero		1


	//   ....[45]....
        /*06e0*/ 	.word	0x0000d6b0
        /*06e4*/ 	.word	0x00000012
        /*06e8*/ 	.word	0x00029860
        /*06ec*/ 	.short	0x010a
        /*06ee*/ 	.byte	0x3f
	.zero		1


	//   ....[46]....
        /*06f0*/ 	.word	0x0000dba0
        /*06f4*/ 	.word	0x00000012
        /*06f8*/ 	.word	0x00029850
        /*06fc*/ 	.short	0x0101
        /*06fe*/ 	.byte	0x3f
	.zero		1


	//   ....[47]....
        /*0700*/ 	.word	0x0000dc30
        /*0704*/ 	.word	0x00000012
        /*0708*/ 	.word	0x00000000
        /*070c*/ 	.short	0x0101
        /*070e*/ 	.byte	0x3f
	.zero		1


	//   ....[48]....
        /*0710*/ 	.word	0x0000dd50
        /*0714*/ 	.word	0x00000010
        /*0718*/ 	.word	0x00029870
        /*071c*/ 	.short	0x010a
        /*071e*/ 	.byte	0x3f
	.zero		1


	//   ....[49]....
        /*0720*/ 	.word	0x0000ddc0
        /*0724*/ 	.word	0x00000010
        /*0728*/ 	.word	0x00029860
        /*072c*/ 	.short	0x010a
        /*072e*/ 	.byte	0x3f
	.zero		1


	//   ....[50]....
        /*0730*/ 	.word	0x0000e2c0
        /*0734*/ 	.word	0x00000010
        /*0738*/ 	.word	0x00029850
        /*073c*/ 	.short	0x0101
        /*073e*/ 	.byte	0x3f
	.zero		1


	//   ....[51]....
        /*0740*/ 	.word	0x0000e350
        /*0744*/ 	.word	0x00000010
        /*0748*/ 	.word	0x00000000
        /*074c*/ 	.short	0x0101
        /*074e*/ 	.byte	0x3f
	.zero		1


	//   ....[52]....
        /*0750*/ 	.word	0x0000e490
        /*0754*/ 	.word	0x00000008
        /*0758*/ 	.word	0x00029820
        /*075c*/ 	.short	0x010a
        /*075e*/ 	.byte	0x3f
	.zero		1


	//   ....[53]....
        /*0760*/ 	.word	0x0000e610
        /*0764*/ 	.word	0x00000005
        /*0768*/ 	.word	0x00000000
        /*076c*/ 	.short	0x010a
        /*076e*/ 	.byte	0x3f
	.zero		1


	//   ....[54]....
        /*0770*/ 	.word	0x0000e660
        /*0774*/ 	.word	0x00000007
        /*0778*/ 	.word	0x00000000
        /*077c*/ 	.short	0x010a
        /*077e*/ 	.byte	0x3f
	.zero		1


	//   ....[55]....
        /*0780*/ 	.word	0x0000e6b0
        /*0784*/ 	.word	0x00000011
        /*0788*/ 	.word	0x00029860
        /*078c*/ 	.short	0x010a
        /*078e*/ 	.byte	0x3f
	.zero		1


	//   ....[56]....
        /*0790*/ 	.word	0x0000e700
        /*0794*/ 	.word	0x00000003
        /*0798*/ 	.word	0x00029860
        /*079c*/ 	.short	0x010a
        /*079e*/ 	.byte	0x3f
	.zero		1


	//   ....[57]....
        /*07a0*/ 	.word	0x0000e740
        /*07a4*/ 	.word	0x00000011
        /*07a8*/ 	.word	0x00029880
        /*07ac*/ 	.short	0x010a
        /*07ae*/ 	.byte	0x3f
	.zero		1


	//   ....[58]....
        /*07b0*/ 	.word	0x0000e760
        /*07b4*/ 	.word	0x00000003
        /*07b8*/ 	.word	0x00029880
        /*07bc*/ 	.short	0x010a
        /*07be*/ 	.byte	0x3f
	.zero		1


	//   ....[59]....
        /*07c0*/ 	.word	0x0000e7d0
        /*07c4*/ 	.word	0x00000003
        /*07c8*/ 	.word	0x00029800
        /*07cc*/ 	.short	0x010a
        /*07ce*/ 	.byte	0x3f
	.zero		1


	//   ....[60]....
        /*07d0*/ 	.word	0x0000e820
        /*07d4*/ 	.word	0x00000003
        /*07d8*/ 	.word	0x00029830
        /*07dc*/ 	.short	0x010a
        /*07de*/ 	.byte	0x3f
	.zero		1


	//   ....[61]....
        /*07e0*/ 	.word	0x0000e880
        /*07e4*/ 	.word	0x00000008
        /*07e8*/ 	.word	0x00029830
        /*07ec*/ 	.short	0x010a
        /*07ee*/ 	.byte	0x3f
	.zero		1


	//   ....[62]....
        /*07f0*/ 	.word	0x0000e8e0
        /*07f4*/ 	.word	0x00000008
        /*07f8*/ 	.word	0x00029850
        /*07fc*/ 	.short	0x010a
        /*07fe*/ 	.byte	0x3f
	.zero		1


	//   ....[63]....
        /*0800*/ 	.word	0x0000e940
        /*0804*/ 	.word	0x00000003
        /*0808*/ 	.word	0x00029850
        /*080c*/ 	.short	0x010a
        /*080e*/ 	.byte	0x3f
	.zero		1


	//   ....[64]....
        /*0810*/ 	.word	0x0000ea90
        /*0814*/ 	.word	0x00000002
        /*0818*/ 	.word	0x00029880
        /*081c*/ 	.short	0x010a
        /*081e*/ 	.byte	0x3f
	.zero		1


	//   ....[65]....
        /*0820*/ 	.word	0x0000eae0
        /*0824*/ 	.word	0x00000002
        /*0828*/ 	.word	0x00029840
        /*082c*/ 	.short	0x010a
        /*082e*/ 	.byte	0x3f
	.zero		1


	//   ....[66]....
        /*0830*/ 	.word	0x0000f080
        /*0834*/ 	.word	0x00000002
        /*0838*/ 	.word	0x00029820
        /*083c*/ 	.short	0x010a
        /*083e*/ 	.byte	0x3f
	.zero		1


	//   ....[67]....
        /*0840*/ 	.word	0x0000f0d0
        /*0844*/ 	.word	0x00000006
        /*0848*/ 	.word	0x00029880
        /*084c*/ 	.short	0x010a
        /*084e*/ 	.byte	0x3f
	.zero		1


	//   ....[68]....
        /*0850*/ 	.word	0x0000f120
        /*0854*/ 	.word	0x00000006
        /*0858*/ 	.word	0x00029840
        /*085c*/ 	.short	0x010a
        /*085e*/ 	.byte	0x3f
	.zero		1


	//   ....[69]....
        /*0860*/ 	.word	0x0000f170
        /*0864*/ 	.word	0x00000012
        /*0868*/ 	.word	0x00029870
        /*086c*/ 	.short	0x010a
        /*086e*/ 	.byte	0x3f
	.zero		1


	//   ....[70]....
        /*0870*/ 	.word	0x0000f1c0
        /*0874*/ 	.word	0x00000012
        /*0878*/ 	.word	0x00029860
        /*087c*/ 	.short	0x010a
        /*087e*/ 	.byte	0x3f
	.zero		1


	//   ....[71]....
        /*0880*/ 	.word	0x0000f210
        /*0884*/ 	.word	0x00000010
        /*0888*/ 	.word	0x00029870
        /*088c*/ 	.short	0x010a
        /*088e*/ 	.byte	0x3f
	.zero		1


	//   ....[72]....
        /*0890*/ 	.word	0x0000f260
        /*0894*/ 	.word	0x00000010
        /*0898*/ 	.word	0x00029860
        /*089c*/ 	.short	0x010a
        /*089e*/ 	.byte	0x3f
	.zero		1


	//   ....[73]....
        /*08a0*/ 	.word	0x0000f2b0
        /*08a4*/ 	.word	0x00000008
        /*08a8*/ 	.word	0x00029820
        /*08ac*/ 	.short	0x010a
        /*08ae*/ 	.byte	0x3f
	.zero		1


	//   ....[74]....
        /*08b0*/ 	.word	0x0000f300
        /*08b4*/ 	.word	0x00000005
        /*08b8*/ 	.word	0x00000000
        /*08bc*/ 	.short	0x010a
        /*08be*/ 	.byte	0x3f
	.zero		1


	//   ....[75]....
        /*08c0*/ 	.word	0x0000f350
        /*08c4*/ 	.word	0x00000007
        /*08c8*/ 	.word	0x00000000
        /*08cc*/ 	.short	0x010a
        /*08ce*/ 	.byte	0x3f
	.zero		1


	//   ....[76]....
        /*08d0*/ 	.word	0x0000f3a0
        /*08d4*/ 	.word	0x00000011
        /*08d8*/ 	.word	0x00029860
        /*08dc*/ 	.short	0x010a
        /*08de*/ 	.byte	0x3f
	.zero		1


	//   ....[77]....
        /*08e0*/ 	.word	0x0000f3f0
        /*08e4*/ 	.word	0x00000003
        /*08e8*/ 	.word	0x00029860
        /*08ec*/ 	.short	0x010a
        /*08ee*/ 	.byte	0x3f
	.zero		1


	//   ....[78]....
        /*08f0*/ 	.word	0x0000f440
        /*08f4*/ 	.word	0x00000011
        /*08f8*/ 	.word	0x00029880
        /*08fc*/ 	.short	0x010a
        /*08fe*/ 	.byte	0x3f
	.zero		1


	//----- nvinfo : EIATTR_NUM_MBARRIERS
	.align		4
.L_131:
        /*0900*/ 	.byte	0x03, 0x38
        /*0902*/ 	.short	0x0016


	//----- nvinfo : EIATTR_EXIT_INSTR_OFFSETS
	.align		4
        /*0904*/ 	.byte	0x04, 0x1c
        /*0906*/ 	.short	(.L_133 - .L_132)


	//   ....[0]....
.L_132:
        /*0908*/ 	.word	0x00000f50


	//   ....[1]....
        /*090c*/ 	.word	0x0000aee0


	//   ....[2]....
        /*0910*/ 	.word	0x0000e500


	//   ....[3]....
        /*0914*/ 	.word	0x0000e7b0


	//----- nvinfo : EIATTR_MAX_THREADS
	.align		4
.L_133:
        /*0918*/ 	.byte	0x04, 0x05
        /*091a*/ 	.short	(.L_135 - .L_134)
.L_134:
        /*091c*/ 	.word	0x00000180
        /*0920*/ 	.word	0x00000001
        /*0924*/ 	.word	0x00000001


	//----- nvinfo : EIATTR_CRS_STACK_SIZE
	.align		4
.L_135:
        /*0928*/ 	.byte	0x04, 0x1e
        /*092a*/ 	.short	(.L_137 - .L_136)
.L_136:
        /*092c*/ 	.word	0x00000000


	//----- nvinfo : EIATTR_CBANK_PARAM_SIZE
	.align		4
.L_137:
        /*0930*/ 	.byte	0x03, 0x19
        /*0932*/ 	.short	0x0a70


	//----- nvinfo : EIATTR_PARAM_CBANK
	.align		4
        /*0934*/ 	.byte	0x04, 0x0a
        /*0936*/ 	.short	(.L_139 - .L_138)
	.align		4
.L_138:
        /*0938*/ 	.word	index@(.nv.constant0._ZN7cutlass13device_kernelIN5flash11enable_sm90INS1_16FlashAttnFwdSm90INS1_25CollectiveMainloopFwdSm90ILi2EN4cute5tupleIJNS5_1CILi2EEENS7_ILi1EEES9_EEENS6_IJNS7_ILi128EEENS7_ILi160EEENS7_ILi192EEEEEELi128ENS_12float_e4m3_tEfNS_4arch4Sm90ELb0ELb0ELb1ELb0ELb0ELb0ELb0ELb1ELb1ELb1ELb0ELb0EEENS1_21CollectiveEpilogueFwdINS6_IJSB_SB_SC_EEESA_NS_10bfloat16_tESH_Li256ELb0ELb1ELb0ELb1EEENS1_29StaticPersistentTileSchedulerILb0EEEEEEEEEvNT_6ParamsE)
        /*093c*/ 	.short	0x0210
        /*093e*/ 	.short	0x0a70


	//----- nvinfo : EIATTR_SW_WAR
	.align		4
.L_139:
        /*0940*/ 	.byte	0x04, 0x36
        /*0942*/ 	.short	(.L_141 - .L_140)
.L_140:
        /*0944*/ 	.word	0x00000008
.L_141:


//--------------------- .nv.info._ZN7cutlass13device_kernelIN5flash11enable_sm90INS1_16FlashAttnFwdSm90INS1_25CollectiveMainloopFwdSm90ILi2EN4cute5tupleIJNS5_1CILi1EEES8_S8_EEENS6_IJNS7_ILi128EEENS7_ILi160EEENS7_ILi192EEEEEELi128ENS_12float_e4m3_tEfNS_4arch4Sm90ELb0ELb0ELb1ELb1ELb0ELb0ELb0ELb1ELb1ELb1ELb0ELb0EEENS1_21CollectiveEpilogueFwdINS6_IJSA_SA_SB_EEES9_NS_10bfloat16_tESG_Li256ELb1ELb1ELb0ELb1EEENS1_36VarlenDynamicPersistentTileSchedulerILi128ELi160ELi256ELi128ELb0ELb1ELb1ELb0ELb1ELb1EEEEEEEEEvNT_6ParamsE --------------------------
	.section	.nv.info._ZN7cutlass13device_kernelIN5flash11enable_sm90INS1_16FlashAttnFwdSm90INS1_25CollectiveMainloopFwdSm90ILi2EN4cute5tupleIJNS5_1CILi1EEES8_S8_EEENS6_IJNS7_ILi128EEENS7_ILi160EEENS7_ILi192EEEEEELi128ENS_12float_e4m3_tEfNS_4arch4Sm90ELb0ELb0ELb1ELb1ELb0ELb0ELb0ELb1ELb1ELb1ELb0ELb0EEENS1_21CollectiveEpilogueFwdINS6_IJSA_SA_SB_EEES9_NS_10bfloat16_tESG_Li256ELb1ELb1ELb0ELb1EEENS1_36VarlenDynamicPersistentTileSchedulerILi128ELi160ELi256ELi128ELb0ELb1ELb1ELb0ELb1ELb1EEEEEEEEEvNT_6ParamsE,"",@"SHT_CUDA_INFO"
	.sectionflags	@""
	.align	4


	//----- nvinfo : EIATTR_CUDA_API_VERSION
	.align		4
        /*0000*/ 	.byte	0x04, 0x37
        /*0002*/ 	.short	(.L_143 - .L_142)
.L_142:
        /*0004*/ 	.word	0x00000082


	//----- nvinfo : EIATTR_KPARAM_INFO
	.align		4
.L_143:
        /*0008*/ 	.byte	0x04, 0x17
        /*000a*/ 	.short	(.L_145 - .L_144)
.L_144:
        /*000c*/ 	.word	0x00000000
        /*0010*/ 	.short	0x0000
        /*0012*/ 	.short	0x0070
        /*0014*/ 	.byte	0x00, 0xf0, 0x01, 0x2a


	//----- nvinfo : EIATTR_SPARSE_MMA_MASK
	.align		4
.L_145:
        /*0018*/ 	.byte	0x03, 0x50
        /*001a*/ 	.short	0x0000


	//----- nvinfo : EIATTR_MAXREG_COUNT
	.align		4
        /*001c*/ 	.byte	0x03, 0x1b
        /*001e*/ 	.short	0x00a8


	//----- nvinfo : EIATTR_NUM_BARRIERS
	.align		4
        /*0020*/ 	.byte	0x02, 0x4c
        /*0022*/ 	.byte	0x10
	.zero		1


	//----- nvinfo : EIATTR_EXTERNS
	.align		4
        /*0024*/ 	.byte	0x04, 0x0f
        /*0026*/ 	.short	(.L_147 - .L_146)


	//   ....[0]....
	.align		4
.L_146:
        /*0028*/ 	.word	index@(__assertfail)


	//----- nvinfo : EIATTR_ANNOTATIONS
	.align		4
.L_147:
        /*002c*/ 	.byte	0x04, 0x55
        /*002e*/ 	.short	(.L_149 - .L_148)


	//   ....[0]....
.L_148:
        /* <DEDUP_REMOVED lines=31> */


	//----- nvinfo : EIATTR_MERCURY_ISA_VERSION
	.align		4
.L_149:
        /*0208*/ 	.byte	0x03, 0x5f
        /*020a*/ 	.short	0x0101


	//----- nvinfo : EIATTR_UNUSED_LOAD_BYTE_OFFSET
	.align		4
        /*020c*/ 	.byte	0x04, 0x44
        /*020e*/ 	.short	(.L_151 - .L_150)


	//   ....[0]....
.L_150:
        /*0210*/ 	.word	0x00000a40
        /*0214*/ 	.word	0x0000fff0


	//   ....[1]....
        /*0218*/ 	.word	0x00009960
        /*021c*/ 	.word	0x0000fff0


	//----- nvinfo : EIATTR_INT_WARP_WIDE_INSTR_OFFSETS
	.align		4
.L_151:
        /*0220*/ 	.byte	0x04, 0x31
        /*0222*/ 	.short	(.L_153 - .L_152)


	//   ....[0]....
.L_152:
        /*0224*/ 	.word	0x00000130


	//   ....[1]....
        /*0228*/ 	.word	0x00000170


	//   ....[2]....
        /*022c*/ 	.word	0x000001e0


	//   ....[3]....
        /*0230*/ 	.word	0x0000d4b0


	//   ....[4]....
        /*0234*/ 	.word	0x0000d540


	//   ....[5]....
        /*0238*/ 	.word	0x0000fe30


	//   ....[6]....
        /*023c*/ 	.word	0x0000fec0


	//----- nvinfo : EIATTR_COOP_GROUP_MASK_REGIDS
	.align		4
.L_153:
        /*0240*/ 	.byte	0x04, 0x29
        /*0242*/ 	.short	(.L_155 - .L_154)


	//   ....[0]....
.L_154:
        /*0244*/ 	.word	0xffffffff


	//   ....[1]....
        /*0248*/ 	.word	0xffffffff


	//   ....[2]....
        /*024c*/ 	.word	0xffffffff


	//   ....[3]....
        /*0250*/ 	.word	0xffffffff


	//   ....[4]....
        /*0254*/ 	.word	0xffffffff


	//   ....[5]....
        /*0258*/ 	.word	0xffffffff


	//   ....[6]....
        /*025c*/ 	.word	0xffffffff


	//   ....[7]....
        /*0260*/ 	.word	0xffffffff


	//   ....[8]....
        /*0264*/ 	.word	0xffffffff


	//   ....[9]....
        /*0268*/ 	.word	0xffffffff


	//   ....[10]....
        /*026c*/ 	.word	0xffffffff


	//   ....[11]....
        /*0270*/ 	.word	0xffffffff


	//   ....[12]....
        /*0274*/ 	.word	0xffffffff


	//   ....[13]....
        /*0278*/ 	.word	0xffffffff


	//   ....[14]....
        /*027c*/ 	.word	0xffffffff


	//   ....[15]....
        /*0280*/ 	.word	0xffffffff


	//   ....[16]....
        /*0284*/ 	.word	0xffffffff


	//   ....[17]....
        /*0288*/ 	.word	0xffffffff


	//   ....[18]....
        /*028c*/ 	.word	0xffffffff


	//   ....[19]....
        /*0290*/ 	.word	0xffffffff


	//   ....[20]....
        /*0294*/ 	.word	0xffffffff


	//   ....[21]....
        /*0298*/ 	.word	0xffffffff


	//   ....[22]....
        /*029c*/ 	.word	0xffffffff


	//   ....[23]....
        /*02a0*/ 	.word	0xffffffff


	//   ....[24]....
        /*02a4*/ 	.word	0xffffffff


	//   ....[25]....
        /*02a8*/ 	.word	0xffffffff


	//   ....[26]....
        /*02ac*/ 	.word	0xffffffff


	//   ....[27]....
        /*02b0*/ 	.word	0xffffffff


	//   ....[28]....
        /*02b4*/ 	.word	0xffffffff


	//   ....[29]....
        /*02b8*/ 	.word	0xffffffff


	//   ....[30]....
        /*02bc*/ 	.word	0xffffffff


	//   ....[31]....
        /*02c0*/ 	.word	0xffffffff


	//   ....[32]....
        /*02c4*/ 	.word	0xffffffff


	//   ....[33]....
        /*02c8*/ 	.word	0xffffffff


	//   ....[34]....
        /*02cc*/ 	.word	0xffffffff


	//   ....[35]....
        /*02d0*/ 	.word	0xffffffff


	//   ....[36]....
        /*02d4*/ 	.word	0xffffffff


	//   ....[37]....
        /*02d8*/ 	.word	0xffffffff


	//   ....[38]....
        /*02dc*/ 	.word	0xffffffff


	//   ....[39]....
        /*02e0*/ 	.word	0xffffffff


	//   ....[40]....
        /*02e4*/ 	.word	0xffffffff


	//   ....[41]....
        /*02e8*/ 	.word	0xffffffff


	//   ....[42]....
        /*02ec*/ 	.word	0xffffffff


	//   ....[43]....
        /*02f0*/ 	.word	0xffffffff


	//   ....[44]....
        /*02f4*/ 	.word	0xffffffff


	//   ....[45]....
        /*02f8*/ 	.word	0xffffffff


	//   ....[46]....
        /*02fc*/ 	.word	0xffffffff


	//   ....[47]....
        /*0300*/ 	.word	0xffffffff


	//   ....[48]....
        /*0304*/ 	.word	0xffffffff


	//   ....[49]....
        /*0308*/ 	.word	0xffffffff


	//   ....[50]....
        /*030c*/ 	.word	0xffffffff


	//   ....[51]....
        /*0310*/ 	.word	0xffffffff


	//   ....[52]....
        /*0314*/ 	.word	0xffffffff


	//   ....[53]....
        /*0318*/ 	.word	0xffffffff


	//   ....[54]....
        /*031c*/ 	.word	0xffffffff


	//   ....[55]....
        /*0320*/ 	.word	0xffffffff


	//   ....[56]....
        /*0324*/ 	.word	0xffffffff


	//   ....[57]....
        /*0328*/ 	.word	0xffffffff


	//   ....[58]....
        /*032c*/ 	.word	0xffffffff


	//   ....[59]....
        /*0330*/ 	.word	0xffffffff


	//   ....[60]....
        /*0334*/ 	.word	0xffffffff


	//   ....[61]....
        /*0338*/ 	.word	0xffffffff


	//   ....[62]....
        /*033c*/ 	.word	0xffffffff


	//   ....[63]....
        /*0340*/ 	.word	0xffffffff


	//   ....[64]....
        /*0344*/ 	.word	0xffffffff


	//   ....[65]....
        /*0348*/ 	.word	0xffffffff


	//   ....[66]....
        /*034c*/ 	.word	0xffffffff


	//   ....[67]....
        /*0350*/ 	.word	0xffffffff


	//   ....[68]....
        /*0354*/ 	.word	0xffffffff


	//   ....[69]....
        /*0358*/ 	.word	0xffffffff


	//   ....[70]....
        /*035c*/ 	.word	0xffffffff


	//   ....[71]....
        /*0360*/ 	.word	0xffffffff


	//   ....[72]....
        /*0364*/ 	.word	0xffffffff


	//   ....[73]....
        /*0368*/ 	.word	0xffffffff


	//   ....[74]....
        /*036c*/ 	.word	0xffffffff


	//   ....[75]....
        /*0370*/ 	.word	0xffffffff


	//   ....[76]....
        /*0374*/ 	.word	0xffffffff


	//   ....[77]....
        /*0378*/ 	.word	0xffffffff


	//   ....[78]....
        /*037c*/ 	.word	0xffffffff


	//   ....[79]....
        /*0380*/ 	.word	0xffffffff


	//   ....[80]....
        /*0384*/ 	.word	0xffffffff


	//   ....[81]....
        /*0388*/ 	.word	0xffffffff


	//   ....[82]....
        /*038c*/ 	.word	0xffffffff


	//   ....[83]....
        /*0390*/ 	.word	0xffffffff


	//   ....[84]....
        /*0394*/ 	.word	0xffffffff


	//   ....[85]....
        /*0398*/ 	.word	0xffffffff


	//   ....[86]....
        /*039c*/ 	.word	0xffffffff


	//   ....[87]....
        /*03a0*/ 	.word	0xffffffff


	//   ....[88]....
        /*03a4*/ 	.word	0xffffffff


	//   ....[89]....
        /*03a8*/ 	.word	0xffffffff


	//   ....[90]....
        /*03ac*/ 	.word	0xffffffff


	//   ....[91]....
        /*03b0*/ 	.word	0xffffffff


	//   ....[92]....
        /*03b4*/ 	.word	0xffffffff


	//   ....[93]....
        /*03b8*/ 	.word	0xffffffff


	//   ....[94]....
        /*03bc*/ 	.word	0xffffffff


	//   ....[95]....
        /*03c0*/ 	.word	0xffffffff


	//   ....[96]....
        /*03c4*/ 	.word	0xffffffff


	//   ....[97]....
        /*03c8*/ 	.word	0xffffffff


	//   ....[98]....
        /*03cc*/ 	.word	0xffffffff


	//   ....[99]....
        /*03d0*/ 	.word	0xffffffff


	//   ....[100]....
        /*03d4*/ 	.word	0xffffffff


	//   ....[101]....
        /*03d8*/ 	.word	0xffffffff


	//   ....[102]....
        /*03dc*/ 	.word	0xffffffff


	//   ....[103]....
        /*03e0*/ 	.word	0xffffffff


	//   ....[104]....
        /*03e4*/ 	.word	0xffffffff


	//   ....[105]....
        /*03e8*/ 	.word	0xffffffff


	//   ....[106]....
        /*03ec*/ 	.word	0xffffffff


	//   ....[107]....
        /*03f0*/ 	.word	0xffffffff


	//   ....[108]....
        /*03f4*/ 	.word	0xffffffff


	//   ....[109]....
        /*03f8*/ 	.word	0xffffffff


	//   ....[110]....
        /*03fc*/ 	.word	0xffffffff


	//   ....[111]....
        /*0400*/ 	.word	0xffffffff


	//   ....[112]....
        /*0404*/ 	.word	0xffffffff


	//   ....[113]....
        /*0408*/ 	.word	0xffffffff


	//   ....[114]....
        /*040c*/ 	.word	0xffffffff


	//   ....[115]....
        /*0410*/ 	.word	0x0500000f


	//   ....[116]....
        /*0414*/ 	.word	0x0500000f


	//   ....[117]....
        /*0418*/ 	.word	0x0500000f


	//   ....[118]....
        /*041c*/ 	.word	0x0500000f


	//   ....[119]....
        /*0420*/ 	.word	0x0500000f


	//   ....[120]....
        /*0424*/ 	.word	0x0500000f


	//   ....[121]....
        /*0428*/ 	.word	0x0500000f


	//   ....[122]....
        /*042c*/ 	.word	0x0500000f


	//   ....[123]....
        /*0430*/ 	.word	0x0500000f


	//   ....[124]....
        /*0434*/ 	.word	0x0500000f


	//----- nvinfo : EIATTR_COOP_GROUP_INSTR_OFFSETS
	.align		4
.L_155:
        /*0438*/ 	.byte	0x04, 0x28
        /*043a*/ 	.short	(.L_157 - .L_156)


	//   ....[0]....
.L_156:
        /*043c*/ 	.word	0x00000070


	//   ....[1]....
        /*0440*/ 	.word	0x00000140


	//   ....[2]....
        /*0444*/ 	.word	0x00000190


	//   ....[3]....
        /*0448*/ 	.word	0x000003c0


	//   ....[4]....
        /*044c*/ 	.word	0x00000520


	//   ....[5]....
        /*0450*/ 	.word	0x00000640


	//   ....[6]....
        /*0454*/ 	.word	0x000007a0


	//   ....[7]....
        /*0458*/ 	.word	0x00001420


	//   ....[8]....
        /*045c*/ 	.word	0x00003c00


	//   ....[9]....
        /*0460*/ 	.word	0x00003cb0


	//   ....[10]....
        /*0464*/ 	.word	0x00003ff0


	//   ....[11]....
        /*0468*/ 	.word	0x00004120


	//   ....[12]....
        /*046c*/ 	.word	0x000073b0


	//   ....[13]....
        /*0470*/ 	.word	0x000073e0


	//   ....[14]....
        /*0474*/ 	.word	0x00007410


	//   ....[15]....
        /*0478*/ 	.word	0x00007440


	//   ....[16]....
        /*047c*/ 	.word	0x000091e0


	//   ....[17]....
        /*0480*/ 	.word	0x00009240


	//   ....[18]....
        /*0484*/ 	.word	0x00009260


	//   ....[19]....
        /*0488*/ 	.word	0x00009280


	//   ....[20]....
        /*048c*/ 	.word	0x0000a1f0


	//   ....[21]....
        /*0490*/ 	.word	0x0000a200


	//   ....[22]....
        /*0494*/ 	.word	0x0000a210


	//   ....[23]....
        /*0498*/ 	.word	0x0000a220


	//   ....[24]....
        /*049c*/ 	.word	0x0000a230


	//   ....[25]....
        /*04a0*/ 	.word	0x0000a240


	//   ....[26]....
        /*04a4*/ 	.word	0x0000a250


	//   ....[27]....
        /*04a8*/ 	.word	0x0000a260


	//   ....[28]....
        /*04ac*/ 	.word	0x0000a290


	//   ....[29]....
        /*04b0*/ 	.word	0x0000a2a0


	//   ....[30]....
        /*04b4*/ 	.word	0x0000a2d0


	//   ....[31]....
        /*04b8*/ 	.word	0x0000a2e0


	//   ....[32]....
        /*04bc*/ 	.word	0x0000a320


	//   ....[33]....
        /*04c0*/ 	.word	0x0000a330


	//   ....[34]....
        /*04c4*/ 	.word	0x0000a360


	//   ....[35]....
        /*04c8*/ 	.word	0x0000a370


	//   ....[36]....
        /*04cc*/ 	.word	0x0000a3a0


	//   ....[37]....
        /*04d0*/ 	.word	0x0000a3b0


	//   ....[38]....
        /*04d4*/ 	.word	0x0000a3c0


	//   ....[39]....
        /*04d8*/ 	.word	0x0000a3d0


	//   ....[40]....
        /*04dc*/ 	.word	0x0000a3f0


	//   ....[41]....
        /*04e0*/ 	.word	0x0000a410


	//   ....[42]....
        /*04e4*/ 	.word	0x0000a430


	//   ....[43]....
        /*04e8*/ 	.word	0x0000a440


	//   ....[44]....
        /*04ec*/ 	.word	0x0000a470


	//   ....[45]....
        /*04f0*/ 	.word	0x0000a4a0


	//   ....[46]....
        /*04f4*/ 	.word	0x0000a4b0


	//   ....[47]....
        /*04f8*/ 	.word	0x0000a4c0


	//   ....[48]....
        /*04fc*/ 	.word	0x0000a4d0


	//   ....[49]....
        /*0500*/ 	.word	0x0000a4e0


	//   ....[50]....
        /*0504*/ 	.word	0x0000a4f0


	//   ....[51]....
        /*0508*/ 	.word	0x0000a500


	//   ....[52]....
        /*050c*/ 	.word	0x0000ab60


	//   ....[53]....
        /*0510*/ 	.word	0x0000aba0


	//   ....[54]....
        /*0514*/ 	.word	0x0000abd0


	//   ....[55]....
        /*0518*/ 	.word	0x0000ac10


	//   ....[56]....
        /*051c*/ 	.word	0x0000b180


	//   ....[57]....
        /*0520*/ 	.word	0x0000b1d0


	//   ....[58]....
        /*0524*/ 	.word	0x0000b2a0


	//   ....[59]....
        /*0528*/ 	.word	0x0000b2c0


	//   ....[60]....
        /*052c*/ 	.word	0x0000b380


	//   ....[61]....
        /*0530*/ 	.word	0x0000b3a0


	//   ....[62]....
        /*0534*/ 	.word	0x0000b470


	//   ....[63]....
        /*0538*/ 	.word	0x0000b490


	//   ....[64]....
        /*053c*/ 	.word	0x0000bd60


	//   ....[65]....
        /*0540*/ 	.word	0x0000bd90


	//   ....[66]....
        /*0544*/ 	.word	0x0000be60


	//   ....[67]....
        /*0548*/ 	.word	0x0000be80


	//   ....[68]....
        /*054c*/ 	.word	0x0000bf40


	//   ....[69]....
        /*0550*/ 	.word	0x0000bf60


	//   ....[70]....
        /*0554*/ 	.word	0x0000c030


	//   ....[71]....
        /*0558*/ 	.word	0x0000c050


	//   ....[72]....
        /*055c*/ 	.word	0x0000c190


	//   ....[73]....
        /*0560*/ 	.word	0x0000c3a0


	//   ....[74]....
        /*0564*/ 	.word	0x0000c3d0


	//   ....[75]....
        /*0568*/ 	.word	0x0000c400


	//   ....[76]....
        /*056c*/ 	.word	0x0000c440


	//   ....[77]....
        /*0570*/ 	.word	0x0000c470


	//   ....[78]....
        /*0574*/ 	.word	0x0000c4a0


	//   ....[79]....
        /*0578*/ 	.word	0x0000c630


	//   ....[80]....
        /*057c*/ 	.word	0x0000c660


	//   ....[81]....
        /*0580*/ 	.word	0x0000c690


	//   ....[82]....
        /*0584*/ 	.word	0x0000c6c0


	//   ....[83]....
        /*0588*/ 	.word	0x0000c6f0


	//   ....[84]....
        /*058c*/ 	.word	0x0000c730


	//   ....[85]....
        /*0590*/ 	.word	0x0000c7c0


	//   ....[86]....
        /*0594*/ 	.word	0x0000c800


	//   ....[87]....
        /*0598*/ 	.word	0x0000c890


	//   ....[88]....
        /*059c*/ 	.word	0x0000dc60


	//   ....[89]....
        /*05a0*/ 	.word	0x0000e930


	//   ....[90]....
        /*05a4*/ 	.word	0x0000e960


	//   ....[91]....
        /*05a8*/ 	.word	0x0000ea20


	//   ....[92]....
        /*05ac*/ 	.word	0x0000ea30


	//   ....[93]....
        /*05b0*/ 	.word	0x0000eac0


	//   ....[94]....
        /*05b4*/ 	.word	0x0000ead0


	//   ....[95]....
        /*05b8*/ 	.word	0x0000eae0


	//   ....[96]....
        /*05bc*/ 	.word	0x0000eb20


	//   ....[97]....
        /*05c0*/ 	.word	0x00010840


	//   ....[98]....
        /*05c4*/ 	.word	0x00010870


	//   ....[99]....
        /*05c8*/ 	.word	0x000108a0


	//   ....[100]....
        /*05cc*/ 	.word	0x000108d0


	//   ....[101]....
        /*05d0*/ 	.word	0x00010900


	//   ....[102]....
        /*05d4*/ 	.word	0x00010910


	//   ....[103]....
        /*05d8*/ 	.word	0x00010950


	//   ....[104]....
        /*05dc*/ 	.word	0x00010960


	//   ....[105]....
        /*05e0*/ 	.word	0x00010aa0


	//   ....[106]....
        /*05e4*/ 	.word	0x00010ad0


	//   ....[107]....
        /*05e8*/ 	.word	0x00010b00


	//   ....[108]....
        /*05ec*/ 	.word	0x00010b30


	//   ....[109]....
        /*05f0*/ 	.word	0x00010b60


	//   ....[110]....
        /*05f4*/ 	.word	0x00010ba0


	//   ....[111]....
        /*05f8*/ 	.word	0x00010c20


	//   ....[112]....
        /*05fc*/ 	.word	0x00010c60


	//   ....[113]....
        /*0600*/ 	.word	0x00010cb0


	//   ....[114]....
        /*0604*/ 	.word	0x00011160


	//   ....[115]....
        /*0608*/ 	.word	0x00011660


	//   ....[116]....
        /*060c*/ 	.word	0x00011840


	//   ....[117]....
        /*0610*/ 	.word	0x000118a0


	//   ....[118]....
        /*0614*/ 	.word	0x00011900


	//   ....[119]....
        /*0618*/ 	.word	0x00011a00


	//   ....[120]....
        /*061c*/ 	.word	0x00011a60


	//   ....[121]....
        /*0620*/ 	.word	0x00011b60


	//   ....[122]....
        /*0624*/ 	.word	0x00011bc0


	//   ....[123]....
        /*0628*/ 	.word	0x00011ca0


	//   ....[124]....
        /*062c*/ 	.word	0x00011ff0


	//----- nvinfo : EIATTR_REG_RECONFIG
	.align		4
.L_157:
        /*0630*/ 	.byte	0x01, 0x54
	.zero		2


	//----- nvinfo : EIATTR_SYSCALL_OFFSETS
	.align		4
        /*0634*/ 	.byte	0x04, 0x46
        /*0636*/ 	.short	(.L_159 - .L_158)


	//   ....[0]....
.L_158:
        /*0638*/ 	.word	0x00001600


	//   ....[1]....
        /*063c*/ 	.word	0x0000d6b0


	//   ....[2]....
        /*0640*/ 	.word	0x0000d840


	//   ....[3]....
        /*0644*/ 	.word	0x0000d990


	//   ....[4]....
        /*0648*/ 	.word	0x0000dad0


	//   ....[5]....
        /*064c*/ 	.word	0x0000e540


	//----- nvinfo : EIATTR_MBARRIER_INSTR_OFFSETS
	.align		4
.L_159:
        /*0650*/ 	.byte	0x04, 0x39
        /*0652*/ 	.short	(.L_161 - .L_160)


	//   ....[0]....
.L_160:
        /*0654*/ 	.word	0x00000270
        /*0658*/ 	.word	0x000000ff
        /*065c*/ 	.word	0x00029800
        /*0660*/ 	.short	0x0100
        /*0662*/ 	.byte	0x08
	.zero		1


	//   ....[1]....
        /*0664*/ 	.word	0x00000280
        /*0668*/ 	.word	0x000000ff
        /*066c*/ 	.word	0x00029820
        /*0670*/ 	.short	0x0100
        /*0672*/ 	.byte	0x08
	.zero		1


	//   ....[2]....
        /*0674*/ 	.word	0x00000370
        /*0678*/ 	.word	0x000000ff
        /*067c*/ 	.word	0x00029830
        /*0680*/ 	.short	0x0100
        /*0682*/ 	.byte	0x08
	.zero		1


	//   ....[3]....
        /*0684*/ 	.word	0x00000380
        /*0688*/ 	.word	0x000000ff
        /*068c*/ 	.word	0x00029840
        /*0690*/ 	.short	0x0100
        /*0692*/ 	.byte	0x08
	.zero		1


	//   ....[4]....
        /*0694*/ 	.word	0x00000390
        /*0698*/ 	.word	0x000000ff
        /*069c*/ 	.word	0x00029838
        /*06a0*/ 	.short	0x0100
        /*06a2*/ 	.byte	0x08
	.zero		1


	//   ....[5]....
        /*06a4*/ 	.word	0x000003a0
        /*06a8*/ 	.word	0x000000ff
        /*06ac*/ 	.word	0x00029848
        /*06b0*/ 	.short	0x0100
        /*06b2*/ 	.byte	0x08
	.zero		1


	//   ....[6]....
        /*06b4*/ 	.word	0x000004d0
        /*06b8*/ 	.word	0x000000ff
        /*06bc*/ 	.word	0x00029850
        /*06c0*/ 	.short	0x0100
        /*06c2*/ 	.byte	0x08
	.zero		1


	//   ....[7]....
        /*06c4*/ 	.word	0x000004e0
        /*06c8*/ 	.word	0x000000ff
        /*06cc*/ 	.word	0x00029860
        /*06d0*/ 	.short	0x0100
        /*06d2*/ 	.byte	0x08
	.zero		1


	//   ....[8]....
        /*06d4*/ 	.word	0x000004f0
        /*06d8*/ 	.word	0x000000ff
        /*06dc*/ 	.word	0x00029858
        /*06e0*/ 	.short	0x0100
        /*06e2*/ 	.byte	0x08
	.zero		1


	//   ....[9]....
        /*06e4*/ 	.word	0x00000500
        /*06e8*/ 	.word	0x000000ff
        /*06ec*/ 	.word	0x00029868
        /*06f0*/ 	.short	0x0100
        /*06f2*/ 	.byte	0x08
	.zero		1


	//   ....[10]....
        /*06f4*/ 	.word	0x000005f0
        /*06f8*/ 	.word	0x000000ff
        /*06fc*/ 	.word	0x00029870
        /*0700*/ 	.short	0x0100
        /*0702*/ 	.byte	0x06
	.zero		1


	//   ....[11]....
        /*0704*/ 	.word	0x00000600
        /*0708*/ 	.word	0x000000ff
        /*070c*/ 	.word	0x00029880
        /*0710*/ 	.short	0x0100
        /*0712*/ 	.byte	0x06
	.zero		1


	//   ....[12]....
        /*0714*/ 	.word	0x00000610
        /*0718*/ 	.word	0x000000ff
        /*071c*/ 	.word	0x00029878
        /*0720*/ 	.short	0x0100
        /*0722*/ 	.byte	0x06
	.zero		1


	//   ....[13]....
        /*0724*/ 	.word	0x00000620
        /*0728*/ 	.word	0x000000ff
        /*072c*/ 	.word	0x00029888
        /*0730*/ 	.short	0x0100
        /*0732*/ 	.byte	0x06
	.zero		1


	//   ....[14]....
        /*0734*/ 	.word	0x00000750
        /*0738*/ 	.word	0x000000ff
        /*073c*/ 	.word	0x00029890
        /*0740*/ 	.short	0x0100
        /*0742*/ 	.byte	0x08
	.zero		1


	//   ....[15]....
        /*0744*/ 	.word	0x00000760
        /*0748*/ 	.word	0x000000ff
        /*074c*/ 	.word	0x000298a0
        /*0750*/ 	.short	0x0100
        /*0752*/ 	.byte	0x08
	.zero		1


	//   ....[16]....
        /*0754*/ 	.word	0x00000770
        /*0758*/ 	.word	0x000000ff
        /*075c*/ 	.word	0x00029898
        /*0760*/ 	.short	0x0100
        /*0762*/ 	.byte	0x08
	.zero		1


	//   ....[17]....
        /*0764*/ 	.word	0x00000780
        /*0768*/ 	.word	0x000000ff
        /*076c*/ 	.word	0x000298a8
        /*0770*/ 	.short	0x0100
        /*0772*/ 	.byte	0x08
	.zero		1


	//   ....[18]....
        /*0774*/ 	.word	0x000008b0
        /*0778*/ 	.word	0x000000ff
        /*077c*/ 	.word	0x000298b0
        /*0780*/ 	.short	0x0100
        /*0782*/ 	.byte	0x08
	.zero		1


	//   ....[19]....
        /*0784*/ 	.word	0x000008c0
        /*0788*/ 	.word	0x000000ff
        /*078c*/ 	.word	0x000298c0
        /*0790*/ 	.short	0x0100
        /*0792*/ 	.byte	0x08
	.zero		1


	//   ....[20]....
        /*0794*/ 	.word	0x000008d0
        /*0798*/ 	.word	0x000000ff
        /*079c*/ 	.word	0x000298b8
        /*07a0*/ 	.short	0x0100
        /*07a2*/ 	.byte	0x08
	.zero		1


	//   ....[21]....
        /*07a4*/ 	.word	0x000008e0
        /*07a8*/ 	.word	0x000000ff
        /*07ac*/ 	.word	0x000298c8
        /*07b0*/ 	.short	0x0100
        /*07b2*/ 	.byte	0x08
	.zero		1


	//   ....[22]....
        /*07b4*/ 	.word	0x00001970
        /*07b8*/ 	.word	0x00000003
        /*07bc*/ 	.word	0x00029800
        /*07c0*/ 	.short	0x010a
        /*07c2*/ 	.byte	0x3f
	.zero		1


	//   ....[23]....
        /*07c4*/ 	.word	0x00001a10
        /*07c8*/ 	.word	0x00000005
        /*07cc*/ 	.word	0x00029830
        /*07d0*/ 	.short	0x010a
        /*07d2*/ 	.byte	0x3f
	.zero		1


	//   ....[24]....
        /*07d4*/ 	.word	0x00001a80
        /*07d8*/ 	.word	0x00000005
        /*07dc*/ 	.word	0x00029830
        /*07e0*/ 	.short	0x010a
        /*07e2*/ 	.byte	0x3f
	.zero		1


	//   ....[25]....
        /*07e4*/ 	.word	0x00004090
        /*07e8*/ 	.word	0x00000005
        /*07ec*/ 	.word	0x00000000
        /*07f0*/ 	.short	0x0101
        /*07f2*/ 	.byte	0x3f
	.zero		1


	//   ....[26]....
        /*07f4*/ 	.word	0x00005780
        /*07f8*/ 	.word	0x000000ff
        /*07fc*/ 	.word	0x00029830
        /*0800*/ 	.short	0x010a
        /*0802*/ 	.byte	0x06
	.zero		1


	//   ....[27]....
        /*0804*/ 	.word	0x000057c0
        /*0808*/ 	.word	0x000000ff
        /*080c*/ 	.word	0x00029830
        /*0810*/ 	.short	0x010a
        /*0812*/ 	.byte	0x06
	.zero		1


	//   ....[28]....
        /*0814*/ 	.word	0x00006410
        /*0818*/ 	.word	0x000000ff
        /*081c*/ 	.word	0x00029850
        /*0820*/ 	.short	0x010a
        /*0822*/ 	.byte	0x06
	.zero		1


	//   ....[29]....
        /*0824*/ 	.word	0x00006450
        /*0828*/ 	.word	0x000000ff
        /*082c*/ 	.word	0x00029850
        /*0830*/ 	.short	0x010a
        /*0832*/ 	.byte	0x06
	.zero		1


	//   ....[30]....
        /*0834*/ 	.word	0x00008590
        /*0838*/ 	.word	0x00000006
        /*083c*/ 	.word	0x00000000
        /*0840*/ 	.short	0x0101
        /*0842*/ 	.byte	0x3f
	.zero		1


	//   ....[31]....
        /*0844*/ 	.word	0x000087d0
        /*0848*/ 	.word	0x00000009
        /*084c*/ 	.word	0x00000000
        /*0850*/ 	.short	0x0101
        /*0852*/ 	.byte	0x3f
	.zero		1


	//   ....[32]....
        /*0854*/ 	.word	0x00008e20
        /*0858*/ 	.word	0x0000000f
        /*085c*/ 	.word	0x00029850
        /*0860*/ 	.short	0x010a
        /*0862*/ 	.byte	0x3f
	.zero		1


	//   ....[33]....
        /*0864*/ 	.word	0x00008eb0
        /*0868*/ 	.word	0x0000000f
        /*086c*/ 	.word	0x00029850
        /*0870*/ 	.short	0x010a
        /*0872*/ 	.byte	0x3f
	.zero		1


	//   ....[34]....
        /*0874*/ 	.word	0x00009500
        /*0878*/ 	.word	0x00000004
        /*087c*/ 	.word	0x00000000
        /*0880*/ 	.short	0x0101
        /*0882*/ 	.byte	0x3f
	.zero		1


	//   ....[35]....
        /*0884*/ 	.word	0x0000b1c0
        /*0888*/ 	.word	0x00000004
        /*088c*/ 	.word	0x00000000
        /*0890*/ 	.short	0x0101
        /*0892*/ 	.byte	0x3f
	.zero		1


	//   ....[36]....
        /*0894*/ 	.word	0x0000dee0
        /*0898*/ 	.word	0x00000002
        /*089c*/ 	.word	0x00029880
        /*08a0*/ 	.short	0x010a
        /*08a2*/ 	.byte	0x3f
	.zero		1


	//   ....[37]....
        /*08a4*/ 	.word	0x0000e070
        /*08a8*/ 	.word	0x00000002
        /*08ac*/ 	.word	0x00029840
        /*08b0*/ 	.short	0x010a
        /*08b2*/ 	.byte	0x3f
	.zero		1


	//   ....[38]....
        /*08b4*/ 	.word	0x0000ec30
        /*08b8*/ 	.word	0x00000011
        /*08bc*/ 	.word	0x00029800
        /*08c0*/ 	.short	0x0107
        /*08c2*/ 	.byte	0x3f
	.zero		1


	//   ....[39]....
        /*08c4*/ 	.word	0x0000ed30
        /*08c8*/ 	.word	0x00000011
        /*08cc*/ 	.word	0x00029800
        /*08d0*/ 	.short	0x0101
        /*08d2*/ 	.byte	0x3f
	.zero		1


	//   ....[40]....
        /*08d4*/ 	.word	0x0000ed50
        /*08d8*/ 	.word	0x00000011
        /*08dc*/ 	.word	0x00029820
        /*08e0*/ 	.short	0x010a
        /*08e2*/ 	.byte	0x3f
	.zero		1


	//   ....[41]....
        /*08e4*/ 	.word	0x0000f080
        /*08e8*/ 	.word	0x00000005
        /*08ec*/ 	.word	0x00029880
        /*08f0*/ 	.short	0x010a
        /*08f2*/ 	.byte	0x3f
	.zero		1


	//   ....[42]....
        /*08f4*/ 	.word	0x0000f2b0
        /*08f8*/ 	.word	0x00000005
        /*08fc*/ 	.word	0x00029840
        /*0900*/ 	.short	0x010a
        /*0902*/ 	.byte	0x3f
	.zero		1


	//   ....[43]....
        /*0904*/ 	.word	0x0000f770
        /*0908*/ 	.word	0x00000013
        /*090c*/ 	.word	0x00029870
        /*0910*/ 	.short	0x010a
        /*0912*/ 	.byte	0x3f
	.zero		1


	//   ....[44]....
        /*0914*/ 	.word	0x0000f7e0
        /*0918*/ 	.word	0x00000013
        /*091c*/ 	.word	0x00029860
        /*0920*/ 	.short	0x010a
        /*0922*/ 	.byte	0x3f
	.zero		1


	//   ....[45]....
        /*0924*/ 	.word	0x0000fd10
        /*0928*/ 	.word	0x00000013
        /*092c*/ 	.word	0x00029850
        /*0930*/ 	.short	0x0101
        /*0932*/ 	.byte	0x3f
	.zero		1


	//   ....[46]....
        /*0934*/ 	.word	0x0000fd80
        /*0938*/ 	.word	0x00000013
        /*093c*/ 	.word	0x00000000
        /*0940*/ 	.short	0x0101
        /*0942*/ 	.byte	0x3f
	.zero		1


	//   ....[47]....
        /*0944*/ 	.word	0x0000ffb0
        /*0948*/ 	.word	0x00000010
        /*094c*/ 	.word	0x00029870
        /*0950*/ 	.short	0x010a
        /*0952*/ 	.byte	0x3f
	.zero		1


	//   ....[48]....
        /*0954*/ 	.word	0x00010020
        /*0958*/ 	.word	0x00000010
        /*095c*/ 	.word	0x00029860
        /*0960*/ 	.short	0x010a
        /*0962*/ 	.byte	0x3f
	.zero		1


	//   ....[49]....
        /*0964*/ 	.word	0x00010560
        /*0968*/ 	.word	0x00000010
        /*096c*/ 	.word	0x00029850
        /*0970*/ 	.short	0x0101
        /*0972*/ 	.byte	0x3f
	.zero		1


	//   ....[50]....
        /*0974*/ 	.word	0x000105b0
        /*0978*/ 	.word	0x00000010
        /*097c*/ 	.word	0x00000000
        /*0980*/ 	.short	0x0101
        /*0982*/ 	.byte	0x3f
	.zero		1


	//   ....[51]....
        /*0984*/ 	.word	0x000110e0
        /*0988*/ 	.word	0x00000003
        /*098c*/ 	.word	0x00029820
        /*0990*/ 	.short	0x010a
        /*0992*/ 	.byte	0x3f
	.zero		1


	//   ....[52]....
        /*0994*/ 	.word	0x000112b0
        /*0998*/ 	.word	0x00000007
        /*099c*/ 	.word	0x00000000
        /*09a0*/ 	.short	0x010a
        /*09a2*/ 	.byte	0x3f
	.zero		1


	//   ....[53]....
        /*09a4*/ 	.word	0x00011300
        /*09a8*/ 	.word	0x00000005
        /*09ac*/ 	.word	0x00000000
        /*09b0*/ 	.short	0x010a
        /*09b2*/ 	.byte	0x3f
	.zero		1


	//   ....[54]....
        /*09b4*/ 	.word	0x00011350
        /*09b8*/ 	.word	0x00000005
        /*09bc*/ 	.word	0x00029860
        /*09c0*/ 	.short	0x010a
        /*09c2*/ 	.byte	0x3f
	.zero		1


	//   ....[55]....
        /*09c4*/ 	.word	0x000113a0
        /*09c8*/ 	.word	0x00000003
        /*09cc*/ 	.word	0x00029860
        /*09d0*/ 	.short	0x010a
        /*09d2*/ 	.byte	0x3f
	.zero		1


	//   ....[56]....
        /*09d4*/ 	.word	0x000113e0
        /*09d8*/ 	.word	0x00000005
        /*09dc*/ 	.word	0x00029880
        /*09e0*/ 	.short	0x010a
        /*09e2*/ 	.byte	0x3f
	.zero		1


	//   ....[57]....
        /*09e4*/ 	.word	0x00011400
        /*09e8*/ 	.word	0x00000003
        /*09ec*/ 	.word	0x00029880
        /*09f0*/ 	.short	0x010a
        /*09f2*/ 	.byte	0x3f
	.zero		1


	//   ....[58]....
        /*09f4*/ 	.word	0x00011460
        /*09f8*/ 	.word	0x00000003
        /*09fc*/ 	.word	0x00029800
        /*0a00*/ 	.short	0x010a
        /*0a02*/ 	.byte	0x3f
	.zero		1


	//   ....[59]....
        /*0a04*/ 	.word	0x000114b0
        /*0a08*/ 	.word	0x00000005
        /*0a0c*/ 	.word	0x00029830
        /*0a10*/ 	.short	0x010a
        /*0a12*/ 	.byte	0x3f
	.zero		1


	//   ....[60]....
        /*0a14*/ 	.word	0x00011510
        /*0a18*/ 	.word	0x00000004
        /*0a1c*/ 	.word	0x00029830
        /*0a20*/ 	.short	0x010a
        /*0a22*/ 	.byte	0x3f
	.zero		1


	//   ....[61]....
        /*0a24*/ 	.word	0x00011570
        /*0a28*/ 	.word	0x00000004
        /*0a2c*/ 	.word	0x00029850
        /*0a30*/ 	.short	0x010a
        /*0a32*/ 	.byte	0x3f
	.zero		1


	//   ....[62]....
        /*0a34*/ 	.word	0x000115c0
        /*0a38*/ 	.word	0x0000000f
        /*0a3c*/ 	.word	0x00029850
        /*0a40*/ 	.short	0x010a
        /*0a42*/ 	.byte	0x3f
	.zero		1


	//   ....[63]....
        /*0a44*/ 	.word	0x00011710
        /*0a48*/ 	.word	0x00000002
        /*0a4c*/ 	.word	0x00029880
        /*0a50*/ 	.short	0x010a
        /*0a52*/ 	.byte	0x3f
	.zero		1


	//   ....[64]....
        /*0a54*/ 	.word	0x00011760
        /*0a58*/ 	.word	0x00000002
        /*0a5c*/ 	.word	0x00029840
        /*0a60*/ 	.short	0x010a
        /*0a62*/ 	.byte	0x3f
	.zero		1


	//   ....[65]....
        /*0a64*/ 	.word	0x00011ce0
        /*0a68*/ 	.word	0x00000011
        /*0a6c*/ 	.word	0x00029820
        /*0a70*/ 	.short	0x010a
        /*0a72*/ 	.byte	0x3f
	.zero		1


	//   ....[66]....
        /*0a74*/ 	.word	0x00011d30
        /*0a78*/ 	.word	0x00000005
        /*0a7c*/ 	.word	0x00029880
        /*0a80*/ 	.short	0x010a
        /*0a82*/ 	.byte	0x3f
	.zero		1


	//   ....[67]....
        /*0a84*/ 	.word	0x00011d80
        /*0a88*/ 	.word	0x00000005
        /*0a8c*/ 	.word	0x00029840
        /*0a90*/ 	.short	0x010a
        /*0a92*/ 	.byte	0x3f
	.zero		1


	//   ....[68]....
        /*0a94*/ 	.word	0x00011dd0
        /*0a98*/ 	.word	0x00000013
        /*0a9c*/ 	.word	0x00029870
        /*0aa0*/ 	.short	0x010a
        /*0aa2*/ 	.byte	0x3f
	.zero		1


	//   ....[69]....
        /*0aa4*/ 	.word	0x00011e20
        /*0aa8*/ 	.word	0x00000013
        /*0aac*/ 	.word	0x00029860
        /*0ab0*/ 	.short	0x010a
        /*0ab2*/ 	.byte	0x3f
	.zero		1


	//   ....[70]....
        /*0ab4*/ 	.word	0x00011e70
        /*0ab8*/ 	.word	0x00000010
        /*0abc*/ 	.word	0x00029870
        /*0ac0*/ 	.short	0x010a
        /*0ac2*/ 	.byte	0x3f
	.zero		1


	//   ....[71]....
        /*0ac4*/ 	.word	0x00011ec0
        /*0ac8*/ 	.word	0x00000010
        /*0acc*/ 	.word	0x00029860
        /*0ad0*/ 	.short	0x010a
        /*0ad2*/ 	.byte	0x3f
	.zero		1


	//   ....[72]....
        /*0ad4*/ 	.word	0x00011f10
        /*0ad8*/ 	.word	0x00000003
        /*0adc*/ 	.word	0x00029820
        /*0ae0*/ 	.short	0x010a
        /*0ae2*/ 	.byte	0x3f
	.zero		1


	//   ....[73]....
        /*0ae4*/ 	.word	0x000120b0
        /*0ae8*/ 	.word	0x00000007
        /*0aec*/ 	.word	0x00000000
        /*0af0*/ 	.short	0x010a
        /*0af2*/ 	.byte	0x3f
	.zero		1


	//   ....[74]....
        /*0af4*/ 	.word	0x00012100
        /*0af8*/ 	.word	0x00000005
        /*0afc*/ 	.word	0x00000000
        /*0b00*/ 	.short	0x010a
        /*0b02*/ 	.byte	0x3f
	.zero		1


	//   ....[75]....
        /*0b04*/ 	.word	0x00012150
        /*0b08*/ 	.word	0x00000005
        /*0b0c*/ 	.word	0x00029860
        /*0b10*/ 	.short	0x010a
        /*0b12*/ 	.byte	0x3f
	.zero		1


	//   ....[76]....
        /*0b14*/ 	.word	0x000121a0
        /*0b18*/ 	.word	0x00000003
        /*0b1c*/ 	.word	0x00029860
        /*0b20*/ 	.short	0x010a
        /*0b22*/ 	.byte	0x3f
	.zero		1


	//   ....[77]....
        /*0b24*/ 	.word	0x000121f0
        /*0b28*/ 	.word	0x00000005
        /*0b2c*/ 	.word	0x00029880
        /*0b30*/ 	.short	0x010a
        /*0b32*/ 	.byte	0x3f
	.zero		1


	//----- nvinfo : EIATTR_NUM_MBARRIERS
	.align		4
.L_161:
        /*0b34*/ 	.byte	0x03, 0x38
        /*0b36*/ 	.short	0x0016


	//----- nvinfo : EIATTR_EXIT_INSTR_OFFSETS
	.align		4
        /*0b38*/ 	.byte	0x04, 0x1c
        /*0b3a*/ 	.short	(.L_163 - .L_162)


	//   ....[0]....
.L_162:
        /*0b3c*/ 	.word	0x00000a80


	//   ....[1]....
        /*0b40*/ 	.word	0x0000c140


	//   ....[2]....
        /*0b44*/ 	.word	0x00011450


	//----- nvinfo : EIATTR_MAX_THREADS
	.align		4
.L_163:
        /*0b48*/ 	.byte	0x04, 0x05
        /*0b4a*/ 	.short	(.L_165 - .L_164)
.L_164:
        /*0b4c*/ 	.word	0x00000180
        /*0b50*/ 	.word	0x00000001
        /*0b54*/ 	.word	0x00000001


	//----- nvinfo : EIATTR_CRS_STACK_SIZE
	.align		4
.L_165:
        /*0b58*/ 	.byte	0x04, 0x1e
        /*0b5a*/ 	.short	(.L_167 - .L_166)
.L_166:
        /*0b5c*/ 	.word	0x00000000


	//----- nvinfo : EIATTR_CBANK_PARAM_SIZE
	.align		4
.L_167:
        /*0b60*/ 	.byte	0x03, 0x19
        /*0b62*/ 	.short	0x0af0


	//----- nvinfo : EIATTR_PARAM_CBANK
	.align		4
        /*0b64*/ 	.byte	0x04, 0x0a
        /*0b66*/ 	.short	(.L_169 - .L_168)
	.align		4
.L_168:
        /*0b68*/ 	.word	index@(.nv.constant0._ZN7cutlass13device_kernelIN5flash11enable_sm90INS1_16FlashAttnFwdSm90INS1_25CollectiveMainloopFwdSm90ILi2EN4cute5tupleIJNS5_1CILi1EEES8_S8_EEENS6_IJNS7_ILi128EEENS7_ILi160EEENS7_ILi192EEEEEELi128ENS_12float_e4m3_tEfNS_4arch4Sm90ELb0ELb0ELb1ELb1ELb0ELb0ELb0ELb1ELb1ELb1ELb0ELb0EEENS1_21CollectiveEpilogueFwdINS6_IJSA_SA_SB_EEES9_NS_10bfloat16_tESG_Li256ELb1ELb1ELb0ELb1EEENS1_36VarlenDynamicPersistentTileSchedulerILi128ELi160ELi256ELi128ELb0ELb1ELb1ELb0ELb1ELb1EEEEEEEEEvNT_6ParamsE)
        /*0b6c*/ 	.short	0x0210
        /*0b6e*/ 	.short	0x0af0


	//----- nvinfo : EIATTR_SW_WAR
	.align		4
.L_169:
        /*0b70*/ 	.byte	0x04, 0x36
        /*0b72*/ 	.short	(.L_171 - .L_170)
.L_170:
        /*0b74*/ 	.word	0x00000008
.L_171:


//--------------------- .nv.info._ZN7cutlass13device_kernelIN5flash11enable_sm90INS1_16FlashAttnFwdSm90INS1_25CollectiveMainloopFwdSm90ILi2EN4cute5tupleIJNS5_1CILi1EEES8_S8_EEENS6_IJNS7_ILi128EEENS7_ILi160EEENS7_ILi192EEEEEELi128ENS_12float_e4m3_tEfNS_4arch4Sm90ELb0ELb0ELb1ELb1ELb0ELb1ELb0ELb1ELb1ELb1ELb0ELb0EEENS1_21CollectiveEpilogueFwdINS6_IJSA_SA_SB_EEES9_NS_10bfloat16_tESG_Li256ELb1ELb1ELb0ELb1EEENS1_36VarlenDynamicPersistentTileSchedulerILi128ELi160ELi256ELi128ELb0ELb1ELb1ELb0ELb1ELb1EEEEEEEEEvNT_6ParamsE --------------------------
	.section	.nv.info._ZN7cutlass13device_kernelIN5flash11enable_sm90INS1_16FlashAttnFwdSm90INS1_25CollectiveMainloopFwdSm90ILi2EN4cute5tupleIJNS5_1CILi1EEES8_S8_EEENS6_IJNS7_ILi128EEENS7_ILi160EEENS7_ILi192EEEEEELi128ENS_12float_e4m3_tEfNS_4arch4Sm90ELb0ELb0ELb1ELb1ELb0ELb1ELb0ELb1ELb1ELb1ELb0ELb0EEENS1_21CollectiveEpilogueFwdINS6_IJSA_SA_SB_EEES9_NS_10bfloat16_tESG_Li256ELb1ELb1ELb0ELb1EEENS1_36VarlenDynamicPersistentTileSchedulerILi128ELi160ELi256ELi128ELb0ELb1ELb1ELb0ELb1ELb1EEEEEEEEEvNT_6ParamsE,"",@"SHT_CUDA_INFO"
	.sectionflags	@""
	.align	4


	//----- nvinfo : EIATTR_CUDA_API_VERSION
	.align		4
        /*0000*/ 	.byte	0x04, 0x37
        /*0002*/ 	.short	(.L_173 - .L_172)
.L_172:
        /*0004*/ 	.word	0x00000082


	//----- nvinfo : EIATTR_KPARAM_INFO
	.align		4
.L_173:
        /*0008*/ 	.byte	0x04, 0x17
        /*000a*/ 	.short	(.L_175 - .L_174)
.L_174:
        /*000c*/ 	.word	0x00000000
        /*0010*/ 	.short	0x0000
        /*0012*/ 	.short	0x0070
        /*0014*/ 	.byte	0x00, 0xf0, 0x01, 0x2a


	//----- nvinfo : EIATTR_SPARSE_MMA_MASK
	.align		4
.L_175:
        /*0018*/ 	.byte	0x03, 0x50
        /*001a*/ 	.short	0x0000


	//----- nvinfo : EIATTR_MAXREG_COUNT
	.align		4
        /*001c*/ 	.byte	0x03, 0x1b
        /*001e*/ 	.short	0x00a8


	//----- nvinfo : EIATTR_NUM_BARRIERS
	.align		4
        /*0020*/ 	.byte	0x02, 0x4c
        /*0022*/ 	.byte	0x10
	.zero		1


	//----- nvinfo : EIATTR_EXTERNS
	.align		4
        /*0024*/ 	.byte	0x04, 0x0f
        /*0026*/ 	.short	(.L_177 - .L_176)


	//   ....[0]....
	.align		4
.L_176:
        /*0028*/ 	.word	index@(__assertfail)


	//----- nvinfo : EIATTR_ANNOTATIONS
	.align		4
.L_177:
        /*002c*/ 	.byte	0x04, 0x55
        /*002e*/ 	.short	(.L_179 - .L_178)


	//   ....[0]....
.L_178:
        /* <DEDUP_REMOVED lines=81> */


	//----- nvinfo : EIATTR_MERCURY_ISA_VERSION
	.align		4
.L_179:
        /*0528*/ 	.byte	0x03, 0x5f
        /*052a*/ 	.short	0x0101


	//----- nvinfo : EIATTR_UNUSED_LOAD_BYTE_OFFSET
	.align		4
        /*052c*/ 	.byte	0x04, 0x44
        /*052e*/ 	.short	(.L_181 - .L_180)


	//   ....[0]....
.L_180:
        /*0530*/ 	.word	0x00000ae0
        /*0534*/ 	.word	0x0000fff0


	//   ....[1]....
        /*0538*/ 	.word	0x0001f690
        /*053c*/ 	.word	0x0000fff0


	//----- nvinfo : EIATTR_INT_WARP_WIDE_INSTR_OFFSETS
	.align		4
.L_181:
        /*0540*/ 	.byte	0x04, 0x31
        /*0542*/ 	.short	(.L_183 - .L_182)


	//   ....[0]....
.L_182:
        /*0544*/ 	.word	0x00000190


	//   ....[1]....
        /*0548*/ 	.word	0x000001d0


	//   ....[2]....
        /*054c*/ 	.word	0x00000240


	//   ....[3]....
        /*0550*/ 	.word	0x000243d0


	//   ....[4]....
        /*0554*/ 	.word	0x00024430


	//   ....[5]....
        /*0558*/ 	.word	0x00026fc0


	//   ....[6]....
        /*055c*/ 	.word	0x00027020


	//----- nvinfo : EIATTR_COOP_GROUP_MASK_REGIDS
	.align		4
.L_183:
        /*0560*/ 	.byte	0x04, 0x29
        /*0562*/ 	.short	(.L_185 - .L_184)


	//   ....[0]....
.L_184:
        /*0564*/ 	.word	0xffffffff


	//   ....[1]....
        /*0568*/ 	.word	0xffffffff


	//   ....[2]....
        /*056c*/ 	.word	0xffffffff


	//   ....[3]....
        /*0570*/ 	.word	0xffffffff


	//   ....[4]....
        /*0574*/ 	.word	0xffffffff


	//   ....[5]....
        /*0578*/ 	.word	0xffffffff


	//   ....[6]....
        /*057c*/ 	.word	0xffffffff


	//   ....[7]....
        /*0580*/ 	.word	0xffffffff


	//   ....[8]....
        /*0584*/ 	.word	0xffffffff


	//   ....[9]....
        /*0588*/ 	.word	0xffffffff


	//   ....[10]....
        /*058c*/ 	.word	0xffffffff


	//   ....[11]....
        /*0590*/ 	.word	0xffffffff


	//   ....[12]....
        /*0594*/ 	.word	0xffffffff


	//   ....[13]....
        /*0598*/ 	.word	0xffffffff


	//   ....[14]....
        /*059c*/ 	.word	0xffffffff


	//   ....[15]....
        /*05a0*/ 	.word	0xffffffff


	//   ....[16]....
        /*05a4*/ 	.word	0xffffffff


	//   ....[17]....
        /*05a8*/ 	.word	0xffffffff


	//   ....[18]....
        /*05ac*/ 	.word	0xffffffff


	//   ....[19]....
        /*05b0*/ 	.word	0xffffffff


	//   ....[20]....
        /*05b4*/ 	.word	0xffffffff


	//   ....[21]....
        /*05b8*/ 	.word	0xffffffff


	//   ....[22]....
        /*05bc*/ 	.word	0xffffffff


	//   ....[23]....
        /*05c0*/ 	.word	0xffffffff


	//   ....[24]....
        /*05c4*/ 	.word	0xffffffff


	//   ....[25]....
        /*05c8*/ 	.word	0xffffffff


	//   ....[26]....
        /*05cc*/ 	.word	0xffffffff


	//   ....[27]....
        /*05d0*/ 	.word	0xffffffff


	//   ....[28]....
        /*05d4*/ 	.word	0xffffffff


	//   ....[29]....
        /*05d8*/ 	.word	0xffffffff


	//   ....[30]....
        /*05dc*/ 	.word	0xffffffff


	//   ....[31]....
        /*05e0*/ 	.word	0xffffffff


	//   ....[32]....
        /*05e4*/ 	.word	0xffffffff


	//   ....[33]....
        /*05e8*/ 	.word	0xffffffff


	//   ....[34]....
        /*05ec*/ 	.word	0xffffffff


	//   ....[35]....
        /*05f0*/ 	.word	0xffffffff


	//   ....[36]....
        /*05f4*/ 	.word	0xffffffff


	//   ....[37]....
        /*05f8*/ 	.word	0xffffffff


	//   ....[38]....
        /*05fc*/ 	.word	0xffffffff


	//   ....[39]....
        /*0600*/ 	.word	0xffffffff


	//   ....[40]....
        /*0604*/ 	.word	0xffffffff


	//   ....[41]....
        /*0608*/ 	.word	0xffffffff


	//   ....[42]....
        /*060c*/ 	.word	0xffffffff


	//   ....[43]....
        /*0610*/ 	.word	0xffffffff


	//   ....[44]....
        /*0614*/ 	.word	0xffffffff


	//   ....[45]....
        /*0618*/ 	.word	0xffffffff


	//   ....[46]....
        /*061c*/ 	.word	0xffffffff


	//   ....[47]....
        /*0620*/ 	.word	0xffffffff


	//   ....[48]....
        /*0624*/ 	.word	0xffffffff


	//   ....[49]....
        /*0628*/ 	.word	0xffffffff


	//   ....[50]....
        /*062c*/ 	.word	0xffffffff


	//   ....[51]....
        /*0630*/ 	.word	0xffffffff


	//   ....[52]....
        /*0634*/ 	.word	0xffffffff


	//   ....[53]....
        /*0638*/ 	.word	0xffffffff


	//   ....[54]....
        /*063c*/ 	.word	0xffffffff


	//   ....[55]....
        /*0640*/ 	.word	0xffffffff


	//   ....[56]....
        /*0644*/ 	.word	0xffffffff


	//   ....[57]....
        /*0648*/ 	.word	0xffffffff


	//   ....[58]....
        /*064c*/ 	.word	0xffffffff


	//   ....[59]....
        /*0650*/ 	.word	0xffffffff


	//   ....[60]....
        /*0654*/ 	.word	0xffffffff


	//   ....[61]....
        /*0658*/ 	.word	0xffffffff


	//   ....[62]....
        /*065c*/ 	.word	0xffffffff


	//   ....[63]....
        /*0660*/ 	.word	0xffffffff


	//   ....[64]....
        /*0664*/ 	.word	0xffffffff


	//   ....[65]....
        /*0668*/ 	.word	0xffffffff


	//   ....[66]....
        /*066c*/ 	.word	0xffffffff


	//   ....[67]....
        /*0670*/ 	.word	0xffffffff


	//   ....[68]....
        /*0674*/ 	.word	0xffffffff


	//   ....[69]....
        /*0678*/ 	.word	0xffffffff


	//   ....[70]....
        /*067c*/ 	.word	0xffffffff


	//   ....[71]....
        /*0680*/ 	.word	0xffffffff


	//   ....[72]....
        /*0684*/ 	.word	0xffffffff


	//   ....[73]....
        /*0688*/ 	.word	0xffffffff


	//   ....[74]....
        /*068c*/ 	.word	0xffffffff


	//   ....[75]....
        /*0690*/ 	.word	0xffffffff


	//   ....[76]....
        /*0694*/ 	.word	0xffffffff


	//   ....[77]....
        /*0698*/ 	.word	0xffffffff


	//   ....[78]....
        /*069c*/ 	.word	0xffffffff


	//   ....[79]....
        /*06a0*/ 	.word	0xffffffff


	//   ....[80]....
        /*06a4*/ 	.word	0xffffffff


	//   ....[81]....
        /*06a8*/ 	.word	0xffffffff


	//   ....[82]....
        /*06ac*/ 	.word	0xffffffff


	//   ....[83]....
        /*06b0*/ 	.word	0xffffffff


	//   ....[84]....
        /*06b4*/ 	.word	0xffffffff


	//   ....[85]....
        /*06b8*/ 	.word	0xffffffff


	//   ....[86]....
        /*06bc*/ 	.word	0xffffffff


	//   ....[87]....
        /*06c0*/ 	.word	0xffffffff


	//   ....[88]....
        /*06c4*/ 	.word	0xffffffff


	//   ....[89]....
        /*06c8*/ 	.word	0xffffffff


	//   ....[90]....
        /*06cc*/ 	.word	0xffffffff


	//   ....[91]....
        /*06d0*/ 	.word	0xffffffff


	//   ....[92]....
        /*06d4*/ 	.word	0xffffffff


	//   ....[93]....
        /*06d8*/ 	.word	0xffffffff


	//   ....[94]....
        /*06dc*/ 	.word	0xffffffff


	//   ....[95]....
        /*06e0*/ 	.word	0xffffffff


	//   ....[96]....
        /*06e4*/ 	.word	0xffffffff


	//   ....[97]....
        /*06e8*/ 	.word	0xffffffff


	//   ....[98]....
        /*06ec*/ 	.word	0xffffffff


	//   ....[99]....
        /*06f0*/ 	.word	0xffffffff


	//   ....[100]....
        /*06f4*/ 	.word	0xffffffff


	//   ....[101]....
        /*06f8*/ 	.word	0xffffffff


	//   ....[102]....
        /*06fc*/ 	.word	0xffffffff


	//   ....[103]....
        /*0700*/ 	.word	0xffffffff


	//   ....[104]....
        /*0704*/ 	.word	0xffffffff


	//   ....[105]....
        /*0708*/ 	.word	0xffffffff


	//   ....[106]....
        /*070c*/ 	.word	0xffffffff


	//   ....[107]....
        /*0710*/ 	.word	0xffffffff


	//   ....[108]....
        /*0714*/ 	.word	0xffffffff


	//   ....[109]....
        /*0718*/ 	.word	0xffffffff


	//   ....[110]....
        /*071c*/ 	.word	0xffffffff


	//   ....[111]....
        /*0720*/ 	.word	0xffffffff


	//   ....[112]....
        /*0724*/ 	.word	0xffffffff


	//   ....[113]....
        /*0728*/ 	.word	0xffffffff


	//   ....[114]....
        /*072c*/ 	.word	0xffffffff


	//   ....[115]....
        /*0730*/ 	.word	0xffffffff


	//   ....[116]....
        /*0734*/ 	.word	0xffffffff


	//   ....[117]....
        /*0738*/ 	.word	0xffffffff


	//   ....[118]....
        /*073c*/ 	.word	0xffffffff


	//   ....[119]....
        /*0740*/ 	.word	0xffffffff


	//   ....[120]....
        /*0744*/ 	.word	0xffffffff


	//   ....[121]....
        /*0748*/ 	.word	0xffffffff


	//   ....[122]....
        /*074c*/ 	.word	0xffffffff


	//   ....[123]....
        /*0750*/ 	.word	0xffffffff


	//   ....[124]....
        /*0754*/ 	.word	0x0500000f


	//   ....[125]....
        /*0758*/ 	.word	0x0500000f


	//   ....[126]....
        /*075c*/ 	.word	0x0500000f


	//   ....[127]....
        /*0760*/ 	.word	0x0500000f


	//   ....[128]....
        /*0764*/ 	.word	0x0500000f


	//   ....[129]....
        /*0768*/ 	.word	0x0500000f


	//   ....[130]....
        /*076c*/ 	.word	0x0500000f


	//   ....[131]....
        /*0770*/ 	.word	0x0500000f


	//   ....[132]....
        /*0774*/ 	.word	0x0500000f


	//   ....[133]....
        /*0778*/ 	.word	0x0500000f


	//   ....[134]....
        /*077c*/ 	.word	0x0500000f


	//   ....[135]....
        /*0780*/ 	.word	0x0500000f


	//   ....[136]....
        /*0784*/ 	.word	0x0500000f


	//   ....[137]....
        /*0788*/ 	.word	0x0500000f


	//   ....[138]....
        /*078c*/ 	.word	0x0500000f


	//   ....[139]....
        /*0790*/ 	.word	0x0500000f


	//   ....[140]....
        /*0794*/ 	.word	0x0500000f


	//   ....[141]....
        /*0798*/ 	.word	0x0500000f


	//   ....[142]....
        /*079c*/ 	.word	0x0500000f


	//   ....[143]....
        /*07a0*/ 	.word	0x0500000f


	//   ....[144]....
        /*07a4*/ 	.word	0x0500000f


	//   ....[145]....
        /*07a8*/ 	.word	0x0500000f


	//   ....[146]....
        /*07ac*/ 	.word	0x0500000f


	//   ....[147]....
        /*07b0*/ 	.word	0x0500000f


	//   ....[148]....
        /*07b4*/ 	.word	0x0500000f


	//   ....[149]....
        /*07b8*/ 	.word	0x0500000f


	//   ....[150]....
        /*07bc*/ 	.word	0x0500000f


	//   ....[151]....
        /*07c0*/ 	.word	0x0500000f


	//   ....[152]....
        /*07c4*/ 	.word	0x0500000f


	//   ....[153]....
        /*07c8*/ 	.word	0x0500000f


	//   ....[154]....
        /*07cc*/ 	.word	0x0500000f


	//   ....[155]....
        /*07d0*/ 	.word	0x0500000f


	//   ....[156]....
        /*07d4*/ 	.word	0x0500000f


	//   ....[157]....
        /*07d8*/ 	.word	0x0500000f


	//   ....[158]....
        /*07dc*/ 	.word	0x0500000f


	//   ....[159]....
        /*07e0*/ 	.word	0x0500000f


	//   ....[160]....
        /*07e4*/ 	.word	0x0500000f


	//   ....[161]....
        /*07e8*/ 	.word	0x0500000f


	//   ....[162]....
        /*07ec*/ 	.word	0x0500000f


	//   ....[163]....
        /*07f0*/ 	.word	0x0500000f


	//   ....[164]....
        /*07f4*/ 	.word	0x0500000f


	//   ....[165]....
        /*07f8*/ 	.word	0x0500000f


	//   ....[166]....
        /*07fc*/ 	.word	0x0500000f


	//   ....[167]....
        /*0800*/ 	.word	0x0500000f


	//   ....[168]....
        /*0804*/ 	.word	0x0500000f


	//   ....[169]....
        /*0808*/ 	.word	0x0500000f


	//   ....[170]....
        /*080c*/ 	.word	0x0500000f


	//   ....[171]....
        /*0810*/ 	.word	0x0500000f


	//   ....[172]....
        /*0814*/ 	.word	0x0500000f


	//   ....[173]....
        /*0818*/ 	.word	0x0500000f


	//   ....[174]....
        /*081c*/ 	.word	0x0500000f


	//   ....[175]....
        /*0820*/ 	.word	0x0500000f


	//   ....[176]....
        /*0824*/ 	.word	0x0500000f


	//   ....[177]....
        /*0828*/ 	.word	0x0500000f


	//   ....[178]....
        /*082c*/ 	.word	0x0500000f


	//   ....[179]....
        /*0830*/ 	.word	0x0500000f


	//   ....[180]....
        /*0834*/ 	.word	0x0500000f


	//   ....[181]....
        /*0838*/ 	.word	0x0500000f


	//   ....[182]....
        /*083c*/ 	.word	0x0500000f


	//   ....[183]....
        /*0840*/ 	.word	0x0500000f


	//   ....[184]....
        /*0844*/ 	.word	0x0500000f


	//   ....[185]....
        /*0848*/ 	.word	0x0500000f


	//   ....[186]....
        /*084c*/ 	.word	0x0500000f


	//   ....[187]....
        /*0850*/ 	.word	0x0500000f


	//   ....[188]....
        /*0854*/ 	.word	0x0500000f


	//   ....[189]....
        /*0858*/ 	.word	0x0500000f


	//   ....[190]....
        /*085c*/ 	.word	0x0500000f


	//   ....[191]....
        /*0860*/ 	.word	0x0500000f


	//   ....[192]....
        /*0864*/ 	.word	0x0500000f


	//   ....[193]....
        /*0868*/ 	.word	0x0500000f


	//   ....[194]....
        /*086c*/ 	.word	0x0500000f


	//   ....[195]....
        /*0870*/ 	.word	0x0500000f


	//   ....[196]....
        /*0874*/ 	.word	0x0500000f


	//   ....[197]....
        /*0878*/ 	.word	0x0500000f


	//   ....[198]....
        /*087c*/ 	.word	0x0500000f


	//   ....[199]....
        /*0880*/ 	.word	0x0500000f


	//   ....[200]....
        /*0884*/ 	.word	0x0500000f


	//----- nvinfo : EIATTR_COOP_GROUP_INSTR_OFFSETS
	.align		4
.L_185:
        /*0888*/ 	.byte	0x04, 0x28
        /*088a*/ 	.short	(.L_187 - .L_186)


	//   ....[0]....
.L_186:
        /*088c*/ 	.word	0x00000070


	//   ....[1]....
        /*0890*/ 	.word	0x000001a0


	//   ....[2]....
        /*0894*/ 	.word	0x000001f0


	//   ....[3]....
        /*0898*/ 	.word	0x00000420


	//   ....[4]....
        /*089c*/ 	.word	0x00000580


	//   ....[5]....
        /*08a0*/ 	.word	0x000006a0


	//   ....[6]....
        /*08a4*/ 	.word	0x00000800


	//   ....[7]....
        /*08a8*/ 	.word	0x0000fd50


	//   ....[8]....
        /*08ac*/ 	.word	0x00010500


	//   ....[9]....
        /*08b0*/ 	.word	0x00010510


	//   ....[10]....
        /*08b4*/ 	.word	0x00010520


	//   ....[11]....
        /*08b8*/ 	.word	0x00010530


	//   ....[12]....
        /*08bc*/ 	.word	0x00013960


	//   ....[13]....
        /*08c0*/ 	.word	0x00013970


	//   ....[14]....
        /*08c4*/ 	.word	0x00013980


	//   ....[15]....
        /*08c8*/ 	.word	0x00013990


	//   ....[16]....
        /*08cc*/ 	.word	0x00019480


	//   ....[17]....
        /*08d0*/ 	.word	0x00019520


	//   ....[18]....
        /*08d4*/ 	.word	0x00019850


	//   ....[19]....
        /*08d8*/ 	.word	0x000198e0


	//   ....[20]....
        /*08dc*/ 	.word	0x0001d280


	//   ....[21]....
        /*08e0*/ 	.word	0x0001d290


	//   ....[22]....
        /*08e4*/ 	.word	0x0001d2e0


	//   ....[23]....
        /*08e8*/ 	.word	0x0001d2f0


	//   ....[24]....
        /*08ec*/ 	.word	0x0001eee0


	//   ....[25]....
        /*08f0*/ 	.word	0x0001ef40


	//   ....[26]....
        /*08f4*/ 	.word	0x0001ef60


	//   ....[27]....
        /*08f8*/ 	.word	0x0001ef80


	//   ....[28]....
        /*08fc*/ 	.word	0x0001fce0


	//   ....[29]....
        /*0900*/ 	.word	0x0001fd10


	//   ....[30]....
        /*0904*/ 	.word	0x0001fd40


	//   ....[31]....
        /*0908*/ 	.word	0x0001fd70


	//   ....[32]....
        /*090c*/ 	.word	0x0001fda0


	//   ....[33]....
        /*0910*/ 	.word	0x0001fdd0


	//   ....[34]....
        /*0914*/ 	.word	0x0001fe00


	//   ....[35]....
        /*0918*/ 	.word	0x0001fe30


	//   ....[36]....
        /*091c*/ 	.word	0x0001fe60


	//   ....[37]....
        /*0920*/ 	.word	0x0001fe90


	//   ....[38]....
        /*0924*/ 	.word	0x0001fec0


	//   ....[39]....
        /*0928*/ 	.word	0x0001fef0


	//   ....[40]....
        /*092c*/ 	.word	0x0001ff20


	//   ....[41]....
        /*0930*/ 	.word	0x0001ff50


	//   ....[42]....
        /*0934*/ 	.word	0x0001ff80


	//   ....[43]....
        /*0938*/ 	.word	0x0001ffb0


	//   ....[44]....
        /*093c*/ 	.word	0x0001ffe0


	//   ....[45]....
        /*0940*/ 	.word	0x00020010


	//   ....[46]....
        /*0944*/ 	.word	0x00020040


	//   ....[47]....
        /*0948*/ 	.word	0x00020070


	//   ....[48]....
        /*094c*/ 	.word	0x000200a0


	//   ....[49]....
        /*0950*/ 	.word	0x000200d0


	//   ....[50]....
        /*0954*/ 	.word	0x00020100


	//   ....[51]....
        /*0958*/ 	.word	0x00020120


	//   ....[52]....
        /*095c*/ 	.word	0x00020130


	//   ....[53]....
        /*0960*/ 	.word	0x00020140


	//   ....[54]....
        /*0964*/ 	.word	0x00020160


	//   ....[55]....
        /*0968*/ 	.word	0x00020170


	//   ....[56]....
        /*096c*/ 	.word	0x00020180


	//   ....[57]....
        /*0970*/ 	.word	0x00020190


	//   ....[58]....
        /*0974*/ 	.word	0x000201c0


	//   ....[59]....
        /*0978*/ 	.word	0x000201f0


	//   ....[60]....
        /*097c*/ 	.word	0x000207b0


	//   ....[61]....
        /*0980*/ 	.word	0x000207f0


	//   ....[62]....
        /*0984*/ 	.word	0x00020820


	//   ....[63]....
        /*0988*/ 	.word	0x00020860


	//   ....[64]....
        /*098c*/ 	.word	0x00020e20


	//   ....[65]....
        /*0990*/ 	.word	0x00020e50


	//   ....[66]....
        /*0994*/ 	.word	0x00020f10


	//   ....[67]....
        /*0998*/ 	.word	0x00020f30


	//   ....[68]....
        /*099c*/ 	.word	0x00020ff0


	//   ....[69]....
        /*09a0*/ 	.word	0x00021010


	//   ....[70]....
        /*09a4*/ 	.word	0x000210e0


	//   ....[71]....
        /*09a8*/ 	.word	0x00021100


	//   ....[72]....
        /*09ac*/ 	.word	0x000218e0


	//   ....[73]....
        /*09b0*/ 	.word	0x000218f0


	//   ....[74]....
        /*09b4*/ 	.word	0x00021a30


	//   ....[75]....
        /*09b8*/ 	.word	0x00021a40


	//   ....[76]....
        /*09bc*/ 	.word	0x00021b70


	//   ....[77]....
        /*09c0*/ 	.word	0x00021b80


	//   ....[78]....
        /*09c4*/ 	.word	0x00021cb0


	//   ....[79]....
        /*09c8*/ 	.word	0x00021cc0


	//   ....[80]....
        /*09cc*/ 	.word	0x00021e40


	//   ....[81]....
        /*09d0*/ 	.word	0x00022030


	//   ....[82]....
        /*09d4*/ 	.word	0x00022060


	//   ....[83]....
        /*09d8*/ 	.word	0x00022090


	//   ....[84]....
        /*09dc*/ 	.word	0x000220c0


	//   ....[85]....
        /*09e0*/ 	.word	0x000220f0


	//   ....[86]....
        /*09e4*/ 	.word	0x00022120


	//   ....[87]....
        /*09e8*/ 	.word	0x00022290


	//   ....[88]....
        /*09ec*/ 	.word	0x000222c0


	//   ....[89]....
        /*09f0*/ 	.word	0x000222f0


	//   ....[90]....
        /*09f4*/ 	.word	0x00022320


	//   ....[91]....
        /*09f8*/ 	.word	0x00022350


	//   ....[92]....
        /*09fc*/ 	.word	0x00022380


	//   ....[93]....
        /*0a00*/ 	.word	0x00022420


	//   ....[94]....
        /*0a04*/ 	.word	0x00022450


	//   ....[95]....
        /*0a08*/ 	.word	0x000224e0


	//   ....[96]....
        /*0a0c*/ 	.word	0x000231e0


	//   ....[97]....
        /*0a10*/ 	.word	0x00024ba0


	//   ....[98]....
        /*0a14*/ 	.word	0x000259e0


	//   ....[99]....
        /*0a18*/ 	.word	0x00025a00


	//   ....[100]....
        /*0a1c*/ 	.word	0x00025a40


	//   ....[101]....
        /*0a20*/ 	.word	0x00025ac0


	//   ....[102]....
        /*0a24*/ 	.word	0x00025b50


	//   ....[103]....
        /*0a28*/ 	.word	0x00025b60


	//   ....[104]....
        /*0a2c*/ 	.word	0x00025bb0


	//   ....[105]....
        /*0a30*/ 	.word	0x00025bf0


	//   ....[106]....
        /*0a34*/ 	.word	0x00027980


	//   ....[107]....
        /*0a38*/ 	.word	0x000279b0


	//   ....[108]....
        /*0a3c*/ 	.word	0x000279f0


	//   ....[109]....
        /*0a40*/ 	.word	0x00027a20


	//   ....[110]....
        /*0a44*/ 	.word	0x00027a50


	//   ....[111]....
        /*0a48*/ 	.word	0x00027a80


	//   ....[112]....
        /*0a4c*/ 	.word	0x00027ab0


	//   ....[113]....
        /*0a50*/ 	.word	0x00027ae0


	//   ....[114]....
        /*0a54*/ 	.word	0x00027c60


	//   ....[115]....
        /*0a58*/ 	.word	0x00027c90


	//   ....[116]....
        /*0a5c*/ 	.word	0x00027cc0


	//   ....[117]....
        /*0a60*/ 	.word	0x00027cf0


	//   ....[118]....
        /*0a64*/ 	.word	0x00027d20


	//   ....[119]....
        /*0a68*/ 	.word	0x00027d50


	//   ....[120]....
        /*0a6c*/ 	.word	0x00027e10


	//   ....[121]....
        /*0a70*/ 	.word	0x00027e30


	//   ....[122]....
        /*0a74*/ 	.word	0x00027ea0


	//   ....[123]....
        /*0a78*/ 	.word	0x00028330


	//   ....[124]....
        /*0a7c*/ 	.word	0x000287e0


	//   ....[125]....
        /*0a80*/ 	.word	0x00028890


	//   ....[126]....
        /*0a84*/ 	.word	0x00028920


	//   ....[127]....
        /*0a88*/ 	.word	0x00028970


	//   ....[128]....
        /*0a8c*/ 	.word	0x000289c0


	//   ....[129]....
        /*0a90*/ 	.word	0x00028aa0


	//   ....[130]....
        /*0a94*/ 	.word	0x00028b30


	//   ....[131]....
        /*0a98*/ 	.word	0x00028b80


	//   ....[132]....
        /*0a9c*/ 	.word	0x00028bd0


	//   ....[133]....
        /*0aa0*/ 	.word	0x00028e10


	//   ....[134]....
        /*0aa4*/ 	.word	0x00028f30


	//   ....[135]....
        /*0aa8*/ 	.word	0x00029050


	//   ....[136]....
        /*0aac*/ 	.word	0x00029100


	//   ....[137]....
        /*0ab0*/ 	.word	0x00029160


	//   ....[138]....
        /*0ab4*/ 	.word	0x000291e0


	//   ....[139]....
        /*0ab8*/ 	.word	0x00029240


	//   ....[140]....
        /*0abc*/ 	.word	0x000292a0


	//   ....[141]....
        /*0ac0*/ 	.word	0x00029300


	//   ....[142]....
        /*0ac4*/ 	.word	0x00029380


	//   ....[143]....
        /*0ac8*/ 	.word	0x000293e0


	//   ....[144]....
        /*0acc*/ 	.word	0x00029460


	//   ....[145]....
        /*0ad0*/ 	.word	0x000294c0


	//   ....[146]....
        /*0ad4*/ 	.word	0x00029540


	//   ....[147]....
        /*0ad8*/ 	.word	0x000295a0


	//   ....[148]....
        /*0adc*/ 	.word	0x00029620


	//   ....[149]....
        /*0ae0*/ 	.word	0x00029680


	//   ....[150]....
        /*0ae4*/ 	.word	0x00029710


	//   ....[151]....
        /*0ae8*/ 	.word	0x00029770


	//   ....[152]....
        /*0aec*/ 	.word	0x000297f0


	//   ....[153]....
        /*0af0*/ 	.word	0x00029850


	//   ....[154]....
        /*0af4*/ 	.word	0x000298b0


	//   ....[155]....
        /*0af8*/ 	.word	0x00029910


	//   ....[156]....
        /*0afc*/ 	.word	0x00029970


	//   ....[157]....
        /*0b00*/ 	.word	0x000299d0


	//   ....[158]....
        /*0b04*/ 	.word	0x00029a50


	//   ....[159]....
        /*0b08*/ 	.word	0x00029ab0


	//   ....[160]....
        /*0b0c*/ 	.word	0x00029b30


	//   ....[161]....
        /*0b10*/ 	.word	0x00029b90


	//   ....[162]....
        /*0b14*/ 	.word	0x00029c10


	//   ....[163]....
        /*0b18*/ 	.word	0x00029c70


	//   ....[164]....
        /*0b1c*/ 	.word	0x00029cf0


	//   ....[165]....
        /*0b20*/ 	.word	0x00029de0


	//   ....[166]....
        /*0b24*/ 	.word	0x00029e30


	//   ....[167]....
        /*0b28*/ 	.word	0x00029ec0


	//   ....[168]....
        /*0b2c*/ 	.word	0x00029f50


	//   ....[169]....
        /*0b30*/ 	.word	0x00029fe0


	//   ....[170]....
        /*0b34*/ 	.word	0x0002a070


	//   ....[171]....
        /*0b38*/ 	.word	0x0002a100


	//   ....[172]....
        /*0b3c*/ 	.word	0x0002a190


	//   ....[173]....
        /*0b40*/ 	.word	0x0002a250


	//   ....[174]....
        /*0b44*/ 	.word	0x0002a540


	//   ....[175]....
        /*0b48*/ 	.word	0x0002a740


	//   ....[176]....
        /*0b4c*/ 	.word	0x0002a790


	//   ....[177]....
        /*0b50*/ 	.word	0x0002a7f0


	//   ....[178]....
        /*0b54*/ 	.word	0x0002a900


	//   ....[179]....
        /*0b58*/ 	.word	0x0002a960


	//   ....[180]....
        /*0b5c*/ 	.word	0x0002aa70


	//   ....[181]....
        /*0b60*/ 	.word	0x0002aad0


	//   ....[182]....
        /*0b64*/ 	.word	0x0002abb0


	//   ....[183]....
        /*0b68*/ 	.word	0x0002aed0


	//   ....[184]....
        /*0b6c*/ 	.word	0x0002af70


	//   ....[185]....
        /*0b70*/ 	.word	0x0002b090


	//   ....[186]....
        /*0b74*/ 	.word	0x0002b110


	//   ....[187]....
        /*0b78*/ 	.word	0x0002b190


	//   ....[188]....
        /*0b7c*/ 	.word	0x0002b210


	//   ....[189]....
        /*0b80*/ 	.word	0x0002b290


	//   ....[190]....
        /*0b84*/ 	.word	0x0002b320


	//   ....[191]....
        /*0b88*/ 	.word	0x0002b3c0


	//   ....[192]....
        /*0b8c*/ 	.word	0x0002b470


	//   ....[193]....
        /*0b90*/ 	.word	0x0002b4f0


	//   ....[194]....
        /*0b94*/ 	.word	0x0002b570


	//   ....[195]....
        /*0b98*/ 	.word	0x0002b5f0


	//   ....[196]....
        /*0b9c*/ 	.word	0x0002b680


	//   ....[197]....
        /*0ba0*/ 	.word	0x0002b700


	//   ....[198]....
        /*0ba4*/ 	.word	0x0002b7a0


	//   ....[199]....
        /*0ba8*/ 	.word	0x0002b830


	//   ....[200]....
        /*0bac*/ 	.word	0x0002b960


	//----- nvinfo : EIATTR_REG_RECONFIG
	.align		4
.L_187:
        /*0bb0*/ 	.byte	0x01, 0x54
	.zero		2


	//----- nvinfo : EIATTR_SYSCALL_OFFSETS
	.align		4
        /*0bb4*/ 	.byte	0x04, 0x46
        /*0bb6*/ 	.short	(.L_189 - .L_188)


	//   ....[0]....
.L_188:
        /*0bb8*/ 	.word	0x00001bf0


	//   ....[1]....
        /*0bbc*/ 	.word	0x00001d40


	//   ....[2]....
        /*0bc0*/ 	.word	0x0000fee0


	//   ....[3]....
        /*0bc4*/ 	.word	0x00010480


	//   ....[4]....
        /*0bc8*/ 	.word	0x000245d0


	//   ....[5]....
        /*0bcc*/ 	.word	0x00024770


	//   ....[6]....
        /*0bd0*/ 	.word	0x000248d0


	//   ....[7]....
        /*0bd4*/ 	.word	0x00024a20


	//   ....[8]....
        /*0bd8*/ 	.word	0x00025590


	//----- nvinfo : EIATTR_MBARRIER_INSTR_OFFSETS
	.align		4
.L_189:
        /*0bdc*/ 	.byte	0x04, 0x39
        /*0bde*/ 	.short	(.L_191 - .L_190)


	//   ....[0]....
.L_190:
        /*0be0*/ 	.word	0x000002d0
        /*0be4*/ 	.word	0x000000ff
        /*0be8*/ 	.word	0x00029800
        /*0bec*/ 	.short	0x0100
        /*0bee*/ 	.byte	0x08
	.zero		1


	//   ....[1]....
        /*0bf0*/ 	.word	0x000002e0
        /*0bf4*/ 	.word	0x000000ff
        /*0bf8*/ 	.word	0x00029820
        /*0bfc*/ 	.short	0x0100
        /*0bfe*/ 	.byte	0x08
	.zero		1


	//   ....[2]....
        /*0c00*/ 	.word	0x000003d0
        /*0c04*/ 	.word	0x000000ff
        /*0c08*/ 	.word	0x00029830
        /*0c0c*/ 	.short	0x0100
        /*0c0e*/ 	.byte	0x08
	.zero		1


	//   ....[3]....
        /*0c10*/ 	.word	0x000003e0
        /*0c14*/ 	.word	0x000000ff
        /*0c18*/ 	.word	0x00029840
        /*0c1c*/ 	.short	0x0100
        /*0c1e*/ 	.byte	0x08
	.zero		1


	//   ....[4]....
        /*0c20*/ 	.word	0x000003f0
        /*0c24*/ 	.word	0x000000ff
        /*0c28*/ 	.word	0x00029838
        /*0c2c*/ 	.short	0x0100
        /*0c2e*/ 	.byte	0x08
	.zero		1


	//   ....[5]....
        /*0c30*/ 	.word	0x00000400
        /*0c34*/ 	.word	0x000000ff
        /*0c38*/ 	.word	0x00029848
        /*0c3c*/ 	.short	0x0100
        /*0c3e*/ 	.byte	0x08
	.zero		1


	//   ....[6]....
        /*0c40*/ 	.word	0x00000530
        /*0c44*/ 	.word	0x000000ff
        /*0c48*/ 	.word	0x00029850
        /*0c4c*/ 	.short	0x0100
        /*0c4e*/ 	.byte	0x08
	.zero		1


	//   ....[7]....
        /*0c50*/ 	.word	0x00000540
        /*0c54*/ 	.word	0x000000ff
        /*0c58*/ 	.word	0x00029860
        /*0c5c*/ 	.short	0x0100
        /*0c5e*/ 	.byte	0x08
	.zero		1


	//   ....[8]....
        /*0c60*/ 	.word	0x00000550
        /*0c64*/ 	.word	0x000000ff
        /*0c68*/ 	.word	0x00029858
        /*0c6c*/ 	.short	0x0100
        /*0c6e*/ 	.byte	0x08
	.zero		1


	//   ....[9]....
        /*0c70*/ 	.word	0x00000560
        /*0c74*/ 	.word	0x000000ff
        /*0c78*/ 	.word	0x00029868
        /*0c7c*/ 	.short	0x0100
        /*0c7e*/ 	.byte	0x08
	.zero		1


	//   ....[10]....
        /*0c80*/ 	.word	0x00000650
        /*0c84*/ 	.word	0x000000ff
        /*0c88*/ 	.word	0x00029870
        /*0c8c*/ 	.short	0x0100
        /*0c8e*/ 	.byte	0x06
	.zero		1


	//   ....[11]....
        /*0c90*/ 	.word	0x00000660
        /*0c94*/ 	.word	0x000000ff
        /*0c98*/ 	.word	0x00029880
        /*0c9c*/ 	.short	0x0100
        /*0c9e*/ 	.byte	0x06
	.zero		1


	//   ....[12]....
        /*0ca0*/ 	.word	0x00000670
        /*0ca4*/ 	.word	0x000000ff
        /*0ca8*/ 	.word	0x00029878
        /*0cac*/ 	.short	0x0100
        /*0cae*/ 	.byte	0x06
	.zero		1


	//   ....[13]....
        /*0cb0*/ 	.word	0x00000680
        /*0cb4*/ 	.word	0x000000ff
        /*0cb8*/ 	.word	0x00029888
        /*0cbc*/ 	.short	0x0100
        /*0cbe*/ 	.byte	0x06
	.zero		1


	//   ....[14]....
        /*0cc0*/ 	.word	0x000007b0
        /*0cc4*/ 	.word	0x000000ff
        /*0cc8*/ 	.word	0x00029890
        /*0ccc*/ 	.short	0x0100
        /*0cce*/ 	.byte	0x08
	.zero		1


	//   ....[15]....
        /*0cd0*/ 	.word	0x000007c0
        /*0cd4*/ 	.word	0x000000ff
        /*0cd8*/ 	.word	0x000298a0
        /*0cdc*/ 	.short	0x0100
        /*0cde*/ 	.byte	0x08
	.zero		1


	//   ....[16]....
        /*0ce0*/ 	.word	0x000007d0
        /*0ce4*/ 	.word	0x000000ff
        /*0ce8*/ 	.word	0x00029898
        /*0cec*/ 	.short	0x0100
        /*0cee*/ 	.byte	0x08
	.zero		1


	//   ....[17]....
        /*0cf0*/ 	.word	0x000007e0
        /*0cf4*/ 	.word	0x000000ff
        /*0cf8*/ 	.word	0x000298a8
        /*0cfc*/ 	.short	0x0100
        /*0cfe*/ 	.byte	0x08
	.zero		1


	//   ....[18]....
        /*0d00*/ 	.word	0x00000910
        /*0d04*/ 	.word	0x000000ff
        /*0d08*/ 	.word	0x000298b0
        /*0d0c*/ 	.short	0x0100
        /*0d0e*/ 	.byte	0x08
	.zero		1


	//   ....[19]....
        /*0d10*/ 	.word	0x00000920
        /*0d14*/ 	.word	0x000000ff
        /*0d18*/ 	.word	0x000298c0
        /*0d1c*/ 	.short	0x0100
        /*0d1e*/ 	.byte	0x08
	.zero		1


	//   ....[20]....
        /*0d20*/ 	.word	0x00000930
        /*0d24*/ 	.word	0x000000ff
        /*0d28*/ 	.word	0x000298b8
        /*0d2c*/ 	.short	0x0100
        /*0d2e*/ 	.byte	0x08
	.zero		1


	//   ....[21]....
        /*0d30*/ 	.word	0x00000940
        /*0d34*/ 	.word	0x000000ff
        /*0d38*/ 	.word	0x000298c8
        /*0d3c*/ 	.short	0x0100
        /*0d3e*/ 	.byte	0x08
	.zero		1


	//   ....[22]....
        /*0d40*/ 	.word	0x000034d0
        /*0d44*/ 	.word	0x00000061
        /*0d48*/ 	.word	0x00029890
        /*0d4c*/ 	.short	0x010a
        /*0d4e*/ 	.byte	0x3f
	.zero		1


	//   ....[23]....
        /*0d50*/ 	.word	0x00009220
        /*0d54*/ 	.word	0x00000061
        /*0d58*/ 	.word	0x00029890
        /*0d5c*/ 	.short	0x010a
        /*0d5e*/ 	.byte	0x3f
	.zero		1


	//   ....[24]....
        /*0d60*/ 	.word	0x0000f130
        /*0d64*/ 	.word	0x00000061
        /*0d68*/ 	.word	0x00029890
        /*0d6c*/ 	.short	0x010a
        /*0d6e*/ 	.byte	0x3f
	.zero		1


	//   ....[25]....
        /*0d70*/ 	.word	0x0000f500
        /*0d74*/ 	.word	0x00000028
        /*0d78*/ 	.word	0x00000000
        /*0d7c*/ 	.short	0x0101
        /*0d7e*/ 	.byte	0x3f
	.zero		1


	//   ....[26]....
        /*0d80*/ 	.word	0x0000f540
        /*0d84*/ 	.word	0x00000061
        /*0d88*/ 	.word	0x000298b0
        /*0d8c*/ 	.short	0x010a
        /*0d8e*/ 	.byte	0x3f
	.zero		1


	//   ....[27]....
        /*0d90*/ 	.word	0x0000f9e0
        /*0d94*/ 	.word	0x00000061
        /*0d98*/ 	.word	0x00000000
        /*0d9c*/ 	.short	0x0101
        /*0d9e*/ 	.byte	0x3f
	.zero		1


	//   ....[28]....
        /*0da0*/ 	.word	0x000101e0
        /*0da4*/ 	.word	0x00000010
        /*0da8*/ 	.word	0x00029800
        /*0dac*/ 	.short	0x010a
        /*0dae*/ 	.byte	0x3f
	.zero		1


	//   ....[29]....
        /*0db0*/ 	.word	0x00010230
        /*0db4*/ 	.word	0x00000010
        /*0db8*/ 	.word	0x00029800
        /*0dbc*/ 	.short	0x010a
        /*0dbe*/ 	.byte	0x3f
	.zero		1


	//   ....[30]....
        /*0dc0*/ 	.word	0x00010a70
        /*0dc4*/ 	.word	0x00000010
        /*0dc8*/ 	.word	0x00029800
        /*0dcc*/ 	.short	0x010a
        /*0dce*/ 	.byte	0x3f
	.zero		1


	//   ....[31]....
        /*0dd0*/ 	.word	0x00013de0
        /*0dd4*/ 	.word	0x00000010
        /*0dd8*/ 	.word	0x00029800
        /*0ddc*/ 	.short	0x010a
        /*0dde*/ 	.byte	0x3f
	.zero		1


	//   ....[32]....
        /*0de0*/ 	.word	0x00016e80
        /*0de4*/ 	.word	0x00000003
        /*0de8*/ 	.word	0x00029830
        /*0dec*/ 	.short	0x010a
        /*0dee*/ 	.byte	0x3f
	.zero		1


	//   ....[33]....
        /*0df0*/ 	.word	0x00016f00
        /*0df4*/ 	.word	0x00000003
        /*0df8*/ 	.word	0x00029830
        /*0dfc*/ 	.short	0x010a
        /*0dfe*/ 	.byte	0x3f
	.zero		1


	//   ....[34]....
        /*0e00*/ 	.word	0x00019cb0
        /*0e04*/ 	.word	0x0000001a
        /*0e08*/ 	.word	0x00000000
        /*0e0c*/ 	.short	0x0101
        /*0e0e*/ 	.byte	0x3f
	.zero		1


	//   ....[35]....
        /*0e10*/ 	.word	0x0001afa0
        /*0e14*/ 	.word	0x0000000b
        /*0e18*/ 	.word	0x00029830
        /*0e1c*/ 	.short	0x010a
        /*0e1e*/ 	.byte	0x3f
	.zero		1


	//   ....[36]....
        /*0e20*/ 	.word	0x0001aff0
        /*0e24*/ 	.word	0x0000000b
        /*0e28*/ 	.word	0x00029830
        /*0e2c*/ 	.short	0x010a
        /*0e2e*/ 	.byte	0x3f
	.zero		1


	//   ....[37]....
        /*0e30*/ 	.word	0x0001c0f0
        /*0e34*/ 	.word	0x0000000b
        /*0e38*/ 	.word	0x00029850
        /*0e3c*/ 	.short	0x010a
        /*0e3e*/ 	.byte	0x3f
	.zero		1


	//   ....[38]....
        /*0e40*/ 	.word	0x0001c130
        /*0e44*/ 	.word	0x0000000b
        /*0e48*/ 	.word	0x00029850
        /*0e4c*/ 	.short	0x010a
        /*0e4e*/ 	.byte	0x3f
	.zero		1


	//   ....[39]....
        /*0e50*/ 	.word	0x0001e2e0
        /*0e54*/ 	.word	0x00000004
        /*0e58*/ 	.word	0x00000000
        /*0e5c*/ 	.short	0x0101
        /*0e5e*/ 	.byte	0x3f
	.zero		1


	//   ....[40]....
        /*0e60*/ 	.word	0x0001e500
        /*0e64*/ 	.word	0x00000006
        /*0e68*/ 	.word	0x00000000
        /*0e6c*/ 	.short	0x0101
        /*0e6e*/ 	.byte	0x3f
	.zero		1


	//   ....[41]....
        /*0e70*/ 	.word	0x0001eb70
        /*0e74*/ 	.word	0x0000000d
        /*0e78*/ 	.word	0x00029850
        /*0e7c*/ 	.short	0x010a
        /*0e7e*/ 	.byte	0x3f
	.zero		1


	//   ....[42]....
        /*0e80*/ 	.word	0x0001ebf0
        /*0e84*/ 	.word	0x0000000d
        /*0e88*/ 	.word	0x00029850
        /*0e8c*/ 	.short	0x010a
        /*0e8e*/ 	.byte	0x3f
	.zero		1


	//   ....[43]....
        /*0e90*/ 	.word	0x0001f220
        /*0e94*/ 	.word	0x00000000
        /*0e98*/ 	.word	0x00000000
        /*0e9c*/ 	.short	0x0101
        /*0e9e*/ 	.byte	0x3f
	.zero		1


	//   ....[44]....
        /*0ea0*/ 	.word	0x00020e10
        /*0ea4*/ 	.word	0x00000000
        /*0ea8*/ 	.word	0x00000000
        /*0eac*/ 	.short	0x0101
        /*0eae*/ 	.byte	0x3f
	.zero		1


	//   ....[45]....
        /*0eb0*/ 	.word	0x000232d0
        /*0eb4*/ 	.word	0x00000006
        /*0eb8*/ 	.word	0x00029820
        /*0ebc*/ 	.short	0x010a
        /*0ebe*/ 	.byte	0x3f
	.zero		1


	//   ....[46]....
        /*0ec0*/ 	.word	0x000233c0
        /*0ec4*/ 	.word	0x00000007
        /*0ec8*/ 	.word	0x000298a0
        /*0ecc*/ 	.short	0x010a
        /*0ece*/ 	.byte	0x3f
	.zero		1


	//   ....[47]....
        /*0ed0*/ 	.word	0x000237f0
        /*0ed4*/ 	.word	0x00000007
        /*0ed8*/ 	.word	0x000298c0
        /*0edc*/ 	.short	0x010a
        /*0ede*/ 	.byte	0x3f
	.zero		1


	//   ....[48]....
        /*0ee0*/ 	.word	0x00023be0
        /*0ee4*/ 	.word	0x00000008
        /*0ee8*/ 	.word	0x000298a0
        /*0eec*/ 	.short	0x010a
        /*0eee*/ 	.byte	0x3f
	.zero		1


	//   ....[49]....
        /*0ef0*/ 	.word	0x00024000
        /*0ef4*/ 	.word	0x00000008
        /*0ef8*/ 	.word	0x000298c0
        /*0efc*/ 	.short	0x010a
        /*0efe*/ 	.byte	0x3f
	.zero		1


	//   ....[50]....
        /*0f00*/ 	.word	0x00024e60
        /*0f04*/ 	.word	0x00000002
        /*0f08*/ 	.word	0x00029880
        /*0f0c*/ 	.short	0x010a
        /*0f0e*/ 	.byte	0x3f
	.zero		1


	//   ....[51]....
        /*0f10*/ 	.word	0x00025030
        /*0f14*/ 	.word	0x00000002
        /*0f18*/ 	.word	0x00029840
        /*0f1c*/ 	.short	0x010a
        /*0f1e*/ 	.byte	0x3f
	.zero		1


	//   ....[52]....
        /*0f20*/ 	.word	0x00025cf0
        /*0f24*/ 	.word	0x00000008
        /*0f28*/ 	.word	0x00029800
        /*0f2c*/ 	.short	0x0107
        /*0f2e*/ 	.byte	0x3f
	.zero		1


	//   ....[53]....
        /*0f30*/ 	.word	0x00025df0
        /*0f34*/ 	.word	0x00000002
        /*0f38*/ 	.word	0x00029800
        /*0f3c*/ 	.short	0x0101
        /*0f3e*/ 	.byte	0x3f
	.zero		1


	//   ....[54]....
        /*0f40*/ 	.word	0x00025e10
        /*0f44*/ 	.word	0x00000002
        /*0f48*/ 	.word	0x00029820
        /*0f4c*/ 	.short	0x010a
        /*0f4e*/ 	.byte	0x3f
	.zero		1


	//   ....[55]....
        /*0f50*/ 	.word	0x00026170
        /*0f54*/ 	.word	0x00000005
        /*0f58*/ 	.word	0x00029880
        /*0f5c*/ 	.short	0x010a
        /*0f5e*/ 	.byte	0x3f
	.zero		1


	//   ....[56]....
        /*0f60*/ 	.word	0x000263d0
        /*0f64*/ 	.word	0x00000005
        /*0f68*/ 	.word	0x00029840
        /*0f6c*/ 	.short	0x010a
        /*0f6e*/ 	.byte	0x3f
	.zero		1


	//   ....[57]....
        /*0f70*/ 	.word	0x000268f0
        /*0f74*/ 	.word	0x00000011
        /*0f78*/ 	.word	0x00029870
        /*0f7c*/ 	.short	0x010a
        /*0f7e*/ 	.byte	0x3f
	.zero		1


	//   ....[58]....
        /*0f80*/ 	.word	0x00026960
        /*0f84*/ 	.word	0x00000011
        /*0f88*/ 	.word	0x00029860
        /*0f8c*/ 	.short	0x010a
        /*0f8e*/ 	.byte	0x3f
	.zero		1


	//   ....[59]....
        /*0f90*/ 	.word	0x00026ea0
        /*0f94*/ 	.word	0x00000011
        /*0f98*/ 	.word	0x00029850
        /*0f9c*/ 	.short	0x0101
        /*0f9e*/ 	.byte	0x3f
	.zero		1


	//   ....[60]....
        /*0fa0*/ 	.word	0x00026f20
        /*0fa4*/ 	.word	0x00000011
        /*0fa8*/ 	.word	0x00000000
        /*0fac*/ 	.short	0x0101
        /*0fae*/ 	.byte	0x3f
	.zero		1


	//   ....[61]....
        /*0fb0*/ 	.word	0x00027150
        /*0fb4*/ 	.word	0x00000011
        /*0fb8*/ 	.word	0x00029870
        /*0fbc*/ 	.short	0x010a
        /*0fbe*/ 	.byte	0x3f
	.zero		1


	//   ....[62]....
        /*0fc0*/ 	.word	0x000271c0
        /*0fc4*/ 	.word	0x00000011
        /*0fc8*/ 	.word	0x00029860
        /*0fcc*/ 	.short	0x010a
        /*0fce*/ 	.byte	0x3f
	.zero		1


	//   ....[63]....
        /*0fd0*/ 	.word	0x00027720
        /*0fd4*/ 	.word	0x00000011
        /*0fd8*/ 	.word	0x00029850
        /*0fdc*/ 	.short	0x0101
        /*0fde*/ 	.byte	0x3f
	.zero		1


	//   ....[64]....
        /*0fe0*/ 	.word	0x00027770
        /*0fe4*/ 	.word	0x00000011
        /*0fe8*/ 	.word	0x00000000
        /*0fec*/ 	.short	0x0101
        /*0fee*/ 	.byte	0x3f
	.zero		1


	//   ....[65]....
        /*0ff0*/ 	.word	0x000282b0
        /*0ff4*/ 	.word	0x00000000
        /*0ff8*/ 	.word	0x00029820
        /*0ffc*/ 	.short	0x010a
        /*0ffe*/ 	.byte	0x3f
	.zero		1


	//   ....[66]....
        /*1000*/ 	.word	0x00028460
        /*1004*/ 	.word	0x00000006
        /*1008*/ 	.word	0x00000000
        /*100c*/ 	.short	0x010a
        /*100e*/ 	.byte	0x3f
	.zero		1


	//   ....[67]....
        /*1010*/ 	.word	0x000284d0
        /*1014*/ 	.word	0x00000007
        /*1018*/ 	.word	0x00000000
        /*101c*/ 	.short	0x010a
        /*101e*/ 	.byte	0x3f
	.zero		1


	//   ....[68]....
        /*1020*/ 	.word	0x00028530
        /*1024*/ 	.word	0x00000004
        /*1028*/ 	.word	0x00029860
        /*102c*/ 	.short	0x010a
        /*102e*/ 	.byte	0x3f
	.zero		1


	//   ....[69]....
        /*1030*/ 	.word	0x00028580
        /*1034*/ 	.word	0x00000003
        /*1038*/ 	.word	0x00029860
        /*103c*/ 	.short	0x010a
        /*103e*/ 	.byte	0x3f
	.zero		1


	//   ....[70]....
        /*1040*/ 	.word	0x000285c0
        /*1044*/ 	.word	0x00000004
        /*1048*/ 	.word	0x00029880
        /*104c*/ 	.short	0x010a
        /*104e*/ 	.byte	0x3f
	.zero		1


	//   ....[71]....
        /*1050*/ 	.word	0x000285e0
        /*1054*/ 	.word	0x00000003
        /*1058*/ 	.word	0x00029880
        /*105c*/ 	.short	0x010a
        /*105e*/ 	.byte	0x3f
	.zero		1


	//   ....[72]....
        /*1060*/ 	.word	0x00028640
        /*1064*/ 	.word	0x00000061
        /*1068*/ 	.word	0x00029890
        /*106c*/ 	.short	0x010a
        /*106e*/ 	.byte	0x3f
	.zero		1


	//   ....[73]....
        /*1070*/ 	.word	0x00028690
        /*1074*/ 	.word	0x00000061
        /*1078*/ 	.word	0x00029890
        /*107c*/ 	.short	0x010a
        /*107e*/ 	.byte	0x3f
	.zero		1


	//   ....[74]....
        /*1080*/ 	.word	0x000286e0
        /*1084*/ 	.word	0x00000061
        /*1088*/ 	.word	0x00029890
        /*108c*/ 	.short	0x010a
        /*108e*/ 	.byte	0x3f
	.zero		1


	//   ....[75]....
        /*1090*/ 	.word	0x00028730
        /*1094*/ 	.word	0x00000061
        /*1098*/ 	.word	0x000298b0
        /*109c*/ 	.short	0x010a
        /*109e*/ 	.byte	0x3f
	.zero		1


	//   ....[76]....
        /*10a0*/ 	.word	0x000289f0
        /*10a4*/ 	.word	0x00000010
        /*10a8*/ 	.word	0x00029800
        /*10ac*/ 	.short	0x010a
        /*10ae*/ 	.byte	0x3f
	.zero		1


	//   ....[77]....
        /*10b0*/ 	.word	0x00028c10
        /*10b4*/ 	.word	0x00000010
        /*10b8*/ 	.word	0x00029800
        /*10bc*/ 	.short	0x010a
        /*10be*/ 	.byte	0x3f
	.zero		1


	//   ....[78]....
        /*10c0*/ 	.word	0x00028c60
        /*10c4*/ 	.word	0x00000003
        /*10c8*/ 	.word	0x00029830
        /*10cc*/ 	.short	0x010a
        /*10ce*/ 	.byte	0x3f
	.zero		1


	//   ....[79]....
        /*10d0*/ 	.word	0x00028cb0
        /*10d4*/ 	.word	0x0000000b
        /*10d8*/ 	.word	0x00029830
        /*10dc*/ 	.short	0x010a
        /*10de*/ 	.byte	0x3f
	.zero		1


	//   ....[80]....
        /*10e0*/ 	.word	0x00028d00
        /*10e4*/ 	.word	0x0000000b
        /*10e8*/ 	.word	0x00029850
        /*10ec*/ 	.short	0x010a
        /*10ee*/ 	.byte	0x3f
	.zero		1


	//   ....[81]....
        /*10f0*/ 	.word	0x00028d50
        /*10f4*/ 	.word	0x0000000d
        /*10f8*/ 	.word	0x00029850
        /*10fc*/ 	.short	0x010a
        /*10fe*/ 	.byte	0x3f
	.zero		1


	//   ....[82]....
        /*1100*/ 	.word	0x0002a320
        /*1104*/ 	.word	0x00000005
        /*1108*/ 	.word	0x00029820
        /*110c*/ 	.short	0x010a
        /*110e*/ 	.byte	0x3f
	.zero		1


	//   ....[83]....
        /*1110*/ 	.word	0x0002a370
        /*1114*/ 	.word	0x00000007
        /*1118*/ 	.word	0x000298a0
        /*111c*/ 	.short	0x010a
        /*111e*/ 	.byte	0x3f
	.zero		1


	//   ....[84]....
        /*1120*/ 	.word	0x0002a3c0
        /*1124*/ 	.word	0x00000007
        /*1128*/ 	.word	0x000298c0
        /*112c*/ 	.short	0x010a
        /*112e*/ 	.byte	0x3f
	.zero		1


	//   ....[85]....
        /*1130*/ 	.word	0x0002a410
        /*1134*/ 	.word	0x00000008
        /*1138*/ 	.word	0x000298a0
        /*113c*/ 	.short	0x010a
        /*113e*/ 	.byte	0x3f
	.zero		1


	//   ....[86]....
        /*1140*/ 	.word	0x0002a460
        /*1144*/ 	.word	0x00000008
        /*1148*/ 	.word	0x000298c0
        /*114c*/ 	.short	0x010a
        /*114e*/ 	.byte	0x3f
	.zero		1


	//   ....[87]....
        /*1150*/ 	.word	0x0002a600
        /*1154*/ 	.word	0x00000002
        /*1158*/ 	.word	0x00029880
        /*115c*/ 	.short	0x010a
        /*115e*/ 	.byte	0x3f
	.zero		1


	//   ....[88]....
        /*1160*/ 	.word	0x0002a650
        /*1164*/ 	.word	0x00000002
        /*1168*/ 	.word	0x00029840
        /*116c*/ 	.short	0x010a
        /*116e*/ 	.byte	0x3f
	.zero		1


	//   ....[89]....
        /*1170*/ 	.word	0x0002ac40
        /*1174*/ 	.word	0x00000002
        /*1178*/ 	.word	0x00029820
        /*117c*/ 	.short	0x010a
        /*117e*/ 	.byte	0x3f
	.zero		1


	//   ....[90]....
        /*1180*/ 	.word	0x0002ac90
        /*1184*/ 	.word	0x00000005
        /*1188*/ 	.word	0x00029880
        /*118c*/ 	.short	0x010a
        /*118e*/ 	.byte	0x3f
	.zero		1


	//   ....[91]....
        /*1190*/ 	.word	0x0002ace0
        /*1194*/ 	.word	0x00000005
        /*1198*/ 	.word	0x00029840
        /*119c*/ 	.short	0x010a
        /*119e*/ 	.byte	0x3f
	.zero		1


	//   ....[92]....
        /*11a0*/ 	.word	0x0002ad30
        /*11a4*/ 	.word	0x00000011
        /*11a8*/ 	.word	0x00029870
        /*11ac*/ 	.short	0x010a
        /*11ae*/ 	.byte	0x3f
	.zero		1


	//   ....[93]....
        /*11b0*/ 	.word	0x0002ad80
        /*11b4*/ 	.word	0x00000011
        /*11b8*/ 	.word	0x00029860
        /*11bc*/ 	.short	0x010a
        /*11be*/ 	.byte	0x3f
	.zero		1


	//   ....[94]....
        /*11c0*/ 	.word	0x0002add0
        /*11c4*/ 	.word	0x00000011
        /*11c8*/ 	.word	0x00029870
        /*11cc*/ 	.short	0x010a
        /*11ce*/ 	.byte	0x3f
	.zero		1


	//   ....[95]....
        /*11d0*/ 	.word	0x0002ae20
        /*11d4*/ 	.word	0x00000011
        /*11d8*/ 	.word	0x00029860
        /*11dc*/ 	.short	0x010a
        /*11de*/ 	.byte	0x3f
	.zero		1


	//   ....[96]....
        /*11e0*/ 	.word	0x0002b880
        /*11e4*/ 	.word	0x00000000
        /*11e8*/ 	.word	0x00029820
        /*11ec*/ 	.short	0x010a
        /*11ee*/ 	.byte	0x3f
	.zero		1


	//   ....[97]....
        /*11f0*/ 	.word	0x0002ba20
        /*11f4*/ 	.word	0x00000006
        /*11f8*/ 	.word	0x00000000
        /*11fc*/ 	.short	0x010a
        /*11fe*/ 	.byte	0x3f
	.zero		1


	//   ....[98]....
        /*1200*/ 	.word	0x0002ba70
        /*1204*/ 	.word	0x00000007
        /*1208*/ 	.word	0x00000000
        /*120c*/ 	.short	0x010a
        /*120e*/ 	.byte	0x3f
	.zero		1


	//   ....[99]....
        /*1210*/ 	.word	0x0002bac0
        /*1214*/ 	.word	0x00000004
        /*1218*/ 	.word	0x00029860
        /*121c*/ 	.short	0x010a
        /*121e*/ 	.byte	0x3f
	.zero		1


	//   ....[100]....
        /*1220*/ 	.word	0x0002bb10
        /*1224*/ 	.word	0x00000003
        /*1228*/ 	.word	0x00029860
        /*122c*/ 	.short	0x010a
        /*122e*/ 	.byte	0x3f
	.zero		1


	//   ....[101]....
        /*1230*/ 	.word	0x0002bb60
        /*1234*/ 	.word	0x00000004
        /*1238*/ 	.word	0x00029880
        /*123c*/ 	.short	0x010a
        /*123e*/ 	.byte	0x3f
	.zero		1


	//----- nvinfo : EIATTR_NUM_MBARRIERS
	.align		4
.L_191:
        /*1240*/ 	.byte	0x03, 0x38
        /*1242*/ 	.short	0x0016


	//----- nvinfo : EIATTR_EXIT_INSTR_OFFSETS
	.align		4
        /*1244*/ 	.byte	0x04, 0x1c
        /*1246*/ 	.short	(.L_193 - .L_192)


	//   ....[0]....
.L_192:
        /*1248*/ 	.word	0x00028630


	//----- nvinfo : EIATTR_MAX_THREADS
	.align		4
.L_193:
        /*124c*/ 	.byte	0x04, 0x05
        /*124e*/ 	.short	(.L_195 - .L_194)
.L_194:
        /*1250*/ 	.word	0x00000180
        /*1254*/ 	.word	0x00000001
        /*1258*/ 	.word	0x00000001


	//----- nvinfo : EIATTR_CRS_STACK_SIZE
	.align		4
.L_195:
        /*125c*/ 	.byte	0x04, 0x1e
        /*125e*/ 	.short	(.L_197 - .L_196)
.L_196:
        /*1260*/ 	.word	0x00000000


	//----- nvinfo : EIATTR_CBANK_PARAM_SIZE
	.align		4
.L_197:
        /*1264*/ 	.byte	0x03, 0x19
        /*1266*/ 	.short	0x0af0


	//----- nvinfo : EIATTR_PARAM_CBANK
	.align		4
        /*1268*/ 	.byte	0x04, 0x0a
        /*126a*/ 	.short	(.L_199 - .L_198)
	.align		4
.L_198:
        /*126c*/ 	.word	index@(.nv.constant0._ZN7cutlass13device_kernelIN5flash11enable_sm90INS1_16FlashAttnFwdSm90INS1_25CollectiveMainloopFwdSm90ILi2EN4cute5tupleIJNS5_1CILi1EEES8_S8_EEENS6_IJNS7_ILi128EEENS7_ILi160EEENS7_ILi192EEEEEELi128ENS_12float_e4m3_tEfNS_4arch4Sm90ELb0ELb0ELb1ELb1ELb0ELb1ELb0ELb1ELb1ELb1ELb0ELb0EEENS1_21CollectiveEpilogueFwdINS6_IJSA_SA_SB_EEES9_NS_10bfloat16_tESG_Li256ELb1ELb1ELb0ELb1EEENS1_36VarlenDynamicPersistentTileSchedulerILi128ELi160ELi256ELi128ELb0ELb1ELb1ELb0ELb1ELb1EEEEEEEEEvNT_6ParamsE)
        /*1270*/ 	.short	0x0210
        /*1272*/ 	.short	0x0af0


	//----- nvinfo : EIATTR_SW_WAR
	.align		4
.L_199:
        /*1274*/ 	.byte	0x04, 0x36
        /*1276*/ 	.short	(.L_201 - .L_200)
.L_200:
        /*1278*/ 	.word	0x00000008
.L_201:


//--------------------- .nv.info._ZN7cutlass13device_kernelIN5flash11enable_sm90INS1_16FlashAttnFwdSm90INS1_25CollectiveMainloopFwdSm90ILi2EN4cute5tupleIJNS5_1CILi1EEES8_S8_EEENS6_IJNS7_ILi128EEESA_NS7_ILi192EEEEEELi128ENS_12float_e4m3_tEfNS_4arch4Sm90ELb0ELb1ELb1ELb0ELb0ELb0ELb0ELb1ELb1ELb1ELb0ELb0EEENS1_21CollectiveEpilogueFwdINS6_IJSA_SA_SA_EEES9_NS_10bfloat16_tESF_Li256ELb0ELb1ELb0ELb1EEENS1_30DynamicPersistentTileSchedulerILi256ELi128ELb0ELb1ELb1EEEEEEEEEvNT_6ParamsE --------------------------
	.section	.nv.info._ZN7cutlass13device_kernelIN5flash11enable_sm90INS1_16FlashAttnFwdSm90INS1_25CollectiveMainloopFwdSm90ILi2EN4cute5tupleIJNS5_1CILi1EEES8_S8_EEENS6_IJNS7_ILi128EEESA_NS7_ILi192EEEEEELi128ENS_12float_e4m3_tEfNS_4arch4Sm90ELb0ELb1ELb1ELb0ELb0ELb0ELb0ELb1ELb1ELb1ELb0ELb0EEENS1_21CollectiveEpilogueFwdINS6_IJSA_SA_SA_EEES9_NS_10bfloat16_tESF_Li256ELb0ELb1ELb0ELb1EEENS1_30DynamicPersistentTileSchedulerILi256ELi128ELb0ELb1ELb1EEEEEEEEEvNT_6ParamsE,"",@"SHT_CUDA_INFO"
	.sectionflags	@""
	.align	4


	//----- nvinfo : EIATTR_CUDA_API_VERSION
	.align		4
        /*0000*/ 	.byte	0x04, 0x37
        /*0002*/ 	.short	(.L_203 - .L_202)
.L_202:
        /*0004*/ 	.word	0x00000082


	//----- nvinfo : EIATTR_KPARAM_INFO
	.align		4
.L_203:
        /*0008*/ 	.byte	0x04, 0x17
        /*000a*/ 	.short	(.L_205 - .L_204)
.L_204:
        /*000c*/ 	.word	0x00000000
        /*0010*/ 	.short	0x0000
        /*0012*/ 	.short	0x0070
        /*0014*/ 	.byte	0x00, 0xf0, 0x01, 0x2a


	//----- nvinfo : EIATTR_SPARSE_MMA_MASK
	.align		4
.L_205:
        /*0018*/ 	.byte	0x03, 0x50
        /*001a*/ 	.short	0x0000


	//----- nvinfo : EIATTR_MAXREG_COUNT
	.align		4
        /*001c*/ 	.byte	0x03, 0x1b
        /*001e*/ 	.short	0x00a8


	//----- nvinfo : EIATTR_NUM_BARRIERS
	.align		4
        /*0020*/ 	.byte	0x02, 0x4c
        /*0022*/ 	.byte	0x10
	.zero		1


	//----- nvinfo : EIATTR_EXTERNS
	.align		4
        /*0024*/ 	.byte	0x04, 0x0f
        /*0026*/ 	.short	(.L_207 - .L_206)


	//   ....[0]....
	.align		4
.L_206:
        /*0028*/ 	.word	index@(__assertfail)


	//----- nvinfo : EIATTR_ANNOTATIONS
	.align		4
.L_207:
        /*002c*/ 	.byte	0x04, 0x55
        /*002e*/ 	.short	(.L_209 - .L_208)


	//   ....[0]....
.L_208:
        /* <DEDUP_REMOVED lines=27> */


	//----- nvinfo : EIATTR_MERCURY_ISA_VERSION
	.align		4
.L_209:
        /*01d0*/ 	.byte	0x03, 0x5f
        /*01d2*/ 	.short	0x0101


	//----- nvinfo : EIATTR_INT_WARP_WIDE_INSTR_OFFSETS
	.align		4
        /*01d4*/ 	.byte	0x04, 0x31
        /*01d6*/ 	.short	(.L_211 - .L_210)


	//   ....[0]....
.L_210:
        /*01d8*/ 	.word	0x00000130


	//   ....[1]....
        /*01dc*/ 	.word	0x00000170


	//   ....[2]....
        /*01e0*/ 	.word	0x000001e0


	//   ....[3]....
        /*01e4*/ 	.word	0x000127e0


	//   ....[4]....
        /*01e8*/ 	.word	0x00012870


	//   ....[5]....
        /*01ec*/ 	.word	0x00015060


	//   ....[6]....
        /*01f0*/ 	.word	0x000150f0


	//----- nvinfo : EIATTR_COOP_GROUP_MASK_REGIDS
	.align		4
.L_211:
        /*01f4*/ 	.byte	0x04, 0x29
        /*01f6*/ 	.short	(.L_213 - .L_212)


	//   ....[0]....
.L_212:
        /*01f8*/ 	.word	0xffffffff


	//   ....[1]....
        /*01fc*/ 	.word	0xffffffff


	//   ....[2]....
        /*0200*/ 	.word	0xffffffff


	//   ....[3]....
        /*0204*/ 	.word	0xffffffff


	//   ....[4]....
        /*0208*/ 	.word	0xffffffff


	//   ....[5]....
        /*020c*/ 	.word	0xffffffff


	//   ....[6]....
        /*0210*/ 	.word	0xffffffff


	//   ....[7]....
        /*0214*/ 	.word	0xffffffff


	//   ....[8]....
        /*0218*/ 	.word	0xffffffff


	//   ....[9]....
        /*021c*/ 	.word	0xffffffff


	//   ....[10]....
        /*0220*/ 	.word	0xffffffff


	//   ....[11]....
        /*0224*/ 	.word	0xffffffff


	//   ....[12]....
        /*0228*/ 	.word	0xffffffff


	//   ....[13]....
        /*022c*/ 	.word	0xffffffff


	//   ....[14]....
        /*0230*/ 	.word	0xffffffff


	//   ....[15]....
        /*0234*/ 	.word	0xffffffff


	//   ....[16]....
        /*0238*/ 	.word	0xffffffff


	//   ....[17]....
        /*023c*/ 	.word	0xffffffff


	//   ....[18]....
        /*0240*/ 	.word	0xffffffff


	//   ....[19]....
        /*0244*/ 	.word	0xffffffff


	//   ....[20]....
        /*0248*/ 	.word	0xffffffff


	//   ....[21]....
        /*024c*/ 	.word	0xffffffff


	//   ....[22]....
        /*0250*/ 	.word	0xffffffff


	//   ....[23]....
        /*0254*/ 	.word	0xffffffff


	//   ....[24]....
        /*0258*/ 	.word	0xffffffff


	//   ....[25]....
        /*025c*/ 	.word	0xffffffff


	//   ....[26]....
        /*0260*/ 	.word	0xffffffff


	//   ....[27]....
        /*0264*/ 	.word	0xffffffff


	//   ....[28]....
        /*0268*/ 	.word	0xffffffff


	//   ....[29]....
        /*026c*/ 	.word	0xffffffff


	//   ....[30]....
        /*0270*/ 	.word	0xffffffff


	//   ....[31]....
        /*0274*/ 	.word	0xffffffff


	//   ....[32]....
        /*0278*/ 	.word	0xffffffff


	//   ....[33]....
        /*027c*/ 	.word	0xffffffff


	//   ....[34]....
        /*0280*/ 	.word	0xffffffff


	//   ....[35]....
        /*0284*/ 	.word	0xffffffff


	//   ....[36]....
        /*0288*/ 	.word	0xffffffff


	//   ....[37]....
        /*028c*/ 	.word	0xffffffff


	//   ....[38]....
        /*0290*/ 	.word	0xffffffff


	//   ....[39]....
        /*0294*/ 	.word	0xffffffff


	//   ....[40]....
        /*0298*/ 	.word	0xffffffff


	//   ....[41]....
        /*029c*/ 	.word	0xffffffff


	//   ....[42]....
        /*02a0*/ 	.word	0xffffffff


	//   ....[43]....
        /*02a4*/ 	.word	0xffffffff


	//   ....[44]....
        /*02a8*/ 	.word	0xffffffff


	//   ....[45]....
        /*02ac*/ 	.word	0xffffffff


	//   ....[46]....
        /*02b0*/ 	.word	0xffffffff


	//   ....[47]....
        /*02b4*/ 	.word	0xffffffff


	//   ....[48]....
        /*02b8*/ 	.word	0xffffffff


	//   ....[49]....
        /*02bc*/ 	.word	0xffffffff


	//   ....[50]....
        /*02c0*/ 	.word	0xffffffff


	//   ....[51]....
        /*02c4*/ 	.word	0xffffffff


	//   ....[52]....
        /*02c8*/ 	.word	0xffffffff


	//   ....[53]....
        /*02cc*/ 	.word	0xffffffff


	//   ....[54]....
        /*02d0*/ 	.word	0xffffffff


	//   ....[55]....
        /*02d4*/ 	.word	0xffffffff


	//   ....[56]....
        /*02d8*/ 	.word	0xffffffff


	//   ....[57]....
        /*02dc*/ 	.word	0xffffffff


	//   ....[58]....
        /*02e0*/ 	.word	0xffffffff


	//   ....[59]....
        /*02e4*/ 	.word	0xffffffff


	//   ....[60]....
        /*02e8*/ 	.word	0xffffffff


	//   ....[61]....
        /*02ec*/ 	.word	0xffffffff


	//   ....[62]....
        /*02f0*/ 	.word	0xffffffff


	//   ....[63]....
        /*02f4*/ 	.word	0xffffffff


	//   ....[64]....
        /*02f8*/ 	.word	0xffffffff


	//   ....[65]....
        /*02fc*/ 	.word	0xffffffff


	//   ....[66]....
        /*0300*/ 	.word	0xffffffff


	//   ....[67]....
        /*0304*/ 	.word	0xffffffff


	//   ....[68]....
        /*0308*/ 	.word	0xffffffff


	//   ....[69]....
        /*030c*/ 	.word	0xffffffff


	//   ....[70]....
        /*0310*/ 	.word	0xffffffff


	//   ....[71]....
        /*0314*/ 	.word	0xffffffff


	//   ....[72]....
        /*0318*/ 	.word	0xffffffff


	//   ....[73]....
        /*031c*/ 	.word	0xffffffff


	//   ....[74]....
        /*0320*/ 	.word	0xffffffff


	//   ....[75]....
        /*0324*/ 	.word	0xffffffff


	//   ....[76]....
        /*0328*/ 	.word	0xffffffff


	//   ....[77]....
        /*032c*/ 	.word	0xffffffff


	//   ....[78]....
        /*0330*/ 	.word	0xffffffff


	//   ....[79]....
        /*0334*/ 	.word	0xffffffff


	//   ....[80]....
        /*0338*/ 	.word	0xffffffff


	//   ....[81]....
        /*033c*/ 	.word	0xffffffff


	//   ....[82]....
        /*0340*/ 	.word	0xffffffff


	//   ....[83]....
        /*0344*/ 	.word	0xffffffff


	//   ....[84]....
        /*0348*/ 	.word	0xffffffff


	//   ....[85]....
        /*034c*/ 	.word	0xffffffff


	//   ....[86]....
        /*0350*/ 	.word	0xffffffff


	//   ....[87]....
        /*0354*/ 	.word	0xffffffff


	//   ....[88]....
        /*0358*/ 	.word	0xffffffff


	//   ....[89]....
        /*035c*/ 	.word	0xffffffff


	//   ....[90]....
        /*0360*/ 	.word	0xffffffff


	//   ....[91]....
        /*0364*/ 	.word	0xffffffff


	//   ....[92]....
        /*0368*/ 	.word	0xffffffff


	//   ....[93]....
        /*036c*/ 	.word	0xffffffff


	//   ....[94]....
        /*0370*/ 	.word	0xffffffff


	//   ....[95]....
        /*0374*/ 	.word	0xffffffff


	//   ....[96]....
        /*0378*/ 	.word	0xffffffff


	//   ....[97]....
        /*037c*/ 	.word	0xffffffff


	//   ....[98]....
        /*0380*/ 	.word	0x0500000f


	//   ....[99]....
        /*0384*/ 	.word	0x0500000f


	//   ....[100]....
        /*0388*/ 	.word	0x0500000f


	//   ....[101]....
        /*038c*/ 	.word	0x0500000f


	//   ....[102]....
        /*0390*/ 	.word	0x0500000f


	//   ....[103]....
        /*0394*/ 	.word	0x0500000f


	//   ....[104]....
        /*0398*/ 	.word	0x0500000f


	//   ....[105]....
        /*039c*/ 	.word	0x0500000f


	//   ....[106]....
        /*03a0*/ 	.word	0x0500000f


	//   ....[107]....
        /*03a4*/ 	.word	0x0500000f


	//----- nvinfo : EIATTR_COOP_GROUP_INSTR_OFFSETS
	.align		4
.L_213:
        /*03a8*/ 	.byte	0x04, 0x28
        /*03aa*/ 	.short	(.L_215 - .L_214)


	//   ....[0]....
.L_214:
        /*03ac*/ 	.word	0x00000070


	//   ....[1]....
        /*03b0*/ 	.word	0x00000140


	//   ....[2]....
        /*03b4*/ 	.word	0x00000190


	//   ....[3]....
        /*03b8*/ 	.word	0x000003c0


	//   ....[4]....
        /*03bc*/ 	.word	0x00000520


	//   ....[5]....
        /*03c0*/ 	.word	0x00000640


	//   ....[6]....
        /*03c4*/ 	.word	0x000007a0


	//   ....[7]....
        /*03c8*/ 	.word	0x00001770


	//   ....[8]....
        /*03cc*/ 	.word	0x00002230


	//   ....[9]....
        /*03d0*/ 	.word	0x00002bf0


	//   ....[10]....
        /*03d4*/ 	.word	0x00003ce0


	//   ....[11]....
        /*03d8*/ 	.word	0x00003e10


	//   ....[12]....
        /*03dc*/ 	.word	0x00004710


	//   ....[13]....
        /*03e0*/ 	.word	0x00004770


	//   ....[14]....
        /*03e4*/ 	.word	0x00006410


	//   ....[15]....
        /*03e8*/ 	.word	0x00006730


	//   ....[16]....
        /*03ec*/ 	.word	0x000072d0


	//   ....[17]....
        /*03f0*/ 	.word	0x000072f0


	//   ....[18]....
        /*03f4*/ 	.word	0x00007cc0


	//   ....[19]....
        /*03f8*/ 	.word	0x00007d60


	//   ....[20]....
        /*03fc*/ 	.word	0x0000a1e0


	//   ....[21]....
        /*0400*/ 	.word	0x0000a200


	//   ....[22]....
        /*0404*/ 	.word	0x0000a230


	//   ....[23]....
        /*0408*/ 	.word	0x0000a240


	//   ....[24]....
        /*040c*/ 	.word	0x0000c360


	//   ....[25]....
        /*0410*/ 	.word	0x0000c850


	//   ....[26]....
        /*0414*/ 	.word	0x0000d3c0


	//   ....[27]....
        /*0418*/ 	.word	0x0000d4c0


	//   ....[28]....
        /*041c*/ 	.word	0x0000dd30


	//   ....[29]....
        /*0420*/ 	.word	0x0000dda0


	//   ....[30]....
        /*0424*/ 	.word	0x0000f0e0


	//   ....[31]....
        /*0428*/ 	.word	0x0000f0f0


	//   ....[32]....
        /*042c*/ 	.word	0x0000f170


	//   ....[33]....
        /*0430*/ 	.word	0x0000f180


	//   ....[34]....
        /*0434*/ 	.word	0x00010500


	//   ....[35]....
        /*0438*/ 	.word	0x00010510


	//   ....[36]....
        /*043c*/ 	.word	0x00010520


	//   ....[37]....
        /*0440*/ 	.word	0x00010530


	//   ....[38]....
        /*0444*/ 	.word	0x00010540


	//   ....[39]....
        /*0448*/ 	.word	0x00010550


	//   ....[40]....
        /*044c*/ 	.word	0x00010560


	//   ....[41]....
        /*0450*/ 	.word	0x00010570


	//   ....[42]....
        /*0454*/ 	.word	0x00010590


	//   ....[43]....
        /*0458*/ 	.word	0x000105a0


	//   ....[44]....
        /*045c*/ 	.word	0x000105c0


	//   ....[45]....
        /*0460*/ 	.word	0x000105d0


	//   ....[46]....
        /*0464*/ 	.word	0x000105e0


	//   ....[47]....
        /*0468*/ 	.word	0x00010610


	//   ....[48]....
        /*046c*/ 	.word	0x00010630


	//   ....[49]....
        /*0470*/ 	.word	0x00010640


	//   ....[50]....
        /*0474*/ 	.word	0x00010650


	//   ....[51]....
        /*0478*/ 	.word	0x00010680


	//   ....[52]....
        /*047c*/ 	.word	0x000106b0


	//   ....[53]....
        /*0480*/ 	.word	0x000106c0


	//   ....[54]....
        /*0484*/ 	.word	0x000106d0


	//   ....[55]....
        /*0488*/ 	.word	0x000106e0


	//   ....[56]....
        /*048c*/ 	.word	0x000106f0


	//   ....[57]....
        /*0490*/ 	.word	0x00010700


	//   ....[58]....
        /*0494*/ 	.word	0x00010710


	//   ....[59]....
        /*0498*/ 	.word	0x00010720


	//   ....[60]....
        /*049c*/ 	.word	0x00010730


	//   ....[61]....
        /*04a0*/ 	.word	0x00010740


	//   ....[62]....
        /*04a4*/ 	.word	0x00010750


	//   ....[63]....
        /*04a8*/ 	.word	0x00010760


	//   ....[64]....
        /*04ac*/ 	.word	0x00010770


	//   ....[65]....
        /*04b0*/ 	.word	0x000107a0


	//   ....[66]....
        /*04b4*/ 	.word	0x000108e0


	//   ....[67]....
        /*04b8*/ 	.word	0x00010920


	//   ....[68]....
        /*04bc*/ 	.word	0x00010960


	//   ....[69]....
        /*04c0*/ 	.word	0x000109c0


	//   ....[70]....
        /*04c4*/ 	.word	0x00010e00


	//   ....[71]....
        /*04c8*/ 	.word	0x00010e30


	//   ....[72]....
        /*04cc*/ 	.word	0x00010ef0


	//   ....[73]....
        /*04d0*/ 	.word	0x00010f10


	//   ....[74]....
        /*04d4*/ 	.word	0x00010fd0


	//   ....[75]....
        /*04d8*/ 	.word	0x00010ff0


	//   ....[76]....
        /*04dc*/ 	.word	0x000110c0


	//   ....[77]....
        /*04e0*/ 	.word	0x000110e0


	//   ....[78]....
        /*04e4*/ 	.word	0x00011720


	//   ....[79]....
        /*04e8*/ 	.word	0x00011750


	//   ....[80]....
        /*04ec*/ 	.word	0x00011820


	//   ....[81]....
        /*04f0*/ 	.word	0x00011840


	//   ....[82]....
        /*04f4*/ 	.word	0x00011900


	//   ....[83]....
        /*04f8*/ 	.word	0x00011920


	//   ....[84]....
        /*04fc*/ 	.word	0x000119f0


	//   ....[85]....
        /*0500*/ 	.word	0x00011a10


	//   ....[86]....
        /*0504*/ 	.word	0x00011b80


	//   ....[87]....
        /*0508*/ 	.word	0x00012fc0


	//   ....[88]....
        /*050c*/ 	.word	0x00013bc0


	//   ....[89]....
        /*0510*/ 	.word	0x00013bf0


	//   ....[90]....
        /*0514*/ 	.word	0x00013cb0


	//   ....[91]....
        /*0518*/ 	.word	0x00013cc0


	//   ....[92]....
        /*051c*/ 	.word	0x00013d50


	//   ....[93]....
        /*0520*/ 	.word	0x00013d60


	//   ....[94]....
        /*0524*/ 	.word	0x00013d70


	//   ....[95]....
        /*0528*/ 	.word	0x00013d80


	//   ....[96]....
        /*052c*/ 	.word	0x000158f0


	//   ....[97]....
        /*0530*/ 	.word	0x00015a90


	//   ....[98]....
        /*0534*/ 	.word	0x00016130


	//   ....[99]....
        /*0538*/ 	.word	0x000162e0


	//   ....[100]....
        /*053c*/ 	.word	0x00016330


	//   ....[101]....
        /*0540*/ 	.word	0x000163c0


	//   ....[102]....
        /*0544*/ 	.word	0x000164c0


	//   ....[103]....
        /*0548*/ 	.word	0x00016520


	//   ....[104]....
        /*054c*/ 	.word	0x00016620


	//   ....[105]....
        /*0550*/ 	.word	0x00016680


	//   ....[106]....
        /*0554*/ 	.word	0x00016760


	//   ....[107]....
        /*0558*/ 	.word	0x00016ab0


	//----- nvinfo : EIATTR_REG_RECONFIG
	.align		4
.L_215:
        /*055c*/ 	.byte	0x01, 0x54
	.zero		2


	//----- nvinfo : EIATTR_SYSCALL_OFFSETS
	.align		4
        /*0560*/ 	.byte	0x04, 0x46
        /*0562*/ 	.short	(.L_217 - .L_216)


	//   ....[0]....
.L_216:
        /*0564*/ 	.word	0x00001950


	//   ....[1]....
        /*0568*/ 	.word	0x000129e0


	//   ....[2]....
        /*056c*/ 	.word	0x00012b70


	//   ....[3]....
        /*0570*/ 	.word	0x00012cc0


	//   ....[4]....
        /*0574*/ 	.word	0x00012e10


	//   ....[5]....
        /*0578*/ 	.word	0x000137c0


	//----- nvinfo : EIATTR_MBARRIER_INSTR_OFFSETS
	.align		4
.L_217:
        /*057c*/ 	.byte	0x04, 0x39
        /*057e*/ 	.short	(.L_219 - .L_218)


	//   ....[0]....
.L_218:
        /*0580*/ 	.word	0x00000270
        /*0584*/ 	.word	0x000000ff
        /*0588*/ 	.word	0x00022800
        /*058c*/ 	.short	0x0100
        /*058e*/ 	.byte	0x08
	.zero		1


	//   ....[1]....
        /*0590*/ 	.word	0x00000280
        /*0594*/ 	.word	0x000000ff
        /*0598*/ 	.word	0x00022820
        /*059c*/ 	.short	0x0100
        /*059e*/ 	.byte	0x08
	.zero		1


	//   ....[2]....
        /*05a0*/ 	.word	0x00000370
        /*05a4*/ 	.word	0x000000ff
        /*05a8*/ 	.word	0x00022830
        /*05ac*/ 	.short	0x0100
        /*05ae*/ 	.byte	0x08
	.zero		1


	//   ....[3]....
        /*05b0*/ 	.word	0x00000380
        /*05b4*/ 	.word	0x000000ff
        /*05b8*/ 	.word	0x00022840
        /*05bc*/ 	.short	0x0100
        /*05be*/ 	.byte	0x08
	.zero		1


	//   ....[4]....
        /*05c0*/ 	.word	0x00000390
        /*05c4*/ 	.word	0x000000ff
        /*05c8*/ 	.word	0x00022838
        /*05cc*/ 	.short	0x0100
        /*05ce*/ 	.byte	0x08
	.zero		1


	//   ....[5]....
        /*05d0*/ 	.word	0x000003a0
        /*05d4*/ 	.word	0x000000ff
        /*05d8*/ 	.word	0x00022848
        /*05dc*/ 	.short	0x0100
        /*05de*/ 	.byte	0x08
	.zero		1


	//   ....[6]....
        /*05e0*/ 	.word	0x000004d0
        /*05e4*/ 	.word	0x000000ff
        /*05e8*/ 	.word	0x00022850
        /*05ec*/ 	.short	0x0100
        /*05ee*/ 	.byte	0x08
	.zero		1


	//   ....[7]....
        /*05f0*/ 	.word	0x000004e0
        /*05f4*/ 	.word	0x000000ff
        /*05f8*/ 	.word	0x00022860
        /*05fc*/ 	.short	0x0100
        /*05fe*/ 	.byte	0x08
	.zero		1


	//   ....[8]....
        /*0600*/ 	.word	0x000004f0
        /*0604*/ 	.word	0x000000ff
        /*0608*/ 	.word	0x00022858
        /*060c*/ 	.short	0x0100
        /*060e*/ 	.byte	0x08
	.zero		1


	//   ....[9]....
        /*0610*/ 	.word	0x00000500
        /*0614*/ 	.word	0x000000ff
        /*0618*/ 	.word	0x00022868
        /*061c*/ 	.short	0x0100
        /*061e*/ 	.byte	0x08
	.zero		1


	//   ....[10]....
        /*0620*/ 	.word	0x000005f0
        /*0624*/ 	.word	0x000000ff
        /*0628*/ 	.word	0x00022870
        /*062c*/ 	.short	0x0100
        /*062e*/ 	.byte	0x06
	.zero		1


	//   ....[11]....
        /*0630*/ 	.word	0x00000600
        /*0634*/ 	.word	0x000000ff
        /*0638*/ 	.word	0x00022880
        /*063c*/ 	.short	0x0100
        /*063e*/ 	.byte	0x06
	.zero		1


	//   ....[12]....
        /*0640*/ 	.word	0x00000610
        /*0644*/ 	.word	0x000000ff
        /*0648*/ 	.word	0x00022878
        /*064c*/ 	.short	0x0100
        /*064e*/ 	.byte	0x06
	.zero		1


	//   ....[13]....
        /*0650*/ 	.word	0x00000620
        /*0654*/ 	.word	0x000000ff
        /*0658*/ 	.word	0x00022888
        /*065c*/ 	.short	0x0100
        /*065e*/ 	.byte	0x06
	.zero		1


	//   ....[14]....
        /*0660*/ 	.word	0x00000750
        /*0664*/ 	.word	0x000000ff
        /*0668*/ 	.word	0x00022890
        /*066c*/ 	.short	0x0100
        /*066e*/ 	.byte	0x08
	.zero		1


	//   ....[15]....
        /*0670*/ 	.word	0x00000760
        /*0674*/ 	.word	0x000000ff
        /*0678*/ 	.word	0x000228a0
        /*067c*/ 	.short	0x0100
        /*067e*/ 	.byte	0x08
	.zero		1


	//   ....[16]....
        /*0680*/ 	.word	0x00000770
        /*0684*/ 	.word	0x000000ff
        /*0688*/ 	.word	0x00022898
        /*068c*/ 	.short	0x0100
        /*068e*/ 	.byte	0x08
	.zero		1


	//   ....[17]....
        /*0690*/ 	.word	0x00000780
        /*0694*/ 	.word	0x000000ff
        /*0698*/ 	.word	0x000228a8
        /*069c*/ 	.short	0x0100
        /*069e*/ 	.byte	0x08
	.zero		1


	//   ....[18]....
        /*06a0*/ 	.word	0x000008b0
        /*06a4*/ 	.word	0x000000ff
        /*06a8*/ 	.word	0x000228b0
        /*06ac*/ 	.short	0x0100
        /*06ae*/ 	.byte	0x08
	.zero		1


	//   ....[19]....
        /*06b0*/ 	.word	0x000008c0
        /*06b4*/ 	.word	0x000000ff
        /*06b8*/ 	.word	0x000228c0
        /*06bc*/ 	.short	0x0100
        /*06be*/ 	.byte	0x08
	.zero		1


	//   ....[20]....
        /*06c0*/ 	.word	0x000008d0
        /*06c4*/ 	.word	0x000000ff
        /*06c8*/ 	.word	0x000228b8
        /*06cc*/ 	.short	0x0100
        /*06ce*/ 	.byte	0x08
	.zero		1


	//   ....[21]....
        /*06d0*/ 	.word	0x000008e0
        /*06d4*/ 	.word	0x000000ff
        /*06d8*/ 	.word	0x000228c8
        /*06dc*/ 	.short	0x0100
        /*06de*/ 	.byte	0x08
	.zero		1


	//   ....[22]....
        /*06e0*/ 	.word	0x00001c30
        /*06e4*/ 	.word	0x000000ff
        /*06e8*/ 	.word	0x00022800
        /*06ec*/ 	.short	0x010a
        /*06ee*/ 	.byte	0x25
	.zero		1


	//   ....[23]....
        /*06f0*/ 	.word	0x00001cd0
        /*06f4*/ 	.word	0x0000005b
        /*06f8*/ 	.word	0x00022830
        /*06fc*/ 	.short	0x010a
        /*06fe*/ 	.byte	0x3f
	.zero		1


	//   ....[24]....
        /*0700*/ 	.word	0x00001d30
        /*0704*/ 	.word	0x0000005b
        /*0708*/ 	.word	0x00022830
        /*070c*/ 	.short	0x010a
        /*070e*/ 	.byte	0x3f
	.zero		1


	//   ....[25]....
        /*0710*/ 	.word	0x000022c0
        /*0714*/ 	.word	0x0000000a
        /*0718*/ 	.word	0x00000000
        /*071c*/ 	.short	0x0101
        /*071e*/ 	.byte	0x3f
	.zero		1


	//   ....[26]....
        /*0720*/ 	.word	0x00005700
        /*0724*/ 	.word	0x000000ff
        /*0728*/ 	.word	0x00022830
        /*072c*/ 	.short	0x010a
        /*072e*/ 	.byte	0x06
	.zero		1


	//   ....[27]....
        /*0730*/ 	.word	0x00005740
        /*0734*/ 	.word	0x000000ff
        /*0738*/ 	.word	0x00022830
        /*073c*/ 	.short	0x010a
        /*073e*/ 	.byte	0x06
	.zero		1


	//   ....[28]....
        /*0740*/ 	.word	0x000059e0
        /*0744*/ 	.word	0x000000ff
        /*0748*/ 	.word	0x00022850
        /*074c*/ 	.short	0x010a
        /*074e*/ 	.byte	0x06
	.zero		1


	//   ....[29]....
        /*0750*/ 	.word	0x00005a20
        /*0754*/ 	.word	0x000000ff
        /*0758*/ 	.word	0x00022850
        /*075c*/ 	.short	0x010a
        /*075e*/ 	.byte	0x06
	.zero		1


	//   ....[30]....
        /*0760*/ 	.word	0x00006590
        /*0764*/ 	.word	0x00000021
        /*0768*/ 	.word	0x00000000
        /*076c*/ 	.short	0x0101
        /*076e*/ 	.byte	0x3f
	.zero		1


	//   ....[31]....
        /*0770*/ 	.word	0x000087a0
        /*0774*/ 	.word	0x000000ff
        /*0778*/ 	.word	0x00000000
        /*077c*/ 	.short	0x0101
        /*077e*/ 	.byte	0x06
	.zero		1


	//   ....[32]....
        /*0780*/ 	.word	0x000090d0
        /*0784*/ 	.word	0x000000ff
        /*0788*/ 	.word	0x00022830
        /*078c*/ 	.short	0x010a
        /*078e*/ 	.byte	0x06
	.zero		1


	//   ....[33]....
        /*0790*/ 	.word	0x00009110
        /*0794*/ 	.word	0x000000ff
        /*0798*/ 	.word	0x00022830
        /*079c*/ 	.short	0x010a
        /*079e*/ 	.byte	0x06
	.zero		1


	//   ....[34]....
        /*07a0*/ 	.word	0x000093e0
        /*07a4*/ 	.word	0x000000ff
        /*07a8*/ 	.word	0x00022850
        /*07ac*/ 	.short	0x010a
        /*07ae*/ 	.byte	0x06
	.zero		1


	//   ....[35]....
        /*07b0*/ 	.word	0x00009420
        /*07b4*/ 	.word	0x000000ff
        /*07b8*/ 	.word	0x00022850
        /*07bc*/ 	.short	0x010a
        /*07be*/ 	.byte	0x06
	.zero		1


	//   ....[36]....
        /*07c0*/ 	.word	0x0000adc0
        /*07c4*/ 	.word	0x00000002
        /*07c8*/ 	.word	0x00000000
        /*07cc*/ 	.short	0x0101
        /*07ce*/ 	.byte	0x3f
	.zero		1


	//   ....[37]....
        /*07d0*/ 	.word	0x0000b0b0
        /*07d4*/ 	.word	0x000000ff
        /*07d8*/ 	.word	0x00000000
        /*07dc*/ 	.short	0x0101
        /*07de*/ 	.byte	0x06
	.zero		1


	//   ....[38]....
        /*07e0*/ 	.word	0x0000b7d0
        /*07e4*/ 	.word	0x000000ff
        /*07e8*/ 	.word	0x00022830
        /*07ec*/ 	.short	0x010a
        /*07ee*/ 	.byte	0x06
	.zero		1


	//   ....[39]....
        /*07f0*/ 	.word	0x0000b810
        /*07f4*/ 	.word	0x000000ff
        /*07f8*/ 	.word	0x00022830
        /*07fc*/ 	.short	0x010a
        /*07fe*/ 	.byte	0x06
	.zero		1


	//   ....[40]....
        /*0800*/ 	.word	0x0000bae0
        /*0804*/ 	.word	0x000000ff
        /*0808*/ 	.word	0x00022850
        /*080c*/ 	.short	0x010a
        /*080e*/ 	.byte	0x06
	.zero		1


	//   ....[41]....
        /*0810*/ 	.word	0x0000bb20
        /*0814*/ 	.word	0x000000ff
        /*0818*/ 	.word	0x00022850
        /*081c*/ 	.short	0x010a
        /*081e*/ 	.byte	0x06
	.zero		1


	//   ....[42]....
        /*0820*/ 	.word	0x0000c620
        /*0824*/ 	.word	0x00000029
        /*0828*/ 	.word	0x00000000
        /*082c*/ 	.short	0x0101
        /*082e*/ 	.byte	0x3f
	.zero		1


	//   ....[43]....
        /*0830*/ 	.word	0x0000e850
        /*0834*/ 	.word	0x000000ff
        /*0838*/ 	.word	0x00000000
        /*083c*/ 	.short	0x0101
        /*083e*/ 	.byte	0x06
	.zero		1


	//   ....[44]....
        /*0840*/ 	.word	0x0000ee40
        /*0844*/ 	.word	0x000000ff
        /*0848*/ 	.word	0x00022850
        /*084c*/ 	.short	0x010a
        /*084e*/ 	.byte	0x05
	.zero		1


	//   ....[45]....
        /*0850*/ 	.word	0x0000ee80
        /*0854*/ 	.word	0x000000ff
        /*0858*/ 	.word	0x00022850
        /*085c*/ 	.short	0x010a
        /*085e*/ 	.byte	0x05
	.zero		1


	//   ....[46]....
        /*0860*/ 	.word	0x0000f440
        /*0864*/ 	.word	0x000000ff
        /*0868*/ 	.word	0x00000000
        /*086c*/ 	.short	0x0101
        /*086e*/ 	.byte	0x04
	.zero		1


	//   ....[47]....
        /*0870*/ 	.word	0x00010df0
        /*0874*/ 	.word	0x00000003
        /*0878*/ 	.word	0x00000000
        /*087c*/ 	.short	0x0101
        /*087e*/ 	.byte	0x3f
	.zero		1


	//   ....[48]....
        /*0880*/ 	.word	0x00013230
        /*0884*/ 	.word	0x00000002
        /*0888*/ 	.word	0x00022880
        /*088c*/ 	.short	0x010a
        /*088e*/ 	.byte	0x3f
	.zero		1


	//   ....[49]....
        /*0890*/ 	.word	0x000133b0
        /*0894*/ 	.word	0x00000002
        /*0898*/ 	.word	0x00022840
        /*089c*/ 	.short	0x010a
        /*089e*/ 	.byte	0x3f
	.zero		1


	//   ....[50]....
        /*08a0*/ 	.word	0x00013ec0
        /*08a4*/ 	.word	0x00000011
        /*08a8*/ 	.word	0x00022800
        /*08ac*/ 	.short	0x0107
        /*08ae*/ 	.byte	0x3f
	.zero		1


	//   ....[51]....
        /*08b0*/ 	.word	0x00013fc0
        /*08b4*/ 	.word	0x00000011
        /*08b8*/ 	.word	0x00022800
        /*08bc*/ 	.short	0x0101
        /*08be*/ 	.byte	0x3f
	.zero		1


	//   ....[52]....
        /*08c0*/ 	.word	0x00013fe0
        /*08c4*/ 	.word	0x00000011
        /*08c8*/ 	.word	0x00022820
        /*08cc*/ 	.short	0x010a
        /*08ce*/ 	.byte	0x3f
	.zero		1


	//   ....[53]....
        /*08d0*/ 	.word	0x00014300
        /*08d4*/ 	.word	0x00000003
        /*08d8*/ 	.word	0x00022880
        /*08dc*/ 	.short	0x010a
        /*08de*/ 	.byte	0x3f
	.zero		1


	//   ....[54]....
        /*08e0*/ 	.word	0x00014520
        /*08e4*/ 	.word	0x00000003
        /*08e8*/ 	.word	0x00022840
        /*08ec*/ 	.short	0x010a
        /*08ee*/ 	.byte	0x3f
	.zero		1


	//   ....[55]....
        /*08f0*/ 	.word	0x000149e0
        /*08f4*/ 	.word	0x00000014
        /*08f8*/ 	.word	0x00022870
        /*08fc*/ 	.short	0x010a
        /*08fe*/ 	.byte	0x3f
	.zero		1


	//   ....[56]....
        /*0900*/ 	.word	0x00014a50
        /*0904*/ 	.word	0x00000014
        /*0908*/ 	.word	0x00022860
        /*090c*/ 	.short	0x010a
        /*090e*/ 	.byte	0x3f
	.zero		1


	//   ....[57]....
        /*0910*/ 	.word	0x00014f40
        /*0914*/ 	.word	0x00000014
        /*0918*/ 	.word	0x00022850
        /*091c*/ 	.short	0x0101
        /*091e*/ 	.byte	0x3f
	.zero		1


	//   ....[58]....
        /*0920*/ 	.word	0x00014fc0
        /*0924*/ 	.word	0x00000014
        /*0928*/ 	.word	0x00000000
        /*092c*/ 	.short	0x0101
        /*092e*/ 	.byte	0x3f
	.zero		1


	//   ....[59]....
        /*0930*/ 	.word	0x000151e0
        /*0934*/ 	.word	0x00000010
        /*0938*/ 	.word	0x00022870
        /*093c*/ 	.short	0x010a
        /*093e*/ 	.byte	0x3f
	.zero		1


	//   ....[60]....
        /*0940*/ 	.word	0x00015250
        /*0944*/ 	.word	0x00000010
        /*0948*/ 	.word	0x00022860
        /*094c*/ 	.short	0x010a
        /*094e*/ 	.byte	0x3f
	.zero		1


	//   ....[61]....
        /*0950*/ 	.word	0x00015720
        /*0954*/ 	.word	0x00000010
        /*0958*/ 	.word	0x00022850
        /*095c*/ 	.short	0x0101
        /*095e*/ 	.byte	0x3f
	.zero		1


	//   ....[62]....
        /*0960*/ 	.word	0x000157a0
        /*0964*/ 	.word	0x00000010
        /*0968*/ 	.word	0x00000000
        /*096c*/ 	.short	0x0101
        /*096e*/ 	.byte	0x3f
	.zero		1


	//   ....[63]....
        /*0970*/ 	.word	0x00015a10
        /*0974*/ 	.word	0x00000000
        /*0978*/ 	.word	0x00022820
        /*097c*/ 	.short	0x010a
        /*097e*/ 	.byte	0x3f
	.zero		1


	//   ....[64]....
        /*0980*/ 	.word	0x00015c00
        /*0984*/ 	.word	0x00000006
        /*0988*/ 	.word	0x00000000
        /*098c*/ 	.short	0x010a
        /*098e*/ 	.byte	0x3f
	.zero		1


	//   ....[65]....
        /*0990*/ 	.word	0x00015c30
        /*0994*/ 	.word	0x00000007
        /*0998*/ 	.word	0x00000000
        /*099c*/ 	.short	0x010a
        /*099e*/ 	.byte	0x3f
	.zero		1


	//   ....[66]....
        /*09a0*/ 	.word	0x00015c80
        /*09a4*/ 	.word	0x00000004
        /*09a8*/ 	.word	0x00022860
        /*09ac*/ 	.short	0x010a
        /*09ae*/ 	.byte	0x3f
	.zero		1


	//   ....[67]....
        /*09b0*/ 	.word	0x00015cd0
        /*09b4*/ 	.word	0x00000003
        /*09b8*/ 	.word	0x00022860
        /*09bc*/ 	.short	0x010a
        /*09be*/ 	.byte	0x3f
	.zero		1


	//   ....[68]....
        /*09c0*/ 	.word	0x00015d10
        /*09c4*/ 	.word	0x00000004
        /*09c8*/ 	.word	0x00022880
        /*09cc*/ 	.short	0x010a
        /*09ce*/ 	.byte	0x3f
	.zero		1


	//   ....[69]....
        /*09d0*/ 	.word	0x00015d30
        /*09d4*/ 	.word	0x00000003
        /*09d8*/ 	.word	0x00022880
        /*09dc*/ 	.short	0x010a
        /*09de*/ 	.byte	0x3f
	.zero		1


	//   ....[70]....
        /*09e0*/ 	.word	0x00015da0
        /*09e4*/ 	.word	0x00000003
        /*09e8*/ 	.word	0x00022800
        /*09ec*/ 	.short	0x010a
        /*09ee*/ 	.byte	0x3f
	.zero		1


	//   ....[71]....
        /*09f0*/ 	.word	0x00015df0
        /*09f4*/ 	.word	0x0000005b
        /*09f8*/ 	.word	0x00022830
        /*09fc*/ 	.short	0x010a
        /*09fe*/ 	.byte	0x3f
	.zero		1


	//   ....[72]....
        /*0a00*/ 	.word	0x00015e50
        /*0a04*/ 	.word	0x0000000a
        /*0a08*/ 	.word	0x00022830
        /*0a0c*/ 	.short	0x010a
        /*0a0e*/ 	.byte	0x3f
	.zero		1


	//   ....[73]....
        /*0a10*/ 	.word	0x00015eb0
        /*0a14*/ 	.word	0x0000000a
        /*0a18*/ 	.word	0x00022850
        /*0a1c*/ 	.short	0x010a
        /*0a1e*/ 	.byte	0x3f
	.zero		1


	//   ....[74]....
        /*0a20*/ 	.word	0x00015f10
        /*0a24*/ 	.word	0x00000007
        /*0a28*/ 	.word	0x00022830
        /*0a2c*/ 	.short	0x010a
        /*0a2e*/ 	.byte	0x3f
	.zero		1


	//   ....[75]....
        /*0a30*/ 	.word	0x00015f70
        /*0a34*/ 	.word	0x00000007
        /*0a38*/ 	.word	0x00022850
        /*0a3c*/ 	.short	0x010a
        /*0a3e*/ 	.byte	0x3f
	.zero		1


	//   ....[76]....
        /*0a40*/ 	.word	0x00015fd0
        /*0a44*/ 	.word	0x00000007
        /*0a48*/ 	.word	0x00022830
        /*0a4c*/ 	.short	0x010a
        /*0a4e*/ 	.byte	0x3f
	.zero		1


	//   ....[77]....
        /*0a50*/ 	.word	0x00016030
        /*0a54*/ 	.word	0x00000007
        /*0a58*/ 	.word	0x00022850
        /*0a5c*/ 	.short	0x010a
        /*0a5e*/ 	.byte	0x3f
	.zero		1


	//   ....[78]....
        /*0a60*/ 	.word	0x00016090
        /*0a64*/ 	.word	0x00000005
        /*0a68*/ 	.word	0x00022850
        /*0a6c*/ 	.short	0x010a
        /*0a6e*/ 	.byte	0x3f
	.zero		1


	//   ....[79]....
        /*0a70*/ 	.word	0x000161e0
        /*0a74*/ 	.word	0x00000002
        /*0a78*/ 	.word	0x00022880
        /*0a7c*/ 	.short	0x010a
        /*0a7e*/ 	.byte	0x3f
	.zero		1


	//   ....[80]....
        /*0a80*/ 	.word	0x00016230
        /*0a84*/ 	.word	0x00000002
        /*0a88*/ 	.word	0x00022840
        /*0a8c*/ 	.short	0x010a
        /*0a8e*/ 	.byte	0x3f
	.zero		1


	//   ....[81]....
        /*0a90*/ 	.word	0x000167a0
        /*0a94*/ 	.word	0x00000011
        /*0a98*/ 	.word	0x00022820
        /*0a9c*/ 	.short	0x010a
        /*0a9e*/ 	.byte	0x3f
	.zero		1


	//   ....[82]....
        /*0aa0*/ 	.word	0x000167f0
        /*0aa4*/ 	.word	0x00000003
        /*0aa8*/ 	.word	0x00022880
        /*0aac*/ 	.short	0x010a
        /*0aae*/ 	.byte	0x3f
	.zero		1


	//   ....[83]....
        /*0ab0*/ 	.word	0x00016840
        /*0ab4*/ 	.word	0x00000003
        /*0ab8*/ 	.word	0x00022840
        /*0abc*/ 	.short	0x010a
        /*0abe*/ 	.byte	0x3f
	.zero		1


	//   ....[84]....
        /*0ac0*/ 	.word	0x00016890
        /*0ac4*/ 	.word	0x00000014
        /*0ac8*/ 	.word	0x00022870
        /*0acc*/ 	.short	0x010a
        /*0ace*/ 	.byte	0x3f
	.zero		1


	//   ....[85]....
        /*0ad0*/ 	.word	0x000168e0
        /*0ad4*/ 	.word	0x00000014
        /*0ad8*/ 	.word	0x00022860
        /*0adc*/ 	.short	0x010a
        /*0ade*/ 	.byte	0x3f
	.zero		1


	//   ....[86]....
        /*0ae0*/ 	.word	0x00016930
        /*0ae4*/ 	.word	0x00000010
        /*0ae8*/ 	.word	0x00022870
        /*0aec*/ 	.short	0x010a
        /*0aee*/ 	.byte	0x3f
	.zero		1


	//   ....[87]....
        /*0af0*/ 	.word	0x00016980
        /*0af4*/ 	.word	0x00000010
        /*0af8*/ 	.word	0x00022860
        /*0afc*/ 	.short	0x010a
        /*0afe*/ 	.byte	0x3f
	.zero		1


	//   ....[88]....
        /*0b00*/ 	.word	0x000169d0
        /*0b04*/ 	.word	0x00000000
        /*0b08*/ 	.word	0x00022820
        /*0b0c*/ 	.short	0x010a
        /*0b0e*/ 	.byte	0x3f
	.zero		1


	//   ....[89]....
        /*0b10*/ 	.word	0x00016b70
        /*0b14*/ 	.word	0x00000006
        /*0b18*/ 	.word	0x00000000
        /*0b1c*/ 	.short	0x010a
        /*0b1e*/ 	.byte	0x3f
	.zero		1


	//   ....[90]....
        /*0b20*/ 	.word	0x00016bc0
        /*0b24*/ 	.word	0x00000007
        /*0b28*/ 	.word	0x00000000
        /*0b2c*/ 	.short	0x010a
        /*0b2e*/ 	.byte	0x3f
	.zero		1


	//   ....[91]....
        /*0b30*/ 	.word	0x00016c10
        /*0b34*/ 	.word	0x00000004
        /*0b38*/ 	.word	0x00022860
        /*0b3c*/ 	.short	0x010a
        /*0b3e*/ 	.byte	0x3f
	.zero		1


	//   ....[92]....
        /*0b40*/ 	.word	0x00016c60
        /*0b44*/ 	.word	0x00000003
        /*0b48*/ 	.word	0x00022860
        /*0b4c*/ 	.short	0x010a
        /*0b4e*/ 	.byte	0x3f
	.zero		1


	//   ....[93]....
        /*0b50*/ 	.word	0x00016cb0
        /*0b54*/ 	.word	0x00000004
        /*0b58*/ 	.word	0x00022880
        /*0b5c*/ 	.short	0x010a
        /*0b5e*/ 	.byte	0x3f
	.zero		1


	//----- nvinfo : EIATTR_NUM_MBARRIERS
	.align		4
.L_219:
        /*0b60*/ 	.byte	0x03, 0x38
        /*0b62*/ 	.short	0x0016


	//----- nvinfo : EIATTR_EXIT_INSTR_OFFSETS
	.align		4
        /*0b64*/ 	.byte	0x04, 0x1c
        /*0b66*/ 	.short	(.L_221 - .L_220)


	//   ....[0]....
.L_220:
        /*0b68*/ 	.word	0x00000a40


	//   ....[1]....
        /*0b6c*/ 	.word	0x00011b10


	//   ....[2]....
        /*0b70*/ 	.word	0x00015d80


	//----- nvinfo : EIATTR_MAX_THREADS
	.align		4
.L_221:
        /*0b74*/ 	.byte	0x04, 0x05
        /*0b76*/ 	.short	(.L_223 - .L_222)
.L_222:
        /*0b78*/ 	.word	0x00000180
        /*0b7c*/ 	.word	0x00000001
        /*0b80*/ 	.word	0x00000001


	//----- nvinfo : EIATTR_CRS_STACK_SIZE
	.align		4
.L_223:
        /*0b84*/ 	.byte	0x04, 0x1e
        /*0b86*/ 	.short	(.L_225 - .L_224)
.L_224:
        /*0b88*/ 	.word	0x00000000


	//----- nvinfo : EIATTR_CBANK_PARAM_SIZE
	.align		4
.L_225:
        /*0b8c*/ 	.byte	0x03, 0x19
        /*0b8e*/ 	.short	0x0af0


	//----- nvinfo : EIATTR_PARAM_CBANK
	.align		4
        /*0b90*/ 	.byte	0x04, 0x0a
        /*0b92*/ 	.short	(.L_227 - .L_226)
	.align		4
.L_226:
        /*0b94*/ 	.word	index@(.nv.constant0._ZN7cutlass13device_kernelIN5flash11enable_sm90INS1_16FlashAttnFwdSm90INS1_25CollectiveMainloopFwdSm90ILi2EN4cute5tupleIJNS5_1CILi1EEES8_S8_EEENS6_IJNS7_ILi128EEESA_NS7_ILi192EEEEEELi128ENS_12float_e4m3_tEfNS_4arch4Sm90ELb0ELb1ELb1ELb0ELb0ELb0ELb0ELb1ELb1ELb1ELb0ELb0EEENS1_21CollectiveEpilogueFwdINS6_IJSA_SA_SA_EEES9_NS_10bfloat16_tESF_Li256ELb0ELb1ELb0ELb1EEENS1_30DynamicPersistentTileSchedulerILi256ELi128ELb0ELb1ELb1EEEEEEEEEvNT_6ParamsE)
        /*0b98*/ 	.short	0x0210
        /*0b9a*/ 	.short	0x0af0


	//----- nvinfo : EIATTR_SW_WAR
	.align		4
.L_227:
        /*0b9c*/ 	.byte	0x04, 0x36
        /*0b9e*/ 	.short	(.L_229 - .L_228)
.L_228:
        /*0ba0*/ 	.word	0x00000008
.L_229:


//--------------------- .nv.info._ZN7cutlass13device_kernelIN5flash11enable_sm90INS1_16FlashAttnFwdSm90INS1_25CollectiveMainloopFwdSm90ILi2EN4cute5tupleIJNS5_1CILi1EEES8_S8_EEENS6_IJNS7_ILi128EEESA_NS7_ILi192EEEEEELi128ENS_12float_e4m3_tEfNS_4arch4Sm90ELb0ELb1ELb1ELb1ELb0ELb0ELb0ELb1ELb1ELb1ELb0ELb0EEENS1_21CollectiveEpilogueFwdINS6_IJSA_SA_SA_EEES9_NS_10bfloat16_tESF_Li256ELb1ELb1ELb0ELb1EEENS1_36VarlenDynamicPersistentTileSchedulerILi128ELi128ELi256ELi128ELb0ELb1ELb1ELb1ELb0ELb1EEEEEEEEEvNT_6ParamsE --------------------------
	.section	.nv.info._ZN7cutlass13device_kernelIN5flash11enable_sm90INS1_16FlashAttnFwdSm90INS1_25CollectiveMainloopFwdSm90ILi2EN4cute5tupleIJNS5_1CILi1EEES8_S8_EEENS6_IJNS7_ILi128EEESA_NS7_ILi192EEEEEELi128ENS_12float_e4m3_tEfNS_4arch4Sm90ELb0ELb1ELb1ELb1ELb0ELb0ELb0ELb1ELb1ELb1ELb0ELb0EEENS1_21CollectiveEpilogueFwdINS6_IJSA_SA_SA_EEES9_NS_10bfloat16_tESF_Li256ELb1ELb1ELb0ELb1EEENS1_36VarlenDynamicPersistentTileSchedulerILi128ELi128ELi256ELi128ELb0ELb1ELb1ELb1ELb0ELb1EEEEEEEEEvNT_6ParamsE,"",@"SHT_CUDA_INFO"
	.sectionflags	@""
	.align	4


	//----- nvinfo : EIATTR_CUDA_API_VERSION
	.align		4
        /*0000*/ 	.byte	0x04, 0x37
        /*0002*/ 	.short	(.L_231 - .L_230)
.L_230:
        /*0004*/ 	.word	0x00000082


	//----- nvinfo : EIATTR_KPARAM_INFO
	.align		4
.L_231:
        /*0008*/ 	.byte	0x04, 0x17
        /*000a*/ 	.short	(.L_233 - .L_232)
.L_232:
        /*000c*/ 	.word	0x00000000
        /*0010*/ 	.short	0x0000
        /*0012*/ 	.short	0x0070
        /*0014*/ 	.byte	0x00, 0xf0, 0x01, 0x2a


	//----- nvinfo : EIATTR_SPARSE_MMA_MASK
	.align		4
.L_233:
        /*0018*/ 	.byte	0x03, 0x50
        /*001a*/ 	.short	0x0000


	//----- nvinfo : EIATTR_MAXREG_COUNT
	.align		4
        /*001c*/ 	.byte	0x03, 0x1b
        /*001e*/ 	.short	0x00a8


	//----- nvinfo : EIATTR_NUM_BARRIERS
	.align		4
        /*0020*/ 	.byte	0x02, 0x4c
        /*0022*/ 	.byte	0x10
	.zero		1


	//----- nvinfo : EIATTR_EXTERNS
	.align		4
        /*0024*/ 	.byte	0x04, 0x0f
        /*0026*/ 	.short	(.L_235 - .L_234)


	//   ....[0]....
	.align		4
.L_234:
        /*0028*/ 	.word	index@(__assertfail)


	//----- nvinfo : EIATTR_ANNOTATIONS
	.align		4
.L_235:
        /*002c*/ 	.byte	0x04, 0x55
        /*002e*/ 	.short	(.L_237 - .L_236)


	//   ....[0]....
.L_236:
        /* <DEDUP_REMOVED lines=36> */


	//----- nvinfo : EIATTR_MERCURY_ISA_VERSION
	.align		4
.L_237:
        /*0258*/ 	.byte	0x03, 0x5f
        /*025a*/ 	.short	0x0101


	//----- nvinfo : EIATTR_UNUSED_LOAD_BYTE_OFFSET
	.align		4
        /*025c*/ 	.byte	0x04, 0x44
        /*025e*/ 	.short	(.L_239 - .L_238)


	//   ....[0]....
.L_238:
        /*0260*/ 	.word	0x00000a40
        /*0264*/ 	.word	0x0000fff0


	//   ....[1]....
        /*0268*/ 	.word	0x0000f700
        /*026c*/ 	.word	0x0000fff0


	//----- nvinfo : EIATTR_INT_WARP_WIDE_INSTR_OFFSETS
	.align		4
.L_239:
        /*0270*/ 	.byte	0x04, 0x31
        /*0272*/ 	.short	(.L_241 - .L_240)


	//   ....[0]....
.L_240:
        /*0274*/ 	.word	0x00000130


	//   ....[1]....
        /*0278*/ 	.word	0x00000170


	//   ....[2]....
        /*027c*/ 	.word	0x000001e0


	//   ....[3]....
        /*0280*/ 	.word	0x00013740


	//   ....[4]....
        /*0284*/ 	.word	0x000137d0


	//   ....[5]....
        /*0288*/ 	.word	0x00016120


	//   ....[6]....
        /*028c*/ 	.word	0x000161b0


	//----- nvinfo : EIATTR_COOP_GROUP_MASK_REGIDS
	.align		4
.L_241:
        /*0290*/ 	.byte	0x04, 0x29
        /*0292*/ 	.short	(.L_243 - .L_242)


	//   ....[0]....
.L_242:
        /*0294*/ 	.word	0xffffffff


	//   ....[1]....
        /*0298*/ 	.word	0xffffffff


	//   ....[2]....
        /*029c*/ 	.word	0xffffffff


	//   ....[3]....
        /*02a0*/ 	.word	0xffffffff


	//   ....[4]....
        /*02a4*/ 	.word	0xffffffff


	//   ....[5]....
        /*02a8*/ 	.word	0xffffffff


	//   ....[6]....
        /*02ac*/ 	.word	0xffffffff


	//   ....[7]....
        /*02b0*/ 	.word	0xffffffff


	//   ....[8]....
        /*02b4*/ 	.word	0xffffffff


	//   ....[9]....
        /*02b8*/ 	.word	0xffffffff


	//   ....[10]....
        /*02bc*/ 	.word	0xffffffff


	//   ....[11]....
        /*02c0*/ 	.word	0xffffffff


	//   ....[12]....
        /*02c4*/ 	.word	0xffffffff


	//   ....[13]....
        /*02c8*/ 	.word	0xffffffff


	//   ....[14]....
        /*02cc*/ 	.word	0xffffffff


	//   ....[15]....
        /*02d0*/ 	.word	0xffffffff


	//   ....[16]....
        /*02d4*/ 	.word	0xffffffff


	//   ....[17]....
        /*02d8*/ 	.word	0xffffffff


	//   ....[18]....
        /*02dc*/ 	.word	0xffffffff


	//   ....[19]....
        /*02e0*/ 	.word	0xffffffff


	//   ....[20]....
        /*02e4*/ 	.word	0xffffffff


	//   ....[21]....
        /*02e8*/ 	.word	0xffffffff


	//   ....[22]....
        /*02ec*/ 	.word	0xffffffff


	//   ....[23]....
        /*02f0*/ 	.word	0xffffffff


	//   ....[24]....
        /*02f4*/ 	.word	0xffffffff


	//   ....[25]....
        /*02f8*/ 	.word	0xffffffff


	//   ....[26]....
        /*02fc*/ 	.word	0xffffffff


	//   ....[27]....
        /*0300*/ 	.word	0xffffffff


	//   ....[28]....
        /*0304*/ 	.word	0xffffffff


	//   ....[29]....
        /*0308*/ 	.word	0xffffffff


	//   ....[30]....
        /*030c*/ 	.word	0xffffffff


	//   ....[31]....
        /*0310*/ 	.word	0xffffffff


	//   ....[32]....
        /*0314*/ 	.word	0xffffffff


	//   ....[33]....
        /*0318*/ 	.word	0xffffffff


	//   ....[34]....
        /*031c*/ 	.word	0xffffffff


	//   ....[35]....
        /*0320*/ 	.word	0xffffffff


	//   ....[36]....
        /*0324*/ 	.word	0xffffffff


	//   ....[37]....
        /*0328*/ 	.word	0xffffffff


	//   ....[38]....
        /*032c*/ 	.word	0xffffffff


	//   ....[39]....
        /*0330*/ 	.word	0xffffffff


	//   ....[40]....
        /*0334*/ 	.word	0xffffffff


	//   ....[41]....
        /*0338*/ 	.word	0xffffffff


	//   ....[42]....
        /*033c*/ 	.word	0xffffffff


	//   ....[43]....
        /*0340*/ 	.word	0xffffffff


	//   ....[44]....
        /*0344*/ 	.word	0xffffffff


	//   ....[45]....
        /*0348*/ 	.word	0xffffffff


	//   ....[46]....
        /*034c*/ 	.word	0xffffffff


	//   ....[47]....
        /*0350*/ 	.word	0xffffffff


	//   ....[48]....
        /*0354*/ 	.word	0xffffffff


	//   ....[49]....
        /*0358*/ 	.word	0xffffffff


	//   ....[50]....
        /*035c*/ 	.word	0xffffffff


	//   ....[51]....
        /*0360*/ 	.word	0xffffffff


	//   ....[52]....
        /*0364*/ 	.word	0xffffffff


	//   ....[53]....
        /*0368*/ 	.word	0xffffffff


	//   ....[54]....
        /*036c*/ 	.word	0xffffffff


	//   ....[55]....
        /*0370*/ 	.word	0xffffffff


	//   ....[56]....
        /*0374*/ 	.word	0xffffffff


	//   ....[57]....
        /*0378*/ 	.word	0xffffffff


	//   ....[58]....
        /*037c*/ 	.word	0xffffffff


	//   ....[59]....
        /*0380*/ 	.word	0xffffffff


	//   ....[60]....
        /*0384*/ 	.word	0xffffffff


	//   ....[61]....
        /*0388*/ 	.word	0xffffffff


	//   ....[62]....
        /*038c*/ 	.word	0xffffffff


	//   ....[63]....
        /*0390*/ 	.word	0xffffffff


	//   ....[64]....
        /*0394*/ 	.word	0xffffffff


	//   ....[65]....
        /*0398*/ 	.word	0xffffffff


	//   ....[66]....
        /*039c*/ 	.word	0xffffffff


	//   ....[67]....
        /*03a0*/ 	.word	0xffffffff


	//   ....[68]....
        /*03a4*/ 	.word	0xffffffff


	//   ....[69]....
        /*03a8*/ 	.word	0xffffffff


	//   ....[70]....
        /*03ac*/ 	.word	0xffffffff


	//   ....[71]....
        /*03b0*/ 	.word	0xffffffff


	//   ....[72]....
        /*03b4*/ 	.word	0xffffffff


	//   ....[73]....
        /*03b8*/ 	.word	0xffffffff


	//   ....[74]....
        /*03bc*/ 	.word	0xffffffff


	//   ....[75]....
        /*03c0*/ 	.word	0xffffffff


	//   ....[76]....
        /*03c4*/ 	.word	0xffffffff


	//   ....[77]....
        /*03c8*/ 	.word	0xffffffff


	//   ....[78]....
        /*03cc*/ 	.word	0xffffffff


	//   ....[79]....
        /*03d0*/ 	.word	0xffffffff


	//   ....[80]....
        /*03d4*/ 	.word	0xffffffff


	//   ....[81]....
        /*03d8*/ 	.word	0xffffffff


	//   ....[82]....
        /*03dc*/ 	.word	0xffffffff


	//   ....[83]....
        /*03e0*/ 	.word	0xffffffff


	//   ....[84]....
        /*03e4*/ 	.word	0xffffffff


	//   ....[85]....
        /*03e8*/ 	.word	0xffffffff


	//   ....[86]....
        /*03ec*/ 	.word	0xffffffff


	//   ....[87]....
        /*03f0*/ 	.word	0xffffffff


	//   ....[88]....
        /*03f4*/ 	.word	0xffffffff


	//   ....[89]....
        /*03f8*/ 	.word	0xffffffff


	//   ....[90]....
        /*03fc*/ 	.word	0xffffffff


	//   ....[91]....
        /*0400*/ 	.word	0xffffffff


	//   ....[92]....
        /*0404*/ 	.word	0xffffffff


	//   ....[93]....
        /*0408*/ 	.word	0xffffffff


	//   ....[94]....
        /*040c*/ 	.word	0xffffffff


	//   ....[95]....
        /*0410*/ 	.word	0xffffffff


	//   ....[96]....
        /*0414*/ 	.word	0xffffffff


	//   ....[97]....
        /*0418*/ 	.word	0xffffffff


	//   ....[98]....
        /*041c*/ 	.word	0xffffffff


	//   ....[99]....
        /*0420*/ 	.word	0xffffffff


	//   ....[100]....
        /*0424*/ 	.word	0xffffffff


	//   ....[101]....
        /*0428*/ 	.word	0xffffffff


	//   ....[102]....
        /*042c*/ 	.word	0xffffffff


	//   ....[103]....
        /*0430*/ 	.word	0xffffffff


	//   ....[104]....
        /*0434*/ 	.word	0xffffffff


	//   ....[105]....
        /*0438*/ 	.word	0xffffffff


	//   ....[106]....
        /*043c*/ 	.word	0xffffffff


	//   ....[107]....
        /*0440*/ 	.word	0xffffffff


	//   ....[108]....
        /*0444*/ 	.word	0xffffffff


	//   ....[109]....
        /*0448*/ 	.word	0xffffffff


	//   ....[110]....
        /*044c*/ 	.word	0xffffffff


	//   ....[111]....
        /*0450*/ 	.word	0xffffffff


	//   ....[112]....
        /*0454*/ 	.word	0xffffffff


	//   ....[113]....
        /*0458*/ 	.word	0xffffffff


	//   ....[114]....
        /*045c*/ 	.word	0xffffffff


	//   ....[115]....
        /*0460*/ 	.word	0xffffffff


	//   ....[116]....
        /*0464*/ 	.word	0xffffffff


	//   ....[117]....
        /*0468*/ 	.word	0xffffffff


	//   ....[118]....
        /*046c*/ 	.word	0xffffffff


	//   ....[119]....
        /*0470*/ 	.word	0xffffffff


	//   ....[120]....
        /*0474*/ 	.word	0xffffffff


	//   ....[121]....
        /*0478*/ 	.word	0xffffffff


	//   ....[122]....
        /*047c*/ 	.word	0xffffffff


	//   ....[123]....
        /*0480*/ 	.word	0xffffffff


	//   ....[124]....
        /*0484*/ 	.word	0xffffffff


	//   ....[125]....
        /*0488*/ 	.word	0xffffffff


	//   ....[126]....
        /*048c*/ 	.word	0xffffffff


	//   ....[127]....
        /*0490*/ 	.word	0xffffffff


	//   ....[128]....
        /*0494*/ 	.word	0xffffffff


	//   ....[129]....
        /*0498*/ 	.word	0x0500000f


	//   ....[130]....
        /*049c*/ 	.word	0x0500000f


	//   ....[131]....
        /*04a0*/ 	.word	0x0500000f


	//   ....[132]....
        /*04a4*/ 	.word	0x0500000f


	//   ....[133]....
        /*04a8*/ 	.word	0x0500000f


	//   ....[134]....
        /*04ac*/ 	.word	0x0500000f


	//   ....[135]....
        /*04b0*/ 	.word	0x0500000f


	//   ....[136]....
        /*04b4*/ 	.word	0x0500000f


	//   ....[137]....
        /*04b8*/ 	.word	0x0500000f


	//   ....[138]....
        /*04bc*/ 	.word	0x0500000f


	//----- nvinfo : EIATTR_COOP_GROUP_INSTR_OFFSETS
	.align		4
.L_243:
        /*04c0*/ 	.byte	0x04, 0x28
        /*04c2*/ 	.short	(.L_245 - .L_244)


	//   ....[0]....
.L_244:
        /*04c4*/ 	.word	0x00000070


	//   ....[1]....
        /*04c8*/ 	.word	0x00000140


	//   ....[2]....
        /*04cc*/ 	.word	0x00000190


	//   ....[3]....
        /*04d0*/ 	.word	0x000003c0


	//   ....[4]....
        /*04d4*/ 	.word	0x00000520


	//   ....[5]....
        /*04d8*/ 	.word	0x00000640


	//   ....[6]....
        /*04dc*/ 	.word	0x000007a0


	//   ....[7]....
        /*04e0*/ 	.word	0x000017c0


	//   ....[8]....
        /*04e4*/ 	.word	0x00002310


	//   ....[9]....
        /*04e8*/ 	.word	0x00003540


	//   ....[10]....
        /*04ec*/ 	.word	0x00003c30


	//   ....[11]....
        /*04f0*/ 	.word	0x00003ce0


	//   ....[12]....
        /*04f4*/ 	.word	0x00004600


	//   ....[13]....
        /*04f8*/ 	.word	0x00004660


	//   ....[14]....
        /*04fc*/ 	.word	0x00005c60


	//   ....[15]....
        /*0500*/ 	.word	0x00006640


	//   ....[16]....
        /*0504*/ 	.word	0x00007200


	//   ....[17]....
        /*0508*/ 	.word	0x00007300


	//   ....[18]....
        /*050c*/ 	.word	0x00007b10


	//   ....[19]....
        /*0510*/ 	.word	0x00007be0


	//   ....[20]....
        /*0514*/ 	.word	0x0000a0b0


	//   ....[21]....
        /*0518*/ 	.word	0x0000a0e0


	//   ....[22]....
        /*051c*/ 	.word	0x0000a110


	//   ....[23]....
        /*0520*/ 	.word	0x0000a120


	//   ....[24]....
        /*0524*/ 	.word	0x0000bc80


	//   ....[25]....
        /*0528*/ 	.word	0x0000c690


	//   ....[26]....
        /*052c*/ 	.word	0x0000d250


	//   ....[27]....
        /*0530*/ 	.word	0x0000d350


	//   ....[28]....
        /*0534*/ 	.word	0x0000dbc0


	//   ....[29]....
        /*0538*/ 	.word	0x0000dc30


	//   ....[30]....
        /*053c*/ 	.word	0x0000ef80


	//   ....[31]....
        /*0540*/ 	.word	0x0000ef90


	//   ....[32]....
        /*0544*/ 	.word	0x0000f010


	//   ....[33]....
        /*0548*/ 	.word	0x0000f020


	//   ....[34]....
        /*054c*/ 	.word	0x0000fef0


	//   ....[35]....
        /*0550*/ 	.word	0x0000ff00


	//   ....[36]....
        /*0554*/ 	.word	0x0000ff10


	//   ....[37]....
        /*0558*/ 	.word	0x0000ff20


	//   ....[38]....
        /*055c*/ 	.word	0x0000ff30


	//   ....[39]....
        /*0560*/ 	.word	0x0000ff40


	//   ....[40]....
        /*0564*/ 	.word	0x0000ff50


	//   ....[41]....
        /*0568*/ 	.word	0x0000ff70


	//   ....[42]....
        /*056c*/ 	.word	0x0000ff90


	//   ....[43]....
        /*0570*/ 	.word	0x0000ffb0


	//   ....[44]....
        /*0574*/ 	.word	0x0000fff0


	//   ....[45]....
        /*0578*/ 	.word	0x00010000


	//   ....[46]....
        /*057c*/ 	.word	0x00010010


	//   ....[47]....
        /*0580*/ 	.word	0x00010020


	//   ....[48]....
        /*0584*/ 	.word	0x00010040


	//   ....[49]....
        /*0588*/ 	.word	0x00010060


	//   ....[50]....
        /*058c*/ 	.word	0x00010070


	//   ....[51]....
        /*0590*/ 	.word	0x00010080


	//   ....[52]....
        /*0594*/ 	.word	0x00010090


	//   ....[53]....
        /*0598*/ 	.word	0x000100a0


	//   ....[54]....
        /*059c*/ 	.word	0x000100b0


	//   ....[55]....
        /*05a0*/ 	.word	0x000100c0


	//   ....[56]....
        /*05a4*/ 	.word	0x000100d0


	//   ....[57]....
        /*05a8*/ 	.word	0x000100e0


	//   ....[58]....
        /*05ac*/ 	.word	0x000100f0


	//   ....[59]....
        /*05b0*/ 	.word	0x00010120


	//   ....[60]....
        /*05b4*/ 	.word	0x00010150


	//   ....[61]....
        /*05b8*/ 	.word	0x00010180


	//   ....[62]....
        /*05bc*/ 	.word	0x000101c0


	//   ....[63]....
        /*05c0*/ 	.word	0x00010200


	//   ....[64]....
        /*05c4*/ 	.word	0x00010230


	//   ....[65]....
        /*05c8*/ 	.word	0x00010260


	//   ....[66]....
        /*05cc*/ 	.word	0x00010810


	//   ....[67]....
        /*05d0*/ 	.word	0x00010850


	//   ....[68]....
        /*05d4*/ 	.word	0x00010890


	//   ....[69]....
        /*05d8*/ 	.word	0x000108c0


	//   ....[70]....
        /*05dc*/ 	.word	0x00010e20


	//   ....[71]....
        /*05e0*/ 	.word	0x00010e60


	//   ....[72]....
        /*05e4*/ 	.word	0x00010f20


	//   ....[73]....
        /*05e8*/ 	.word	0x00010f40


	//   ....[74]....
        /*05ec*/ 	.word	0x00011000


	//   ....[75]....
        /*05f0*/ 	.word	0x00011020


	//   ....[76]....
        /*05f4*/ 	.word	0x000110f0


	//   ....[77]....
        /*05f8*/ 	.word	0x00011110


	//   ....[78]....
        /*05fc*/ 	.word	0x00011920


	//   ....[79]....
        /*0600*/ 	.word	0x00011940


	//   ....[80]....
        /*0604*/ 	.word	0x00011a00


	//   ....[81]....
        /*0608*/ 	.word	0x00011a20


	//   ....[82]....
        /*060c*/ 	.word	0x00011ae0


	//   ....[83]....
        /*0610*/ 	.word	0x00011b00


	//   ....[84]....
        /*0614*/ 	.word	0x00011bd0


	//   ....[85]....
        /*0618*/ 	.word	0x00011bf0


	//   ....[86]....
        /*061c*/ 	.word	0x00011d40


	//   ....[87]....
        /*0620*/ 	.word	0x00011f30


	//   ....[88]....
        /*0624*/ 	.word	0x00011f60


	//   ....[89]....
        /*0628*/ 	.word	0x00011f90


	//   ....[90]....
        /*062c*/ 	.word	0x00011fd0


	//   ....[91]....
        /*0630*/ 	.word	0x00012000


	//   ....[92]....
        /*0634*/ 	.word	0x00012040


	//   ....[93]....
        /*0638*/ 	.word	0x000121d0


	//   ....[94]....
        /*063c*/ 	.word	0x00012200


	//   ....[95]....
        /*0640*/ 	.word	0x00012230


	//   ....[96]....
        /*0644*/ 	.word	0x00012260


	//   ....[97]....
        /*0648*/ 	.word	0x00012290


	//   ....[98]....
        /*064c*/ 	.word	0x000122d0


	//   ....[99]....
        /*0650*/ 	.word	0x00012370


	//   ....[100]....
        /*0654*/ 	.word	0x00012400


	//   ....[101]....
        /*0658*/ 	.word	0x000124b0


	//   ....[102]....
        /*065c*/ 	.word	0x00013ef0


	//   ....[103]....
        /*0660*/ 	.word	0x00014bf0


	//   ....[104]....
        /*0664*/ 	.word	0x00014c00


	//   ....[105]....
        /*0668*/ 	.word	0x00014d10


	//   ....[106]....
        /*066c*/ 	.word	0x00014d20


	//   ....[107]....
        /*0670*/ 	.word	0x00014dc0


	//   ....[108]....
        /*0674*/ 	.word	0x00014dd0


	//   ....[109]....
        /*0678*/ 	.word	0x00014de0


	//   ....[110]....
        /*067c*/ 	.word	0x00014df0


	//   ....[111]....
        /*0680*/ 	.word	0x00016ad0


	//   ....[112]....
        /*0684*/ 	.word	0x00016ae0


	//   ....[113]....
        /*0688*/ 	.word	0x00016b10


	//   ....[114]....
        /*068c*/ 	.word	0x00016b40


	//   ....[115]....
        /*0690*/ 	.word	0x00016b70


	//   ....[116]....
        /*0694*/ 	.word	0x00016ba0


	//   ....[117]....
        /*0698*/ 	.word	0x00016bd0


	//   ....[118]....
        /*069c*/ 	.word	0x00016be0


	//   ....[119]....
        /*06a0*/ 	.word	0x00016d20


	//   ....[120]....
        /*06a4*/ 	.word	0x00016d60


	//   ....[121]....
        /*06a8*/ 	.word	0x00016d90


	//   ....[122]....
        /*06ac*/ 	.word	0x00016dc0


	//   ....[123]....
        /*06b0*/ 	.word	0x00016df0


	//   ....[124]....
        /*06b4*/ 	.word	0x00016e20


	//   ....[125]....
        /*06b8*/ 	.word	0x00016eb0


	//   ....[126]....
        /*06bc*/ 	.word	0x00016f40


	//   ....[127]....
        /*06c0*/ 	.word	0x00016fb0


	//   ....[128]....
        /*06c4*/ 	.word	0x00017650


	//   ....[129]....
        /*06c8*/ 	.word	0x00017cf0


	//   ....[130]....
        /*06cc*/ 	.word	0x00017ed0


	//   ....[131]....
        /*06d0*/ 	.word	0x00017f40


	//   ....[132]....
        /*06d4*/ 	.word	0x00017fa0


	//   ....[133]....
        /*06d8*/ 	.word	0x000180c0


	//   ....[134]....
        /*06dc*/ 	.word	0x00018120


	//   ....[135]....
        /*06e0*/ 	.word	0x00018230


	//   ....[136]....
        /*06e4*/ 	.word	0x00018290


	//   ....[137]....
        /*06e8*/ 	.word	0x00018330


	//   ....[138]....
        /*06ec*/ 	.word	0x000186e0


	//----- nvinfo : EIATTR_REG_RECONFIG
	.align		4
.L_245:
        /*06f0*/ 	.byte	0x01, 0x54
	.zero		2


	//----- nvinfo : EIATTR_SYSCALL_OFFSETS
	.align		4
        /*06f4*/ 	.byte	0x04, 0x46
        /*06f6*/ 	.short	(.L_247 - .L_246)


	//   ....[0]....
.L_246:
        /*06f8*/ 	.word	0x000019a0


	//   ....[1]....
        /*06fc*/ 	.word	0x00013940


	//   ....[2]....
        /*0700*/ 	.word	0x00013ad0


	//   ....[3]....
        /*0704*/ 	.word	0x00013c20


	//   ....[4]....
        /*0708*/ 	.word	0x00013d60


	//   ....[5]....
        /*070c*/ 	.word	0x00014770


	//----- nvinfo : EIATTR_MBARRIER_INSTR_OFFSETS
	.align		4
.L_247:
        /*0710*/ 	.byte	0x04, 0x39
        /*0712*/ 	.short	(.L_249 - .L_248)


	//   ....[0]....
.L_248:
        /*0714*/ 	.word	0x00000270
        /*0718*/ 	.word	0x000000ff
        /*071c*/ 	.word	0x00022800
        /*0720*/ 	.short	0x0100
        /*0722*/ 	.byte	0x08
	.zero		1


	//   ....[1]....
        /*0724*/ 	.word	0x00000280
        /*0728*/ 	.word	0x000000ff
        /*072c*/ 	.word	0x00022820
        /*0730*/ 	.short	0x0100
        /*0732*/ 	.byte	0x08
	.zero		1


	//   ....[2]....
        /*0734*/ 	.word	0x00000370
        /*0738*/ 	.word	0x000000ff
        /*073c*/ 	.word	0x00022830
        /*0740*/ 	.short	0x0100
        /*0742*/ 	.byte	0x08
	.zero		1


	//   ....[3]....
        /*0744*/ 	.word	0x00000380
        /*0748*/ 	.word	0x000000ff
        /*074c*/ 	.word	0x00022840
        /*0750*/ 	.short	0x0100
        /*0752*/ 	.byte	0x08
	.zero		1


	//   ....[4]....
        /*0754*/ 	.word	0x00000390
        /*0758*/ 	.word	0x000000ff
        /*075c*/ 	.word	0x00022838
        /*0760*/ 	.short	0x0100
        /*0762*/ 	.byte	0x08
	.zero		1


	//   ....[5]....
        /*0764*/ 	.word	0x000003a0
        /*0768*/ 	.word	0x000000ff
        /*076c*/ 	.word	0x00022848
        /*0770*/ 	.short	0x0100
        /*0772*/ 	.byte	0x08
	.zero		1


	//   ....[6]....
        /*0774*/ 	.word	0x000004d0
        /*0778*/ 	.word	0x000000ff
        /*077c*/ 	.word	0x00022850
        /*0780*/ 	.short	0x0100
        /*0782*/ 	.byte	0x08
	.zero		1


	//   ....[7]....
        /*0784*/ 	.word	0x000004e0
        /*0788*/ 	.word	0x000000ff
        /*078c*/ 	.word	0x00022860
        /*0790*/ 	.short	0x0100
        /*0792*/ 	.byte	0x08
	.zero		1


	//   ....[8]....
        /*0794*/ 	.word	0x000004f0
        /*0798*/ 	.word	0x000000ff
        /*079c*/ 	.word	0x00022858
        /*07a0*/ 	.short	0x0100
        /*07a2*/ 	.byte	0x08
	.zero		1


	//   ....[9]....
        /*07a4*/ 	.word	0x00000500
        /*07a8*/ 	.word	0x000000ff
        /*07ac*/ 	.word	0x00022868
        /*07b0*/ 	.short	0x0100
        /*07b2*/ 	.byte	0x08
	.zero		1


	//   ....[10]....
        /*07b4*/ 	.word	0x000005f0
        /*07b8*/ 	.word	0x000000ff
        /*07bc*/ 	.word	0x00022870
        /*07c0*/ 	.short	0x0100
        /*07c2*/ 	.byte	0x06
	.zero		1


	//   ....[11]....
        /*07c4*/ 	.word	0x00000600
        /*07c8*/ 	.word	0x000000ff
        /*07cc*/ 	.word	0x00022880
        /*07d0*/ 	.short	0x0100
        /*07d2*/ 	.byte	0x06
	.zero		1


	//   ....[12]....
        /*07d4*/ 	.word	0x00000610
        /*07d8*/ 	.word	0x000000ff
        /*07dc*/ 	.word	0x00022878
        /*07e0*/ 	.short	0x0100
        /*07e2*/ 	.byte	0x06
	.zero		1


	//   ....[13]....
        /*07e4*/ 	.word	0x00000620
        /*07e8*/ 	.word	0x000000ff
        /*07ec*/ 	.word	0x00022888
        /*07f0*/ 	.short	0x0100
        /*07f2*/ 	.byte	0x06
	.zero		1


	//   ....[14]....
        /*07f4*/ 	.word	0x00000750
        /*07f8*/ 	.word	0x000000ff
        /*07fc*/ 	.word	0x00022890
        /*0800*/ 	.short	0x0100
        /*0802*/ 	.byte	0x08
	.zero		1


	//   ....[15]....
        /*0804*/ 	.word	0x00000760
        /*0808*/ 	.word	0x000000ff
        /*080c*/ 	.word	0x000228a0
        /*0810*/ 	.short	0x0100
        /*0812*/ 	.byte	0x08
	.zero		1


	//   ....[16]....
        /*0814*/ 	.word	0x00000770
        /*0818*/ 	.word	0x000000ff
        /*081c*/ 	.word	0x00022898
        /*0820*/ 	.short	0x0100
        /*0822*/ 	.byte	0x08
	.zero		1


	//   ....[17]....
        /*0824*/ 	.word	0x00000780
        /*0828*/ 	.word	0x000000ff
        /*082c*/ 	.word	0x000228a8
        /*0830*/ 	.short	0x0100
        /*0832*/ 	.byte	0x08
	.zero		1


	//   ....[18]....
        /*0834*/ 	.word	0x000008b0
        /*0838*/ 	.word	0x000000ff
        /*083c*/ 	.word	0x000228b0
        /*0840*/ 	.short	0x0100
        /*0842*/ 	.byte	0x08
	.zero		1


	//   ....[19]....
        /*0844*/ 	.word	0x000008c0
        /*0848*/ 	.word	0x000000ff
        /*084c*/ 	.word	0x000228c0
        /*0850*/ 	.short	0x0100
        /*0852*/ 	.byte	0x08
	.zero		1


	//   ....[20]....
        /*0854*/ 	.word	0x000008d0
        /*0858*/ 	.word	0x000000ff
        /*085c*/ 	.word	0x000228b8
        /*0860*/ 	.short	0x0100
        /*0862*/ 	.byte	0x08
	.zero		1


	//   ....[21]....
        /*0864*/ 	.word	0x000008e0
        /*0868*/ 	.word	0x000000ff
        /*086c*/ 	.word	0x000228c8
        /*0870*/ 	.short	0x0100
        /*0872*/ 	.byte	0x08
	.zero		1


	//   ....[22]....
        /*0874*/ 	.word	0x00001c80
        /*0878*/ 	.word	0x000000ff
        /*087c*/ 	.word	0x00022800
        /*0880*/ 	.short	0x010a
        /*0882*/ 	.byte	0x2b
	.zero		1


	//   ....[23]....
        /*0884*/ 	.word	0x00001d20
        /*0888*/ 	.word	0x0000000b
        /*088c*/ 	.word	0x00022830
        /*0890*/ 	.short	0x010a
        /*0892*/ 	.byte	0x3f
	.zero		1


	//   ....[24]....
        /*0894*/ 	.word	0x00001d80
        /*0898*/ 	.word	0x0000000b
        /*089c*/ 	.word	0x00022830
        /*08a0*/ 	.short	0x010a
        /*08a2*/ 	.byte	0x3f
	.zero		1


	//   ....[25]....
        /*08a4*/ 	.word	0x00002360
        /*08a8*/ 	.word	0x0000000d
        /*08ac*/ 	.word	0x00000000
        /*08b0*/ 	.short	0x0101
        /*08b2*/ 	.byte	0x3f
	.zero		1


	//   ....[26]....
        /*08b4*/ 	.word	0x00005680
        /*08b8*/ 	.word	0x000000ff
        /*08bc*/ 	.word	0x00022830
        /*08c0*/ 	.short	0x010a
        /*08c2*/ 	.byte	0x0a
	.zero		1


	//   ....[27]....
        /*08c4*/ 	.word	0x000056c0
        /*08c8*/ 	.word	0x000000ff
        /*08cc*/ 	.word	0x00022830
        /*08d0*/ 	.short	0x010a
        /*08d2*/ 	.byte	0x0a
	.zero		1


	//   ....[28]....
        /*08d4*/ 	.word	0x00005960
        /*08d8*/ 	.word	0x000000ff
        /*08dc*/ 	.word	0x00022850
        /*08e0*/ 	.short	0x010a
        /*08e2*/ 	.byte	0x0a
	.zero		1


	//   ....[29]....
        /*08e4*/ 	.word	0x000059a0
        /*08e8*/ 	.word	0x000000ff
        /*08ec*/ 	.word	0x00022850
        /*08f0*/ 	.short	0x010a
        /*08f2*/ 	.byte	0x0a
	.zero		1


	//   ....[30]....
        /*08f4*/ 	.word	0x000064b0
        /*08f8*/ 	.word	0x00000015
        /*08fc*/ 	.word	0x00000000
        /*0900*/ 	.short	0x0101
        /*0902*/ 	.byte	0x3f
	.zero		1


	//   ....[31]....
        /*0904*/ 	.word	0x00008690
        /*0908*/ 	.word	0x000000ff
        /*090c*/ 	.word	0x00000000
        /*0910*/ 	.short	0x0101
        /*0912*/ 	.byte	0x0a
	.zero		1


	//   ....[32]....
        /*0914*/ 	.word	0x00008fa0
        /*0918*/ 	.word	0x000000ff
        /*091c*/ 	.word	0x00022830
        /*0920*/ 	.short	0x010a
        /*0922*/ 	.byte	0x07
	.zero		1


	//   ....[33]....
        /*0924*/ 	.word	0x00008fe0
        /*0928*/ 	.word	0x000000ff
        /*092c*/ 	.word	0x00022830
        /*0930*/ 	.short	0x010a
        /*0932*/ 	.byte	0x07
	.zero		1


	//   ....[34]....
        /*0934*/ 	.word	0x000092b0
        /*0938*/ 	.word	0x000000ff
        /*093c*/ 	.word	0x00022850
        /*0940*/ 	.short	0x010a
        /*0942*/ 	.byte	0x0a
	.zero		1


	//   ....[35]....
        /*0944*/ 	.word	0x000092f0
        /*0948*/ 	.word	0x000000ff
        /*094c*/ 	.word	0x00022850
        /*0950*/ 	.short	0x010a
        /*0952*/ 	.byte	0x0a
	.zero		1


	//   ....[36]....
        /*0954*/ 	.word	0x0000aca0
        /*0958*/ 	.word	0x00000002
        /*095c*/ 	.word	0x00000000
        /*0960*/ 	.short	0x0101
        /*0962*/ 	.byte	0x3f
	.zero		1


	//   ....[37]....
        /*0964*/ 	.word	0x0000af90
        /*0968*/ 	.word	0x000000ff
        /*096c*/ 	.word	0x00000000
        /*0970*/ 	.short	0x0101
        /*0972*/ 	.byte	0x06
	.zero		1


	//   ....[38]....
        /*0974*/ 	.word	0x0000b690
        /*0978*/ 	.word	0x000000ff
        /*097c*/ 	.word	0x00022830
        /*0980*/ 	.short	0x010a
        /*0982*/ 	.byte	0x07
	.zero		1


	//   ....[39]....
        /*0984*/ 	.word	0x0000b6d0
        /*0988*/ 	.word	0x000000ff
        /*098c*/ 	.word	0x00022830
        /*0990*/ 	.short	0x010a
        /*0992*/ 	.byte	0x07
	.zero		1


	//   ....[40]....
        /*0994*/ 	.word	0x0000b9a0
        /*0998*/ 	.word	0x000000ff
        /*099c*/ 	.word	0x00022850
        /*09a0*/ 	.short	0x010a
        /*09a2*/ 	.byte	0x0a
	.zero		1


	//   ....[41]....
        /*09a4*/ 	.word	0x0000b9e0
        /*09a8*/ 	.word	0x000000ff
        /*09ac*/ 	.word	0x00022850
        /*09b0*/ 	.short	0x010a
        /*09b2*/ 	.byte	0x0a
	.zero		1


	//   ....[42]....
        /*09b4*/ 	.word	0x0000c500
        /*09b8*/ 	.word	0x0000000e
        /*09bc*/ 	.word	0x00000000
        /*09c0*/ 	.short	0x0101
        /*09c2*/ 	.byte	0x3f
	.zero		1


	//   ....[43]....
        /*09c4*/ 	.word	0x0000e6e0
        /*09c8*/ 	.word	0x000000ff
        /*09cc*/ 	.word	0x00000000
        /*09d0*/ 	.short	0x0101
        /*09d2*/ 	.byte	0x06
	.zero		1


	//   ....[44]....
        /*09d4*/ 	.word	0x0000ece0
        /*09d8*/ 	.word	0x000000ff
        /*09dc*/ 	.word	0x00022850
        /*09e0*/ 	.short	0x010a
        /*09e2*/ 	.byte	0x05
	.zero		1


	//   ....[45]....
        /*09e4*/ 	.word	0x0000ed20
        /*09e8*/ 	.word	0x000000ff
        /*09ec*/ 	.word	0x00022850
        /*09f0*/ 	.short	0x010a
        /*09f2*/ 	.byte	0x05
	.zero		1


	//   ....[46]....
        /*09f4*/ 	.word	0x0000f2e0
        /*09f8*/ 	.word	0x000000ff
        /*09fc*/ 	.word	0x00000000
        /*0a00*/ 	.short	0x0101
        /*0a02*/ 	.byte	0x04
	.zero		1


	//   ....[47]....
        /*0a04*/ 	.word	0x00010e50
        /*0a08*/ 	.word	0x00000003
        /*0a0c*/ 	.word	0x00000000
        /*0a10*/ 	.short	0x0101
        /*0a12*/ 	.byte	0x3f
	.zero		1


	//   ....[48]....
        /*0a14*/ 	.word	0x00014170
        /*0a18*/ 	.word	0x00000002
        /*0a1c*/ 	.word	0x00022880
        /*0a20*/ 	.short	0x010a
        /*0a22*/ 	.byte	0x3f
	.zero		1


	//   ....[49]....
        /*0a24*/ 	.word	0x00014300
        /*0a28*/ 	.word	0x00000002
        /*0a2c*/ 	.word	0x00022840
        /*0a30*/ 	.short	0x010a
        /*0a32*/ 	.byte	0x3f
	.zero		1


	//   ....[50]....
        /*0a34*/ 	.word	0x00014f50
        /*0a38*/ 	.word	0x00000011
        /*0a3c*/ 	.word	0x00022800
        /*0a40*/ 	.short	0x0107
        /*0a42*/ 	.byte	0x3f
	.zero		1


	//   ....[51]....
        /*0a44*/ 	.word	0x00015050
        /*0a48*/ 	.word	0x00000011
        /*0a4c*/ 	.word	0x00022800
        /*0a50*/ 	.short	0x0101
        /*0a52*/ 	.byte	0x3f
	.zero		1


	//   ....[52]....
        /*0a54*/ 	.word	0x00015070
        /*0a58*/ 	.word	0x00000011
        /*0a5c*/ 	.word	0x00022820
        /*0a60*/ 	.short	0x010a
        /*0a62*/ 	.byte	0x3f
	.zero		1


	//   ....[53]....
        /*0a64*/ 	.word	0x000153a0
        /*0a68*/ 	.word	0x00000003
        /*0a6c*/ 	.word	0x00022880
        /*0a70*/ 	.short	0x010a
        /*0a72*/ 	.byte	0x3f
	.zero		1


	//   ....[54]....
        /*0a74*/ 	.word	0x000155d0
        /*0a78*/ 	.word	0x00000003
        /*0a7c*/ 	.word	0x00022840
        /*0a80*/ 	.short	0x010a
        /*0a82*/ 	.byte	0x3f
	.zero		1


	//   ....[55]....
        /*0a84*/ 	.word	0x00015a90
        /*0a88*/ 	.word	0x00000014
        /*0a8c*/ 	.word	0x00022870
        /*0a90*/ 	.short	0x010a
        /*0a92*/ 	.byte	0x3f
	.zero		1


	//   ....[56]....
        /*0a94*/ 	.word	0x00015b00
        /*0a98*/ 	.word	0x00000014
        /*0a9c*/ 	.word	0x00022860
        /*0aa0*/ 	.short	0x010a
        /*0aa2*/ 	.byte	0x3f
	.zero		1


	//   ....[57]....
        /*0aa4*/ 	.word	0x00015ff0
        /*0aa8*/ 	.word	0x00000014
        /*0aac*/ 	.word	0x00022850
        /*0ab0*/ 	.short	0x0101
        /*0ab2*/ 	.byte	0x3f
	.zero		1


	//   ....[58]....
        /*0ab4*/ 	.word	0x00016080
        /*0ab8*/ 	.word	0x00000014
        /*0abc*/ 	.word	0x00000000
        /*0ac0*/ 	.short	0x0101
        /*0ac2*/ 	.byte	0x3f
	.zero		1


	//   ....[59]....
        /*0ac4*/ 	.word	0x000162a0
        /*0ac8*/ 	.word	0x00000010
        /*0acc*/ 	.word	0x00022870
        /*0ad0*/ 	.short	0x010a
        /*0ad2*/ 	.byte	0x3f
	.zero		1


	//   ....[60]....
        /*0ad4*/ 	.word	0x00016310
        /*0ad8*/ 	.word	0x00000010
        /*0adc*/ 	.word	0x00022860
        /*0ae0*/ 	.short	0x010a
        /*0ae2*/ 	.byte	0x3f
	.zero		1


	//   ....[61]....
        /*0ae4*/ 	.word	0x000167e0
        /*0ae8*/ 	.word	0x00000010
        /*0aec*/ 	.word	0x00022850
        /*0af0*/ 	.short	0x0101
        /*0af2*/ 	.byte	0x3f
	.zero		1


	//   ....[62]....
        /*0af4*/ 	.word	0x00016830
        /*0af8*/ 	.word	0x00000010
        /*0afc*/ 	.word	0x00000000
        /*0b00*/ 	.short	0x0101
        /*0b02*/ 	.byte	0x3f
	.zero		1


	//   ....[63]....
        /*0b04*/ 	.word	0x000175d0
        /*0b08*/ 	.word	0x00000000
        /*0b0c*/ 	.word	0x00022820
        /*0b10*/ 	.short	0x010a
        /*0b12*/ 	.byte	0x3f
	.zero		1


	//   ....[64]....
        /*0b14*/ 	.word	0x000177c0
        /*0b18*/ 	.word	0x00000006
        /*0b1c*/ 	.word	0x00000000
        /*0b20*/ 	.short	0x010a
        /*0b22*/ 	.byte	0x3f
	.zero		1


	//   ....[65]....
        /*0b24*/ 	.word	0x000177f0
        /*0b28*/ 	.word	0x00000007
        /*0b2c*/ 	.word	0x00000000
        /*0b30*/ 	.short	0x010a
        /*0b32*/ 	.byte	0x3f
	.zero		1


	//   ....[66]....
        /*0b34*/ 	.word	0x00017840
        /*0b38*/ 	.word	0x00000004
        /*0b3c*/ 	.word	0x00022860
        /*0b40*/ 	.short	0x010a
        /*0b42*/ 	.byte	0x3f
	.zero		1


	//   ....[67]....
        /*0b44*/ 	.word	0x00017890
        /*0b48*/ 	.word	0x00000003
        /*0b4c*/ 	.word	0x00022860
        /*0b50*/ 	.short	0x010a
        /*0b52*/ 	.byte	0x3f
	.zero		1


	//   ....[68]....
        /*0b54*/ 	.word	0x000178d0
        /*0b58*/ 	.word	0x00000004
        /*0b5c*/ 	.word	0x00022880
        /*0b60*/ 	.short	0x010a
        /*0b62*/ 	.byte	0x3f
	.zero		1


	//   ....[69]....
        /*0b64*/ 	.word	0x000178f0
        /*0b68*/ 	.word	0x00000003
        /*0b6c*/ 	.word	0x00022880
        /*0b70*/ 	.short	0x010a
        /*0b72*/ 	.byte	0x3f
	.zero		1


	//   ....[70]....
        /*0b74*/ 	.word	0x00017960
        /*0b78*/ 	.word	0x00000003
        /*0b7c*/ 	.word	0x00022800
        /*0b80*/ 	.short	0x010a
        /*0b82*/ 	.byte	0x3f
	.zero		1


	//   ....[71]....
        /*0b84*/ 	.word	0x000179b0
        /*0b88*/ 	.word	0x0000000b
        /*0b8c*/ 	.word	0x00022830
        /*0b90*/ 	.short	0x010a
        /*0b92*/ 	.byte	0x3f
	.zero		1


	//   ....[72]....
        /*0b94*/ 	.word	0x00017a10
        /*0b98*/ 	.word	0x0000000a
        /*0b9c*/ 	.word	0x00022830
        /*0ba0*/ 	.short	0x010a
        /*0ba2*/ 	.byte	0x3f
	.zero		1


	//   ....[73]....
        /*0ba4*/ 	.word	0x00017a70
        /*0ba8*/ 	.word	0x0000000a
        /*0bac*/ 	.word	0x00022850
        /*0bb0*/ 	.short	0x010a
        /*0bb2*/ 	.byte	0x3f
	.zero		1


	//   ....[74]....
        /*0bb4*/ 	.word	0x00017ad0
        /*0bb8*/ 	.word	0x00000007
        /*0bbc*/ 	.word	0x00022830
        /*0bc0*/ 	.short	0x010a
        /*0bc2*/ 	.byte	0x3f
	.zero		1


	//   ....[75]....
        /*0bc4*/ 	.word	0x00017b30
        /*0bc8*/ 	.word	0x00000007
        /*0bcc*/ 	.word	0x00022850
        /*0bd0*/ 	.short	0x010a
        /*0bd2*/ 	.byte	0x3f
	.zero		1


	//   ....[76]....
        /*0bd4*/ 	.word	0x00017b90
        /*0bd8*/ 	.word	0x00000007
        /*0bdc*/ 	.word	0x00022830
        /*0be0*/ 	.short	0x010a
        /*0be2*/ 	.byte	0x3f
	.zero		1


	//   ....[77]....
        /*0be4*/ 	.word	0x00017bf0
        /*0be8*/ 	.word	0x00000007
        /*0bec*/ 	.word	0x00022850
        /*0bf0*/ 	.short	0x010a
        /*0bf2*/ 	.byte	0x3f
	.zero		1


	//   ....[78]....
        /*0bf4*/ 	.word	0x00017c50
        /*0bf8*/ 	.word	0x00000005
        /*0bfc*/ 	.word	0x00022850
        /*0c00*/ 	.short	0x010a
        /*0c02*/ 	.byte	0x3f
	.zero		1


	//   ....[79]....
        /*0c04*/ 	.word	0x00017da0
        /*0c08*/ 	.word	0x00000002
        /*0c0c*/ 	.word	0x00022880
        /*0c10*/ 	.short	0x010a
        /*0c12*/ 	.byte	0x3f
	.zero		1


	//   ....[80]....
        /*0c14*/ 	.word	0x00017df0
        /*0c18*/ 	.word	0x00000002
        /*0c1c*/ 	.word	0x00022840
        /*0c20*/ 	.short	0x010a
        /*0c22*/ 	.byte	0x3f
	.zero		1


	//   ....[81]....
        /*0c24*/ 	.word	0x000183d0
        /*0c28*/ 	.word	0x00000011
        /*0c2c*/ 	.word	0x00022820
        /*0c30*/ 	.short	0x010a
        /*0c32*/ 	.byte	0x3f
	.zero		1


	//   ....[82]....
        /*0c34*/ 	.word	0x00018420
        /*0c38*/ 	.word	0x00000003
        /*0c3c*/ 	.word	0x00022880
        /*0c40*/ 	.short	0x010a
        /*0c42*/ 	.byte	0x3f
	.zero		1


	//   ....[83]....
        /*0c44*/ 	.word	0x00018470
        /*0c48*/ 	.word	0x00000003
        /*0c4c*/ 	.word	0x00022840
        /*0c50*/ 	.short	0x010a
        /*0c52*/ 	.byte	0x3f
	.zero		1


	//   ....[84]....
        /*0c54*/ 	.word	0x000184c0
        /*0c58*/ 	.word	0x00000014
        /*0c5c*/ 	.word	0x00022870
        /*0c60*/ 	.short	0x010a
        /*0c62*/ 	.byte	0x3f
	.zero		1


	//   ....[85]....
        /*0c64*/ 	.word	0x00018510
        /*0c68*/ 	.word	0x00000014
        /*0c6c*/ 	.word	0x00022860
        /*0c70*/ 	.short	0x010a
        /*0c72*/ 	.byte	0x3f
	.zero		1


	//   ....[86]....
        /*0c74*/ 	.word	0x00018560
        /*0c78*/ 	.word	0x00000010
        /*0c7c*/ 	.word	0x00022870
        /*0c80*/ 	.short	0x010a
        /*0c82*/ 	.byte	0x3f
	.zero		1


	//   ....[87]....
        /*0c84*/ 	.word	0x000185b0
        /*0c88*/ 	.word	0x00000010
        /*0c8c*/ 	.word	0x00022860
        /*0c90*/ 	.short	0x010a
        /*0c92*/ 	.byte	0x3f
	.zero		1


	//   ....[88]....
        /*0c94*/ 	.word	0x00018600
        /*0c98*/ 	.word	0x00000000
        /*0c9c*/ 	.word	0x00022820
        /*0ca0*/ 	.short	0x010a
        /*0ca2*/ 	.byte	0x3f
	.zero		1


	//   ....[89]....
        /*0ca4*/ 	.word	0x000187a0
        /*0ca8*/ 	.word	0x00000006
        /*0cac*/ 	.word	0x00000000
        /*0cb0*/ 	.short	0x010a
        /*0cb2*/ 	.byte	0x3f
	.zero		1


	//   ....[90]....
        /*0cb4*/ 	.word	0x000187f0
        /*0cb8*/ 	.word	0x00000007
        /*0cbc*/ 	.word	0x00000000
        /*0cc0*/ 	.short	0x010a
        /*0cc2*/ 	.byte	0x3f
	.zero		1


	//   ....[91]....
        /*0cc4*/ 	.word	0x00018840
        /*0cc8*/ 	.word	0x00000004
        /*0ccc*/ 	.word	0x00022860
        /*0cd0*/ 	.short	0x010a
        /*0cd2*/ 	.byte	0x3f
	.zero		1


	//   ....[92]....
        /*0cd4*/ 	.word	0x00018890
        /*0cd8*/ 	.word	0x00000003
        /*0cdc*/ 	.word	0x00022860
        /*0ce0*/ 	.short	0x010a
        /*0ce2*/ 	.byte	0x3f
	.zero		1


	//   ....[93]....
        /*0ce4*/ 	.word	0x000188e0
        /*0ce8*/ 	.word	0x00000004
        /*0cec*/ 	.word	0x00022880
        /*0cf0*/ 	.short	0x010a
        /*0cf2*/ 	.byte	0x3f
	.zero		1


	//----- nvinfo : EIATTR_NUM_MBARRIERS
	.align		4
.L_249:
        /*0cf4*/ 	.byte	0x03, 0x38
        /*0cf6*/ 	.short	0x0016


	//----- nvinfo : EIATTR_EXIT_INSTR_OFFSETS
	.align		4
        /*0cf8*/ 	.byte	0x04, 0x1c
        /*0cfa*/ 	.short	(.L_251 - .L_250)


	//   ....[0]....
.L_250:
        /*0cfc*/ 	.word	0x00000a80


	//   ....[1]....
        /*0d00*/ 	.word	0x00011ce0


	//   ....[2]....
        /*0d04*/ 	.word	0x00017940


	//----- nvinfo : EIATTR_MAX_THREADS
	.align		4
.L_251:
        /*0d08*/ 	.byte	0x04, 0x05
        /*0d0a*/ 	.short	(.L_253 - .L_252)
.L_252:
        /*0d0c*/ 	.word	0x00000180
        /*0d10*/ 	.word	0x00000001
        /*0d14*/ 	.word	0x00000001


	//----- nvinfo : EIATTR_CRS_STACK_SIZE
	.align		4
.L_253:
        /*0d18*/ 	.byte	0x04, 0x1e
        /*0d1a*/ 	.short	(.L_255 - .L_254)
.L_254:
        /*0d1c*/ 	.word	0x00000000


	//----- nvinfo : EIATTR_CBANK_PARAM_SIZE
	.align		4
.L_255:
        /*0d20*/ 	.byte	0x03, 0x19
        /*0d22*/ 	.short	0x0af0


	//----- nvinfo : EIATTR_PARAM_CBANK
	.align		4
        /*0d24*/ 	.byte	0x04, 0x0a
        /*0d26*/ 	.short	(.L_257 - .L_256)
	.align		4
.L_256:
        /*0d28*/ 	.word	index@(.nv.constant0._ZN7cutlass13device_kernelIN5flash11enable_sm90INS1_16FlashAttnFwdSm90INS1_25CollectiveMainloopFwdSm90ILi2EN4cute5tupleIJNS5_1CILi1EEES8_S8_EEENS6_IJNS7_ILi128EEESA_NS7_ILi192EEEEEELi128ENS_12float_e4m3_tEfNS_4arch4Sm90ELb0ELb1ELb1ELb1ELb0ELb0ELb0ELb1ELb1ELb1ELb0ELb0EEENS1_21CollectiveEpilogueFwdINS6_IJSA_SA_SA_EEES9_NS_10bfloat16_tESF_Li256ELb1ELb1ELb0ELb1EEENS1_36VarlenDynamicPersistentTileSchedulerILi128ELi128ELi256ELi128ELb0ELb1ELb1ELb1ELb0ELb1EEEEEEEEEvNT_6ParamsE)
        /*0d2c*/ 	.short	0x0210
        /*0d2e*/ 	.short	0x0af0


	//----- nvinfo : EIATTR_SW_WAR
	.align		4
.L_257:
        /*0d30*/ 	.byte	0x04, 0x36
        /*0d32*/ 	.short	(.L_259 - .L_258)
.L_258:
        /*0d34*/ 	.word	0x00000008
.L_259:


//--------------------- .nv.info._ZN7cutlass13device_kernelIN5flash11enable_sm90INS1_16FlashAttnFwdSm90INS1_25CollectiveMainloopFwdSm90ILi2EN4cute5tupleIJNS5_1CILi1EEES8_S8_EEENS6_IJNS7_ILi128EEESA_NS7_ILi192EEEEEELi128ENS_12float_e4m3_tEfNS_4arch4Sm90ELb0ELb1ELb1ELb1ELb0ELb1ELb0ELb1ELb1ELb1ELb0ELb0EEENS1_21CollectiveEpilogueFwdINS6_IJSA_SA_SA_EEES9_NS_10bfloat16_tESF_Li256ELb1ELb1ELb0ELb1EEENS1_36VarlenDynamicPersistentTileSchedulerILi128ELi128ELi256ELi128ELb0ELb1ELb1ELb1ELb0ELb1EEEEEEEEEvNT_6ParamsE --------------------------
	.section	.nv.info._ZN7cutlass13device_kernelIN5flash11enable_sm90INS1_16FlashAttnFwdSm90INS1_25CollectiveMainloopFwdSm90ILi2EN4cute5tupleIJNS5_1CILi1EEES8_S8_EEENS6_IJNS7_ILi128EEESA_NS7_ILi192EEEEEELi128ENS_12float_e4m3_tEfNS_4arch4Sm90ELb0ELb1ELb1ELb1ELb0ELb1ELb0ELb1ELb1ELb1ELb0ELb0EEENS1_21CollectiveEpilogueFwdINS6_IJSA_SA_SA_EEES9_NS_10bfloat16_tESF_Li256ELb1ELb1ELb0ELb1EEENS1_36VarlenDynamicPersistentTileSchedulerILi128ELi128ELi256ELi128ELb0ELb1ELb1ELb1ELb0ELb1EEEEEEEEEvNT_6ParamsE,"",@"SHT_CUDA_INFO"
	.sectionflags	@""
	.align	4


	//----- nvinfo : EIATTR_CUDA_API_VERSION
	.align		4
        /*0000*/ 	.byte	0x04, 0x37
        /*0002*/ 	.short	(.L_261 - .L_260)
.L_260:
        /*0004*/ 	.word	0x00000082


	//----- nvinfo : EIATTR_KPARAM_INFO
	.align		4
.L_261:
        /*0008*/ 	.byte	0x04, 0x17
        /*000a*/ 	.short	(.L_263 - .L_262)
.L_262:
        /*000c*/ 	.word	0x00000000
        /*0010*/ 	.short	0x0000
        /*0012*/ 	.short	0x0070
        /*0014*/ 	.byte	0x00, 0xf0, 0x01, 0x2a


	//----- nvinfo : EIATTR_SPARSE_MMA_MASK
	.align		4
.L_263:
        /*0018*/ 	.byte	0x03, 0x50
        /*001a*/ 	.short	0x0000


	//----- nvinfo : EIATTR_MAXREG_COUNT
	.align		4
        /*001c*/ 	.byte	0x03, 0x1b
        /*001e*/ 	.short	0x00a8


	//----- nvinfo : EIATTR_NUM_BARRIERS
	.align		4
        /*0020*/ 	.byte	0x02, 0x4c
        /*0022*/ 	.byte	0x10
	.zero		1


	//----- nvinfo : EIATTR_EXTERNS
	.align		4
        /*0024*/ 	.byte	0x04, 0x0f
        /*0026*/ 	.short	(.L_265 - .L_264)


	//   ....[0]....
	.align		4
.L_264:
        /*0028*/ 	.word	index@(__assertfail)


	//----- nvinfo : EIATTR_ANNOTATIONS
	.align		4
.L_265:
        /*002c*/ 	.byte	0x04, 0x55
        /*002e*/ 	.short	(.L_267 - .L_266)


	//   ....[0]....
.L_266:
        /* <DEDUP_REMOVED lines=68> */


	//----- nvinfo : EIATTR_MERCURY_ISA_VERSION
	.align		4
.L_267:
        /*0458*/ 	.byte	0x03, 0x5f
        /*045a*/ 	.short	0x0101


	//----- nvinfo : EIATTR_UNUSED_LOAD_BYTE_OFFSET
	.align		4
        /*045c*/ 	.byte	0x04, 0x44
        /*045e*/ 	.short	(.L_269 - .L_268)


	//   ....[0]....
.L_268:
        /*0460*/ 	.word	0x00000ad0
        /*0464*/ 	.word	0x0000fff0


	//   ....[1]....
        /*0468*/ 	.word	0x0001f1a0
        /*046c*/ 	.word	0x0000fff0


	//----- nvinfo : EIATTR_INT_WARP_WIDE_INSTR_OFFSETS
	.align		4
.L_269:
        /*0470*/ 	.byte	0x04, 0x31
        /*0472*/ 	.short	(.L_271 - .L_270)


	//   ....[0]....
.L_270:
        /*0474*/ 	.word	0x00000190


	//   ....[1]....
        /*0478*/ 	.word	0x000001d0


	//   ....[2]....
        /*047c*/ 	.word	0x00000240


	//   ....[3]....
        /*0480*/ 	.word	0x000247f0


	//   ....[4]....
        /*0484*/ 	.word	0x00024850


	//   ....[5]....
        /*0488*/ 	.word	0x00027270


	//   ....[6]....
        /*048c*/ 	.word	0x000272d0


	//----- nvinfo : EIATTR_COOP_GROUP_MASK_REGIDS
	.align		4
.L_271:
        /*0490*/ 	.byte	0x04, 0x29
        /*0492*/ 	.short	(.L_273 - .L_272)


	//   ....[0]....
.L_272:
        /*0494*/ 	.word	0xffffffff


	//   ....[1]....
        /*0498*/ 	.word	0xffffffff


	//   ....[2]....
        /*049c*/ 	.word	0xffffffff


	//   ....[3]....
        /*04a0*/ 	.word	0xffffffff


	//   ....[4]....
        /*04a4*/ 	.word	0xffffffff


	//   ....[5]....
        /*04a8*/ 	.word	0xffffffff


	//   ....[6]....
        /*04ac*/ 	.word	0xffffffff


	//   ....[7]....
        /*04b0*/ 	.word	0xffffffff


	//   ....[8]....
        /*04b4*/ 	.word	0xffffffff


	//   ....[9]....
        /*04b8*/ 	.word	0xffffffff


	//   ....[10]....
        /*04bc*/ 	.word	0xffffffff


	//   ....[11]....
        /*04c0*/ 	.word	0xffffffff


	//   ....[12]....
        /*04c4*/ 	.word	0xffffffff


	//   ....[13]....
        /*04c8*/ 	.word	0xffffffff


	//   ....[14]....
        /*04cc*/ 	.word	0xffffffff


	//   ....[15]....
        /*04d0*/ 	.word	0xffffffff


	//   ....[16]....
        /*04d4*/ 	.word	0xffffffff


	//   ....[17]....
        /*04d8*/ 	.word	0xffffffff


	//   ....[18]....
        /*04dc*/ 	.word	0xffffffff


	//   ....[19]....
        /*04e0*/ 	.word	0xffffffff


	//   ....[20]....
        /*04e4*/ 	.word	0xffffffff


	//   ....[21]....
        /*04e8*/ 	.word	0xffffffff


	//   ....[22]....
        /*04ec*/ 	.word	0xffffffff


	//   ....[23]....
        /*04f0*/ 	.word	0xffffffff


	//   ....[24]....
        /*04f4*/ 	.word	0xffffffff


	//   ....[25]....
        /*04f8*/ 	.word	0xffffffff


	//   ....[26]....
        /*04fc*/ 	.word	0xffffffff


	//   ....[27]....
        /*0500*/ 	.word	0xffffffff


	//   ....[28]....
        /*0504*/ 	.word	0xffffffff


	//   ....[29]....
        /*0508*/ 	.word	0xffffffff


	//   ....[30]....
        /*050c*/ 	.word	0xffffffff


	//   ....[31]....
        /*0510*/ 	.word	0xffffffff


	//   ....[32]....
        /*0514*/ 	.word	0xffffffff


	//   ....[33]....
        /*0518*/ 	.word	0xffffffff


	//   ....[34]....
        /*051c*/ 	.word	0xffffffff


	//   ....[35]....
        /*0520*/ 	.word	0xffffffff


	//   ....[36]....
        /*0524*/ 	.word	0xffffffff


	//   ....[37]....
        /*0528*/ 	.word	0xffffffff


	//   ....[38]....
        /*052c*/ 	.word	0xffffffff


	//   ....[39]....
        /*0530*/ 	.word	0xffffffff


	//   ....[40]....
        /*0534*/ 	.word	0xffffffff


	//   ....[41]....
        /*0538*/ 	.word	0xffffffff


	//   ....[42]....
        /*053c*/ 	.word	0xffffffff


	//   ....[43]....
        /*0540*/ 	.word	0xffffffff


	//   ....[44]....
        /*0544*/ 	.word	0xffffffff


	//   ....[45]....
        /*0548*/ 	.word	0xffffffff


	//   ....[46]....
        /*054c*/ 	.word	0xffffffff


	//   ....[47]....
        /*0550*/ 	.word	0xffffffff


	//   ....[48]....
        /*0554*/ 	.word	0xffffffff


	//   ....[49]....
        /*0558*/ 	.word	0xffffffff


	//   ....[50]....
        /*055c*/ 	.word	0xffffffff


	//   ....[51]....
        /*0560*/ 	.word	0xffffffff


	//   ....[52]....
        /*0564*/ 	.word	0xffffffff


	//   ....[53]....
        /*0568*/ 	.word	0xffffffff


	//   ....[54]....
        /*056c*/ 	.word	0xffffffff


	//   ....[55]....
        /*0570*/ 	.word	0xffffffff


	//   ....[56]....
        /*0574*/ 	.word	0xffffffff


	//   ....[57]....
        /*0578*/ 	.word	0xffffffff


	//   ....[58]....
        /*057c*/ 	.word	0xffffffff


	//   ....[59]....
        /*0580*/ 	.word	0xffffffff


	//   ....[60]....
        /*0584*/ 	.word	0xffffffff


	//   ....[61]....
        /*0588*/ 	.word	0xffffffff


	//   ....[62]....
        /*058c*/ 	.word	0xffffffff


	//   ....[63]....
        /*0590*/ 	.word	0xffffffff


	//   ....[64]....
        /*0594*/ 	.word	0xffffffff


	//   ....[65]....
        /*0598*/ 	.word	0xffffffff


	//   ....[66]....
        /*059c*/ 	.word	0xffffffff


	//   ....[67]....
        /*05a0*/ 	.word	0xffffffff


	//   ....[68]....
        /*05a4*/ 	.word	0xffffffff


	//   ....[69]....
        /*05a8*/ 	.word	0xffffffff


	//   ....[70]....
        /*05ac*/ 	.word	0xffffffff


	//   ....[71]....
        /*05b0*/ 	.word	0xffffffff


	//   ....[72]....
        /*05b4*/ 	.word	0xffffffff


	//   ....[73]....
        /*05b8*/ 	.word	0xffffffff


	//   ....[74]....
        /*05bc*/ 	.word	0xffffffff


	//   ....[75]....
        /*05c0*/ 	.word	0xffffffff


	//   ....[76]....
        /*05c4*/ 	.word	0xffffffff


	//   ....[77]....
        /*05c8*/ 	.word	0xffffffff


	//   ....[78]....
        /*05cc*/ 	.word	0xffffffff


	//   ....[79]....
        /*05d0*/ 	.word	0xffffffff


	//   ....[80]....
        /*05d4*/ 	.word	0xffffffff


	//   ....[81]....
        /*05d8*/ 	.word	0xffffffff


	//   ....[82]....
        /*05dc*/ 	.word	0xffffffff


	//   ....[83]....
        /*05e0*/ 	.word	0xffffffff


	//   ....[84]....
        /*05e4*/ 	.word	0xffffffff


	//   ....[85]....
        /*05e8*/ 	.word	0xffffffff


	//   ....[86]....
        /*05ec*/ 	.word	0xffffffff


	//   ....[87]....
        /*05f0*/ 	.word	0xffffffff


	//   ....[88]....
        /*05f4*/ 	.word	0xffffffff


	//   ....[89]....
        /*05f8*/ 	.word	0xffffffff


	//   ....[90]....
        /*05fc*/ 	.word	0xffffffff


	//   ....[91]....
        /*0600*/ 	.word	0xffffffff


	//   ....[92]....
        /*0604*/ 	.word	0xffffffff


	//   ....[93]....
        /*0608*/ 	.word	0xffffffff


	//   ....[94]....
        /*060c*/ 	.word	0xffffffff


	//   ....[95]....
        /*0610*/ 	.word	0xffffffff


	//   ....[96]....
        /*0614*/ 	.word	0xffffffff


	//   ....[97]....
        /*0618*/ 	.word	0xffffffff


	//   ....[98]....
        /*061c*/ 	.word	0xffffffff


	//   ....[99]....
        /*0620*/ 	.word	0xffffffff


	//   ....[100]....
        /*0624*/ 	.word	0xffffffff


	//   ....[101]....
        /*0628*/ 	.word	0xffffffff


	//   ....[102]....
        /*062c*/ 	.word	0xffffffff


	//   ....[103]....
        /*0630*/ 	.word	0xffffffff


	//   ....[104]....
        /*0634*/ 	.word	0xffffffff


	//   ....[105]....
        /*0638*/ 	.word	0xffffffff


	//   ....[106]....
        /*063c*/ 	.word	0xffffffff


	//   ....[107]....
        /*0640*/ 	.word	0xffffffff


	//   ....[108]....
        /*0644*/ 	.word	0xffffffff


	//   ....[109]....
        /*0648*/ 	.word	0xffffffff


	//   ....[110]....
        /*064c*/ 	.word	0xffffffff


	//   ....[111]....
        /*0650*/ 	.word	0xffffffff


	//   ....[112]....
        /*0654*/ 	.word	0xffffffff


	//   ....[113]....
        /*0658*/ 	.word	0xffffffff


	//   ....[114]....
        /*065c*/ 	.word	0xffffffff


	//   ....[115]....
        /*0660*/ 	.word	0xffffffff


	//   ....[116]....
        /*0664*/ 	.word	0xffffffff


	//   ....[117]....
        /*0668*/ 	.word	0xffffffff


	//   ....[118]....
        /*066c*/ 	.word	0xffffffff


	//   ....[119]....
        /*0670*/ 	.word	0xffffffff


	//   ....[120]....
        /*0674*/ 	.word	0xffffffff


	//   ....[121]....
        /*0678*/ 	.word	0xffffffff


	//   ....[122]....
        /*067c*/ 	.word	0xffffffff


	//   ....[123]....
        /*0680*/ 	.word	0xffffffff


	//   ....[124]....
        /*0684*/ 	.word	0xffffffff


	//   ....[125]....
        /*0688*/ 	.word	0xffffffff


	//   ....[126]....
        /*068c*/ 	.word	0xffffffff


	//   ....[127]....
        /*0690*/ 	.word	0xffffffff


	//   ....[128]....
        /*0694*/ 	.word	0xffffffff


	//   ....[129]....
        /*0698*/ 	.word	0xffffffff


	//   ....[130]....
        /*069c*/ 	.word	0xffffffff


	//   ....[131]....
        /*06a0*/ 	.word	0xffffffff


	//   ....[132]....
        /*06a4*/ 	.word	0xffffffff


	//   ....[133]....
        /*06a8*/ 	.word	0xffffffff


	//   ....[134]....
        /*06ac*/ 	.word	0xffffffff


	//   ....[135]....
        /*06b0*/ 	.word	0xffffffff


	//   ....[136]....
        /*06b4*/ 	.word	0xffffffff


	//   ....[137]....
        /*06b8*/ 	.word	0xffffffff


	//   ....[138]....
        /*06bc*/ 	.word	0x0500000f


	//   ....[139]....
        /*06c0*/ 	.word	0x0500000f


	//   ....[140]....
        /*06c4*/ 	.word	0x0500000f


	//   ....[141]....
        /*06c8*/ 	.word	0x0500000f


	//   ....[142]....
        /*06cc*/ 	.word	0x0500000f


	//   ....[143]....
        /*06d0*/ 	.word	0x0500000f


	//   ....[144]....
        /*06d4*/ 	.word	0x0500000f


	//   ....[145]....
        /*06d8*/ 	.word	0x0500000f


	//   ....[146]....
        /*06dc*/ 	.word	0x0500000f


	//   ....[147]....
        /*06e0*/ 	.word	0x0500000f


	//   ....[148]....
        /*06e4*/ 	.word	0x0500000f


	//   ....[149]....
        /*06e8*/ 	.word	0x0500000f


	//   ....[150]....
        /*06ec*/ 	.word	0x0500000f


	//   ....[151]....
        /*06f0*/ 	.word	0x0500000f


	//   ....[152]....
        /*06f4*/ 	.word	0x0500000f


	//   ....[153]....
        /*06f8*/ 	.word	0x0500000f


	//   ....[154]....
        /*06fc*/ 	.word	0x0500000f


	//   ....[155]....
        /*0700*/ 	.word	0x0500000f


	//   ....[156]....
        /*0704*/ 	.word	0x0500000f


	//   ....[157]....
        /*0708*/ 	.word	0x0500000f


	//   ....[158]....
        /*070c*/ 	.word	0x0500000f


	//   ....[159]....
        /*0710*/ 	.word	0x0500000f


	//   ....[160]....
        /*0714*/ 	.word	0x0500000f


	//   ....[161]....
        /*0718*/ 	.word	0x0500000f


	//   ....[162]....
        /*071c*/ 	.word	0x0500000f


	//   ....[163]....
        /*0720*/ 	.word	0x0500000f


	//   ....[164]....
        /*0724*/ 	.word	0x0500000f


	//   ....[165]....
        /*0728*/ 	.word	0x0500000f


	//   ....[166]....
        /*072c*/ 	.word	0x0500000f


	//   ....[167]....
        /*0730*/ 	.word	0x0500000f


	//   ....[168]....
        /*0734*/ 	.word	0x0500000f


	//   ....[169]....
        /*0738*/ 	.word	0x0500000f


	//   ....[170]....
        /*073c*/ 	.word	0x0500000f


	//   ....[171]....
        /*0740*/ 	.word	0x0500000f


	//   ....[172]....
        /*0744*/ 	.word	0x0500000f


	//   ....[173]....
        /*0748*/ 	.word	0x0500000f


	//   ....[174]....
        /*074c*/ 	.word	0x0500000f


	//   ....[175]....
        /*0750*/ 	.word	0x0500000f


	//   ....[176]....
        /*0754*/ 	.word	0x0500000f


	//   ....[177]....
        /*0758*/ 	.word	0x0500000f


	//   ....[178]....
        /*075c*/ 	.word	0x0500000f


	//   ....[179]....
        /*0760*/ 	.word	0x0500000f


	//   ....[180]....
        /*0764*/ 	.word	0x0500000f


	//   ....[181]....
        /*0768*/ 	.word	0x0500000f


	//   ....[182]....
        /*076c*/ 	.word	0x0500000f


	//   ....[183]....
        /*0770*/ 	.word	0x0500000f


	//   ....[184]....
        /*0774*/ 	.word	0x0500000f


	//   ....[185]....
        /*0778*/ 	.word	0x0500000f


	//   ....[186]....
        /*077c*/ 	.word	0x0500000f


	//   ....[187]....
        /*0780*/ 	.word	0x0500000f


	//   ....[188]....
        /*0784*/ 	.word	0x0500000f


	//   ....[189]....
        /*0788*/ 	.word	0x0500000f


	//   ....[190]....
        /*078c*/ 	.word	0x0500000f


	//   ....[191]....
        /*0790*/ 	.word	0x0500000f


	//   ....[192]....
        /*0794*/ 	.word	0x0500000f


	//   ....[193]....
        /*0798*/ 	.word	0x0500000f


	//   ....[194]....
        /*079c*/ 	.word	0x0500000f


	//   ....[195]....
        /*07a0*/ 	.word	0x0500000f


	//   ....[196]....
        /*07a4*/ 	.word	0x0500000f


	//   ....[197]....
        /*07a8*/ 	.word	0x0500000f


	//   ....[198]....
        /*07ac*/ 	.word	0x0500000f


	//   ....[199]....
        /*07b0*/ 	.word	0x0500000f


	//   ....[200]....
        /*07b4*/ 	.word	0x0500000f


	//   ....[201]....
        /*07b8*/ 	.word	0x0500000f


	//   ....[202]....
        /*07bc*/ 	.word	0x0500000f


	//   ....[203]....
        /*07c0*/ 	.word	0x0500000f


	//   ....[204]....
        /*07c4*/ 	.word	0x0500000f


	//   ....[205]....
        /*07c8*/ 	.word	0x0500000f


	//   ....[206]....
        /*07cc*/ 	.word	0x0500000f


	//   ....[207]....
        /*07d0*/ 	.word	0x0500000f


	//   ....[208]....
        /*07d4*/ 	.word	0x0500000f


	//   ....[209]....
        /*07d8*/ 	.word	0x0500000f


	//   ....[210]....
        /*07dc*/ 	.word	0x0500000f


	//   ....[211]....
        /*07e0*/ 	.word	0x0500000f


	//   ....[212]....
        /*07e4*/ 	.word	0x0500000f


	//   ....[213]....
        /*07e8*/ 	.word	0x0500000f


	//   ....[214]....
        /*07ec*/ 	.word	0x0500000f


	//----- nvinfo : EIATTR_COOP_GROUP_INSTR_OFFSETS
	.align		4
.L_273:
        /*07f0*/ 	.byte	0x04, 0x28
        /*07f2*/ 	.short	(.L_275 - .L_274)


	//   ....[0]....
.L_274:
        /*07f4*/ 	.word	0x00000070


	//   ....[1]....
        /*07f8*/ 	.word	0x000001a0


	//   ....[2]....
        /*07fc*/ 	.word	0x000001f0


	//   ....[3]....
        /*0800*/ 	.word	0x00000420


	//   ....[4]....
        /*0804*/ 	.word	0x00000580


	//   ....[5]....
        /*0808*/ 	.word	0x000006a0


	//   ....[6]....
        /*080c*/ 	.word	0x00000800


	//   ....[7]....
        /*0810*/ 	.word	0x00009d30


	//   ....[8]....
        /*0814*/ 	.word	0x0000a680


	//   ....[9]....
        /*0818*/ 	.word	0x0000a690


	//   ....[10]....
        /*081c*/ 	.word	0x0000a6a0


	//   ....[11]....
        /*0820*/ 	.word	0x0000a6b0


	//   ....[12]....
        /*0824*/ 	.word	0x0000dc60


	//   ....[13]....
        /*0828*/ 	.word	0x0000dc70


	//   ....[14]....
        /*082c*/ 	.word	0x0000dc80


	//   ....[15]....
        /*0830*/ 	.word	0x0000dc90


	//   ....[16]....
        /*0834*/ 	.word	0x00011740


	//   ....[17]....
        /*0838*/ 	.word	0x000120c0


	//   ....[18]....
        /*083c*/ 	.word	0x000131d0


	//   ....[19]....
        /*0840*/ 	.word	0x00013270


	//   ....[20]....
        /*0844*/ 	.word	0x00013b70


	//   ....[21]....
        /*0848*/ 	.word	0x00013bc0


	//   ....[22]....
        /*084c*/ 	.word	0x00015b10


	//   ....[23]....
        /*0850*/ 	.word	0x00015d20


	//   ....[24]....
        /*0854*/ 	.word	0x000169e0


	//   ....[25]....
        /*0858*/ 	.word	0x00016a90


	//   ....[26]....
        /*085c*/ 	.word	0x00017250


	//   ....[27]....
        /*0860*/ 	.word	0x000172c0


	//   ....[28]....
        /*0864*/ 	.word	0x00019740


	//   ....[29]....
        /*0868*/ 	.word	0x000197f0


	//   ....[30]....
        /*086c*/ 	.word	0x00019840


	//   ....[31]....
        /*0870*/ 	.word	0x00019860


	//   ....[32]....
        /*0874*/ 	.word	0x0001be60


	//   ....[33]....
        /*0878*/ 	.word	0x0001c050


	//   ....[34]....
        /*087c*/ 	.word	0x0001cd20


	//   ....[35]....
        /*0880*/ 	.word	0x0001cdd0


	//   ....[36]....
        /*0884*/ 	.word	0x0001d560


	//   ....[37]....
        /*0888*/ 	.word	0x0001d5e0


	//   ....[38]....
        /*088c*/ 	.word	0x0001e9d0


	//   ....[39]....
        /*0890*/ 	.word	0x0001e9e0


	//   ....[40]....
        /*0894*/ 	.word	0x0001ea60


	//   ....[41]....
        /*0898*/ 	.word	0x0001ea70


	//   ....[42]....
        /*089c*/ 	.word	0x0001f7e0


	//   ....[43]....
        /*08a0*/ 	.word	0x0001f810


	//   ....[44]....
        /*08a4*/ 	.word	0x0001f840


	//   ....[45]....
        /*08a8*/ 	.word	0x0001f870


	//   ....[46]....
        /*08ac*/ 	.word	0x0001f8a0


	//   ....[47]....
        /*08b0*/ 	.word	0x0001f8d0


	//   ....[48]....
        /*08b4*/ 	.word	0x0001f900


	//   ....[49]....
        /*08b8*/ 	.word	0x0001f930


	//   ....[50]....
        /*08bc*/ 	.word	0x0001f960


	//   ....[51]....
        /*08c0*/ 	.word	0x0001f990


	//   ....[52]....
        /*08c4*/ 	.word	0x0001f9c0


	//   ....[53]....
        /*08c8*/ 	.word	0x0001f9f0


	//   ....[54]....
        /*08cc*/ 	.word	0x0001fa20


	//   ....[55]....
        /*08d0*/ 	.word	0x0001fa50


	//   ....[56]....
        /*08d4*/ 	.word	0x0001fa80


	//   ....[57]....
        /*08d8*/ 	.word	0x0001fab0


	//   ....[58]....
        /*08dc*/ 	.word	0x0001fae0


	//   ....[59]....
        /*08e0*/ 	.word	0x0001fb10


	//   ....[60]....
        /*08e4*/ 	.word	0x0001fb40


	//   ....[61]....
        /*08e8*/ 	.word	0x0001fb70


	//   ....[62]....
        /*08ec*/ 	.word	0x0001fba0


	//   ....[63]....
        /*08f0*/ 	.word	0x0001fbd0


	//   ....[64]....
        /*08f4*/ 	.word	0x0001fc00


	//   ....[65]....
        /*08f8*/ 	.word	0x0001fc20


	//   ....[66]....
        /*08fc*/ 	.word	0x0001fc30


	//   ....[67]....
        /*0900*/ 	.word	0x0001fc40


	//   ....[68]....
        /*0904*/ 	.word	0x0001fc60


	//   ....[69]....
        /*0908*/ 	.word	0x0001fc70


	//   ....[70]....
        /*090c*/ 	.word	0x0001fc80


	//   ....[71]....
        /*0910*/ 	.word	0x0001fc90


	//   ....[72]....
        /*0914*/ 	.word	0x0001fcc0


	//   ....[73]....
        /*0918*/ 	.word	0x0001fcf0


	//   ....[74]....
        /*091c*/ 	.word	0x000202c0


	//   ....[75]....
        /*0920*/ 	.word	0x00020300


	//   ....[76]....
        /*0924*/ 	.word	0x00020330


	//   ....[77]....
        /*0928*/ 	.word	0x00020370


	//   ....[78]....
        /*092c*/ 	.word	0x000208f0


	//   ....[79]....
        /*0930*/ 	.word	0x00020920


	//   ....[80]....
        /*0934*/ 	.word	0x000209f0


	//   ....[81]....
        /*0938*/ 	.word	0x00020a10


	//   ....[82]....
        /*093c*/ 	.word	0x00020ad0


	//   ....[83]....
        /*0940*/ 	.word	0x00020af0


	//   ....[84]....
        /*0944*/ 	.word	0x00020bc0


	//   ....[85]....
        /*0948*/ 	.word	0x00020be0


	//   ....[86]....
        /*094c*/ 	.word	0x000213a0


	//   ....[87]....
        /*0950*/ 	.word	0x000213b0


	//   ....[88]....
        /*0954*/ 	.word	0x000214d0


	//   ....[89]....
        /*0958*/ 	.word	0x000214e0


	//   ....[90]....
        /*095c*/ 	.word	0x000215f0


	//   ....[91]....
        /*0960*/ 	.word	0x00021600


	//   ....[92]....
        /*0964*/ 	.word	0x00021710


	//   ....[93]....
        /*0968*/ 	.word	0x00021720


	//   ....[94]....
        /*096c*/ 	.word	0x00021890


	//   ....[95]....
        /*0970*/ 	.word	0x00021a70


	//   ....[96]....
        /*0974*/ 	.word	0x00021aa0


	//   ....[97]....
        /*0978*/ 	.word	0x00021ad0


	//   ....[98]....
        /*097c*/ 	.word	0x00021b00


	//   ....[99]....
        /*0980*/ 	.word	0x00021b30


	//   ....[100]....
        /*0984*/ 	.word	0x00021b60


	//   ....[101]....
        /*0988*/ 	.word	0x00021cd0


	//   ....[102]....
        /*098c*/ 	.word	0x00021d00


	//   ....[103]....
        /*0990*/ 	.word	0x00021d30


	//   ....[104]....
        /*0994*/ 	.word	0x00021d60


	//   ....[105]....
        /*0998*/ 	.word	0x00021d90


	//   ....[106]....
        /*099c*/ 	.word	0x00021dc0


	//   ....[107]....
        /*09a0*/ 	.word	0x00021e60


	//   ....[108]....
        /*09a4*/ 	.word	0x00021ec0


	//   ....[109]....
        /*09a8*/ 	.word	0x00021f50


	//   ....[110]....
        /*09ac*/ 	.word	0x000231d0


	//   ....[111]....
        /*09b0*/ 	.word	0x00024f90


	//   ....[112]....
        /*09b4*/ 	.word	0x00025d30


	//   ....[113]....
        /*09b8*/ 	.word	0x00025d50


	//   ....[114]....
        /*09bc*/ 	.word	0x00025db0


	//   ....[115]....
        /*09c0*/ 	.word	0x00025e30


	//   ....[116]....
        /*09c4*/ 	.word	0x00025ec0


	//   ....[117]....
        /*09c8*/ 	.word	0x00025ed0


	//   ....[118]....
        /*09cc*/ 	.word	0x00025f20


	//   ....[119]....
        /*09d0*/ 	.word	0x00025f60


	//   ....[120]....
        /*09d4*/ 	.word	0x00027bd0


	//   ....[121]....
        /*09d8*/ 	.word	0x00027c00


	//   ....[122]....
        /*09dc*/ 	.word	0x00027c40


	//   ....[123]....
        /*09e0*/ 	.word	0x00027c70


	//   ....[124]....
        /*09e4*/ 	.word	0x00027ca0


	//   ....[125]....
        /*09e8*/ 	.word	0x00027cd0


	//   ....[126]....
        /*09ec*/ 	.word	0x00027d00


	//   ....[127]....
        /*09f0*/ 	.word	0x00027d30


	//   ....[128]....
        /*09f4*/ 	.word	0x00027ec0


	//   ....[129]....
        /*09f8*/ 	.word	0x00027ef0


	//   ....[130]....
        /*09fc*/ 	.word	0x00027f20


	//   ....[131]....
        /*0a00*/ 	.word	0x00027f50


	//   ....[132]....
        /*0a04*/ 	.word	0x00027f80


	//   ....[133]....
        /*0a08*/ 	.word	0x00027fb0


	//   ....[134]....
        /*0a0c*/ 	.word	0x00028070


	//   ....[135]....
        /*0a10*/ 	.word	0x00028090


	//   ....[136]....
        /*0a14*/ 	.word	0x00028100


	//   ....[137]....
        /*0a18*/ 	.word	0x000287e0


	//   ....[138]....
        /*0a1c*/ 	.word	0x00028c90


	//   ....[139]....
        /*0a20*/ 	.word	0x00028d30


	//   ....[140]....
        /*0a24*/ 	.word	0x00028dc0


	//   ....[141]....
        /*0a28*/ 	.word	0x00028e10


	//   ....[142]....
        /*0a2c*/ 	.word	0x00028e60


	//   ....[143]....
        /*0a30*/ 	.word	0x00028f30


	//   ....[144]....
        /*0a34*/ 	.word	0x00028fc0


	//   ....[145]....
        /*0a38*/ 	.word	0x00029010


	//   ....[146]....
        /*0a3c*/ 	.word	0x00029060


	//   ....[147]....
        /*0a40*/ 	.word	0x000293f0


	//   ....[148]....
        /*0a44*/ 	.word	0x00029520


	//   ....[149]....
        /*0a48*/ 	.word	0x00029650


	//   ....[150]....
        /*0a4c*/ 	.word	0x000296d0


	//   ....[151]....
        /*0a50*/ 	.word	0x00029730


	//   ....[152]....
        /*0a54*/ 	.word	0x000297b0


	//   ....[153]....
        /*0a58*/ 	.word	0x00029810


	//   ....[154]....
        /*0a5c*/ 	.word	0x00029870


	//   ....[155]....
        /*0a60*/ 	.word	0x000298d0


	//   ....[156]....
        /*0a64*/ 	.word	0x00029950


	//   ....[157]....
        /*0a68*/ 	.word	0x000299b0


	//   ....[158]....
        /*0a6c*/ 	.word	0x00029a30


	//   ....[159]....
        /*0a70*/ 	.word	0x00029a90


	//   ....[160]....
        /*0a74*/ 	.word	0x00029b10


	//   ....[161]....
        /*0a78*/ 	.word	0x00029b70


	//   ....[162]....
        /*0a7c*/ 	.word	0x00029bf0


	//   ....[163]....
        /*0a80*/ 	.word	0x00029c50


	//   ....[164]....
        /*0a84*/ 	.word	0x00029ce0


	//   ....[165]....
        /*0a88*/ 	.word	0x00029d40


	//   ....[166]....
        /*0a8c*/ 	.word	0x00029dc0


	//   ....[167]....
        /*0a90*/ 	.word	0x00029e20


	//   ....[168]....
        /*0a94*/ 	.word	0x00029e80


	//   ....[169]....
        /*0a98*/ 	.word	0x00029ee0


	//   ....[170]....
        /*0a9c*/ 	.word	0x00029f40


	//   ....[171]....
        /*0aa0*/ 	.word	0x00029fa0


	//   ....[172]....
        /*0aa4*/ 	.word	0x0002a020


	//   ....[173]....
        /*0aa8*/ 	.word	0x0002a080


	//   ....[174]....
        /*0aac*/ 	.word	0x0002a100


	//   ....[175]....
        /*0ab0*/ 	.word	0x0002a160


	//   ....[176]....
        /*0ab4*/ 	.word	0x0002a1e0


	//   ....[177]....
        /*0ab8*/ 	.word	0x0002a240


	//   ....[178]....
        /*0abc*/ 	.word	0x0002a2c0


	//   ....[179]....
        /*0ac0*/ 	.word	0x0002a3b0


	//   ....[180]....
        /*0ac4*/ 	.word	0x0002a400


	//   ....[181]....
        /*0ac8*/ 	.word	0x0002a490


	//   ....[182]....
        /*0acc*/ 	.word	0x0002a520


	//   ....[183]....
        /*0ad0*/ 	.word	0x0002a5b0


	//   ....[184]....
        /*0ad4*/ 	.word	0x0002a640


	//   ....[185]....
        /*0ad8*/ 	.word	0x0002a6d0


	//   ....[186]....
        /*0adc*/ 	.word	0x0002a760


	//   ....[187]....
        /*0ae0*/ 	.word	0x0002a820


	//   ....[188]....
        /*0ae4*/ 	.word	0x0002ab10


	//   ....[189]....
        /*0ae8*/ 	.word	0x0002ad20


	//   ....[190]....
        /*0aec*/ 	.word	0x0002ad70


	//   ....[191]....
        /*0af0*/ 	.word	0x0002add0


	//   ....[192]....
        /*0af4*/ 	.word	0x0002aee0


	//   ....[193]....
        /*0af8*/ 	.word	0x0002af40


	//   ....[194]....
        /*0afc*/ 	.word	0x0002b050


	//   ....[195]....
        /*0b00*/ 	.word	0x0002b0b0


	//   ....[196]....
        /*0b04*/ 	.word	0x0002b190


	//   ....[197]....
        /*0b08*/ 	.word	0x0002b4b0


	//   ....[198]....
        /*0b0c*/ 	.word	0x0002b550


	//   ....[199]....
        /*0b10*/ 	.word	0x0002b670


	//   ....[200]....
        /*0b14*/ 	.word	0x0002b6f0


	//   ....[201]....
        /*0b18*/ 	.word	0x0002b770


	//   ....[202]....
        /*0b1c*/ 	.word	0x0002b7f0


	//   ....[203]....
        /*0b20*/ 	.word	0x0002b870


	//   ....[204]....
        /*0b24*/ 	.word	0x0002b900


	//   ....[205]....
        /*0b28*/ 	.word	0x0002b9a0


	//   ....[206]....
        /*0b2c*/ 	.word	0x0002ba50


	//   ....[207]....
        /*0b30*/ 	.word	0x0002bad0


	//   ....[208]....
        /*0b34*/ 	.word	0x0002bb50


	//   ....[209]....
        /*0b38*/ 	.word	0x0002bbd0


	//   ....[210]....
        /*0b3c*/ 	.word	0x0002bc60


	//   ....[211]....
        /*0b40*/ 	.word	0x0002bce0


	//   ....[212]....
        /*0b44*/ 	.word	0x0002bd80


	//   ....[213]....
        /*0b48*/ 	.word	0x0002be10


	//   ....[214]....
        /*0b4c*/ 	.word	0x0002bf40


	//----- nvinfo : EIATTR_REG_RECONFIG
	.align		4
.L_275:
        /*0b50*/ 	.byte	0x01, 0x54
	.zero		2


	//----- nvinfo : EIATTR_SYSCALL_OFFSETS
	.align		4
        /*0b54*/ 	.byte	0x04, 0x46
        /*0b56*/ 	.short	(.L_277 - .L_276)


	//   ....[0]....
.L_276:
        /*0b58*/ 	.word	0x00001e80


	//   ....[1]....
        /*0b5c*/ 	.word	0x00001fd0


	//   ....[2]....
        /*0b60*/ 	.word	0x00009ec0


	//   ....[3]....
        /*0b64*/ 	.word	0x0000a460


	//   ....[4]....
        /*0b68*/ 	.word	0x000249f0


	//   ....[5]....
        /*0b6c*/ 	.word	0x00024b90


	//   ....[6]....
        /*0b70*/ 	.word	0x00024cf0


	//   ....[7]....
        /*0b74*/ 	.word	0x00024e30


	//   ....[8]....
        /*0b78*/ 	.word	0x000258a0


	//----- nvinfo : EIATTR_MBARRIER_INSTR_OFFSETS
	.align		4
.L_277:
        /*0b7c*/ 	.byte	0x04, 0x39
        /*0b7e*/ 	.short	(.L_279 - .L_278)


	//   ....[0]....
.L_278:
        /*0b80*/ 	.word	0x000002d0
        /*0b84*/ 	.word	0x000000ff
        /*0b88*/ 	.word	0x00022800
        /*0b8c*/ 	.short	0x0100
        /*0b8e*/ 	.byte	0x08
	.zero		1


	//   ....[1]....
        /*0b90*/ 	.word	0x000002e0
        /*0b94*/ 	.word	0x000000ff
        /*0b98*/ 	.word	0x00022820
        /*0b9c*/ 	.short	0x0100
        /*0b9e*/ 	.byte	0x08
	.zero		1


	//   ....[2]....
        /*0ba0*/ 	.word	0x000003d0
        /*0ba4*/ 	.word	0x000000ff
        /*0ba8*/ 	.word	0x00022830
        /*0bac*/ 	.short	0x0100
        /*0bae*/ 	.byte	0x08
	.zero		1


	//   ....[3]....
        /*0bb0*/ 	.word	0x000003e0
        /*0bb4*/ 	.word	0x000000ff
        /*0bb8*/ 	.word	0x00022840
        /*0bbc*/ 	.short	0x0100
        /*0bbe*/ 	.byte	0x08
	.zero		1


	//   ....[4]....
        /*0bc0*/ 	.word	0x000003f0
        /*0bc4*/ 	.word	0x000000ff
        /*0bc8*/ 	.word	0x00022838
        /*0bcc*/ 	.short	0x0100
        /*0bce*/ 	.byte	0x08
	.zero		1


	//   ....[5]....
        /*0bd0*/ 	.word	0x00000400
        /*0bd4*/ 	.word	0x000000ff
        /*0bd8*/ 	.word	0x00022848
        /*0bdc*/ 	.short	0x0100
        /*0bde*/ 	.byte	0x08
	.zero		1


	//   ....[6]....
        /*0be0*/ 	.word	0x00000530
        /*0be4*/ 	.word	0x000000ff
        /*0be8*/ 	.word	0x00022850
        /*0bec*/ 	.short	0x0100
        /*0bee*/ 	.byte	0x08
	.zero		1


	//   ....[7]....
        /*0bf0*/ 	.word	0x00000540
        /*0bf4*/ 	.word	0x000000ff
        /*0bf8*/ 	.word	0x00022860
        /*0bfc*/ 	.short	0x0100
        /*0bfe*/ 	.byte	0x08
	.zero		1


	//   ....[8]....
        /*0c00*/ 	.word	0x00000550
        /*0c04*/ 	.word	0x000000ff
        /*0c08*/ 	.word	0x00022858
        /*0c0c*/ 	.short	0x0100
        /*0c0e*/ 	.byte	0x08
	.zero		1


	//   ....[9]....
        /*0c10*/ 	.word	0x00000560
        /*0c14*/ 	.word	0x000000ff
        /*0c18*/ 	.word	0x00022868
        /*0c1c*/ 	.short	0x0100
        /*0c1e*/ 	.byte	0x08
	.zero		1


	//   ....[10]....
        /*0c20*/ 	.word	0x00000650
        /*0c24*/ 	.word	0x000000ff
        /*0c28*/ 	.word	0x00022870
        /*0c2c*/ 	.short	0x0100
        /*0c2e*/ 	.byte	0x06
	.zero		1


	//   ....[11]....
        /*0c30*/ 	.word	0x00000660
        /*0c34*/ 	.word	0x000000ff
        /*0c38*/ 	.word	0x00022880
        /*0c3c*/ 	.short	0x0100
        /*0c3e*/ 	.byte	0x06
	.zero		1


	//   ....[12]....
        /*0c40*/ 	.word	0x00000670
        /*0c44*/ 	.word	0x000000ff
        /*0c48*/ 	.word	0x00022878
        /*0c4c*/ 	.short	0x0100
        /*0c4e*/ 	.byte	0x06
	.zero		1


	//   ....[13]....
        /*0c50*/ 	.word	0x00000680
        /*0c54*/ 	.word	0x000000ff
        /*0c58*/ 	.word	0x00022888
        /*0c5c*/ 	.short	0x0100
        /*0c5e*/ 	.byte	0x06
	.zero		1


	//   ....[14]....
        /*0c60*/ 	.word	0x000007b0
        /*0c64*/ 	.word	0x000000ff
        /*0c68*/ 	.word	0x00022890
        /*0c6c*/ 	.short	0x0100
        /*0c6e*/ 	.byte	0x08
	.zero		1


	//   ....[15]....
        /*0c70*/ 	.word	0x000007c0
        /*0c74*/ 	.word	0x000000ff
        /*0c78*/ 	.word	0x000228a0
        /*0c7c*/ 	.short	0x0100
        /*0c7e*/ 	.byte	0x08
	.zero		1


	//   ....[16]....
        /*0c80*/ 	.word	0x000007d0
        /*0c84*/ 	.word	0x000000ff
        /*0c88*/ 	.word	0x00022898
        /*0c8c*/ 	.short	0x0100
        /*0c8e*/ 	.byte	0x08
	.zero		1


	//   ....[17]....
        /*0c90*/ 	.word	0x000007e0
        /*0c94*/ 	.word	0x000000ff
        /*0c98*/ 	.word	0x000228a8
        /*0c9c*/ 	.short	0x0100
        /*0c9e*/ 	.byte	0x08
	.zero		1


	//   ....[18]....
        /*0ca0*/ 	.word	0x00000910
        /*0ca4*/ 	.word	0x000000ff
        /*0ca8*/ 	.word	0x000228b0
        /*0cac*/ 	.short	0x0100
        /*0cae*/ 	.byte	0x08
	.zero		1


	//   ....[19]....
        /*0cb0*/ 	.word	0x00000920
        /*0cb4*/ 	.word	0x000000ff
        /*0cb8*/ 	.word	0x000228c0
        /*0cbc*/ 	.short	0x0100
        /*0cbe*/ 	.byte	0x08
	.zero		1


	//   ....[20]....
        /*0cc0*/ 	.word	0x00000930
        /*0cc4*/ 	.word	0x000000ff
        /*0cc8*/ 	.word	0x000228b8
        /*0ccc*/ 	.short	0x0100
        /*0cce*/ 	.byte	0x08
	.zero		1


	//   ....[21]....
        /*0cd0*/ 	.word	0x00000940
        /*0cd4*/ 	.word	0x000000ff
        /*0cd8*/ 	.word	0x000228c8
        /*0cdc*/ 	.short	0x0100
        /*0cde*/ 	.byte	0x08
	.zero		1


	//   ....[22]....
        /*0ce0*/ 	.word	0x00003080
        /*0ce4*/ 	.word	0x0000006c
        /*0ce8*/ 	.word	0x00022890
        /*0cec*/ 	.short	0x010a
        /*0cee*/ 	.byte	0x3f
	.zero		1


	//   ....[23]....
        /*0cf0*/ 	.word	0x00005f90
        /*0cf4*/ 	.word	0x0000006c
        /*0cf8*/ 	.word	0x00022890
        /*0cfc*/ 	.short	0x010a
        /*0cfe*/ 	.byte	0x3f
	.zero		1


	//   ....[24]....
        /*0d00*/ 	.word	0x00008f00
        /*0d04*/ 	.word	0x0000006c
        /*0d08*/ 	.word	0x00022890
        /*0d0c*/ 	.short	0x010a
        /*0d0e*/ 	.byte	0x3f
	.zero		1


	//   ....[25]....
        /*0d10*/ 	.word	0x00009170
        /*0d14*/ 	.word	0x00000004
        /*0d18*/ 	.word	0x00000000
        /*0d1c*/ 	.short	0x0101
        /*0d1e*/ 	.byte	0x3f
	.zero		1


	//   ....[26]....
        /*0d20*/ 	.word	0x000091b0
        /*0d24*/ 	.word	0x0000006c
        /*0d28*/ 	.word	0x000228b0
        /*0d2c*/ 	.short	0x010a
        /*0d2e*/ 	.byte	0x3f
	.zero		1


	//   ....[27]....
        /*0d30*/ 	.word	0x000095f0
        /*0d34*/ 	.word	0x0000006c
        /*0d38*/ 	.word	0x00000000
        /*0d3c*/ 	.short	0x0101
        /*0d3e*/ 	.byte	0x3f
	.zero		1


	//   ....[28]....
        /*0d40*/ 	.word	0x0000a1e0
        /*0d44*/ 	.word	0x00000010
        /*0d48*/ 	.word	0x00022800
        /*0d4c*/ 	.short	0x010a
        /*0d4e*/ 	.byte	0x3f
	.zero		1


	//   ....[29]....
        /*0d50*/ 	.word	0x0000a230
        /*0d54*/ 	.word	0x00000010
        /*0d58*/ 	.word	0x00022800
        /*0d5c*/ 	.short	0x010a
        /*0d5e*/ 	.byte	0x3f
	.zero		1


	//   ....[30]....
        /*0d60*/ 	.word	0x0000abd0
        /*0d64*/ 	.word	0x00000010
        /*0d68*/ 	.word	0x00022800
        /*0d6c*/ 	.short	0x010a
        /*0d6e*/ 	.byte	0x3f
	.zero		1


	//   ....[31]....
        /*0d70*/ 	.word	0x0000e0c0
        /*0d74*/ 	.word	0x00000010
        /*0d78*/ 	.word	0x00022800
        /*0d7c*/ 	.short	0x010a
        /*0d7e*/ 	.byte	0x3f
	.zero		1


	//   ....[32]....
        /*0d80*/ 	.word	0x00011160
        /*0d84*/ 	.word	0x00000008
        /*0d88*/ 	.word	0x00022830
        /*0d8c*/ 	.short	0x010a
        /*0d8e*/ 	.byte	0x3f
	.zero		1


	//   ....[33]....
        /*0d90*/ 	.word	0x000111d0
        /*0d94*/ 	.word	0x00000008
        /*0d98*/ 	.word	0x00022830
        /*0d9c*/ 	.short	0x010a
        /*0d9e*/ 	.byte	0x3f
	.zero		1


	//   ....[34]....
        /*0da0*/ 	.word	0x00011ad0
        /*0da4*/ 	.word	0x00000008
        /*0da8*/ 	.word	0x00000000
        /*0dac*/ 	.short	0x0101
        /*0dae*/ 	.byte	0x3f
	.zero		1


	//   ....[35]....
        /*0db0*/ 	.word	0x00014c10
        /*0db4*/ 	.word	0x00000007
        /*0db8*/ 	.word	0x00022830
        /*0dbc*/ 	.short	0x010a
        /*0dbe*/ 	.byte	0x3f
	.zero		1


	//   ....[36]....
        /*0dc0*/ 	.word	0x00014c60
        /*0dc4*/ 	.word	0x00000007
        /*0dc8*/ 	.word	0x00022830
        /*0dcc*/ 	.short	0x010a
        /*0dce*/ 	.byte	0x3f
	.zero		1


	//   ....[37]....
        /*0dd0*/ 	.word	0x00014fd0
        /*0dd4*/ 	.word	0x00000007
        /*0dd8*/ 	.word	0x00022850
        /*0ddc*/ 	.short	0x010a
        /*0dde*/ 	.byte	0x3f
	.zero		1


	//   ....[38]....
        /*0de0*/ 	.word	0x00015010
        /*0de4*/ 	.word	0x00000007
        /*0de8*/ 	.word	0x00022850
        /*0dec*/ 	.short	0x010a
        /*0dee*/ 	.byte	0x3f
	.zero		1


	//   ....[39]....
        /*0df0*/ 	.word	0x00015b30
        /*0df4*/ 	.word	0x00000007
        /*0df8*/ 	.word	0x00000000
        /*0dfc*/ 	.short	0x0101
        /*0dfe*/ 	.byte	0x3f
	.zero		1


	//   ....[40]....
        /*0e00*/ 	.word	0x00017dc0
        /*0e04*/ 	.word	0x00000007
        /*0e08*/ 	.word	0x00000000
        /*0e0c*/ 	.short	0x0101
        /*0e0e*/ 	.byte	0x3f
	.zero		1


	//   ....[41]....
        /*0e10*/ 	.word	0x000186d0
        /*0e14*/ 	.word	0x00000007
        /*0e18*/ 	.word	0x00022830
        /*0e1c*/ 	.short	0x010a
        /*0e1e*/ 	.byte	0x3f
	.zero		1


	//   ....[42]....
        /*0e20*/ 	.word	0x00018720
        /*0e24*/ 	.word	0x00000007
        /*0e28*/ 	.word	0x00022830
        /*0e2c*/ 	.short	0x010a
        /*0e2e*/ 	.byte	0x3f
	.zero		1


	//   ....[43]....
        /*0e30*/ 	.word	0x00018ac0
        /*0e34*/ 	.word	0x00000007
        /*0e38*/ 	.word	0x00022850
        /*0e3c*/ 	.short	0x010a
        /*0e3e*/ 	.byte	0x3f
	.zero		1


	//   ....[44]....
        /*0e40*/ 	.word	0x00018b00
        /*0e44*/ 	.word	0x00000007
        /*0e48*/ 	.word	0x00022850
        /*0e4c*/ 	.short	0x010a
        /*0e4e*/ 	.byte	0x3f
	.zero		1


	//   ....[45]....
        /*0e50*/ 	.word	0x0001a620
        /*0e54*/ 	.word	0x00000000
        /*0e58*/ 	.word	0x00000000
        /*0e5c*/ 	.short	0x0101
        /*0e5e*/ 	.byte	0x3f
	.zero		1


	//   ....[46]....
        /*0e60*/ 	.word	0x0001a850
        /*0e64*/ 	.word	0x00000008
        /*0e68*/ 	.word	0x00000000
        /*0e6c*/ 	.short	0x0101
        /*0e6e*/ 	.byte	0x3f
	.zero		1


	//   ....[47]....
        /*0e70*/ 	.word	0x0001af10
        /*0e74*/ 	.word	0x00000007
        /*0e78*/ 	.word	0x00022830
        /*0e7c*/ 	.short	0x010a
        /*0e7e*/ 	.byte	0x3f
	.zero		1


	//   ....[48]....
        /*0e80*/ 	.word	0x0001af60
        /*0e84*/ 	.word	0x00000007
        /*0e88*/ 	.word	0x00022830
        /*0e8c*/ 	.short	0x010a
        /*0e8e*/ 	.byte	0x3f
	.zero		1


	//   ....[49]....
        /*0e90*/ 	.word	0x0001b300
        /*0e94*/ 	.word	0x00000007
        /*0e98*/ 	.word	0x00022850
        /*0e9c*/ 	.short	0x010a
        /*0e9e*/ 	.byte	0x3f
	.zero		1


	//   ....[50]....
        /*0ea0*/ 	.word	0x0001b340
        /*0ea4*/ 	.word	0x00000007
        /*0ea8*/ 	.word	0x00022850
        /*0eac*/ 	.short	0x010a
        /*0eae*/ 	.byte	0x3f
	.zero		1


	//   ....[51]....
        /*0eb0*/ 	.word	0x0001be90
        /*0eb4*/ 	.word	0x00000006
        /*0eb8*/ 	.word	0x00000000
        /*0ebc*/ 	.short	0x0101
        /*0ebe*/ 	.byte	0x3f
	.zero		1


	//   ....[52]....
        /*0ec0*/ 	.word	0x0001e0d0
        /*0ec4*/ 	.word	0x00000006
        /*0ec8*/ 	.word	0x00000000
        /*0ecc*/ 	.short	0x0101
        /*0ece*/ 	.byte	0x3f
	.zero		1


	//   ....[53]....
        /*0ed0*/ 	.word	0x0001e6c0
        /*0ed4*/ 	.word	0x0000000d
        /*0ed8*/ 	.word	0x00022850
        /*0edc*/ 	.short	0x010a
        /*0ede*/ 	.byte	0x3f
	.zero		1


	//   ....[54]....
        /*0ee0*/ 	.word	0x0001e740
        /*0ee4*/ 	.word	0x0000000d
        /*0ee8*/ 	.word	0x00022850
        /*0eec*/ 	.short	0x010a
        /*0eee*/ 	.byte	0x3f
	.zero		1


	//   ....[55]....
        /*0ef0*/ 	.word	0x0001ed30
        /*0ef4*/ 	.word	0x00000000
        /*0ef8*/ 	.word	0x00000000
        /*0efc*/ 	.short	0x0101
        /*0efe*/ 	.byte	0x3f
	.zero		1


	//   ....[56]....
        /*0f00*/ 	.word	0x00020910
        /*0f04*/ 	.word	0x00000000
        /*0f08*/ 	.word	0x00000000
        /*0f0c*/ 	.short	0x0101
        /*0f0e*/ 	.byte	0x3f
	.zero		1


	//   ....[57]....
        /*0f10*/ 	.word	0x000232c0
        /*0f14*/ 	.word	0x00000006
        /*0f18*/ 	.word	0x00022820
        /*0f1c*/ 	.short	0x010a
        /*0f1e*/ 	.byte	0x3f
	.zero		1


	//   ....[58]....
        /*0f20*/ 	.word	0x000233b0
        /*0f24*/ 	.word	0x00000007
        /*0f28*/ 	.word	0x000228a0
        /*0f2c*/ 	.short	0x010a
        /*0f2e*/ 	.byte	0x3f
	.zero		1


	//   ....[59]....
        /*0f30*/ 	.word	0x000237e0
        /*0f34*/ 	.word	0x00000007
        /*0f38*/ 	.word	0x000228c0
        /*0f3c*/ 	.short	0x010a
        /*0f3e*/ 	.byte	0x3f
	.zero		1


	//   ....[60]....
        /*0f40*/ 	.word	0x00023bd0
        /*0f44*/ 	.word	0x00000008
        /*0f48*/ 	.word	0x000228a0
        /*0f4c*/ 	.short	0x010a
        /*0f4e*/ 	.byte	0x3f
	.zero		1


	//   ....[61]....
        /*0f50*/ 	.word	0x00023ff0
        /*0f54*/ 	.word	0x00000008
        /*0f58*/ 	.word	0x000228c0
        /*0f5c*/ 	.short	0x010a
        /*0f5e*/ 	.byte	0x3f
	.zero		1


	//   ....[62]....
        /*0f60*/ 	.word	0x00025240
        /*0f64*/ 	.word	0x00000000
        /*0f68*/ 	.word	0x00022880
        /*0f6c*/ 	.short	0x010a
        /*0f6e*/ 	.byte	0x3f
	.zero		1


	//   ....[63]....
        /*0f70*/ 	.word	0x00025400
        /*0f74*/ 	.word	0x00000000
        /*0f78*/ 	.word	0x00022840
        /*0f7c*/ 	.short	0x010a
        /*0f7e*/ 	.byte	0x3f
	.zero		1


	//   ....[64]....
        /*0f80*/ 	.word	0x00026060
        /*0f84*/ 	.word	0x00000008
        /*0f88*/ 	.word	0x00022800
        /*0f8c*/ 	.short	0x0107
        /*0f8e*/ 	.byte	0x3f
	.zero		1


	//   ....[65]....
        /*0f90*/ 	.word	0x00026160
        /*0f94*/ 	.word	0x00000002
        /*0f98*/ 	.word	0x00022800
        /*0f9c*/ 	.short	0x0101
        /*0f9e*/ 	.byte	0x3f
	.zero		1


	//   ....[66]....
        /*0fa0*/ 	.word	0x00026180
        /*0fa4*/ 	.word	0x00000002
        /*0fa8*/ 	.word	0x00022820
        /*0fac*/ 	.short	0x010a
        /*0fae*/ 	.byte	0x3f
	.zero		1


	//   ....[67]....
        /*0fb0*/ 	.word	0x000264d0
        /*0fb4*/ 	.word	0x00000003
        /*0fb8*/ 	.word	0x00022880
        /*0fbc*/ 	.short	0x010a
        /*0fbe*/ 	.byte	0x3f
	.zero		1


	//   ....[68]....
        /*0fc0*/ 	.word	0x00026720
        /*0fc4*/ 	.word	0x00000003
        /*0fc8*/ 	.word	0x00022840
        /*0fcc*/ 	.short	0x010a
        /*0fce*/ 	.byte	0x3f
	.zero		1


	//   ....[69]....
        /*0fd0*/ 	.word	0x00026c10
        /*0fd4*/ 	.word	0x00000015
        /*0fd8*/ 	.word	0x00022870
        /*0fdc*/ 	.short	0x010a
        /*0fde*/ 	.byte	0x3f
	.zero		1


	//   ....[70]....
        /*0fe0*/ 	.word	0x00026c80
        /*0fe4*/ 	.word	0x00000015
        /*0fe8*/ 	.word	0x00022860
        /*0fec*/ 	.short	0x010a
        /*0fee*/ 	.byte	0x3f
	.zero		1


	//   ....[71]....
        /*0ff0*/ 	.word	0x00027140
        /*0ff4*/ 	.word	0x00000015
        /*0ff8*/ 	.word	0x00022850
        /*0ffc*/ 	.short	0x0101
        /*0ffe*/ 	.byte	0x3f
	.zero		1


	//   ....[72]....
        /*1000*/ 	.word	0x000271d0
        /*1004*/ 	.word	0x00000015
        /*1008*/ 	.word	0x00000000
        /*100c*/ 	.short	0x0101
        /*100e*/ 	.byte	0x3f
	.zero		1


	//   ....[73]....
        /*1010*/ 	.word	0x00027400
        /*1014*/ 	.word	0x00000011
        /*1018*/ 	.word	0x00022870
        /*101c*/ 	.short	0x010a
        /*101e*/ 	.byte	0x3f
	.zero		1


	//   ....[74]....
        /*1020*/ 	.word	0x00027470
        /*1024*/ 	.word	0x00000011
        /*1028*/ 	.word	0x00022860
        /*102c*/ 	.short	0x010a
        /*102e*/ 	.byte	0x3f
	.zero		1


	//   ....[75]....
        /*1030*/ 	.word	0x00027960
        /*1034*/ 	.word	0x00000011
        /*1038*/ 	.word	0x00022850
        /*103c*/ 	.short	0x0101
        /*103e*/ 	.byte	0x3f
	.zero		1


	//   ....[76]....
        /*1040*/ 	.word	0x000279b0
        /*1044*/ 	.word	0x00000011
        /*1048*/ 	.word	0x00000000
        /*104c*/ 	.short	0x0101
        /*104e*/ 	.byte	0x3f
	.zero		1


	//   ....[77]....
        /*1050*/ 	.word	0x00028760
        /*1054*/ 	.word	0x00000000
        /*1058*/ 	.word	0x00022820
        /*105c*/ 	.short	0x010a
        /*105e*/ 	.byte	0x3f
	.zero		1


	//   ....[78]....
        /*1060*/ 	.word	0x00028910
        /*1064*/ 	.word	0x00000006
        /*1068*/ 	.word	0x00000000
        /*106c*/ 	.short	0x010a
        /*106e*/ 	.byte	0x3f
	.zero		1


	//   ....[79]....
        /*1070*/ 	.word	0x00028980
        /*1074*/ 	.word	0x00000007
        /*1078*/ 	.word	0x00000000
        /*107c*/ 	.short	0x010a
        /*107e*/ 	.byte	0x3f
	.zero		1


	//   ....[80]....
        /*1080*/ 	.word	0x000289e0
        /*1084*/ 	.word	0x00000004
        /*1088*/ 	.word	0x00022860
        /*108c*/ 	.short	0x010a
        /*108e*/ 	.byte	0x3f
	.zero		1


	//   ....[81]....
        /*1090*/ 	.word	0x00028a30
        /*1094*/ 	.word	0x00000003
        /*1098*/ 	.word	0x00022860
        /*109c*/ 	.short	0x010a
        /*109e*/ 	.byte	0x3f
	.zero		1


	//   ....[82]....
        /*10a0*/ 	.word	0x00028a70
        /*10a4*/ 	.word	0x00000004
        /*10a8*/ 	.word	0x00022880
        /*10ac*/ 	.short	0x010a
        /*10ae*/ 	.byte	0x3f
	.zero		1


	//   ....[83]....
        /*10b0*/ 	.word	0x00028a90
        /*10b4*/ 	.word	0x00000003
        /*10b8*/ 	.word	0x00022880
        /*10bc*/ 	.short	0x010a
        /*10be*/ 	.byte	0x3f
	.zero		1


	//   ....[84]....
        /*10c0*/ 	.word	0x00028af0
        /*10c4*/ 	.word	0x0000006c
        /*10c8*/ 	.word	0x00022890
        /*10cc*/ 	.short	0x010a
        /*10ce*/ 	.byte	0x3f
	.zero		1


	//   ....[85]....
        /*10d0*/ 	.word	0x00028b40
        /*10d4*/ 	.word	0x0000006c
        /*10d8*/ 	.word	0x00022890
        /*10dc*/ 	.short	0x010a
        /*10de*/ 	.byte	0x3f
	.zero		1


	//   ....[86]....
        /*10e0*/ 	.word	0x00028b90
        /*10e4*/ 	.word	0x0000006c
        /*10e8*/ 	.word	0x00022890
        /*10ec*/ 	.short	0x010a
        /*10ee*/ 	.byte	0x3f
	.zero		1


	//   ....[87]....
        /*10f0*/ 	.word	0x00028be0
        /*10f4*/ 	.word	0x0000006c
        /*10f8*/ 	.word	0x000228b0
        /*10fc*/ 	.short	0x010a
        /*10fe*/ 	.byte	0x3f
	.zero		1


	//   ....[88]....
        /*1100*/ 	.word	0x00028e90
        /*1104*/ 	.word	0x00000010
        /*1108*/ 	.word	0x00022800
        /*110c*/ 	.short	0x010a
        /*110e*/ 	.byte	0x3f
	.zero		1


	//   ....[89]....
        /*1110*/ 	.word	0x000290a0
        /*1114*/ 	.word	0x00000010
        /*1118*/ 	.word	0x00022800
        /*111c*/ 	.short	0x010a
        /*111e*/ 	.byte	0x3f
	.zero		1


	//   ....[90]....
        /*1120*/ 	.word	0x000290f0
        /*1124*/ 	.word	0x00000008
        /*1128*/ 	.word	0x00022830
        /*112c*/ 	.short	0x010a
        /*112e*/ 	.byte	0x3f
	.zero		1


	//   ....[91]....
        /*1130*/ 	.word	0x00029140
        /*1134*/ 	.word	0x00000007
        /*1138*/ 	.word	0x00022830
        /*113c*/ 	.short	0x010a
        /*113e*/ 	.byte	0x3f
	.zero		1


	//   ....[92]....
        /*1140*/ 	.word	0x00029190
        /*1144*/ 	.word	0x00000007
        /*1148*/ 	.word	0x00022850
        /*114c*/ 	.short	0x010a
        /*114e*/ 	.byte	0x3f
	.zero		1


	//   ....[93]....
        /*1150*/ 	.word	0x000291e0
        /*1154*/ 	.word	0x00000007
        /*1158*/ 	.word	0x00022830
        /*115c*/ 	.short	0x010a
        /*115e*/ 	.byte	0x3f
	.zero		1


	//   ....[94]....
        /*1160*/ 	.word	0x00029230
        /*1164*/ 	.word	0x00000007
        /*1168*/ 	.word	0x00022850
        /*116c*/ 	.short	0x010a
        /*116e*/ 	.byte	0x3f
	.zero		1


	//   ....[95]....
        /*1170*/ 	.word	0x00029280
        /*1174*/ 	.word	0x00000007
        /*1178*/ 	.word	0x00022830
        /*117c*/ 	.short	0x010a
        /*117e*/ 	.byte	0x3f
	.zero		1


	//   ....[96]....
        /*1180*/ 	.word	0x000292d0
        /*1184*/ 	.word	0x00000007
        /*1188*/ 	.word	0x00022850
        /*118c*/ 	.short	0x010a
        /*118e*/ 	.byte	0x3f
	.zero		1


	//   ....[97]....
        /*1190*/ 	.word	0x00029320
        /*1194*/ 	.word	0x0000000d
        /*1198*/ 	.word	0x00022850
        /*119c*/ 	.short	0x010a
        /*119e*/ 	.byte	0x3f
	.zero		1


	//   ....[98]....
        /*11a0*/ 	.word	0x0002a8f0
        /*11a4*/ 	.word	0x00000005
        /*11a8*/ 	.word	0x00022820
        /*11ac*/ 	.short	0x010a
        /*11ae*/ 	.byte	0x3f
	.zero		1


	//   ....[99]....
        /*11b0*/ 	.word	0x0002a940
        /*11b4*/ 	.word	0x00000007
        /*11b8*/ 	.word	0x000228a0
        /*11bc*/ 	.short	0x010a
        /*11be*/ 	.byte	0x3f
	.zero		1


	//   ....[100]....
        /*11c0*/ 	.word	0x0002a990
        /*11c4*/ 	.word	0x00000007
        /*11c8*/ 	.word	0x000228c0
        /*11cc*/ 	.short	0x010a
        /*11ce*/ 	.byte	0x3f
	.zero		1


	//   ....[101]....
        /*11d0*/ 	.word	0x0002a9e0
        /*11d4*/ 	.word	0x00000008
        /*11d8*/ 	.word	0x000228a0
        /*11dc*/ 	.short	0x010a
        /*11de*/ 	.byte	0x3f
	.zero		1


	//   ....[102]....
        /*11e0*/ 	.word	0x0002aa30
        /*11e4*/ 	.word	0x00000008
        /*11e8*/ 	.word	0x000228c0
        /*11ec*/ 	.short	0x010a
        /*11ee*/ 	.byte	0x3f
	.zero		1


	//   ....[103]....
        /*11f0*/ 	.word	0x0002abd0
        /*11f4*/ 	.word	0x00000000
        /*11f8*/ 	.word	0x00022880
        /*11fc*/ 	.short	0x010a
        /*11fe*/ 	.byte	0x3f
	.zero		1


	//   ....[104]....
        /*1200*/ 	.word	0x0002ac20
        /*1204*/ 	.word	0x00000000
        /*1208*/ 	.word	0x00022840
        /*120c*/ 	.short	0x010a
        /*120e*/ 	.byte	0x3f
	.zero		1


	//   ....[105]....
        /*1210*/ 	.word	0x0002b220
        /*1214*/ 	.word	0x00000002
        /*1218*/ 	.word	0x00022820
        /*121c*/ 	.short	0x010a
        /*121e*/ 	.byte	0x3f
	.zero		1


	//   ....[106]....
        /*1220*/ 	.word	0x0002b270
        /*1224*/ 	.word	0x00000003
        /*1228*/ 	.word	0x00022880
        /*122c*/ 	.short	0x010a
        /*122e*/ 	.byte	0x3f
	.zero		1


	//   ....[107]....
        /*1230*/ 	.word	0x0002b2c0
        /*1234*/ 	.word	0x00000003
        /*1238*/ 	.word	0x00022840
        /*123c*/ 	.short	0x010a
        /*123e*/ 	.byte	0x3f
	.zero		1


	//   ....[108]....
        /*1240*/ 	.word	0x0002b310
        /*1244*/ 	.word	0x00000015
        /*1248*/ 	.word	0x00022870
        /*124c*/ 	.short	0x010a
        /*124e*/ 	.byte	0x3f
	.zero		1


	//   ....[109]....
        /*1250*/ 	.word	0x0002b360
        /*1254*/ 	.word	0x00000015
        /*1258*/ 	.word	0x00022860
        /*125c*/ 	.short	0x010a
        /*125e*/ 	.byte	0x3f
	.zero		1


	//   ....[110]....
        /*1260*/ 	.word	0x0002b3b0
        /*1264*/ 	.word	0x00000011
        /*1268*/ 	.word	0x00022870
        /*126c*/ 	.short	0x010a
        /*126e*/ 	.byte	0x3f
	.zero		1


	//   ....[111]....
        /*1270*/ 	.word	0x0002b400
        /*1274*/ 	.word	0x00000011
        /*1278*/ 	.word	0x00022860
        /*127c*/ 	.short	0x010a
        /*127e*/ 	.byte	0x3f
	.zero		1


	//   ....[112]....
        /*1280*/ 	.word	0x0002be60
        /*1284*/ 	.word	0x00000000
        /*1288*/ 	.word	0x00022820
        /*128c*/ 	.short	0x010a
        /*128e*/ 	.byte	0x3f
	.zero		1


	//   ....[113]....
        /*1290*/ 	.word	0x0002c000
        /*1294*/ 	.word	0x00000006
        /*1298*/ 	.word	0x00000000
        /*129c*/ 	.short	0x010a
        /*129e*/ 	.byte	0x3f
	.zero		1


	//   ....[114]....
        /*12a0*/ 	.word	0x0002c050
        /*12a4*/ 	.word	0x00000007
        /*12a8*/ 	.word	0x00000000
        /*12ac*/ 	.short	0x010a
        /*12ae*/ 	.byte	0x3f
	.zero		1


	//   ....[115]....
        /*12b0*/ 	.word	0x0002c0a0
        /*12b4*/ 	.word	0x00000004
        /*12b8*/ 	.word	0x00022860
        /*12bc*/ 	.short	0x010a
        /*12be*/ 	.byte	0x3f
	.zero		1


	//   ....[116]....
        /*12c0*/ 	.word	0x0002c0f0
        /*12c4*/ 	.word	0x00000003
        /*12c8*/ 	.word	0x00022860
        /*12cc*/ 	.short	0x010a
        /*12ce*/ 	.byte	0x3f
	.zero		1


	//   ....[117]....
        /*12d0*/ 	.word	0x0002c140
        /*12d4*/ 	.word	0x00000004
        /*12d8*/ 	.word	0x00022880
        /*12dc*/ 	.short	0x010a
        /*12de*/ 	.byte	0x3f
	.zero		1


	//----- nvinfo : EIATTR_NUM_MBARRIERS
	.align		4
.L_279:
        /*12e0*/ 	.byte	0x03, 0x38
        /*12e2*/ 	.short	0x0016


	//----- nvinfo : EIATTR_EXIT_INSTR_OFFSETS
	.align		4
        /*12e4*/ 	.byte	0x04, 0x1c
        /*12e6*/ 	.short	(.L_281 - .L_280)


	//   ....[0]....
.L_280:
        /*12e8*/ 	.word	0x00028ae0


	//----- nvinfo : EIATTR_MAX_THREADS
	.align		4
.L_281:
        /*12ec*/ 	.byte	0x04, 0x05
        /*12ee*/ 	.short	(.L_283 - .L_282)
.L_282:
        /*12f0*/ 	.word	0x00000180
        /*12f4*/ 	.word	0x00000001
        /*12f8*/ 	.word	0x00000001


	//----- nvinfo : EIATTR_CRS_STACK_SIZE
	.align		4
.L_283:
        /*12fc*/ 	.byte	0x04, 0x1e
        /*12fe*/ 	.short	(.L_285 - .L_284)
.L_284:
        /*1300*/ 	.word	0x00000000


	//----- nvinfo : EIATTR_CBANK_PARAM_SIZE
	.align		4
.L_285:
        /*1304*/ 	.byte	0x03, 0x19
        /*1306*/ 	.short	0x0af0


	//----- nvinfo : EIATTR_PARAM_CBANK
	.align		4
        /*1308*/ 	.byte	0x04, 0x0a
        /*130a*/ 	.short	(.L_287 - .L_286)
	.align		4
.L_286:
        /*130c*/ 	.word	index@(.nv.constant0._ZN7cutlass13device_kernelIN5flash11enable_sm90INS1_16FlashAttnFwdSm90INS1_25CollectiveMainloopFwdSm90ILi2EN4cute5tupleIJNS5_1CILi1EEES8_S8_EEENS6_IJNS7_ILi128EEESA_NS7_ILi192EEEEEELi128ENS_12float_e4m3_tEfNS_4arch4Sm90ELb0ELb1ELb1ELb1ELb0ELb1ELb0ELb1ELb1ELb1ELb0ELb0EEENS1_21CollectiveEpilogueFwdINS6_IJSA_SA_SA_EEES9_NS_10bfloat16_tESF_Li256ELb1ELb1ELb0ELb1EEENS1_36VarlenDynamicPersistentTileSchedulerILi128ELi128ELi256ELi128ELb0ELb1ELb1ELb1ELb0ELb1EEEEEEEEEvNT_6ParamsE)
        /*1310*/ 	.short	0x0210
        /*1312*/ 	.short	0x0af0


	//----- nvinfo : EIATTR_SW_WAR
	.align		4
.L_287:
        /*1314*/ 	.byte	0x04, 0x36
        /*1316*/ 	.short	(.L_289 - .L_288)
.L_288:
        /*1318*/ 	.word	0x00000008
.L_289:


//--------------------- .nv.info._ZN7cutlass13device_kernelIN5flash11enable_sm90INS1_16FlashAttnFwdSm90INS1_25CollectiveMainloopFwdSm90ILi2EN4cute5tupleIJNS5_1CILi1EEES8_S8_EEENS6_IJNS7_ILi128EEENS7_ILi160EEENS7_ILi192EEEEEELi128ENS_12float_e4m3_tEfNS_4arch4Sm90ELb1ELb0ELb1ELb0ELb0ELb0ELb0ELb1ELb1ELb1ELb0ELb0EEENS1_21CollectiveEpilogueFwdINS6_IJSA_SA_SB_EEES9_NS_10bfloat16_tESG_Li256ELb0ELb1ELb0ELb1EEENS1_30DynamicPersistentTileSchedulerILi256ELi128ELb0ELb1ELb1EEEEEEEEEvNT_6ParamsE --------------------------
	.section	.nv.info._ZN7cutlass13device_kernelIN5flash11enable_sm90INS1_16FlashAttnFwdSm90INS1_25CollectiveMainloopFwdSm90ILi2EN4cute5tupleIJNS5_1CILi1EEES8_S8_EEENS6_IJNS7_ILi128EEENS7_ILi160EEENS7_ILi192EEEEEELi128ENS_12float_e4m3_tEfNS_4arch4Sm90ELb1ELb0ELb1ELb0ELb0ELb0ELb0ELb1ELb1ELb1ELb0ELb0EEENS1_21CollectiveEpilogueFwdINS6_IJSA_SA_SB_EEES9_NS_10bfloat16_tESG_Li256ELb0ELb1ELb0ELb1EEENS1_30DynamicPersistentTileSchedulerILi256ELi128ELb0ELb1ELb1EEEEEEEEEvNT_6ParamsE,"",@"SHT_CUDA_INFO"
	.sectionflags	@""
	.align	4


	//----- nvinfo : EIATTR_CUDA_API_VERSION
	.align		4
        /*0000*/ 	.byte	0x04, 0x37
        /*0002*/ 	.short	(.L_291 - .L_290)
.L_290:
        /*0004*/ 	.word	0x00000082


	//----- nvinfo : EIATTR_KPARAM_INFO
	.align		4
.L_291:
        /*0008*/ 	.byte	0x04, 0x17
        /*000a*/ 	.short	(.L_293 - .L_292)
.L_292:
        /*000c*/ 	.word	0x00000000
        /*0010*/ 	.short	0x0000
        /*0012*/ 	.short	0x0070
        /*0014*/ 	.byte	0x00, 0xf0, 0x01, 0x2a


	//----- nvinfo : EIATTR_SPARSE_MMA_MASK
	.align		4
.L_293:
        /*0018*/ 	.byte	0x03, 0x50
        /*001a*/ 	.short	0x0000


	//----- nvinfo : EIATTR_MAXREG_COUNT
	.align		4
        /*001c*/ 	.byte	0x03, 0x1b
        /*001e*/ 	.short	0x00a8


	//----- nvinfo : EIATTR_NUM_BARRIERS
	.align		4
        /*0020*/ 	.byte	0x02, 0x4c
        /*0022*/ 	.byte	0x10
	.zero		1


	//----- nvinfo : EIATTR_EXTERNS
	.align		4
        /*0024*/ 	.byte	0x04, 0x0f
        /*0026*/ 	.short	(.L_295 - .L_294)


	//   ....[0]....
	.align		4
.L_294:
        /*0028*/ 	.word	index@(__assertfail)


	//----- nvinfo : EIATTR_ANNOTATIONS
	.align		4
.L_295:
        /*002c*/ 	.byte	0x04, 0x55
        /*002e*/ 	.short	(.L_297 - .L_296)


	//   ....[0]....
.L_296:
        /* <DEDUP_REMOVED lines=24> */


	//----- nvinfo : EIATTR_MERCURY_ISA_VERSION
	.align		4
.L_297:
        /*01a0*/ 	.byte	0x03, 0x5f
        /*01a2*/ 	.short	0x0101


	//----- nvinfo : EIATTR_INT_WARP_WIDE_INSTR_OFFSETS
	.align		4
        /*01a4*/ 	.byte	0x04, 0x31
        /*01a6*/ 	.short	(.L_299 - .L_298)


	//   ....[0]....
.L_298:
        /*01a8*/ 	.word	0x00000130


	//   ....[1]....
        /*01ac*/ 	.word	0x00000170


	//   ....[2]....
        /*01b0*/ 	.word	0x000001e0


	//   ....[3]....
        /*01b4*/ 	.word	0x00010790


	//   ....[4]....
        /*01b8*/ 	.word	0x00010820


	//   ....[5]....
        /*01bc*/ 	.word	0x00013080


	//   ....[6]....
        /*01c0*/ 	.word	0x00013110


	//----- nvinfo : EIATTR_COOP_GROUP_MASK_REGIDS
	.align		4
.L_299:
        /*01c4*/ 	.byte	0x04, 0x29
        /*01c6*/ 	.short	(.L_301 - .L_300)


	//   ....[0]....
.L_300:
        /*01c8*/ 	.word	0xffffffff


	//   ....[1]....
        /*01cc*/ 	.word	0xffffffff


	//   ....[2]....
        /*01d0*/ 	.word	0xffffffff


	//   ....[3]....
        /*01d4*/ 	.word	0xffffffff


	//   ....[4]....
        /*01d8*/ 	.word	0xffffffff


	//   ....[5]....
        /*01dc*/ 	.word	0xffffffff


	//   ....[6]....
        /*01e0*/ 	.word	0xffffffff


	//   ....[7]....
        /*01e4*/ 	.word	0xffffffff


	//   ....[8]....
        /*01e8*/ 	.word	0xffffffff


	//   ....[9]....
        /*01ec*/ 	.word	0xffffffff


	//   ....[10]....
        /*01f0*/ 	.word	0xffffffff


	//   ....[11]....
        /*01f4*/ 	.word	0xffffffff


	//   ....[12]....
        /*01f8*/ 	.word	0xffffffff


	//   ....[13]....
        /*01fc*/ 	.word	0xffffffff


	//   ....[14]....
        /*0200*/ 	.word	0xffffffff


	//   ....[15]....
        /*0204*/ 	.word	0xffffffff


	//   ....[16]....
        /*0208*/ 	.word	0xffffffff


	//   ....[17]....
        /*020c*/ 	.word	0xffffffff


	//   ....[18]....
        /*0210*/ 	.word	0xffffffff


	//   ....[19]....
        /*0214*/ 	.word	0xffffffff


	//   ....[20]....
        /*0218*/ 	.word	0xffffffff


	//   ....[21]....
        /*021c*/ 	.word	0xffffffff


	//   ....[22]....
        /*0220*/ 	.word	0xffffffff


	//   ....[23]....
        /*0224*/ 	.word	0xffffffff


	//   ....[24]....
        /*0228*/ 	.word	0xffffffff


	//   ....[25]....
        /*022c*/ 	.word	0xffffffff


	//   ....[26]....
        /*0230*/ 	.word	0xffffffff


	//   ....[27]....
        /*0234*/ 	.word	0xffffffff


	//   ....[28]....
        /*0238*/ 	.word	0xffffffff


	//   ....[29]....
        /*023c*/ 	.word	0xffffffff


	//   ....[30]....
        /*0240*/ 	.word	0xffffffff


	//   ....[31]....
        /*0244*/ 	.word	0xffffffff


	//   ....[32]....
        /*0248*/ 	.word	0xffffffff


	//   ....[33]....
        /*024c*/ 	.word	0xffffffff


	//   ....[34]....
        /*0250*/ 	.word	0xffffffff


	//   ....[35]....
        /*0254*/ 	.word	0xffffffff


	//   ....[36]....
        /*0258*/ 	.word	0xffffffff


	//   ....[37]....
        /*025c*/ 	.word	0xffffffff


	//   ....[38]....
        /*0260*/ 	.word	0xffffffff


	//   ....[39]....
        /*0264*/ 	.word	0xffffffff


	//   ....[40]....
        /*0268*/ 	.word	0xffffffff


	//   ....[41]....
        /*026c*/ 	.word	0xffffffff


	//   ....[42]....
        /*0270*/ 	.word	0xffffffff


	//   ....[43]....
        /*0274*/ 	.word	0xffffffff


	//   ....[44]....
        /*0278*/ 	.word	0xffffffff


	//   ....[45]....
        /*027c*/ 	.word	0xffffffff


	//   ....[46]....
        /*0280*/ 	.word	0xffffffff


	//   ....[47]....
        /*0284*/ 	.word	0xffffffff


	//   ....[48]....
        /*0288*/ 	.word	0xffffffff


	//   ....[49]....
        /*028c*/ 	.word	0xffffffff


	//   ....[50]....
        /*0290*/ 	.word	0xffffffff


	//   ....[51]....
        /*0294*/ 	.word	0xffffffff


	//   ....[52]....
        /*0298*/ 	.word	0xffffffff


	//   ....[53]....
        /*029c*/ 	.word	0xffffffff


	//   ....[54]....
        /*02a0*/ 	.word	0xffffffff


	//   ....[55]....
        /*02a4*/ 	.word	0xffffffff


	//   ....[56]....
        /*02a8*/ 	.word	0xffffffff


	//   ....[57]....
        /*02ac*/ 	.word	0xffffffff


	//   ....[58]....
        /*02b0*/ 	.word	0xffffffff


	//   ....[59]....
        /*02b4*/ 	.word	0xffffffff


	//   ....[60]....
        /*02b8*/ 	.word	0xffffffff


	//   ....[61]....
        /*02bc*/ 	.word	0xffffffff


	//   ....[62]....
        /*02c0*/ 	.word	0xffffffff


	//   ....[63]....
        /*02c4*/ 	.word	0xffffffff


	//   ....[64]....
        /*02c8*/ 	.word	0xffffffff


	//   ....[65]....
        /*02cc*/ 	.word	0xffffffff


	//   ....[66]....
        /*02d0*/ 	.word	0xffffffff


	//   ....[67]....
        /*02d4*/ 	.word	0xffffffff


	//   ....[68]....
        /*02d8*/ 	.word	0xffffffff


	//   ....[69]....
        /*02dc*/ 	.word	0xffffffff


	//   ....[70]....
        /*02e0*/ 	.word	0xffffffff


	//   ....[71]....
        /*02e4*/ 	.word	0xffffffff


	//   ....[72]....
        /*02e8*/ 	.word	0xffffffff


	//   ....[73]....
        /*02ec*/ 	.word	0xffffffff


	//   ....[74]....
        /*02f0*/ 	.word	0xffffffff


	//   ....[75]....
        /*02f4*/ 	.word	0xffffffff


	//   ....[76]....
        /*02f8*/ 	.word	0xffffffff


	//   ....[77]....
        /*02fc*/ 	.word	0xffffffff


	//   ....[78]....
        /*0300*/ 	.word	0xffffffff


	//   ....[79]....
        /*0304*/ 	.word	0xffffffff


	//   ....[80]....
        /*0308*/ 	.word	0xffffffff


	//   ....[81]....
        /*030c*/ 	.word	0xffffffff


	//   ....[82]....
        /*0310*/ 	.word	0xffffffff


	//   ....[83]....
        /*0314*/ 	.word	0xffffffff


	//   ....[84]....
        /*0318*/ 	.word	0xffffffff


	//   ....[85]....
        /*031c*/ 	.word	0xffffffff


	//   ....[86]....
        /*0320*/ 	.word	0xffffffff


	//   ....[87]....
        /*0324*/ 	.word	0xffffffff


	//   ....[88]....
        /*0328*/ 	.word	0xffffffff


	//   ....[89]....
        /*032c*/ 	.word	0xffffffff


	//   ....[90]....
        /*0330*/ 	.word	0xffffffff


	//   ....[91]....
        /*0334*/ 	.word	0xffffffff


	//   ....[92]....
        /*0338*/ 	.word	0x0500000f


	//   ....[93]....
        /*033c*/ 	.word	0x0500000f


	//   ....[94]....
        /*0340*/ 	.word	0x0500000f


	//   ....[95]....
        /*0344*/ 	.word	0x0500000f


	//   ....[96]....
        /*0348*/ 	.word	0x0500000f


	//   ....[97]....
        /*034c*/ 	.word	0x0500000f


	//   ....[98]....
        /*0350*/ 	.word	0x0500000f


	//   ....[99]....
        /*0354*/ 	.word	0x0500000f


	//   ....[100]....
        /*0358*/ 	.word	0x0500000f


	//   ....[101]....
        /*035c*/ 	.word	0x0500000f


	//----- nvinfo : EIATTR_COOP_GROUP_INSTR_OFFSETS
	.align		4
.L_301:
        /*0360*/ 	.byte	0x04, 0x28
        /*0362*/ 	.short	(.L_303 - .L_302)


	//   ....[0]....
.L_302:
        /*0364*/ 	.word	0x00000070


	//   ....[1]....
        /*0368*/ 	.word	0x00000140


	//   ....[2]....
        /*036c*/ 	.word	0x00000190


	//   ....[3]....
        /*0370*/ 	.word	0x000003c0


	//   ....[4]....
        /*0374*/ 	.word	0x00000520


	//   ....[5]....
        /*0378*/ 	.word	0x00000640


	//   ....[6]....
        /*037c*/ 	.word	0x000007a0


	//   ....[7]....
        /*0380*/ 	.word	0x00001470


	//   ....[8]....
        /*0384*/ 	.word	0x00002b60


	//   ....[9]....
        /*0388*/ 	.word	0x00003460


	//   ....[10]....
        /*038c*/ 	.word	0x000038f0


	//   ....[11]....
        /*0390*/ 	.word	0x00003a20


	//   ....[12]....
        /*0394*/ 	.word	0x000045e0


	//   ....[13]....
        /*0398*/ 	.word	0x00004670


	//   ....[14]....
        /*039c*/ 	.word	0x00006670


	//   ....[15]....
        /*03a0*/ 	.word	0x00007010


	//   ....[16]....
        /*03a4*/ 	.word	0x000076a0


	//   ....[17]....
        /*03a8*/ 	.word	0x000077b0


	//   ....[18]....
        /*03ac*/ 	.word	0x00008450


	//   ....[19]....
        /*03b0*/ 	.word	0x000084a0


	//   ....[20]....
        /*03b4*/ 	.word	0x0000b7e0


	//   ....[21]....
        /*03b8*/ 	.word	0x0000b840


	//   ....[22]....
        /*03bc*/ 	.word	0x0000b860


	//   ....[23]....
        /*03c0*/ 	.word	0x0000b880


	//   ....[24]....
        /*03c4*/ 	.word	0x0000d3b0


	//   ....[25]....
        /*03c8*/ 	.word	0x0000d3c0


	//   ....[26]....
        /*03cc*/ 	.word	0x0000d440


	//   ....[27]....
        /*03d0*/ 	.word	0x0000d450


	//   ....[28]....
        /*03d4*/ 	.word	0x0000e780


	//   ....[29]....
        /*03d8*/ 	.word	0x0000e790


	//   ....[30]....
        /*03dc*/ 	.word	0x0000e7a0


	//   ....[31]....
        /*03e0*/ 	.word	0x0000e7b0


	//   ....[32]....
        /*03e4*/ 	.word	0x0000e7c0


	//   ....[33]....
        /*03e8*/ 	.word	0x0000e7d0


	//   ....[34]....
        /*03ec*/ 	.word	0x0000e7e0


	//   ....[35]....
        /*03f0*/ 	.word	0x0000e7f0


	//   ....[36]....
        /*03f4*/ 	.word	0x0000e800


	//   ....[37]....
        /*03f8*/ 	.word	0x0000e810


	//   ....[38]....
        /*03fc*/ 	.word	0x0000e840


	//   ....[39]....
        /*0400*/ 	.word	0x0000e850


	//   ....[40]....
        /*0404*/ 	.word	0x0000e860


	//   ....[41]....
        /*0408*/ 	.word	0x0000e870


	//   ....[42]....
        /*040c*/ 	.word	0x0000e890


	//   ....[43]....
        /*0410*/ 	.word	0x0000e8a0


	//   ....[44]....
        /*0414*/ 	.word	0x0000e8d0


	//   ....[45]....
        /*0418*/ 	.word	0x0000e8e0


	//   ....[46]....
        /*041c*/ 	.word	0x0000e900


	//   ....[47]....
        /*0420*/ 	.word	0x0000e910


	//   ....[48]....
        /*0424*/ 	.word	0x0000e920


	//   ....[49]....
        /*0428*/ 	.word	0x0000e930


	//   ....[50]....
        /*042c*/ 	.word	0x0000e940


	//   ....[51]....
        /*0430*/ 	.word	0x0000e950


	//   ....[52]....
        /*0434*/ 	.word	0x0000e970


	//   ....[53]....
        /*0438*/ 	.word	0x0000e9a0


	//   ....[54]....
        /*043c*/ 	.word	0x0000e9e0


	//   ....[55]....
        /*0440*/ 	.word	0x0000ea20


	//   ....[56]....
        /*0444*/ 	.word	0x0000ea60


	//   ....[57]....
        /*0448*/ 	.word	0x0000eaa0


	//   ....[58]....
        /*044c*/ 	.word	0x0000eab0


	//   ....[59]....
        /*0450*/ 	.word	0x0000eac0


	//   ....[60]....
        /*0454*/ 	.word	0x0000ebb0


	//   ....[61]....
        /*0458*/ 	.word	0x0000ebe0


	//   ....[62]....
        /*045c*/ 	.word	0x0000ec10


	//   ....[63]....
        /*0460*/ 	.word	0x0000ec40


	//   ....[64]....
        /*0464*/ 	.word	0x0000f0f0


	//   ....[65]....
        /*0468*/ 	.word	0x0000f130


	//   ....[66]....
        /*046c*/ 	.word	0x0000f1f0


	//   ....[67]....
        /*0470*/ 	.word	0x0000f210


	//   ....[68]....
        /*0474*/ 	.word	0x0000f2d0


	//   ....[69]....
        /*0478*/ 	.word	0x0000f2f0


	//   ....[70]....
        /*047c*/ 	.word	0x0000f3c0


	//   ....[71]....
        /*0480*/ 	.word	0x0000f3e0


	//   ....[72]....
        /*0484*/ 	.word	0x0000fa80


	//   ....[73]....
        /*0488*/ 	.word	0x0000faa0


	//   ....[74]....
        /*048c*/ 	.word	0x0000fb60


	//   ....[75]....
        /*0490*/ 	.word	0x0000fb80


	//   ....[76]....
        /*0494*/ 	.word	0x0000fc40


	//   ....[77]....
        /*0498*/ 	.word	0x0000fc60


	//   ....[78]....
        /*049c*/ 	.word	0x0000fd30


	//   ....[79]....
        /*04a0*/ 	.word	0x0000fd50


	//   ....[80]....
        /*04a4*/ 	.word	0x0000fec0


	//   ....[81]....
        /*04a8*/ 	.word	0x00010f70


	//   ....[82]....
        /*04ac*/ 	.word	0x00011b90


	//   ....[83]....
        /*04b0*/ 	.word	0x00011bc0


	//   ....[84]....
        /*04b4*/ 	.word	0x00011c90


	//   ....[85]....
        /*04b8*/ 	.word	0x00011ca0


	//   ....[86]....
        /*04bc*/ 	.word	0x00011d30


	//   ....[87]....
        /*04c0*/ 	.word	0x00011d40


	//   ....[88]....
        /*04c4*/ 	.word	0x00011d50


	//   ....[89]....
        /*04c8*/ 	.word	0x00011d60


	//   ....[90]....
        /*04cc*/ 	.word	0x00013980


	//   ....[91]....
        /*04d0*/ 	.word	0x00013b20


	//   ....[92]....
        /*04d4*/ 	.word	0x00014100


	//   ....[93]....
        /*04d8*/ 	.word	0x000142b0


	//   ....[94]....
        /*04dc*/ 	.word	0x00014310


	//   ....[95]....
        /*04e0*/ 	.word	0x000143a0


	//   ....[96]....
        /*04e4*/ 	.word	0x000144a0


	//   ....[97]....
        /*04e8*/ 	.word	0x00014500


	//   ....[98]....
        /*04ec*/ 	.word	0x00014600


	//   ....[99]....
        /*04f0*/ 	.word	0x00014660


	//   ....[100]....
        /*04f4*/ 	.word	0x00014740


	//   ....[101]....
        /*04f8*/ 	.word	0x00014a90


	//----- nvinfo : EIATTR_REG_RECONFIG
	.align		4
.L_303:
        /*04fc*/ 	.byte	0x01, 0x54
	.zero		2


	//----- nvinfo : EIATTR_SYSCALL_OFFSETS
	.align		4
        /*0500*/ 	.byte	0x04, 0x46
        /*0502*/ 	.short	(.L_305 - .L_304)


	//   ....[0]....
.L_304:
        /*0504*/ 	.word	0x00001650


	//   ....[1]....
        /*0508*/ 	.word	0x00010990


	//   ....[2]....
        /*050c*/ 	.word	0x00010b20


	//   ....[3]....
        /*0510*/ 	.word	0x00010c70


	//   ....[4]....
        /*0514*/ 	.word	0x00010dc0


	//   ....[5]....
        /*0518*/ 	.word	0x00011770


	//----- nvinfo : EIATTR_MBARRIER_INSTR_OFFSETS
	.align		4
.L_305:
        /*051c*/ 	.byte	0x04, 0x39
        /*051e*/ 	.short	(.L_307 - .L_306)


	//   ....[0]....
.L_306:
        /*0520*/ 	.word	0x00000270
        /*0524*/ 	.word	0x000000ff
        /*0528*/ 	.word	0x00029800
        /*052c*/ 	.short	0x0100
        /*052e*/ 	.byte	0x08
	.zero		1


	//   ....[1]....
        /*0530*/ 	.word	0x00000280
        /*0534*/ 	.word	0x000000ff
        /*0538*/ 	.word	0x00029820
        /*053c*/ 	.short	0x0100
        /*053e*/ 	.byte	0x08
	.zero		1


	//   ....[2]....
        /*0540*/ 	.word	0x00000370
        /*0544*/ 	.word	0x000000ff
        /*0548*/ 	.word	0x00029830
        /*054c*/ 	.short	0x0100
        /*054e*/ 	.byte	0x08
	.zero		1


	//   ....[3]....
        /*0550*/ 	.word	0x00000380
        /*0554*/ 	.word	0x000000ff
        /*0558*/ 	.word	0x00029840
        /*055c*/ 	.short	0x0100
        /*055e*/ 	.byte	0x08
	.zero		1


	//   ....[4]....
        /*0560*/ 	.word	0x00000390
        /*0564*/ 	.word	0x000000ff
        /*0568*/ 	.word	0x00029838
        /*056c*/ 	.short	0x0100
        /*056e*/ 	.byte	0x08
	.zero		1


	//   ....[5]....
        /*0570*/ 	.word	0x000003a0
        /*0574*/ 	.word	0x000000ff
        /*0578*/ 	.word	0x00029848
        /*057c*/ 	.short	0x0100
        /*057e*/ 	.byte	0x08
	.zero		1


	//   ....[6]....
        /*0580*/ 	.word	0x000004d0
        /*0584*/ 	.word	0x000000ff
        /*0588*/ 	.word	0x00029850
        /*058c*/ 	.short	0x0100
        /*058e*/ 	.byte	0x08
	.zero		1


	//   ....[7]....
        /*0590*/ 	.word	0x000004e0
        /*0594*/ 	.word	0x000000ff
        /*0598*/ 	.word	0x00029860
        /*059c*/ 	.short	0x0100
        /*059e*/ 	.byte	0x08
	.zero		1


	//   ....[8]....
        /*05a0*/ 	.word	0x000004f0
        /*05a4*/ 	.word	0x000000ff
        /*05a8*/ 	.word	0x00029858
        /*05ac*/ 	.short	0x0100
        /*05ae*/ 	.byte	0x08
	.zero		1


	//   ....[9]....
        /*05b0*/ 	.word	0x00000500
        /*05b4*/ 	.word	0x000000ff
        /*05b8*/ 	.word	0x00029868
        /*05bc*/ 	.short	0x0100
        /*05be*/ 	.byte	0x08
	.zero		1


	//   ....[10]....
        /*05c0*/ 	.word	0x000005f0
        /*05c4*/ 	.word	0x000000ff
        /*05c8*/ 	.word	0x00029870
        /*05cc*/ 	.short	0x0100
        /*05ce*/ 	.byte	0x06
	.zero		1


	//   ....[11]....
        /*05d0*/ 	.word	0x00000600
        /*05d4*/ 	.word	0x000000ff
        /*05d8*/ 	.word	0x00029880
        /*05dc*/ 	.short	0x0100
        /*05de*/ 	.byte	0x06
	.zero		1


	//   ....[12]....
        /*05e0*/ 	.word	0x00000610
        /*05e4*/ 	.word	0x000000ff
        /*05e8*/ 	.word	0x00029878
        /*05ec*/ 	.short	0x0100
        /*05ee*/ 	.byte	0x06
	.zero		1


	//   ....[13]....
        /*05f0*/ 	.word	0x00000620
        /*05f4*/ 	.word	0x000000ff
        /*05f8*/ 	.word	0x00029888
        /*05fc*/ 	.short	0x0100
        /*05fe*/ 	.byte	0x06
	.zero		1


	//   ....[14]....
        /*0600*/ 	.word	0x00000750
        /*0604*/ 	.word	0x000000ff
        /*0608*/ 	.word	0x00029890
        /*060c*/ 	.short	0x0100
        /*060e*/ 	.byte	0x08
	.zero		1


	//   ....[15]....
        /*0610*/ 	.word	0x00000760
        /*0614*/ 	.word	0x000000ff
        /*0618*/ 	.word	0x000298a0
        /*061c*/ 	.short	0x0100
        /*061e*/ 	.byte	0x08
	.zero		1


	//   ....[16]....
        /*0620*/ 	.word	0x00000770
        /*0624*/ 	.word	0x000000ff
        /*0628*/ 	.word	0x00029898
        /*062c*/ 	.short	0x0100
        /*062e*/ 	.byte	0x08
	.zero		1


	//   ....[17]....
        /*0630*/ 	.word	0x00000780
        /*0634*/ 	.word	0x000000ff
        /*0638*/ 	.word	0x000298a8
        /*063c*/ 	.short	0x0100
        /*063e*/ 	.byte	0x08
	.zero		1


	//   ....[18]....
        /*0640*/ 	.word	0x000008b0
        /*0644*/ 	.word	0x000000ff
        /*0648*/ 	.word	0x000298b0
        /*064c*/ 	.short	0x0100
        /*064e*/ 	.byte	0x08
	.zero		1


	//   ....[19]....
        /*0650*/ 	.word	0x000008c0
        /*0654*/ 	.word	0x000000ff
        /*0658*/ 	.word	0x000298c0
        /*065c*/ 	.short	0x0100
        /*065e*/ 	.byte	0x08
	.zero		1


	//   ....[20]....
        /*0660*/ 	.word	0x000008d0
        /*0664*/ 	.word	0x000000ff
        /*0668*/ 	.word	0x000298b8
        /*066c*/ 	.short	0x0100
        /*066e*/ 	.byte	0x08
	.zero		1


	//   ....[21]....
        /*0670*/ 	.word	0x000008e0
        /*0674*/ 	.word	0x000000ff
        /*0678*/ 	.word	0x000298c8
        /*067c*/ 	.short	0x0100
        /*067e*/ 	.byte	0x08
	.zero		1


	//   ....[22]....
        /*0680*/ 	.word	0x000019a0
        /*0684*/ 	.word	0x000000ff
        /*0688*/ 	.word	0x00029800
        /*068c*/ 	.short	0x010a
        /*068e*/ 	.byte	0x29
	.zero		1


	//   ....[23]....
        /*0690*/ 	.word	0x00001a40
        /*0694*/ 	.word	0x00000002
        /*0698*/ 	.word	0x00029830
        /*069c*/ 	.short	0x010a
        /*069e*/ 	.byte	0x3f
	.zero		1


	//   ....[24]....
        /*06a0*/ 	.word	0x00001aa0
        /*06a4*/ 	.word	0x00000002
        /*06a8*/ 	.word	0x00029830
        /*06ac*/ 	.short	0x010a
        /*06ae*/ 	.byte	0x3f
	.zero		1


	//   ....[25]....
        /*06b0*/ 	.word	0x00003360
        /*06b4*/ 	.word	0x00000002
        /*06b8*/ 	.word	0x00000000
        /*06bc*/ 	.short	0x0101
        /*06be*/ 	.byte	0x3f
	.zero		1


	//   ....[26]....
        /*06c0*/ 	.word	0x00005820
        /*06c4*/ 	.word	0x000000ff
        /*06c8*/ 	.word	0x00029830
        /*06cc*/ 	.short	0x010a
        /*06ce*/ 	.byte	0x06
	.zero		1


	//   ....[27]....
        /*06d0*/ 	.word	0x00005860
        /*06d4*/ 	.word	0x000000ff
        /*06d8*/ 	.word	0x00029830
        /*06dc*/ 	.short	0x010a
        /*06de*/ 	.byte	0x06
	.zero		1


	//   ....[28]....
        /*06e0*/ 	.word	0x000064a0
        /*06e4*/ 	.word	0x000000ff
        /*06e8*/ 	.word	0x00029850
        /*06ec*/ 	.short	0x010a
        /*06ee*/ 	.byte	0x06
	.zero		1


	//   ....[29]....
        /*06f0*/ 	.word	0x000064e0
        /*06f4*/ 	.word	0x000000ff
        /*06f8*/ 	.word	0x00029850
        /*06fc*/ 	.short	0x010a
        /*06fe*/ 	.byte	0x06
	.zero		1


	//   ....[30]....
        /*0700*/ 	.word	0x00008fc0
        /*0704*/ 	.word	0x00000002
        /*0708*/ 	.word	0x00000000
        /*070c*/ 	.short	0x0101
        /*070e*/ 	.byte	0x3f
	.zero		1


	//   ....[31]....
        /*0710*/ 	.word	0x00009330
        /*0714*/ 	.word	0x000000ff
        /*0718*/ 	.word	0x00000000
        /*071c*/ 	.short	0x0101
        /*071e*/ 	.byte	0x06
	.zero		1


	//   ....[32]....
        /*0720*/ 	.word	0x00009a70
        /*0724*/ 	.word	0x000000ff
        /*0728*/ 	.word	0x00029830
        /*072c*/ 	.short	0x010a
        /*072e*/ 	.byte	0x06
	.zero		1


	//   ....[33]....
        /*0730*/ 	.word	0x00009ab0
        /*0734*/ 	.word	0x000000ff
        /*0738*/ 	.word	0x00029830
        /*073c*/ 	.short	0x010a
        /*073e*/ 	.byte	0x06
	.zero		1


	//   ....[34]....
        /*0740*/ 	.word	0x0000a6c0
        /*0744*/ 	.word	0x000000ff
        /*0748*/ 	.word	0x00029850
        /*074c*/ 	.short	0x010a
        /*074e*/ 	.byte	0x06
	.zero		1


	//   ....[35]....
        /*0750*/ 	.word	0x0000a700
        /*0754*/ 	.word	0x000000ff
        /*0758*/ 	.word	0x00029850
        /*075c*/ 	.short	0x010a
        /*075e*/ 	.byte	0x06
	.zero		1


	//   ....[36]....
        /*0760*/ 	.word	0x0000c690
        /*0764*/ 	.word	0x00000002
        /*0768*/ 	.word	0x00000000
        /*076c*/ 	.short	0x0101
        /*076e*/ 	.byte	0x3f
	.zero		1


	//   ....[37]....
        /*0770*/ 	.word	0x0000c9e0
        /*0774*/ 	.word	0x000000ff
        /*0778*/ 	.word	0x00000000
        /*077c*/ 	.short	0x0101
        /*077e*/ 	.byte	0x06
	.zero		1


	//   ....[38]....
        /*0780*/ 	.word	0x0000d060
        /*0784*/ 	.word	0x000000ff
        /*0788*/ 	.word	0x00029850
        /*078c*/ 	.short	0x010a
        /*078e*/ 	.byte	0x09
	.zero		1


	//   ....[39]....
        /*0790*/ 	.word	0x0000d0a0
        /*0794*/ 	.word	0x000000ff
        /*0798*/ 	.word	0x00029850
        /*079c*/ 	.short	0x010a
        /*079e*/ 	.byte	0x09
	.zero		1


	//   ....[40]....
        /*07a0*/ 	.word	0x0000d720
        /*07a4*/ 	.word	0x000000ff
        /*07a8*/ 	.word	0x00000000
        /*07ac*/ 	.short	0x0101
        /*07ae*/ 	.byte	0x04
	.zero		1


	//   ....[41]....
        /*07b0*/ 	.word	0x0000f120
        /*07b4*/ 	.word	0x00000003
        /*07b8*/ 	.word	0x00000000
        /*07bc*/ 	.short	0x0101
        /*07be*/ 	.byte	0x3f
	.zero		1


	//   ....[42]....
        /*07c0*/ 	.word	0x000111e0
        /*07c4*/ 	.word	0x00000002
        /*07c8*/ 	.word	0x00029880
        /*07cc*/ 	.short	0x010a
        /*07ce*/ 	.byte	0x3f
	.zero		1


	//   ....[43]....
        /*07d0*/ 	.word	0x00011360
        /*07d4*/ 	.word	0x00000002
        /*07d8*/ 	.word	0x00029840
        /*07dc*/ 	.short	0x010a
        /*07de*/ 	.byte	0x3f
	.zero		1


	//   ....[44]....
        /*07e0*/ 	.word	0x00011ea0
        /*07e4*/ 	.word	0x00000011
        /*07e8*/ 	.word	0x00029800
        /*07ec*/ 	.short	0x0107
        /*07ee*/ 	.byte	0x3f
	.zero		1


	//   ....[45]....
        /*07f0*/ 	.word	0x00011fa0
        /*07f4*/ 	.word	0x00000011
        /*07f8*/ 	.word	0x00029800
        /*07fc*/ 	.short	0x0101
        /*07fe*/ 	.byte	0x3f
	.zero		1


	//   ....[46]....
        /*0800*/ 	.word	0x00011fc0
        /*0804*/ 	.word	0x00000011
        /*0808*/ 	.word	0x00029820
        /*080c*/ 	.short	0x010a
        /*080e*/ 	.byte	0x3f
	.zero		1


	//   ....[47]....
        /*0810*/ 	.word	0x000122e0
        /*0814*/ 	.word	0x00000004
        /*0818*/ 	.word	0x00029880
        /*081c*/ 	.short	0x010a
        /*081e*/ 	.byte	0x3f
	.zero		1


	//   ....[48]....
        /*0820*/ 	.word	0x00012500
        /*0824*/ 	.word	0x00000004
        /*0828*/ 	.word	0x00029840
        /*082c*/ 	.short	0x010a
        /*082e*/ 	.byte	0x3f
	.zero		1


	//   ....[49]....
        /*0830*/ 	.word	0x000129c0
        /*0834*/ 	.word	0x00000013
        /*0838*/ 	.word	0x00029870
        /*083c*/ 	.short	0x010a
        /*083e*/ 	.byte	0x3f
	.zero		1


	//   ....[50]....
        /*0840*/ 	.word	0x00012a30
        /*0844*/ 	.word	0x00000013
        /*0848*/ 	.word	0x00029860
        /*084c*/ 	.short	0x010a
        /*084e*/ 	.byte	0x3f
	.zero		1


	//   ....[51]....
        /*0850*/ 	.word	0x00012f60
        /*0854*/ 	.word	0x00000013
        /*0858*/ 	.word	0x00029850
        /*085c*/ 	.short	0x0101
        /*085e*/ 	.byte	0x3f
	.zero		1


	//   ....[52]....
        /*0860*/ 	.word	0x00012fd0
        /*0864*/ 	.word	0x00000013
        /*0868*/ 	.word	0x00000000
        /*086c*/ 	.short	0x0101
        /*086e*/ 	.byte	0x3f
	.zero		1


	//   ....[53]....
        /*0870*/ 	.word	0x00013200
        /*0874*/ 	.word	0x00000010
        /*0878*/ 	.word	0x00029870
        /*087c*/ 	.short	0x010a
        /*087e*/ 	.byte	0x3f
	.zero		1


	//   ....[54]....
        /*0880*/ 	.word	0x00013270
        /*0884*/ 	.word	0x00000010
        /*0888*/ 	.word	0x00029860
        /*088c*/ 	.short	0x010a
        /*088e*/ 	.byte	0x3f
	.zero		1


	//   ....[55]....
        /*0890*/ 	.word	0x000137b0
        /*0894*/ 	.word	0x00000010
        /*0898*/ 	.word	0x00029850
        /*089c*/ 	.short	0x0101
        /*089e*/ 	.byte	0x3f
	.zero		1


	//   ....[56]....
        /*08a0*/ 	.word	0x00013830
        /*08a4*/ 	.word	0x00000010
        /*08a8*/ 	.word	0x00000000
        /*08ac*/ 	.short	0x0101
        /*08ae*/ 	.byte	0x3f
	.zero		1


	//   ....[57]....
        /*08b0*/ 	.word	0x00013aa0
        /*08b4*/ 	.word	0x00000003
        /*08b8*/ 	.word	0x00029820
        /*08bc*/ 	.short	0x010a
        /*08be*/ 	.byte	0x3f
	.zero		1


	//   ....[58]....
        /*08c0*/ 	.word	0x00013c70
        /*08c4*/ 	.word	0x00000007
        /*08c8*/ 	.word	0x00000000
        /*08cc*/ 	.short	0x010a
        /*08ce*/ 	.byte	0x3f
	.zero		1


	//   ....[59]....
        /*08d0*/ 	.word	0x00013cc0
        /*08d4*/ 	.word	0x00000005
        /*08d8*/ 	.word	0x00000000
        /*08dc*/ 	.short	0x010a
        /*08de*/ 	.byte	0x3f
	.zero		1


	//   ....[60]....
        /*08e0*/ 	.word	0x00013d10
        /*08e4*/ 	.word	0x00000005
        /*08e8*/ 	.word	0x00029860
        /*08ec*/ 	.short	0x010a
        /*08ee*/ 	.byte	0x3f
	.zero		1


	//   ....[61]....
        /*08f0*/ 	.word	0x00013d60
        /*08f4*/ 	.word	0x00000003
        /*08f8*/ 	.word	0x00029860
        /*08fc*/ 	.short	0x010a
        /*08fe*/ 	.byte	0x3f
	.zero		1


	//   ....[62]....
        /*0900*/ 	.word	0x00013da0
        /*0904*/ 	.word	0x00000005
        /*0908*/ 	.word	0x00029880
        /*090c*/ 	.short	0x010a
        /*090e*/ 	.byte	0x3f
	.zero		1


	//   ....[63]....
        /*0910*/ 	.word	0x00013dc0
        /*0914*/ 	.word	0x00000003
        /*0918*/ 	.word	0x00029880
        /*091c*/ 	.short	0x010a
        /*091e*/ 	.byte	0x3f
	.zero		1


	//   ....[64]....
        /*0920*/ 	.word	0x00013e30
        /*0924*/ 	.word	0x00000003
        /*0928*/ 	.word	0x00029800
        /*092c*/ 	.short	0x010a
        /*092e*/ 	.byte	0x3f
	.zero		1


	//   ....[65]....
        /*0930*/ 	.word	0x00013e80
        /*0934*/ 	.word	0x00000002
        /*0938*/ 	.word	0x00029830
        /*093c*/ 	.short	0x010a
        /*093e*/ 	.byte	0x3f
	.zero		1


	//   ....[66]....
        /*0940*/ 	.word	0x00013ee0
        /*0944*/ 	.word	0x00000007
        /*0948*/ 	.word	0x00029830
        /*094c*/ 	.short	0x010a
        /*094e*/ 	.byte	0x3f
	.zero		1


	//   ....[67]....
        /*0950*/ 	.word	0x00013f40
        /*0954*/ 	.word	0x00000007
        /*0958*/ 	.word	0x00029850
        /*095c*/ 	.short	0x010a
        /*095e*/ 	.byte	0x3f
	.zero		1


	//   ....[68]....
        /*0960*/ 	.word	0x00013fa0
        /*0964*/ 	.word	0x00000007
        /*0968*/ 	.word	0x00029830
        /*096c*/ 	.short	0x010a
        /*096e*/ 	.byte	0x3f
	.zero		1


	//   ....[69]....
        /*0970*/ 	.word	0x00014000
        /*0974*/ 	.word	0x00000007
        /*0978*/ 	.word	0x00029850
        /*097c*/ 	.short	0x010a
        /*097e*/ 	.byte	0x3f
	.zero		1


	//   ....[70]....
        /*0980*/ 	.word	0x00014060
        /*0984*/ 	.word	0x00000005
        /*0988*/ 	.word	0x00029850
        /*098c*/ 	.short	0x010a
        /*098e*/ 	.byte	0x3f
	.zero		1


	//   ....[71]....
        /*0990*/ 	.word	0x000141b0
        /*0994*/ 	.word	0x00000002
        /*0998*/ 	.word	0x00029880
        /*099c*/ 	.short	0x010a
        /*099e*/ 	.byte	0x3f
	.zero		1


	//   ....[72]....
        /*09a0*/ 	.word	0x00014200
        /*09a4*/ 	.word	0x00000002
        /*09a8*/ 	.word	0x00029840
        /*09ac*/ 	.short	0x010a
        /*09ae*/ 	.byte	0x3f
	.zero		1


	//   ....[73]....
        /*09b0*/ 	.word	0x00014780
        /*09b4*/ 	.word	0x00000011
        /*09b8*/ 	.word	0x00029820
        /*09bc*/ 	.short	0x010a
        /*09be*/ 	.byte	0x3f
	.zero		1


	//   ....[74]....
        /*09c0*/ 	.word	0x000147d0
        /*09c4*/ 	.word	0x00000004
        /*09c8*/ 	.word	0x00029880
        /*09cc*/ 	.short	0x010a
        /*09ce*/ 	.byte	0x3f
	.zero		1


	//   ....[75]....
        /*09d0*/ 	.word	0x00014820
        /*09d4*/ 	.word	0x00000004
        /*09d8*/ 	.word	0x00029840
        /*09dc*/ 	.short	0x010a
        /*09de*/ 	.byte	0x3f
	.zero		1


	//   ....[76]....
        /*09e0*/ 	.word	0x00014870
        /*09e4*/ 	.word	0x00000013
        /*09e8*/ 	.word	0x00029870
        /*09ec*/ 	.short	0x010a
        /*09ee*/ 	.byte	0x3f
	.zero		1


	//   ....[77]....
        /*09f0*/ 	.word	0x000148c0
        /*09f4*/ 	.word	0x00000013
        /*09f8*/ 	.word	0x00029860
        /*09fc*/ 	.short	0x010a
        /*09fe*/ 	.byte	0x3f
	.zero		1


	//   ....[78]....
        /*0a00*/ 	.word	0x00014910
        /*0a04*/ 	.word	0x00000010
        /*0a08*/ 	.word	0x00029870
        /*0a0c*/ 	.short	0x010a
        /*0a0e*/ 	.byte	0x3f
	.zero		1


	//   ....[79]....
        /*0a10*/ 	.word	0x00014960
        /*0a14*/ 	.word	0x00000010
        /*0a18*/ 	.word	0x00029860
        /*0a1c*/ 	.short	0x010a
        /*0a1e*/ 	.byte	0x3f
	.zero		1


	//   ....[80]....
        /*0a20*/ 	.word	0x000149b0
        /*0a24*/ 	.word	0x00000003
        /*0a28*/ 	.word	0x00029820
        /*0a2c*/ 	.short	0x010a
        /*0a2e*/ 	.byte	0x3f
	.zero		1


	//   ....[81]....
        /*0a30*/ 	.word	0x00014b50
        /*0a34*/ 	.word	0x00000007
        /*0a38*/ 	.word	0x00000000
        /*0a3c*/ 	.short	0x010a
        /*0a3e*/ 	.byte	0x3f
	.zero		1


	//   ....[82]....
        /*0a40*/ 	.word	0x00014ba0
        /*0a44*/ 	.word	0x00000005
        /*0a48*/ 	.word	0x00000000
        /*0a4c*/ 	.short	0x010a
        /*0a4e*/ 	.byte	0x3f
	.zero		1


	//   ....[83]....
        /*0a50*/ 	.word	0x00014bf0
        /*0a54*/ 	.word	0x00000005
        /*0a58*/ 	.word	0x00029860
        /*0a5c*/ 	.short	0x010a
        /*0a5e*/ 	.byte	0x3f
	.zero		1


	//   ....[84]....
        /*0a60*/ 	.word	0x00014c40
        /*0a64*/ 	.word	0x00000003
        /*0a68*/ 	.word	0x00029860
        /*0a6c*/ 	.short	0x010a
        /*0a6e*/ 	.byte	0x3f
	.zero		1


	//   ....[85]....
        /*0a70*/ 	.word	0x00014c90
        /*0a74*/ 	.word	0x00000005
        /*0a78*/ 	.word	0x00029880
        /*0a7c*/ 	.short	0x010a
        /*0a7e*/ 	.byte	0x3f
	.zero		1


	//----- nvinfo : EIATTR_NUM_MBARRIERS
	.align		4
.L_307:
        /*0a80*/ 	.byte	0x03, 0x38
        /*0a82*/ 	.short	0x0016


	//----- nvinfo : EIATTR_EXIT_INSTR_OFFSETS
	.align		4
        /*0a84*/ 	.byte	0x04, 0x1c
        /*0a86*/ 	.short	(.L_309 - .L_308)


	//   ....[0]....
.L_308:
        /*0a88*/ 	.word	0x00000a40


	//   ....[1]....
        /*0a8c*/ 	.word	0x0000fe50


	//   ....[2]....
        /*0a90*/ 	.word	0x00013e10


	//----- nvinfo : EIATTR_MAX_THREADS
	.align		4
.L_309:
        /*0a94*/ 	.byte	0x04, 0x05
        /*0a96*/ 	.short	(.L_311 - .L_310)
.L_310:
        /*0a98*/ 	.word	0x00000180
        /*0a9c*/ 	.word	0x00000001
        /*0aa0*/ 	.word	0x00000001


	//----- nvinfo : EIATTR_CRS_STACK_SIZE
	.align		4
.L_311:
        /*0aa4*/ 	.byte	0x04, 0x1e
        /*0aa6*/ 	.short	(.L_313 - .L_312)
.L_312:
        /*0aa8*/ 	.word	0x00000000


	//----- nvinfo : EIATTR_CBANK_PARAM_SIZE
	.align		4
.L_313:
        /*0aac*/ 	.byte	0x03, 0x19
        /*0aae*/ 	.short	0x0af0


	//----- nvinfo : EIATTR_PARAM_CBANK
	.align		4
        /*0ab0*/ 	.byte	0x04, 0x0a
        /*0ab2*/ 	.short	(.L_315 - .L_314)
	.align		4
.L_314:
        /*0ab4*/ 	.word	index@(.nv.constant0._ZN7cutlass13device_kernelIN5flash11enable_sm90INS1_16FlashAttnFwdSm90INS1_25CollectiveMainloopFwdSm90ILi2EN4cute5tupleIJNS5_1CILi1EEES8_S8_EEENS6_IJNS7_ILi128EEENS7_ILi160EEENS7_ILi192EEEEEELi128ENS_12float_e4m3_tEfNS_4arch4Sm90ELb1ELb0ELb1ELb0ELb0ELb0ELb0ELb1ELb1ELb1ELb0ELb0EEENS1_21CollectiveEpilogueFwdINS6_IJSA_SA_SB_EEES9_NS_10bfloat16_tESG_Li256ELb0ELb1ELb0ELb1EEENS1_30DynamicPersistentTileSchedulerILi256ELi128ELb0ELb1ELb1EEEEEEEEEvNT_6ParamsE)
        /*0ab8*/ 	.short	0x0210
        /*0aba*/ 	.short	0x0af0


	//----- nvinfo : EIATTR_SW_WAR
	.align		4
.L_315:
        /*0abc*/ 	.byte	0x04, 0x36
        /*0abe*/ 	.short	(.L_317 - .L_316)
.L_316:
        /*0ac0*/ 	.word	0x00000008
.L_317:


//--------------------- .nv.info._ZN7cutlass13device_kernelIN5flash11enable_sm90INS1_16FlashAttnFwdSm90INS1_25CollectiveMainloopFwdSm90ILi2EN4cute5tupleIJNS5_1CILi1EEES8_S8_EEENS6_IJNS7_ILi128EEENS7_ILi160EEENS7_ILi192EEEEEELi128ENS_12float_e4m3_tEfNS_4arch4Sm90ELb1ELb0ELb1ELb1ELb0ELb0ELb0ELb1ELb1ELb1ELb0ELb0EEENS1_21CollectiveEpilogueFwdINS6_IJSA_SA_SB_EEES9_NS_10bfloat16_tESG_Li256ELb1ELb1ELb0ELb1EEENS1_36VarlenDynamicPersistentTileSchedulerILi128ELi160ELi256ELi128ELb0ELb1ELb1ELb1ELb1ELb1EEEEEEEEEvNT_6ParamsE --------------------------
	.section	.nv.info._ZN7cutlass13device_kernelIN5flash11enable_sm90INS1_16FlashAttnFwdSm90INS1_25CollectiveMainloopFwdSm90ILi2EN4cute5tupleIJNS5_1CILi1EEES8_S8_EEENS6_IJNS7_ILi128EEENS7_ILi160EEENS7_ILi192EEEEEELi128ENS_12float_e4m3_tEfNS_4arch4Sm90ELb1ELb0ELb1ELb1ELb0ELb0ELb0ELb1ELb1ELb1ELb0ELb0EEENS1_21CollectiveEpilogueFwdINS6_IJSA_SA_SB_EEES9_NS_10bfloat16_tESG_Li256ELb1ELb1ELb0ELb1EEENS1_36VarlenDynamicPersistentTileSchedulerILi128ELi160ELi256ELi128ELb0ELb1ELb1ELb1ELb1ELb1EEEEEEEEEvNT_6ParamsE,"",@"SHT_CUDA_INFO"
	.sectionflags	@""
	.align	4


	//----- nvinfo : EIATTR_CUDA_API_VERSION
	.align		4
        /*0000*/ 	.byte	0x04, 0x37
        /*0002*/ 	.short	(.L_319 - .L_318)
.L_318:
        /*0004*/ 	.word	0x00000082


	//----- nvinfo : EIATTR_KPARAM_INFO
	.align		4
.L_319:
        /*0008*/ 	.byte	0x04, 0x17
        /*000a*/ 	.short	(.L_321 - .L_320)
.L_320:
        /*000c*/ 	.word	0x00000000
        /*0010*/ 	.short	0x0000
        /*0012*/ 	.short	0x0070
        /*0014*/ 	.byte	0x00, 0xf0, 0x01, 0x2a


	//----- nvinfo : EIATTR_SPARSE_MMA_MASK
	.align		4
.L_321:
        /*0018*/ 	.byte	0x03, 0x50
        /*001a*/ 	.short	0x0000


	//----- nvinfo : EIATTR_MAXREG_COUNT
	.align		4
        /*001c*/ 	.byte	0x03, 0x1b
        /*001e*/ 	.short	0x00a8


	//----- nvinfo : EIATTR_NUM_BARRIERS
	.align		4
        /*0020*/ 	.byte	0x02, 0x4c
        /*0022*/ 	.byte	0x10
	.zero		1


	//----- nvinfo : EIATTR_EXTERNS
	.align		4
        /*0024*/ 	.byte	0x04, 0x0f
        /*0026*/ 	.short	(.L_323 - .L_322)


	//   ....[0]....
	.align		4
.L_322:
        /*0028*/ 	.word	index@(__assertfail)


	//----- nvinfo : EIATTR_ANNOTATIONS
	.align		4
.L_323:
        /*002c*/ 	.byte	0x04, 0x55
        /*002e*/ 	.short	(.L_325 - .L_324)


	//   ....[0]....
.L_324:
        /* <DEDUP_REMOVED lines=33> */


	//----- nvinfo : EIATTR_MERCURY_ISA_VERSION
	.align		4
.L_325:
        /*0228*/ 	.byte	0x03, 0x5f
        /*022a*/ 	.short	0x0101


	//----- nvinfo : EIATTR_UNUSED_LOAD_BYTE_OFFSET
	.align		4
        /*022c*/ 	.byte	0x04, 0x44
        /*022e*/ 	.short	(.L_327 - .L_326)


	//   ....[0]....
.L_326:
        /*0230*/ 	.word	0x00000a40
        /*0234*/ 	.word	0x0000fff0


	//   ....[1]....
        /*0238*/ 	.word	0x0000dc60
        /*023c*/ 	.word	0x0000fff0


	//----- nvinfo : EIATTR_INT_WARP_WIDE_INSTR_OFFSETS
	.align		4
.L_327:
        /*0240*/ 	.byte	0x04, 0x31
        /*0242*/ 	.short	(.L_329 - .L_328)


	//   ....[0]....
.L_328:
        /*0244*/ 	.word	0x00000130


	//   ....[1]....
        /*0248*/ 	.word	0x00000170


	//   ....[2]....
        /*024c*/ 	.word	0x000001e0


	//   ....[3]....
        /*0250*/ 	.word	0x00011a70


	//   ....[4]....
        /*0254*/ 	.word	0x00011b00


	//   ....[5]....
        /*0258*/ 	.word	0x00014360


	//   ....[6]....
        /*025c*/ 	.word	0x000143f0


	//----- nvinfo : EIATTR_COOP_GROUP_MASK_REGIDS
	.align		4
.L_329:
        /*0260*/ 	.byte	0x04, 0x29
        /*0262*/ 	.short	(.L_331 - .L_330)


	//   ....[0]....
.L_330:
        /*0264*/ 	.word	0xffffffff


	//   ....[1]....
        /*0268*/ 	.word	0xffffffff


	//   ....[2]....
        /*026c*/ 	.word	0xffffffff


	//   ....[3]....
        /*0270*/ 	.word	0xffffffff


	//   ....[4]....
        /*0274*/ 	.word	0xffffffff


	//   ....[5]....
        /*0278*/ 	.word	0xffffffff


	//   ....[6]....
        /*027c*/ 	.word	0xffffffff


	//   ....[7]....
        /*0280*/ 	.word	0xffffffff


	//   ....[8]....
        /*0284*/ 	.word	0xffffffff


	//   ....[9]....
        /*0288*/ 	.word	0xffffffff


	//   ....[10]....
        /*028c*/ 	.word	0xffffffff


	//   ....[11]....
        /*0290*/ 	.word	0xffffffff


	//   ....[12]....
        /*0294*/ 	.word	0xffffffff


	//   ....[13]....
        /*0298*/ 	.word	0xffffffff


	//   ....[14]....
        /*029c*/ 	.word	0xffffffff


	//   ....[15]....
        /*02a0*/ 	.word	0xffffffff


	//   ....[16]....
        /*02a4*/ 	.word	0xffffffff


	//   ....[17]....
        /*02a8*/ 	.word	0xffffffff


	//   ....[18]....
        /*02ac*/ 	.word	0xffffffff


	//   ....[19]....
        /*02b0*/ 	.word	0xffffffff


	//   ....[20]....
        /*02b4*/ 	.word	0xffffffff


	//   ....[21]....
        /*02b8*/ 	.word	0xffffffff


	//   ....[22]....
        /*02bc*/ 	.word	0xffffffff


	//   ....[23]....
        /*02c0*/ 	.word	0xffffffff


	//   ....[24]....
        /*02c4*/ 	.word	0xffffffff


	//   ....[25]....
        /*02c8*/ 	.word	0xffffffff


	//   ....[26]....
        /*02cc*/ 	.word	0xffffffff


	//   ....[27]....
        /*02d0*/ 	.word	0xffffffff


	//   ....[28]....
        /*02d4*/ 	.word	0xffffffff


	//   ....[29]....
        /*02d8*/ 	.word	0xffffffff


	//   ....[30]....
        /*02dc*/ 	.word	0xffffffff


	//   ....[31]....
        /*02e0*/ 	.word	0xffffffff


	//   ....[32]....
        /*02e4*/ 	.word	0xffffffff


	//   ....[33]....
        /*02e8*/ 	.word	0xffffffff


	//   ....[34]....
        /*02ec*/ 	.word	0xffffffff


	//   ....[35]....
        /*02f0*/ 	.word	0xffffffff


	//   ....[36]....
        /*02f4*/ 	.word	0xffffffff


	//   ....[37]....
        /*02f8*/ 	.word	0xffffffff


	//   ....[38]....
        /*02fc*/ 	.word	0xffffffff


	//   ....[39]....
        /*0300*/ 	.word	0xffffffff


	//   ....[40]....
        /*0304*/ 	.word	0xffffffff


	//   ....[41]....
        /*0308*/ 	.word	0xffffffff


	//   ....[42]....
        /*030c*/ 	.word	0xffffffff


	//   ....[43]....
        /*0310*/ 	.word	0xffffffff


	//   ....[44]....
        /*0314*/ 	.word	0xffffffff


	//   ....[45]....
        /*0318*/ 	.word	0xffffffff


	//   ....[46]....
        /*031c*/ 	.word	0xffffffff


	//   ....[47]....
        /*0320*/ 	.word	0xffffffff


	//   ....[48]....
        /*0324*/ 	.word	0xffffffff


	//   ....[49]....
        /*0328*/ 	.word	0xffffffff


	//   ....[50]....
        /*032c*/ 	.word	0xffffffff


	//   ....[51]....
        /*0330*/ 	.word	0xffffffff


	//   ....[52]....
        /*0334*/ 	.word	0xffffffff


	//   ....[53]....
        /*0338*/ 	.word	0xffffffff


	//   ....[54]....
        /*033c*/ 	.word	0xffffffff


	//   ....[55]....
        /*0340*/ 	.word	0xffffffff


	//   ....[56]....
        /*0344*/ 	.word	0xffffffff


	//   ....[57]....
        /*0348*/ 	.word	0xffffffff


	//   ....[58]....
        /*034c*/ 	.word	0xffffffff


	//   ....[59]....
        /*0350*/ 	.word	0xffffffff


	//   ....[60]....
        /*0354*/ 	.word	0xffffffff


	//   ....[61]....
        /*0358*/ 	.word	0xffffffff


	//   ....[62]....
        /*035c*/ 	.word	0xffffffff


	//   ....[63]....
        /*0360*/ 	.word	0xffffffff


	//   ....[64]....
        /*0364*/ 	.word	0xffffffff


	//   ....[65]....
        /*0368*/ 	.word	0xffffffff


	//   ....[66]....
        /*036c*/ 	.word	0xffffffff


	//   ....[67]....
        /*0370*/ 	.word	0xffffffff


	//   ....[68]....
        /*0374*/ 	.word	0xffffffff


	//   ....[69]....
        /*0378*/ 	.word	0xffffffff


	//   ....[70]....
        /*037c*/ 	.word	0xffffffff


	//   ....[71]....
        /*0380*/ 	.word	0xffffffff


	//   ....[72]....
        /*0384*/ 	.word	0xffffffff


	//   ....[73]....
        /*0388*/ 	.word	0xffffffff


	//   ....[74]....
        /*038c*/ 	.word	0xffffffff


	//   ....[75]....
        /*0390*/ 	.word	0xffffffff


	//   ....[76]....
        /*0394*/ 	.word	0xffffffff


	//   ....[77]....
        /*0398*/ 	.word	0xffffffff


	//   ....[78]....
        /*039c*/ 	.word	0xffffffff


	//   ....[79]....
        /*03a0*/ 	.word	0xffffffff


	//   ....[80]....
        /*03a4*/ 	.word	0xffffffff


	//   ....[81]....
        /*03a8*/ 	.word	0xffffffff


	//   ....[82]....
        /*03ac*/ 	.word	0xffffffff


	//   ....[83]....
        /*03b0*/ 	.word	0xffffffff


	//   ....[84]....
        /*03b4*/ 	.word	0xffffffff


	//   ....[85]....
        /*03b8*/ 	.word	0xffffffff


	//   ....[86]....
        /*03bc*/ 	.word	0xffffffff


	//   ....[87]....
        /*03c0*/ 	.word	0xffffffff


	//   ....[88]....
        /*03c4*/ 	.word	0xffffffff


	//   ....[89]....
        /*03c8*/ 	.word	0xffffffff


	//   ....[90]....
        /*03cc*/ 	.word	0xffffffff


	//   ....[91]....
        /*03d0*/ 	.word	0xffffffff


	//   ....[92]....
        /*03d4*/ 	.word	0xffffffff


	//   ....[93]....
        /*03d8*/ 	.word	0xffffffff


	//   ....[94]....
        /*03dc*/ 	.word	0xffffffff


	//   ....[95]....
        /*03e0*/ 	.word	0xffffffff


	//   ....[96]....
        /*03e4*/ 	.word	0xffffffff


	//   ....[97]....
        /*03e8*/ 	.word	0xffffffff


	//   ....[98]....
        /*03ec*/ 	.word	0xffffffff


	//   ....[99]....
        /*03f0*/ 	.word	0xffffffff


	//   ....[100]....
        /*03f4*/ 	.word	0xffffffff


	//   ....[101]....
        /*03f8*/ 	.word	0xffffffff


	//   ....[102]....
        /*03fc*/ 	.word	0xffffffff


	//   ....[103]....
        /*0400*/ 	.word	0xffffffff


	//   ....[104]....
        /*0404*/ 	.word	0xffffffff


	//   ....[105]....
        /*0408*/ 	.word	0xffffffff


	//   ....[106]....
        /*040c*/ 	.word	0xffffffff


	//   ....[107]....
        /*0410*/ 	.word	0xffffffff


	//   ....[108]....
        /*0414*/ 	.word	0xffffffff


	//   ....[109]....
        /*0418*/ 	.word	0xffffffff


	//   ....[110]....
        /*041c*/ 	.word	0xffffffff


	//   ....[111]....
        /*0420*/ 	.word	0xffffffff


	//   ....[112]....
        /*0424*/ 	.word	0xffffffff


	//   ....[113]....
        /*0428*/ 	.word	0xffffffff


	//   ....[114]....
        /*042c*/ 	.word	0xffffffff


	//   ....[115]....
        /*0430*/ 	.word	0xffffffff


	//   ....[116]....
        /*0434*/ 	.word	0xffffffff


	//   ....[117]....
        /*0438*/ 	.word	0xffffffff


	//   ....[118]....
        /*043c*/ 	.word	0xffffffff


	//   ....[119]....
        /*0440*/ 	.word	0xffffffff


	//   ....[120]....
        /*0444*/ 	.word	0xffffffff


	//   ....[121]....
        /*0448*/ 	.word	0xffffffff


	//   ....[122]....
        /*044c*/ 	.word	0xffffffff


	//   ....[123]....
        /*0450*/ 	.word	0x0500000f


	//   ....[124]....
        /*0454*/ 	.word	0x0500000f


	//   ....[125]....
        /*0458*/ 	.word	0x0500000f


	//   ....[126]....
        /*045c*/ 	.word	0x0500000f


	//   ....[127]....
        /*0460*/ 	.word	0x0500000f


	//   ....[128]....
        /*0464*/ 	.word	0x0500000f


	//   ....[129]....
        /*0468*/ 	.word	0x0500000f


	//   ....[130]....
        /*046c*/ 	.word	0x0500000f


	//   ....[131]....
        /*0470*/ 	.word	0x0500000f


	//   ....[132]....
        /*0474*/ 	.word	0x0500000f


	//----- nvinfo : EIATTR_COOP_GROUP_INSTR_OFFSETS
	.align		4
.L_331:
        /*0478*/ 	.byte	0x04, 0x28
        /*047a*/ 	.short	(.L_333 - .L_332)


	//   ....[0]....
.L_332:
        /*047c*/ 	.word	0x00000070


	//   ....[1]....
        /*0480*/ 	.word	0x00000140


	//   ....[2]....
        /*0484*/ 	.word	0x00000190


	//   ....[3]....
        /*0488*/ 	.word	0x000003c0


	//   ....[4]....
        /*048c*/ 	.word	0x00000520


	//   ....[5]....
        /*0490*/ 	.word	0x00000640


	//   ....[6]....
        /*0494*/ 	.word	0x000007a0


	//   ....[7]....
        /*0498*/ 	.word	0x00001640


	//   ....[8]....
        /*049c*/ 	.word	0x00002d30


	//   ....[9]....
        /*04a0*/ 	.word	0x00002d50


	//   ....[10]....
        /*04a4*/ 	.word	0x00003b00


	//   ....[11]....
        /*04a8*/ 	.word	0x00003ba0


	//   ....[12]....
        /*04ac*/ 	.word	0x00004750


	//   ....[13]....
        /*04b0*/ 	.word	0x000047e0


	//   ....[14]....
        /*04b4*/ 	.word	0x000067a0


	//   ....[15]....
        /*04b8*/ 	.word	0x00007160


	//   ....[16]....
        /*04bc*/ 	.word	0x000077f0


	//   ....[17]....
        /*04c0*/ 	.word	0x00007900


	//   ....[18]....
        /*04c4*/ 	.word	0x000085a0


	//   ....[19]....
        /*04c8*/ 	.word	0x000085f0


	//   ....[20]....
        /*04cc*/ 	.word	0x0000b920


	//   ....[21]....
        /*04d0*/ 	.word	0x0000b980


	//   ....[22]....
        /*04d4*/ 	.word	0x0000b9a0


	//   ....[23]....
        /*04d8*/ 	.word	0x0000b9c0


	//   ....[24]....
        /*04dc*/ 	.word	0x0000d4e0


	//   ....[25]....
        /*04e0*/ 	.word	0x0000d4f0


	//   ....[26]....
        /*04e4*/ 	.word	0x0000d570


	//   ....[27]....
        /*04e8*/ 	.word	0x0000d580


	//   ....[28]....
        /*04ec*/ 	.word	0x0000e4e0


	//   ....[29]....
        /*04f0*/ 	.word	0x0000e4f0


	//   ....[30]....
        /*04f4*/ 	.word	0x0000e500


	//   ....[31]....
        /*04f8*/ 	.word	0x0000e510


	//   ....[32]....
        /*04fc*/ 	.word	0x0000e520


	//   ....[33]....
        /*0500*/ 	.word	0x0000e530


	//   ....[34]....
        /*0504*/ 	.word	0x0000e540


	//   ....[35]....
        /*0508*/ 	.word	0x0000e550


	//   ....[36]....
        /*050c*/ 	.word	0x0000e580


	//   ....[37]....
        /*0510*/ 	.word	0x0000e590


	//   ....[38]....
        /*0514*/ 	.word	0x0000e5c0


	//   ....[39]....
        /*0518*/ 	.word	0x0000e5d0


	//   ....[40]....
        /*051c*/ 	.word	0x0000e600


	//   ....[41]....
        /*0520*/ 	.word	0x0000e610


	//   ....[42]....
        /*0524*/ 	.word	0x0000e640


	//   ....[43]....
        /*0528*/ 	.word	0x0000e650


	//   ....[44]....
        /*052c*/ 	.word	0x0000e680


	//   ....[45]....
        /*0530*/ 	.word	0x0000e690


	//   ....[46]....
        /*0534*/ 	.word	0x0000e6c0


	//   ....[47]....
        /*0538*/ 	.word	0x0000e6d0


	//   ....[48]....
        /*053c*/ 	.word	0x0000e6f0


	//   ....[49]....
        /*0540*/ 	.word	0x0000e700


	//   ....[50]....
        /*0544*/ 	.word	0x0000e730


	//   ....[51]....
        /*0548*/ 	.word	0x0000e750


	//   ....[52]....
        /*054c*/ 	.word	0x0000e760


	//   ....[53]....
        /*0550*/ 	.word	0x0000e790


	//   ....[54]....
        /*0554*/ 	.word	0x0000e7e0


	//   ....[55]....
        /*0558*/ 	.word	0x0000e7f0


	//   ....[56]....
        /*055c*/ 	.word	0x0000e820


	//   ....[57]....
        /*0560*/ 	.word	0x0000e850


	//   ....[58]....
        /*0564*/ 	.word	0x0000e870


	//   ....[59]....
        /*0568*/ 	.word	0x0000e880


	//   ....[60]....
        /*056c*/ 	.word	0x0000ee20


	//   ....[61]....
        /*0570*/ 	.word	0x0000ee60


	//   ....[62]....
        /*0574*/ 	.word	0x0000eea0


	//   ....[63]....
        /*0578*/ 	.word	0x0000eee0


	//   ....[64]....
        /*057c*/ 	.word	0x0000f450


	//   ....[65]....
        /*0580*/ 	.word	0x0000f490


	//   ....[66]....
        /*0584*/ 	.word	0x0000f550


	//   ....[67]....
        /*0588*/ 	.word	0x0000f570


	//   ....[68]....
        /*058c*/ 	.word	0x0000f630


	//   ....[69]....
        /*0590*/ 	.word	0x0000f650


	//   ....[70]....
        /*0594*/ 	.word	0x0000f720


	//   ....[71]....
        /*0598*/ 	.word	0x0000f740


	//   ....[72]....
        /*059c*/ 	.word	0x00010000


	//   ....[73]....
        /*05a0*/ 	.word	0x00010020


	//   ....[74]....
        /*05a4*/ 	.word	0x000100e0


	//   ....[75]....
        /*05a8*/ 	.word	0x00010100


	//   ....[76]....
        /*05ac*/ 	.word	0x000101c0


	//   ....[77]....
        /*05b0*/ 	.word	0x000101e0


	//   ....[78]....
        /*05b4*/ 	.word	0x000102b0


	//   ....[79]....
        /*05b8*/ 	.word	0x000102d0


	//   ....[80]....
        /*05bc*/ 	.word	0x00010410


	//   ....[81]....
        /*05c0*/ 	.word	0x000105f0


	//   ....[82]....
        /*05c4*/ 	.word	0x00010620


	//   ....[83]....
        /*05c8*/ 	.word	0x00010650


	//   ....[84]....
        /*05cc*/ 	.word	0x00010690


	//   ....[85]....
        /*05d0*/ 	.word	0x000106c0


	//   ....[86]....
        /*05d4*/ 	.word	0x00010700


	//   ....[87]....
        /*05d8*/ 	.word	0x00010890


	//   ....[88]....
        /*05dc*/ 	.word	0x000108c0


	//   ....[89]....
        /*05e0*/ 	.word	0x000108f0


	//   ....[90]....
        /*05e4*/ 	.word	0x00010920


	//   ....[91]....
        /*05e8*/ 	.word	0x00010950


	//   ....[92]....
        /*05ec*/ 	.word	0x00010990


	//   ....[93]....
        /*05f0*/ 	.word	0x00010a30


	//   ....[94]....
        /*05f4*/ 	.word	0x00010ac0


	//   ....[95]....
        /*05f8*/ 	.word	0x00010b70


	//   ....[96]....
        /*05fc*/ 	.word	0x000121f0


	//   ....[97]....
        /*0600*/ 	.word	0x00012ea0


	//   ....[98]....
        /*0604*/ 	.word	0x00012ec0


	//   ....[99]....
        /*0608*/ 	.word	0x00012f70


	//   ....[100]....
        /*060c*/ 	.word	0x00012f80


	//   ....[101]....
        /*0610*/ 	.word	0x00013010


	//   ....[102]....
        /*0614*/ 	.word	0x00013020


	//   ....[103]....
        /*0618*/ 	.word	0x00013030


	//   ....[104]....
        /*061c*/ 	.word	0x00013040


	//   ....[105]....
        /*0620*/ 	.word	0x00014d70


	//   ....[106]....
        /*0624*/ 	.word	0x00014da0


	//   ....[107]....
        /*0628*/ 	.word	0x00014dd0


	//   ....[108]....
        /*062c*/ 	.word	0x00014e10


	//   ....[109]....
        /*0630*/ 	.word	0x00014e40


	//   ....[110]....
        /*0634*/ 	.word	0x00014e70


	//   ....[111]....
        /*0638*/ 	.word	0x00014e80


	//   ....[112]....
        /*063c*/ 	.word	0x00014e90


	//   ....[113]....
        /*0640*/ 	.word	0x00014fd0


	//   ....[114]....
        /*0644*/ 	.word	0x00015010


	//   ....[115]....
        /*0648*/ 	.word	0x00015040


	//   ....[116]....
        /*064c*/ 	.word	0x00015070


	//   ....[117]....
        /*0650*/ 	.word	0x000150a0


	//   ....[118]....
        /*0654*/ 	.word	0x000150d0


	//   ....[119]....
        /*0658*/ 	.word	0x00015160


	//   ....[120]....
        /*065c*/ 	.word	0x000151f0


	//   ....[121]....
        /*0660*/ 	.word	0x00015260


	//   ....[122]....
        /*0664*/ 	.word	0x000158f0


	//   ....[123]....
        /*0668*/ 	.word	0x00015ed0


	//   ....[124]....
        /*066c*/ 	.word	0x000160b0


	//   ....[125]....
        /*0670*/ 	.word	0x00016110


	//   ....[126]....
        /*0674*/ 	.word	0x00016180


	//   ....[127]....
        /*0678*/ 	.word	0x00016280


	//   ....[128]....
        /*067c*/ 	.word	0x00016320


	//   ....[129]....
        /*0680*/ 	.word	0x00016420


	//   ....[130]....
        /*0684*/ 	.word	0x00016480


	//   ....[131]....
        /*0688*/ 	.word	0x00016560


	//   ....[132]....
        /*068c*/ 	.word	0x000168b0


	//----- nvinfo : EIATTR_REG_RECONFIG
	.align		4
.L_333:
        /*0690*/ 	.byte	0x01, 0x54
	.zero		2


	//----- nvinfo : EIATTR_SYSCALL_OFFSETS
	.align		4
        /*0694*/ 	.byte	0x04, 0x46
        /*0696*/ 	.short	(.L_335 - .L_334)


	//   ....[0]....
.L_334:
        /*0698*/ 	.word	0x00001820


	//   ....[1]....
        /*069c*/ 	.word	0x00011c70


	//   ....[2]....
        /*06a0*/ 	.word	0x00011dd0


	//   ....[3]....
        /*06a4*/ 	.word	0x00011f20


	//   ....[4]....
        /*06a8*/ 	.word	0x00012060


	//   ....[5]....
        /*06ac*/ 	.word	0x00012a80


	//----- nvinfo : EIATTR_MBARRIER_INSTR_OFFSETS
	.align		4
.L_335:
        /*06b0*/ 	.byte	0x04, 0x39
        /*06b2*/ 	.short	(.L_337 - .L_336)


	//   ....[0]....
.L_336:
        /*06b4*/ 	.word	0x00000270
        /*06b8*/ 	.word	0x000000ff
        /*06bc*/ 	.word	0x00029800
        /*06c0*/ 	.short	0x0100
        /*06c2*/ 	.byte	0x08
	.zero		1


	//   ....[1]....
        /*06c4*/ 	.word	0x00000280
        /*06c8*/ 	.word	0x000000ff
        /*06cc*/ 	.word	0x00029820
        /*06d0*/ 	.short	0x0100
        /*06d2*/ 	.byte	0x08
	.zero		1


	//   ....[2]....
        /*06d4*/ 	.word	0x00000370
        /*06d8*/ 	.word	0x000000ff
        /*06dc*/ 	.word	0x00029830
        /*06e0*/ 	.short	0x0100
        /*06e2*/ 	.byte	0x08
	.zero		1


	//   ....[3]....
        /*06e4*/ 	.word	0x00000380
        /*06e8*/ 	.word	0x000000ff
        /*06ec*/ 	.word	0x00029840
        /*06f0*/ 	.short	0x0100
        /*06f2*/ 	.byte	0x08
	.zero		1


	//   ....[4]....
        /*06f4*/ 	.word	0x00000390
        /*06f8*/ 	.word	0x000000ff
        /*06fc*/ 	.word	0x00029838
        /*0700*/ 	.short	0x0100
        /*0702*/ 	.byte	0x08
	.zero		1


	//   ....[5]....
        /*0704*/ 	.word	0x000003a0
        /*0708*/ 	.word	0x000000ff
        /*070c*/ 	.word	0x00029848
        /*0710*/ 	.short	0x0100
        /*0712*/ 	.byte	0x08
	.zero		1


	//   ....[6]....
        /*0714*/ 	.word	0x000004d0
        /*0718*/ 	.word	0x000000ff
        /*071c*/ 	.word	0x00029850
        /*0720*/ 	.short	0x0100
        /*0722*/ 	.byte	0x08
	.zero		1


	//   ....[7]....
        /*0724*/ 	.word	0x000004e0
        /*0728*/ 	.word	0x000000ff
        /*072c*/ 	.word	0x00029860
        /*0730*/ 	.short	0x0100
        /*0732*/ 	.byte	0x08
	.zero		1


	//   ....[8]....
        /*0734*/ 	.word	0x000004f0
        /*0738*/ 	.word	0x000000ff
        /*073c*/ 	.word	0x00029858
        /*0740*/ 	.short	0x0100
        /*0742*/ 	.byte	0x08
	.zero		1


	//   ....[9]....
        /*0744*/ 	.word	0x00000500
        /*0748*/ 	.word	0x000000ff
        /*074c*/ 	.word	0x00029868
        /*0750*/ 	.short	0x0100
        /*0752*/ 	.byte	0x08
	.zero		1


	//   ....[10]....
        /*0754*/ 	.word	0x000005f0
        /*0758*/ 	.word	0x000000ff
        /*075c*/ 	.word	0x00029870
        /*0760*/ 	.short	0x0100
        /*0762*/ 	.byte	0x06
	.zero		1


	//   ....[11]....
        /*0764*/ 	.word	0x00000600
        /*0768*/ 	.word	0x000000ff
        /*076c*/ 	.word	0x00029880
        /*0770*/ 	.short	0x0100
        /*0772*/ 	.byte	0x06
	.zero		1


	//   ....[12]....
        /*0774*/ 	.word	0x00000610
        /*0778*/ 	.word	0x000000ff
        /*077c*/ 	.word	0x00029878
        /*0780*/ 	.short	0x0100
        /*0782*/ 	.byte	0x06
	.zero		1


	//   ....[13]....
        /*0784*/ 	.word	0x00000620
        /*0788*/ 	.word	0x000000ff
        /*078c*/ 	.word	0x00029888
        /*0790*/ 	.short	0x0100
        /*0792*/ 	.byte	0x06
	.zero		1


	//   ....[14]....
        /*0794*/ 	.word	0x00000750
        /*0798*/ 	.word	0x000000ff
        /*079c*/ 	.word	0x00029890
        /*07a0*/ 	.short	0x0100
        /*07a2*/ 	.byte	0x08
	.zero		1


	//   ....[15]....
        /*07a4*/ 	.word	0x00000760
        /*07a8*/ 	.word	0x000000ff
        /*07ac*/ 	.word	0x000298a0
        /*07b0*/ 	.short	0x0100
        /*07b2*/ 	.byte	0x08
	.zero		1


	//   ....[16]....
        /*07b4*/ 	.word	0x00000770
        /*07b8*/ 	.word	0x000000ff
        /*07bc*/ 	.word	0x00029898
        /*07c0*/ 	.short	0x0100
        /*07c2*/ 	.byte	0x08
	.zero		1


	//   ....[17]....
        /*07c4*/ 	.word	0x00000780
        /*07c8*/ 	.word	0x000000ff
        /*07cc*/ 	.word	0x000298a8
        /*07d0*/ 	.short	0x0100
        /*07d2*/ 	.byte	0x08
	.zero		1


	//   ....[18]....
        /*07d4*/ 	.word	0x000008b0
        /*07d8*/ 	.word	0x000000ff
        /*07dc*/ 	.word	0x000298b0
        /*07e0*/ 	.short	0x0100
        /*07e2*/ 	.byte	0x08
	.zero		1


	//   ....[19]....
        /*07e4*/ 	.word	0x000008c0
        /*07e8*/ 	.word	0x000000ff
        /*07ec*/ 	.word	0x000298c0
        /*07f0*/ 	.short	0x0100
        /*07f2*/ 	.byte	0x08
	.zero		1


	//   ....[20]....
        /*07f4*/ 	.word	0x000008d0
        /*07f8*/ 	.word	0x000000ff
        /*07fc*/ 	.word	0x000298b8
        /*0800*/ 	.short	0x0100
        /*0802*/ 	.byte	0x08
	.zero		1


	//   ....[21]....
        /*0804*/ 	.word	0x000008e0
        /*0808*/ 	.word	0x000000ff
        /*080c*/ 	.word	0x000298c8
        /*0810*/ 	.short	0x0100
        /*0812*/ 	.byte	0x08
	.zero		1


	//   ....[22]....
        /*0814*/ 	.word	0x00001b50
        /*0818*/ 	.word	0x000000ff
        /*081c*/ 	.word	0x00029800
        /*0820*/ 	.short	0x010a
        /*0822*/ 	.byte	0x29
	.zero		1


	//   ....[23]....
        /*0824*/ 	.word	0x00001bf0
        /*0828*/ 	.word	0x00000002
        /*082c*/ 	.word	0x00029830
        /*0830*/ 	.short	0x010a
        /*0832*/ 	.byte	0x3f
	.zero		1


	//   ....[24]....
        /*0834*/ 	.word	0x00001c50
        /*0838*/ 	.word	0x00000002
        /*083c*/ 	.word	0x00029830
        /*0840*/ 	.short	0x010a
        /*0842*/ 	.byte	0x3f
	.zero		1


	//   ....[25]....
        /*0844*/ 	.word	0x00003520
        /*0848*/ 	.word	0x00000002
        /*084c*/ 	.word	0x00000000
        /*0850*/ 	.short	0x0101
        /*0852*/ 	.byte	0x3f
	.zero		1


	//   ....[26]....
        /*0854*/ 	.word	0x00005970
        /*0858*/ 	.word	0x000000ff
        /*085c*/ 	.word	0x00029830
        /*0860*/ 	.short	0x010a
        /*0862*/ 	.byte	0x06
	.zero		1


	//   ....[27]....
        /*0864*/ 	.word	0x000059b0
        /*0868*/ 	.word	0x000000ff
        /*086c*/ 	.word	0x00029830
        /*0870*/ 	.short	0x010a
        /*0872*/ 	.byte	0x06
	.zero		1


	//   ....[28]....
        /*0874*/ 	.word	0x000065f0
        /*0878*/ 	.word	0x000000ff
        /*087c*/ 	.word	0x00029850
        /*0880*/ 	.short	0x010a
        /*0882*/ 	.byte	0x06
	.zero		1


	//   ....[29]....
        /*0884*/ 	.word	0x00006630
        /*0888*/ 	.word	0x000000ff
        /*088c*/ 	.word	0x00029850
        /*0890*/ 	.short	0x010a
        /*0892*/ 	.byte	0x06
	.zero		1


	//   ....[30]....
        /*0894*/ 	.word	0x00009110
        /*0898*/ 	.word	0x00000002
        /*089c*/ 	.word	0x00000000
        /*08a0*/ 	.short	0x0101
        /*08a2*/ 	.byte	0x3f
	.zero		1


	//   ....[31]....
        /*08a4*/ 	.word	0x00009480
        /*08a8*/ 	.word	0x000000ff
        /*08ac*/ 	.word	0x00000000
        /*08b0*/ 	.short	0x0101
        /*08b2*/ 	.byte	0x06
	.zero		1


	//   ....[32]....
        /*08b4*/ 	.word	0x00009bb0
        /*08b8*/ 	.word	0x000000ff
        /*08bc*/ 	.word	0x00029830
        /*08c0*/ 	.short	0x010a
        /*08c2*/ 	.byte	0x06
	.zero		1


	//   ....[33]....
        /*08c4*/ 	.word	0x00009bf0
        /*08c8*/ 	.word	0x000000ff
        /*08cc*/ 	.word	0x00029830
        /*08d0*/ 	.short	0x010a
        /*08d2*/ 	.byte	0x06
	.zero		1


	//   ....[34]....
        /*08d4*/ 	.word	0x0000a800
        /*08d8*/ 	.word	0x000000ff
        /*08dc*/ 	.word	0x00029850
        /*08e0*/ 	.short	0x010a
        /*08e2*/ 	.byte	0x06
	.zero		1


	//   ....[35]....
        /*08e4*/ 	.word	0x0000a840
        /*08e8*/ 	.word	0x000000ff
        /*08ec*/ 	.word	0x00029850
        /*08f0*/ 	.short	0x010a
        /*08f2*/ 	.byte	0x06
	.zero		1


	//   ....[36]....
        /*08f4*/ 	.word	0x0000c7d0
        /*08f8*/ 	.word	0x00000002
        /*08fc*/ 	.word	0x00000000
        /*0900*/ 	.short	0x0101
        /*0902*/ 	.byte	0x3f
	.zero		1


	//   ....[37]....
        /*0904*/ 	.word	0x0000cb20
        /*0908*/ 	.word	0x000000ff
        /*090c*/ 	.word	0x00000000
        /*0910*/ 	.short	0x0101
        /*0912*/ 	.byte	0x06
	.zero		1


	//   ....[38]....
        /*0914*/ 	.word	0x0000d1a0
        /*0918*/ 	.word	0x000000ff
        /*091c*/ 	.word	0x00029850
        /*0920*/ 	.short	0x010a
        /*0922*/ 	.byte	0x09
	.zero		1


	//   ....[39]....
        /*0924*/ 	.word	0x0000d1e0
        /*0928*/ 	.word	0x000000ff
        /*092c*/ 	.word	0x00029850
        /*0930*/ 	.short	0x010a
        /*0932*/ 	.byte	0x09
	.zero		1


	//   ....[40]....
        /*0934*/ 	.word	0x0000d840
        /*0938*/ 	.word	0x000000ff
        /*093c*/ 	.word	0x00000000
        /*0940*/ 	.short	0x0101
        /*0942*/ 	.byte	0x04
	.zero		1


	//   ....[41]....
        /*0944*/ 	.word	0x0000f480
        /*0948*/ 	.word	0x00000003
        /*094c*/ 	.word	0x00000000
        /*0950*/ 	.short	0x0101
        /*0952*/ 	.byte	0x3f
	.zero		1


	//   ....[42]....
        /*0954*/ 	.word	0x00012440
        /*0958*/ 	.word	0x00000002
        /*095c*/ 	.word	0x00029880
        /*0960*/ 	.short	0x010a
        /*0962*/ 	.byte	0x3f
	.zero		1


	//   ....[43]....
        /*0964*/ 	.word	0x000125d0
        /*0968*/ 	.word	0x00000002
        /*096c*/ 	.word	0x00029840
        /*0970*/ 	.short	0x010a
        /*0972*/ 	.byte	0x3f
	.zero		1


	//   ....[44]....
        /*0974*/ 	.word	0x00013180
        /*0978*/ 	.word	0x00000011
        /*097c*/ 	.word	0x00029800
        /*0980*/ 	.short	0x0107
        /*0982*/ 	.byte	0x3f
	.zero		1


	//   ....[45]....
        /*0984*/ 	.word	0x00013280
        /*0988*/ 	.word	0x00000011
        /*098c*/ 	.word	0x00029800
        /*0990*/ 	.short	0x0101
        /*0992*/ 	.byte	0x3f
	.zero		1


	//   ....[46]....
        /*0994*/ 	.word	0x000132a0
        /*0998*/ 	.word	0x00000011
        /*099c*/ 	.word	0x00029820
        /*09a0*/ 	.short	0x010a
        /*09a2*/ 	.byte	0x3f
	.zero		1


	//   ....[47]....
        /*09a4*/ 	.word	0x000135b0
        /*09a8*/ 	.word	0x00000005
        /*09ac*/ 	.word	0x00029880
        /*09b0*/ 	.short	0x010a
        /*09b2*/ 	.byte	0x3f
	.zero		1


	//   ....[48]....
        /*09b4*/ 	.word	0x000137e0
        /*09b8*/ 	.word	0x00000005
        /*09bc*/ 	.word	0x00029840
        /*09c0*/ 	.short	0x010a
        /*09c2*/ 	.byte	0x3f
	.zero		1


	//   ....[49]....
        /*09c4*/ 	.word	0x00013ca0
        /*09c8*/ 	.word	0x00000013
        /*09cc*/ 	.word	0x00029870
        /*09d0*/ 	.short	0x010a
        /*09d2*/ 	.byte	0x3f
	.zero		1


	//   ....[50]....
        /*09d4*/ 	.word	0x00013d10
        /*09d8*/ 	.word	0x00000013
        /*09dc*/ 	.word	0x00029860
        /*09e0*/ 	.short	0x010a
        /*09e2*/ 	.byte	0x3f
	.zero		1


	//   ....[51]....
        /*09e4*/ 	.word	0x00014240
        /*09e8*/ 	.word	0x00000013
        /*09ec*/ 	.word	0x00029850
        /*09f0*/ 	.short	0x0101
        /*09f2*/ 	.byte	0x3f
	.zero		1


	//   ....[52]....
        /*09f4*/ 	.word	0x000142b0
        /*09f8*/ 	.word	0x00000013
        /*09fc*/ 	.word	0x00000000
        /*0a00*/ 	.short	0x0101
        /*0a02*/ 	.byte	0x3f
	.zero		1


	//   ....[53]....
        /*0a04*/ 	.word	0x000144e0
        /*0a08*/ 	.word	0x00000010
        /*0a0c*/ 	.word	0x00029870
        /*0a10*/ 	.short	0x010a
        /*0a12*/ 	.byte	0x3f
	.zero		1


	//   ....[54]....
        /*0a14*/ 	.word	0x00014550
        /*0a18*/ 	.word	0x00000010
        /*0a1c*/ 	.word	0x00029860
        /*0a20*/ 	.short	0x010a
        /*0a22*/ 	.byte	0x3f
	.zero		1


	//   ....[55]....
        /*0a24*/ 	.word	0x00014a90
        /*0a28*/ 	.word	0x00000010
        /*0a2c*/ 	.word	0x00029850
        /*0a30*/ 	.short	0x0101
        /*0a32*/ 	.byte	0x3f
	.zero		1


	//   ....[56]....
        /*0a34*/ 	.word	0x00014ae0
        /*0a38*/ 	.word	0x00000010
        /*0a3c*/ 	.word	0x00000000
        /*0a40*/ 	.short	0x0101
        /*0a42*/ 	.byte	0x3f
	.zero		1


	//   ....[57]....
        /*0a44*/ 	.word	0x00015870
        /*0a48*/ 	.word	0x00000003
        /*0a4c*/ 	.word	0x00029820
        /*0a50*/ 	.short	0x010a
        /*0a52*/ 	.byte	0x3f
	.zero		1


	//   ....[58]....
        /*0a54*/ 	.word	0x00015a40
        /*0a58*/ 	.word	0x00000007
        /*0a5c*/ 	.word	0x00000000
        /*0a60*/ 	.short	0x010a
        /*0a62*/ 	.byte	0x3f
	.zero		1


	//   ....[59]....
        /*0a64*/ 	.word	0x00015a90
        /*0a68*/ 	.word	0x00000005
        /*0a6c*/ 	.word	0x00000000
        /*0a70*/ 	.short	0x010a
        /*0a72*/ 	.byte	0x3f
	.zero		1


	//   ....[60]....
        /*0a74*/ 	.word	0x00015ae0
        /*0a78*/ 	.word	0x00000005
        /*0a7c*/ 	.word	0x00029860
        /*0a80*/ 	.short	0x010a
        /*0a82*/ 	.byte	0x3f
	.zero		1


	//   ....[61]....
        /*0a84*/ 	.word	0x00015b30
        /*0a88*/ 	.word	0x00000003
        /*0a8c*/ 	.word	0x00029860
        /*0a90*/ 	.short	0x010a
        /*0a92*/ 	.byte	0x3f
	.zero		1


	//   ....[62]....
        /*0a94*/ 	.word	0x00015b70
        /*0a98*/ 	.word	0x00000005
        /*0a9c*/ 	.word	0x00029880
        /*0aa0*/ 	.short	0x010a
        /*0aa2*/ 	.byte	0x3f
	.zero		1


	//   ....[63]....
        /*0aa4*/ 	.word	0x00015b90
        /*0aa8*/ 	.word	0x00000003
        /*0aac*/ 	.word	0x00029880
        /*0ab0*/ 	.short	0x010a
        /*0ab2*/ 	.byte	0x3f
	.zero		1


	//   ....[64]....
        /*0ab4*/ 	.word	0x00015c00
        /*0ab8*/ 	.word	0x00000003
        /*0abc*/ 	.word	0x00029800
        /*0ac0*/ 	.short	0x010a
        /*0ac2*/ 	.byte	0x3f
	.zero		1


	//   ....[65]....
        /*0ac4*/ 	.word	0x00015c50
        /*0ac8*/ 	.word	0x00000002
        /*0acc*/ 	.word	0x00029830
        /*0ad0*/ 	.short	0x010a
        /*0ad2*/ 	.byte	0x3f
	.zero		1


	//   ....[66]....
        /*0ad4*/ 	.word	0x00015cb0
        /*0ad8*/ 	.word	0x00000007
        /*0adc*/ 	.word	0x00029830
        /*0ae0*/ 	.short	0x010a
        /*0ae2*/ 	.byte	0x3f
	.zero		1


	//   ....[67]....
        /*0ae4*/ 	.word	0x00015d10
        /*0ae8*/ 	.word	0x00000007
        /*0aec*/ 	.word	0x00029850
        /*0af0*/ 	.short	0x010a
        /*0af2*/ 	.byte	0x3f
	.zero		1


	//   ....[68]....
        /*0af4*/ 	.word	0x00015d70
        /*0af8*/ 	.word	0x00000007
        /*0afc*/ 	.word	0x00029830
        /*0b00*/ 	.short	0x010a
        /*0b02*/ 	.byte	0x3f
	.zero		1


	//   ....[69]....
        /*0b04*/ 	.word	0x00015dd0
        /*0b08*/ 	.word	0x00000007
        /*0b0c*/ 	.word	0x00029850
        /*0b10*/ 	.short	0x010a
        /*0b12*/ 	.byte	0x3f
	.zero		1


	//   ....[70]....
        /*0b14*/ 	.word	0x00015e30
        /*0b18*/ 	.word	0x00000005
        /*0b1c*/ 	.word	0x00029850
        /*0b20*/ 	.short	0x010a
        /*0b22*/ 	.byte	0x3f
	.zero		1


	//   ....[71]....
        /*0b24*/ 	.word	0x00015f80
        /*0b28*/ 	.word	0x00000002
        /*0b2c*/ 	.word	0x00029880
        /*0b30*/ 	.short	0x010a
        /*0b32*/ 	.byte	0x3f
	.zero		1


	//   ....[72]....
        /*0b34*/ 	.word	0x00015fd0
        /*0b38*/ 	.word	0x00000002
        /*0b3c*/ 	.word	0x00029840
        /*0b40*/ 	.short	0x010a
        /*0b42*/ 	.byte	0x3f
	.zero		1


	//   ....[73]....
        /*0b44*/ 	.word	0x000165a0
        /*0b48*/ 	.word	0x00000011
        /*0b4c*/ 	.word	0x00029820
        /*0b50*/ 	.short	0x010a
        /*0b52*/ 	.byte	0x3f
	.zero		1


	//   ....[74]....
        /*0b54*/ 	.word	0x000165f0
        /*0b58*/ 	.word	0x00000005
        /*0b5c*/ 	.word	0x00029880
        /*0b60*/ 	.short	0x010a
        /*0b62*/ 	.byte	0x3f
	.zero		1


	//   ....[75]....
        /*0b64*/ 	.word	0x00016640
        /*0b68*/ 	.word	0x00000005
        /*0b6c*/ 	.word	0x00029840
        /*0b70*/ 	.short	0x010a
        /*0b72*/ 	.byte	0x3f
	.zero		1


	//   ....[76]....
        /*0b74*/ 	.word	0x00016690
        /*0b78*/ 	.word	0x00000013
        /*0b7c*/ 	.word	0x00029870
        /*0b80*/ 	.short	0x010a
        /*0b82*/ 	.byte	0x3f
	.zero		1


	//   ....[77]....
        /*0b84*/ 	.word	0x000166e0
        /*0b88*/ 	.word	0x00000013
        /*0b8c*/ 	.word	0x00029860
        /*0b90*/ 	.short	0x010a
        /*0b92*/ 	.byte	0x3f
	.zero		1


	//   ....[78]....
        /*0b94*/ 	.word	0x00016730
        /*0b98*/ 	.word	0x00000010
        /*0b9c*/ 	.word	0x00029870
        /*0ba0*/ 	.short	0x010a
        /*0ba2*/ 	.byte	0x3f
	.zero		1


	//   ....[79]....
        /*0ba4*/ 	.word	0x00016780
        /*0ba8*/ 	.word	0x00000010
        /*0bac*/ 	.word	0x00029860
        /*0bb0*/ 	.short	0x010a
        /*0bb2*/ 	.byte	0x3f
	.zero		1


	//   ....[80]....
        /*0bb4*/ 	.word	0x000167d0
        /*0bb8*/ 	.word	0x00000003
        /*0bbc*/ 	.word	0x00029820
        /*0bc0*/ 	.short	0x010a
        /*0bc2*/ 	.byte	0x3f
	.zero		1


	//   ....[81]....
        /*0bc4*/ 	.word	0x00016970
        /*0bc8*/ 	.word	0x00000007
        /*0bcc*/ 	.word	0x00000000
        /*0bd0*/ 	.short	0x010a
        /*0bd2*/ 	.byte	0x3f
	.zero		1


	//   ....[82]....
        /*0bd4*/ 	.word	0x000169c0
        /*0bd8*/ 	.word	0x00000005
        /*0bdc*/ 	.word	0x00000000
        /*0be0*/ 	.short	0x010a
        /*0be2*/ 	.byte	0x3f
	.zero		1


	//   ....[83]....
        /*0be4*/ 	.word	0x00016a10
        /*0be8*/ 	.word	0x00000005
        /*0bec*/ 	.word	0x00029860
        /*0bf0*/ 	.short	0x010a
        /*0bf2*/ 	.byte	0x3f
	.zero		1


	//   ....[84]....
        /*0bf4*/ 	.word	0x00016a60
        /*0bf8*/ 	.word	0x00000003
        /*0bfc*/ 	.word	0x00029860
        /*0c00*/ 	.short	0x010a
        /*0c02*/ 	.byte	0x3f
	.zero		1


	//   ....[85]....
        /*0c04*/ 	.word	0x00016ab0
        /*0c08*/ 	.word	0x00000005
        /*0c0c*/ 	.word	0x00029880
        /*0c10*/ 	.short	0x010a
        /*0c12*/ 	.byte	0x3f
	.zero		1


	//----- nvinfo : EIATTR_NUM_MBARRIERS
	.align		4
.L_337:
        /*0c14*/ 	.byte	0x03, 0x38
        /*0c16*/ 	.short	0x0016


	//----- nvinfo : EIATTR_EXIT_INSTR_OFFSETS
	.align		4
        /*0c18*/ 	.byte	0x04, 0x1c
        /*0c1a*/ 	.short	(.L_339 - .L_338)


	//   ....[0]....
.L_338:
        /*0c1c*/ 	.word	0x00000a80


	//   ....[1]....
        /*0c20*/ 	.word	0x000103c0


	//   ....[2]....
        /*0c24*/ 	.word	0x00015be0


	//----- nvinfo : EIATTR_MAX_THREADS
	.align		4
.L_339:
        /*0c28*/ 	.byte	0x04, 0x05
        /*0c2a*/ 	.short	(.L_341 - .L_340)
.L_340:
        /*0c2c*/ 	.word	0x00000180
        /*0c30*/ 	.word	0x00000001
        /*0c34*/ 	.word	0x00000001


	//----- nvinfo : EIATTR_CRS_STACK_SIZE
	.align		4
.L_341:
        /*0c38*/ 	.byte	0x04, 0x1e
        /*0c3a*/ 	.short	(.L_343 - .L_342)
.L_342:
        /*0c3c*/ 	.word	0x00000000


	//----- nvinfo : EIATTR_CBANK_PARAM_SIZE
	.align		4
.L_343:
        /*0c40*/ 	.byte	0x03, 0x19
        /*0c42*/ 	.short	0x0af0


	//----- nvinfo : EIATTR_PARAM_CBANK
	.align		4
        /*0c44*/ 	.byte	0x04, 0x0a
        /*0c46*/ 	.short	(.L_345 - .L_344)
	.align		4
.L_344:
        /*0c48*/ 	.word	index@(.nv.constant0._ZN7cutlass13device_kernelIN5flash11enable_sm90INS1_16FlashAttnFwdSm90INS1_25CollectiveMainloopFwdSm90ILi2EN4cute5tupleIJNS5_1CILi1EEES8_S8_EEENS6_IJNS7_ILi128EEENS7_ILi160EEENS7_ILi192EEEEEELi128ENS_12float_e4m3_tEfNS_4arch4Sm90ELb1ELb0ELb1ELb1ELb0ELb0ELb0ELb1ELb1ELb1ELb0ELb0EEENS1_21CollectiveEpilogueFwdINS6_IJSA_SA_SB_EEES9_NS_10bfloat16_tESG_Li256ELb1ELb1ELb0ELb1EEENS1_36VarlenDynamicPersistentTileSchedulerILi128ELi160ELi256ELi128ELb0ELb1ELb1ELb1ELb1ELb1EEEEEEEEEvNT_6ParamsE)
        /*0c4c*/ 	.short	0x0210
        /*0c4e*/ 	.short	0x0af0


	//----- nvinfo : EIATTR_SW_WAR
	.align		4
.L_345:
        /*0c50*/ 	.byte	0x04, 0x36
        /*0c52*/ 	.short	(.L_347 - .L_346)
.L_346:
        /*0c54*/ 	.word	0x00000008
.L_347:


//--------------------- .nv.info._ZN7cutlass13device_kernelIN5flash11enable_sm90INS1_16FlashAttnFwdSm90INS1_25CollectiveMainloopFwdSm90ILi2EN4cute5tupleIJNS5_1CILi1EEES8_S8_EEENS6_IJNS7_ILi128EEENS7_ILi160EEENS7_ILi192EEEEEELi128ENS_12float_e4m3_tEfNS_4arch4Sm90ELb1ELb0ELb1ELb1ELb0ELb1ELb0ELb1ELb1ELb1ELb0ELb0EEENS1_21CollectiveEpilogueFwdINS6_IJSA_SA_SB_EEES9_NS_10bfloat16_tESG_Li256ELb1ELb1ELb0ELb1EEENS1_36VarlenDynamicPersistentTileSchedulerILi128ELi160ELi256ELi128ELb0ELb1ELb1ELb1ELb1ELb1EEEEEEEEEvNT_6ParamsE --------------------------
	.section	.nv.info._ZN7cutlass13device_kernelIN5flash11enable_sm90INS1_16FlashAttnFwdSm90INS1_25CollectiveMainloopFwdSm90ILi2EN4cute5tupleIJNS5_1CILi1EEES8_S8_EEENS6_IJNS7_ILi128EEENS7_ILi160EEENS7_ILi192EEEEEELi128ENS_12float_e4m3_tEfNS_4arch4Sm90ELb1ELb0ELb1ELb1ELb0ELb1ELb0ELb1ELb1ELb1ELb0ELb0EEENS1_21CollectiveEpilogueFwdINS6_IJSA_SA_SB_EEES9_NS_10bfloat16_tESG_Li256ELb1ELb1ELb0ELb1EEENS1_36VarlenDynamicPersistentTileSchedulerILi128ELi160ELi256ELi128ELb0ELb1ELb1ELb1ELb1ELb1EEEEEEEEEvNT_6ParamsE,"",@"SHT_CUDA_INFO"
	.sectionflags	@""
	.align	4


	//----- nvinfo : EIATTR_CUDA_API_VERSION
	.align		4
        /*0000*/ 	.byte	0x04, 0x37
        /*0002*/ 	.short	(.L_349 - .L_348)
.L_348:
        /*0004*/ 	.word	0x00000082


	//----- nvinfo : EIATTR_KPARAM_INFO
	.align		4
.L_349:
        /*0008*/ 	.byte	0x04, 0x17
        /*000a*/ 	.short	(.L_351 - .L_350)
.L_350:
        /*000c*/ 	.word	0x00000000
        /*0010*/ 	.short	0x0000
        /*0012*/ 	.short	0x0070
        /*0014*/ 	.byte	0x00, 0xf0, 0x01, 0x2a


	//----- nvinfo : EIATTR_SPARSE_MMA_MASK
	.align		4
.L_351:
        /*0018*/ 	.byte	0x03, 0x50
        /*001a*/ 	.short	0x0000


	//----- nvinfo : EIATTR_MAXREG_COUNT
	.align		4
        /*001c*/ 	.byte	0x03, 0x1b
        /*001e*/ 	.short	0x00a8


	//----- nvinfo : EIATTR_NUM_BARRIERS
	.align		4
        /*0020*/ 	.byte	0x02, 0x4c
        /*0022*/ 	.byte	0x10
	.zero		1


	//----- nvinfo : EIATTR_EXTERNS
	.align		4
        /*0024*/ 	.byte	0x04, 0x0f
        /*0026*/ 	.short	(.L_353 - .L_352)


	//   ....[0]....
	.align		4
.L_352:
        /*0028*/ 	.word	index@(__assertfail)


	//----- nvinfo : EIATTR_ANNOTATIONS
	.align		4
.L_353:
        /*002c*/ 	.byte	0x04, 0x55
        /*002e*/ 	.short	(.L_355 - .L_354)


	//   ....[0]....
.L_354:
        /* <DEDUP_REMOVED lines=81> */


	//----- nvinfo : EIATTR_MERCURY_ISA_VERSION
	.align		4
.L_355:
        /*0530*/ 	.byte	0x03, 0x5f
        /*0532*/ 	.short	0x0101


	//----- nvinfo : EIATTR_UNUSED_LOAD_BYTE_OFFSET
	.align		4
        /*0534*/ 	.byte	0x04, 0x44
        /*0536*/ 	.short	(.L_357 - .L_356)


	//   ....[0]....
.L_356:
        /*0538*/ 	.word	0x00000ae0
        /*053c*/ 	.word	0x0000fff0


	//   ....[1]....
        /*0540*/ 	.word	0x000242c0
        /*0544*/ 	.word	0x0000fff0


	//----- nvinfo : EIATTR_INT_WARP_WIDE_INSTR_OFFSETS
	.align		4
.L_357:
        /*0548*/ 	.byte	0x04, 0x31
        /*054a*/ 	.short	(.L_359 - .L_358)


	//   ....[0]....
.L_358:
        /*054c*/ 	.word	0x00000190


	//   ....[1]....
        /*0550*/ 	.word	0x000001d0


	//   ....[2]....
        /*0554*/ 	.word	0x00000240


	//   ....[3]....
        /*0558*/ 	.word	0x000293b0


	//   ....[4]....
        /*055c*/ 	.word	0x00029410


	//   ....[5]....
        /*0560*/ 	.word	0x0002bfc0


	//   ....[6]....
        /*0564*/ 	.word	0x0002c020


	//----- nvinfo : EIATTR_COOP_GROUP_MASK_REGIDS
	.align		4
.L_359:
        /*0568*/ 	.byte	0x04, 0x29
        /*056a*/ 	.short	(.L_361 - .L_360)


	//   ....[0]....
.L_360:
        /*056c*/ 	.word	0xffffffff


	//   ....[1]....
        /*0570*/ 	.word	0xffffffff


	//   ....[2]....
        /*0574*/ 	.word	0xffffffff


	//   ....[3]....
        /*0578*/ 	.word	0xffffffff


	//   ....[4]....
        /*057c*/ 	.word	0xffffffff


	//   ....[5]....
        /*0580*/ 	.word	0xffffffff


	//   ....[6]....
        /*0584*/ 	.word	0xffffffff


	//   ....[7]....
        /*0588*/ 	.word	0xffffffff


	//   ....[8]....
        /*058c*/ 	.word	0xffffffff


	//   ....[9]....
        /*0590*/ 	.word	0xffffffff


	//   ....[10]....
        /*0594*/ 	.word	0xffffffff


	//   ....[11]....
        /*0598*/ 	.word	0xffffffff


	//   ....[12]....
        /*059c*/ 	.word	0xffffffff


	//   ....[13]....
        /*05a0*/ 	.word	0xffffffff


	//   ....[14]....
        /*05a4*/ 	.word	0xffffffff


	//   ....[15]....
        /*05a8*/ 	.word	0xffffffff


	//   ....[16]....
        /*05ac*/ 	.word	0xffffffff


	//   ....[17]....
        /*05b0*/ 	.word	0xffffffff


	//   ....[18]....
        /*05b4*/ 	.word	0xffffffff


	//   ....[19]....
        /*05b8*/ 	.word	0xffffffff


	//   ....[20]....
        /*05bc*/ 	.word	0xffffffff


	//   ....[21]....
        /*05c0*/ 	.word	0xffffffff


	//   ....[22]....
        /*05c4*/ 	.word	0xffffffff


	//   ....[23]....
        /*05c8*/ 	.word	0xffffffff


	//   ....[24]....
        /*05cc*/ 	.word	0xffffffff


	//   ....[25]....
        /*05d0*/ 	.word	0xffffffff


	//   ....[26]....
        /*05d4*/ 	.word	0xffffffff


	//   ....[27]....
        /*05d8*/ 	.word	0xffffffff


	//   ....[28]....
        /*05dc*/ 	.word	0xffffffff


	//   ....[29]....
        /*05e0*/ 	.word	0xffffffff


	//   ....[30]....
        /*05e4*/ 	.word	0xffffffff


	//   ....[31]....
        /*05e8*/ 	.word	0xffffffff


	//   ....[32]....
        /*05ec*/ 	.word	0xffffffff


	//   ....[33]....
        /*05f0*/ 	.word	0xffffffff


	//   ....[34]....
        /*05f4*/ 	.word	0xffffffff


	//   ....[35]....
        /*05f8*/ 	.word	0xffffffff


	//   ....[36]....
        /*05fc*/ 	.word	0xffffffff


	//   ....[37]....
        /*0600*/ 	.word	0xffffffff


	//   ....[38]....
        /*0604*/ 	.word	0xffffffff


	//   ....[39]....
        /*0608*/ 	.word	0xffffffff


	//   ....[40]....
        /*060c*/ 	.word	0xffffffff


	//   ....[41]....
        /*0610*/ 	.word	0xffffffff


	//   ....[42]....
        /*0614*/ 	.word	0xffffffff


	//   ....[43]....
        /*0618*/ 	.word	0xffffffff


	//   ....[44]....
        /*061c*/ 	.word	0xffffffff


	//   ....[45]....
        /*0620*/ 	.word	0xffffffff


	//   ....[46]....
        /*0624*/ 	.word	0xffffffff


	//   ....[47]....
        /*0628*/ 	.word	0xffffffff


	//   ....[48]....
        /*062c*/ 	.word	0xffffffff


	//   ....[49]....
        /*0630*/ 	.word	0xffffffff


	//   ....[50]....
        /*0634*/ 	.word	0xffffffff


	//   ....[51]....
        /*0638*/ 	.word	0xffffffff


	//   ....[52]....
        /*063c*/ 	.word	0xffffffff


	//   ....[53]....
        /*0640*/ 	.word	0xffffffff


	//   ....[54]....
        /*0644*/ 	.word	0xffffffff


	//   ....[55]....
        /*0648*/ 	.word	0xffffffff


	//   ....[56]....
        /*064c*/ 	.word	0xffffffff


	//   ....[57]....
        /*0650*/ 	.word	0xffffffff


	//   ....[58]....
        /*0654*/ 	.word	0xffffffff


	//   ....[59]....
        /*0658*/ 	.word	0xffffffff


	//   ....[60]....
        /*065c*/ 	.word	0xffffffff


	//   ....[61]....
        /*0660*/ 	.word	0xffffffff


	//   ....[62]....
        /*0664*/ 	.word	0xffffffff


	//   ....[63]....
        /*0668*/ 	.word	0xffffffff


	//   ....[64]....
        /*066c*/ 	.word	0xffffffff


	//   ....[65]....
        /*0670*/ 	.word	0xffffffff


	//   ....[66]....
        /*0674*/ 	.word	0xffffffff


	//   ....[67]....
        /*0678*/ 	.word	0xffffffff


	//   ....[68]....
        /*067c*/ 	.word	0xffffffff


	//   ....[69]....
        /*0680*/ 	.word	0xffffffff


	//   ....[70]....
        /*0684*/ 	.word	0xffffffff


	//   ....[71]....
        /*0688*/ 	.word	0xffffffff


	//   ....[72]....
        /*068c*/ 	.word	0xffffffff


	//   ....[73]....
        /*0690*/ 	.word	0xffffffff


	//   ....[74]....
        /*0694*/ 	.word	0xffffffff


	//   ....[75]....
        /*0698*/ 	.word	0xffffffff


	//   ....[76]....
        /*069c*/ 	.word	0xffffffff


	//   ....[77]....
        /*06a0*/ 	.word	0xffffffff


	//   ....[78]....
        /*06a4*/ 	.word	0xffffffff


	//   ....[79]....
        /*06a8*/ 	.word	0xffffffff


	//   ....[80]....
        /*06ac*/ 	.word	0xffffffff


	//   ....[81]....
        /*06b0*/ 	.word	0xffffffff


	//   ....[82]....
        /*06b4*/ 	.word	0xffffffff


	//   ....[83]....
        /*06b8*/ 	.word	0xffffffff


	//   ....[84]....
        /*06bc*/ 	.word	0xffffffff


	//   ....[85]....
        /*06c0*/ 	.word	0xffffffff


	//   ....[86]....
        /*06c4*/ 	.word	0xffffffff


	//   ....[87]....
        /*06c8*/ 	.word	0xffffffff


	//   ....[88]....
        /*06cc*/ 	.word	0xffffffff


	//   ....[89]....
        /*06d0*/ 	.word	0xffffffff


	//   ....[90]....
        /*06d4*/ 	.word	0xffffffff


	//   ....[91]....
        /*06d8*/ 	.word	0xffffffff


	//   ....[92]....
        /*06dc*/ 	.word	0xffffffff


	//   ....[93]....
        /*06e0*/ 	.word	0xffffffff


	//   ....[94]....
        /*06e4*/ 	.word	0xffffffff


	//   ....[95]....
        /*06e8*/ 	.word	0xffffffff


	//   ....[96]....
        /*06ec*/ 	.word	0xffffffff


	//   ....[97]....
        /*06f0*/ 	.word	0xffffffff


	//   ....[98]....
        /*06f4*/ 	.word	0xffffffff


	//   ....[99]....
        /*06f8*/ 	.word	0xffffffff


	//   ....[100]....
        /*06fc*/ 	.word	0xffffffff


	//   ....[101]....
        /*0700*/ 	.word	0xffffffff


	//   ....[102]....
        /*0704*/ 	.word	0xffffffff


	//   ....[103]....
        /*0708*/ 	.word	0xffffffff


	//   ....[104]....
        /*070c*/ 	.word	0xffffffff


	//   ....[105]....
        /*0710*/ 	.word	0xffffffff


	//   ....[106]....
        /*0714*/ 	.word	0xffffffff


	//   ....[107]....
        /*0718*/ 	.word	0xffffffff


	//   ....[108]....
        /*071c*/ 	.word	0xffffffff


	//   ....[109]....
        /*0720*/ 	.word	0xffffffff


	//   ....[110]....
        /*0724*/ 	.word	0xffffffff


	//   ....[111]....
        /*0728*/ 	.word	0xffffffff


	//   ....[112]....
        /*072c*/ 	.word	0xffffffff


	//   ....[113]....
        /*0730*/ 	.word	0xffffffff


	//   ....[114]....
        /*0734*/ 	.word	0xffffffff


	//   ....[115]....
        /*0738*/ 	.word	0xffffffff


	//   ....[116]....
        /*073c*/ 	.word	0xffffffff


	//   ....[117]....
        /*0740*/ 	.word	0xffffffff


	//   ....[118]....
        /*0744*/ 	.word	0xffffffff


	//   ....[119]....
        /*0748*/ 	.word	0xffffffff


	//   ....[120]....
        /*074c*/ 	.word	0xffffffff


	//   ....[121]....
        /*0750*/ 	.word	0xffffffff


	//   ....[122]....
        /*0754*/ 	.word	0xffffffff


	//   ....[123]....
        /*0758*/ 	.word	0xffffffff


	//   ....[124]....
        /*075c*/ 	.word	0xffffffff


	//   ....[125]....
        /*0760*/ 	.word	0xffffffff


	//   ....[126]....
        /*0764*/ 	.word	0xffffffff


	//   ....[127]....
        /*0768*/ 	.word	0xffffffff


	//   ....[128]....
        /*076c*/ 	.word	0xffffffff


	//   ....[129]....
        /*0770*/ 	.word	0xffffffff


	//   ....[130]....
        /*0774*/ 	.word	0xffffffff


	//   ....[131]....
        /*0778*/ 	.word	0xffffffff


	//   ....[132]....
        /*077c*/ 	.word	0x0500000f


	//   ....[133]....
        /*0780*/ 	.word	0x0500000f


	//   ....[134]....
        /*0784*/ 	.word	0x0500000f


	//   ....[135]....
        /*0788*/ 	.word	0x0500000f


	//   ....[136]....
        /*078c*/ 	.word	0x0500000f


	//   ....[137]....
        /*0790*/ 	.word	0x0500000f


	//   ....[138]....
        /*0794*/ 	.word	0x0500000f


	//   ....[139]....
        /*0798*/ 	.word	0x0500000f


	//   ....[140]....
        /*079c*/ 	.word	0x0500000f


	//   ....[141]....
        /*07a0*/ 	.word	0x0500000f


	//   ....[142]....
        /*07a4*/ 	.word	0x0500000f


	//   ....[143]....
        /*07a8*/ 	.word	0x0500000f


	//   ....[144]....
        /*07ac*/ 	.word	0x0500000f


	//   ....[145]....
        /*07b0*/ 	.word	0x0500000f


	//   ....[146]....
        /*07b4*/ 	.word	0x0500000f


	//   ....[147]....
        /*07b8*/ 	.word	0x0500000f


	//   ....[148]....
        /*07bc*/ 	.word	0x0500000f


	//   ....[149]....
        /*07c0*/ 	.word	0x0500000f


	//   ....[150]....
        /*07c4*/ 	.word	0x0500000f


	//   ....[151]....
        /*07c8*/ 	.word	0x0500000f


	//   ....[152]....
        /*07cc*/ 	.word	0x0500000f


	//   ....[153]....
        /*07d0*/ 	.word	0x0500000f


	//   ....[154]....
        /*07d4*/ 	.word	0x0500000f


	//   ....[155]....
        /*07d8*/ 	.word	0x0500000f


	//   ....[156]....
        /*07dc*/ 	.word	0x0500000f


	//   ....[157]....
        /*07e0*/ 	.word	0x0500000f


	//   ....[158]....
        /*07e4*/ 	.word	0x0500000f


	//   ....[159]....
        /*07e8*/ 	.word	0x0500000f


	//   ....[160]....
        /*07ec*/ 	.word	0x0500000f


	//   ....[161]....
        /*07f0*/ 	.word	0x0500000f


	//   ....[162]....
        /*07f4*/ 	.word	0x0500000f


	//   ....[163]....
        /*07f8*/ 	.word	0x0500000f


	//   ....[164]....
        /*07fc*/ 	.word	0x0500000f


	//   ....[165]....
        /*0800*/ 	.word	0x0500000f


	//   ....[166]....
        /*0804*/ 	.word	0x0500000f


	//   ....[167]....
        /*0808*/ 	.word	0x0500000f


	//   ....[168]....
        /*080c*/ 	.word	0x0500000f


	//   ....[169]....
        /*0810*/ 	.word	0x0500000f


	//   ....[170]....
        /*0814*/ 	.word	0x0500000f


	//   ....[171]....
        /*0818*/ 	.word	0x0500000f


	//   ....[172]....
        /*081c*/ 	.word	0x0500000f


	//   ....[173]....
        /*0820*/ 	.word	0x0500000f


	//   ....[174]....
        /*0824*/ 	.word	0x0500000f


	//   ....[175]....
        /*0828*/ 	.word	0x0500000f


	//   ....[176]....
        /*082c*/ 	.word	0x0500000f


	//   ....[177]....
        /*0830*/ 	.word	0x0500000f


	//   ....[178]....
        /*0834*/ 	.word	0x0500000f


	//   ....[179]....
        /*0838*/ 	.word	0x0500000f


	//   ....[180]....
        /*083c*/ 	.word	0x0500000f


	//   ....[181]....
        /*0840*/ 	.word	0x0500000f


	//   ....[182]....
        /*0844*/ 	.word	0x0500000f


	//   ....[183]....
        /*0848*/ 	.word	0x0500000f


	//   ....[184]....
        /*084c*/ 	.word	0x0500000f


	//   ....[185]....
        /*0850*/ 	.word	0x0500000f


	//   ....[186]....
        /*0854*/ 	.word	0x0500000f


	//   ....[187]....
        /*0858*/ 	.word	0x0500000f


	//   ....[188]....
        /*085c*/ 	.word	0x0500000f


	//   ....[189]....
        /*0860*/ 	.word	0x0500000f


	//   ....[190]....
        /*0864*/ 	.word	0x0500000f


	//   ....[191]....
        /*0868*/ 	.word	0x0500000f


	//   ....[192]....
        /*086c*/ 	.word	0x0500000f


	//   ....[193]....
        /*0870*/ 	.word	0x0500000f


	//   ....[194]....
        /*0874*/ 	.word	0x0500000f


	//   ....[195]....
        /*0878*/ 	.word	0x0500000f


	//   ....[196]....
        /*087c*/ 	.word	0x0500000f


	//   ....[197]....
        /*0880*/ 	.word	0x0500000f


	//   ....[198]....
        /*0884*/ 	.word	0x0500000f


	//   ....[199]....
        /*0888*/ 	.word	0x0500000f


	//   ....[200]....
        /*088c*/ 	.word	0x0500000f


	//   ....[201]....
        /*0890*/ 	.word	0x0500000f


	//   ....[202]....
        /*0894*/ 	.word	0x0500000f


	//   ....[203]....
        /*0898*/ 	.word	0x0500000f


	//   ....[204]....
        /*089c*/ 	.word	0x0500000f


	//   ....[205]....
        /*08a0*/ 	.word	0x0500000f


	//   ....[206]....
        /*08a4*/ 	.word	0x0500000f


	//   ....[207]....
        /*08a8*/ 	.word	0x0500000f


	//   ....[208]....
        /*08ac*/ 	.word	0x0500000f


	//----- nvinfo : EIATTR_COOP_GROUP_INSTR_OFFSETS
	.align		4
.L_361:
        /*08b0*/ 	.byte	0x04, 0x28
        /*08b2*/ 	.short	(.L_363 - .L_362)


	//   ....[0]....
.L_362:
        /*08b4*/ 	.word	0x00000070


	//   ....[1]....
        /*08b8*/ 	.word	0x000001a0


	//   ....[2]....
        /*08bc*/ 	.word	0x000001f0


	//   ....[3]....
        /*08c0*/ 	.word	0x00000420


	//   ....[4]....
        /*08c4*/ 	.word	0x00000580


	//   ....[5]....
        /*08c8*/ 	.word	0x000006a0


	//   ....[6]....
        /*08cc*/ 	.word	0x00000800


	//   ....[7]....
        /*08d0*/ 	.word	0x0000feb0


	//   ....[8]....
        /*08d4*/ 	.word	0x000107e0


	//   ....[9]....
        /*08d8*/ 	.word	0x000107f0


	//   ....[10]....
        /*08dc*/ 	.word	0x00010800


	//   ....[11]....
        /*08e0*/ 	.word	0x00010810


	//   ....[12]....
        /*08e4*/ 	.word	0x00013dc0


	//   ....[13]....
        /*08e8*/ 	.word	0x00013dd0


	//   ....[14]....
        /*08ec*/ 	.word	0x00013de0


	//   ....[15]....
        /*08f0*/ 	.word	0x00013df0


	//   ....[16]....
        /*08f4*/ 	.word	0x00018830


	//   ....[17]....
        /*08f8*/ 	.word	0x00018860


	//   ....[18]....
        /*08fc*/ 	.word	0x000194b0


	//   ....[19]....
        /*0900*/ 	.word	0x00019580


	//   ....[20]....
        /*0904*/ 	.word	0x0001a110


	//   ....[21]....
        /*0908*/ 	.word	0x0001a1a0


	//   ....[22]....
        /*090c*/ 	.word	0x0001cc70


	//   ....[23]....
        /*0910*/ 	.word	0x0001d680


	//   ....[24]....
        /*0914*/ 	.word	0x0001dae0


	//   ....[25]....
        /*0918*/ 	.word	0x0001dc00


	//   ....[26]....
        /*091c*/ 	.word	0x0001e6d0


	//   ....[27]....
        /*0920*/ 	.word	0x0001e740


	//   ....[28]....
        /*0924*/ 	.word	0x00021e70


	//   ....[29]....
        /*0928*/ 	.word	0x00021ec0


	//   ....[30]....
        /*092c*/ 	.word	0x00021f10


	//   ....[31]....
        /*0930*/ 	.word	0x00021f40


	//   ....[32]....
        /*0934*/ 	.word	0x00023b10


	//   ....[33]....
        /*0938*/ 	.word	0x00023b20


	//   ....[34]....
        /*093c*/ 	.word	0x00023ba0


	//   ....[35]....
        /*0940*/ 	.word	0x00023bb0


	//   ....[36]....
        /*0944*/ 	.word	0x00024910


	//   ....[37]....
        /*0948*/ 	.word	0x00024940


	//   ....[38]....
        /*094c*/ 	.word	0x00024970


	//   ....[39]....
        /*0950*/ 	.word	0x000249a0


	//   ....[40]....
        /*0954*/ 	.word	0x000249d0


	//   ....[41]....
        /*0958*/ 	.word	0x00024a00


	//   ....[42]....
        /*095c*/ 	.word	0x00024a30


	//   ....[43]....
        /*0960*/ 	.word	0x00024a60


	//   ....[44]....
        /*0964*/ 	.word	0x00024a90


	//   ....[45]....
        /*0968*/ 	.word	0x00024ac0


	//   ....[46]....
        /*096c*/ 	.word	0x00024af0


	//   ....[47]....
        /*0970*/ 	.word	0x00024b20


	//   ....[48]....
        /*0974*/ 	.word	0x00024b50


	//   ....[49]....
        /*0978*/ 	.word	0x00024b80


	//   ....[50]....
        /*097c*/ 	.word	0x00024bb0


	//   ....[51]....
        /*0980*/ 	.word	0x00024be0


	//   ....[52]....
        /*0984*/ 	.word	0x00024c10


	//   ....[53]....
        /*0988*/ 	.word	0x00024c40


	//   ....[54]....
        /*098c*/ 	.word	0x00024c70


	//   ....[55]....
        /*0990*/ 	.word	0x00024ca0


	//   ....[56]....
        /*0994*/ 	.word	0x00024cd0


	//   ....[57]....
        /*0998*/ 	.word	0x00024d00


	//   ....[58]....
        /*099c*/ 	.word	0x00024d30


	//   ....[59]....
        /*09a0*/ 	.word	0x00024d50


	//   ....[60]....
        /*09a4*/ 	.word	0x00024d60


	//   ....[61]....
        /*09a8*/ 	.word	0x00024d70


	//   ....[62]....
        /*09ac*/ 	.word	0x00024d90


	//   ....[63]....
        /*09b0*/ 	.word	0x00024da0


	//   ....[64]....
        /*09b4*/ 	.word	0x00024db0


	//   ....[65]....
        /*09b8*/ 	.word	0x00024dc0


	//   ....[66]....
        /*09bc*/ 	.word	0x00024df0


	//   ....[67]....
        /*09c0*/ 	.word	0x00024e20


	//   ....[68]....
        /*09c4*/ 	.word	0x000253d0


	//   ....[69]....
        /*09c8*/ 	.word	0x00025410


	//   ....[70]....
        /*09cc*/ 	.word	0x00025440


	//   ....[71]....
        /*09d0*/ 	.word	0x00025470


	//   ....[72]....
        /*09d4*/ 	.word	0x00025a70


	//   ....[73]....
        /*09d8*/ 	.word	0x00025a80


	//   ....[74]....
        /*09dc*/ 	.word	0x00025b40


	//   ....[75]....
        /*09e0*/ 	.word	0x00025b60


	//   ....[76]....
        /*09e4*/ 	.word	0x00025c20


	//   ....[77]....
        /*09e8*/ 	.word	0x00025c40


	//   ....[78]....
        /*09ec*/ 	.word	0x00025d10


	//   ....[79]....
        /*09f0*/ 	.word	0x00025d30


	//   ....[80]....
        /*09f4*/ 	.word	0x00026500


	//   ....[81]....
        /*09f8*/ 	.word	0x00026510


	//   ....[82]....
        /*09fc*/ 	.word	0x00026650


	//   ....[83]....
        /*0a00*/ 	.word	0x00026660


	//   ....[84]....
        /*0a04*/ 	.word	0x00026790


	//   ....[85]....
        /*0a08*/ 	.word	0x000267a0


	//   ....[86]....
        /*0a0c*/ 	.word	0x000268d0


	//   ....[87]....
        /*0a10*/ 	.word	0x000268e0


	//   ....[88]....
        /*0a14*/ 	.word	0x00026a70


	//   ....[89]....
        /*0a18*/ 	.word	0x00026c50


	//   ....[90]....
        /*0a1c*/ 	.word	0x00026c80


	//   ....[91]....
        /*0a20*/ 	.word	0x00026cb0


	//   ....[92]....
        /*0a24*/ 	.word	0x00026ce0


	//   ....[93]....
        /*0a28*/ 	.word	0x00026d10


	//   ....[94]....
        /*0a2c*/ 	.word	0x00026d40


	//   ....[95]....
        /*0a30*/ 	.word	0x00026eb0


	//   ....[96]....
        /*0a34*/ 	.word	0x00026ee0


	//   ....[97]....
        /*0a38*/ 	.word	0x00026f10


	//   ....[98]....
        /*0a3c*/ 	.word	0x00026f40


	//   ....[99]....
        /*0a40*/ 	.word	0x00026f70


	//   ....[100]....
        /*0a44*/ 	.word	0x00026fa0


	//   ....[101]....
        /*0a48*/ 	.word	0x00027040


	//   ....[102]....
        /*0a4c*/ 	.word	0x000270a0


	//   ....[103]....
        /*0a50*/ 	.word	0x00027130


	//   ....[104]....
        /*0a54*/ 	.word	0x00028100


	//   ....[105]....
        /*0a58*/ 	.word	0x00029b80


	//   ....[106]....
        /*0a5c*/ 	.word	0x0002a9a0


	//   ....[107]....
        /*0a60*/ 	.word	0x0002a9c0


	//   ....[108]....
        /*0a64*/ 	.word	0x0002a9e0


	//   ....[109]....
        /*0a68*/ 	.word	0x0002aaa0


	//   ....[110]....
        /*0a6c*/ 	.word	0x0002aad0


	//   ....[111]....
        /*0a70*/ 	.word	0x0002ab60


	//   ....[112]....
        /*0a74*/ 	.word	0x0002ab70


	//   ....[113]....
        /*0a78*/ 	.word	0x0002ac00


	//   ....[114]....
        /*0a7c*/ 	.word	0x0002c980


	//   ....[115]....
        /*0a80*/ 	.word	0x0002c9b0


	//   ....[116]....
        /*0a84*/ 	.word	0x0002c9f0


	//   ....[117]....
        /*0a88*/ 	.word	0x0002ca20


	//   ....[118]....
        /*0a8c*/ 	.word	0x0002ca50


	//   ....[119]....
        /*0a90*/ 	.word	0x0002ca80


	//   ....[120]....
        /*0a94*/ 	.word	0x0002cab0


	//   ....[121]....
        /*0a98*/ 	.word	0x0002cae0


	//   ....[122]....
        /*0a9c*/ 	.word	0x0002cc60


	//   ....[123]....
        /*0aa0*/ 	.word	0x0002cc90


	//   ....[124]....
        /*0aa4*/ 	.word	0x0002ccc0


	//   ....[125]....
        /*0aa8*/ 	.word	0x0002ccf0


	//   ....[126]....
        /*0aac*/ 	.word	0x0002cd20


	//   ....[127]....
        /*0ab0*/ 	.word	0x0002cd50


	//   ....[128]....
        /*0ab4*/ 	.word	0x0002ce10


	//   ....[129]....
        /*0ab8*/ 	.word	0x0002ce30


	//   ....[130]....
        /*0abc*/ 	.word	0x0002cea0


	//   ....[131]....
        /*0ac0*/ 	.word	0x0002d580


	//   ....[132]....
        /*0ac4*/ 	.word	0x0002da30


	//   ....[133]....
        /*0ac8*/ 	.word	0x0002dad0


	//   ....[134]....
        /*0acc*/ 	.word	0x0002db60


	//   ....[135]....
        /*0ad0*/ 	.word	0x0002dbb0


	//   ....[136]....
        /*0ad4*/ 	.word	0x0002dc00


	//   ....[137]....
        /*0ad8*/ 	.word	0x0002dcd0


	//   ....[138]....
        /*0adc*/ 	.word	0x0002dd60


	//   ....[139]....
        /*0ae0*/ 	.word	0x0002ddb0


	//   ....[140]....
        /*0ae4*/ 	.word	0x0002de00


	//   ....[141]....
        /*0ae8*/ 	.word	0x0002e0e0


	//   ....[142]....
        /*0aec*/ 	.word	0x0002e200


	//   ....[143]....
        /*0af0*/ 	.word	0x0002e320


	//   ....[144]....
        /*0af4*/ 	.word	0x0002e3d0


	//   ....[145]....
        /*0af8*/ 	.word	0x0002e430


	//   ....[146]....
        /*0afc*/ 	.word	0x0002e4b0


	//   ....[147]....
        /*0b00*/ 	.word	0x0002e510


	//   ....[148]....
        /*0b04*/ 	.word	0x0002e570


	//   ....[149]....
        /*0b08*/ 	.word	0x0002e5d0


	//   ....[150]....
        /*0b0c*/ 	.word	0x0002e650


	//   ....[151]....
        /*0b10*/ 	.word	0x0002e6b0


	//   ....[152]....
        /*0b14*/ 	.word	0x0002e730


	//   ....[153]....
        /*0b18*/ 	.word	0x0002e790


	//   ....[154]....
        /*0b1c*/ 	.word	0x0002e810


	//   ....[155]....
        /*0b20*/ 	.word	0x0002e870


	//   ....[156]....
        /*0b24*/ 	.word	0x0002e8f0


	//   ....[157]....
        /*0b28*/ 	.word	0x0002e950


	//   ....[158]....
        /*0b2c*/ 	.word	0x0002e9e0


	//   ....[159]....
        /*0b30*/ 	.word	0x0002ea40


	//   ....[160]....
        /*0b34*/ 	.word	0x0002eac0


	//   ....[161]....
        /*0b38*/ 	.word	0x0002eb20


	//   ....[162]....
        /*0b3c*/ 	.word	0x0002eb80


	//   ....[163]....
        /*0b40*/ 	.word	0x0002ebe0


	//   ....[164]....
        /*0b44*/ 	.word	0x0002ec40


	//   ....[165]....
        /*0b48*/ 	.word	0x0002eca0


	//   ....[166]....
        /*0b4c*/ 	.word	0x0002ed20


	//   ....[167]....
        /*0b50*/ 	.word	0x0002ed80


	//   ....[168]....
        /*0b54*/ 	.word	0x0002ee00


	//   ....[169]....
        /*0b58*/ 	.word	0x0002ee60


	//   ....[170]....
        /*0b5c*/ 	.word	0x0002eee0


	//   ....[171]....
        /*0b60*/ 	.word	0x0002ef40


	//   ....[172]....
        /*0b64*/ 	.word	0x0002efc0


	//   ....[173]....
        /*0b68*/ 	.word	0x0002f0b0


	//   ....[174]....
        /*0b6c*/ 	.word	0x0002f100


	//   ....[175]....
        /*0b70*/ 	.word	0x0002f190


	//   ....[176]....
        /*0b74*/ 	.word	0x0002f220


	//   ....[177]....
        /*0b78*/ 	.word	0x0002f2b0


	//   ....[178]....
        /*0b7c*/ 	.word	0x0002f340


	//   ....[179]....
        /*0b80*/ 	.word	0x0002f3d0


	//   ....[180]....
        /*0b84*/ 	.word	0x0002f460


	//   ....[181]....
        /*0b88*/ 	.word	0x0002f520


	//   ....[182]....
        /*0b8c*/ 	.word	0x0002f810


	//   ....[183]....
        /*0b90*/ 	.word	0x0002fa30


	//   ....[184]....
        /*0b94*/ 	.word	0x0002fa80


	//   ....[185]....
        /*0b98*/ 	.word	0x0002fae0


	//   ....[186]....
        /*0b9c*/ 	.word	0x0002fb90


	//   ....[187]....
        /*0ba0*/ 	.word	0x0002fc50


	//   ....[188]....
        /*0ba4*/ 	.word	0x0002fd30


	//   ....[189]....
        /*0ba8*/ 	.word	0x0002fe00


	//   ....[190]....
        /*0bac*/ 	.word	0x0002ff00


	//   ....[191]....
        /*0bb0*/ 	.word	0x000301e0


	//   ....[192]....
        /*0bb4*/ 	.word	0x00030280


	//   ....[193]....
        /*0bb8*/ 	.word	0x000303a0


	//   ....[194]....
        /*0bbc*/ 	.word	0x00030420


	//   ....[195]....
        /*0bc0*/ 	.word	0x000304a0


	//   ....[196]....
        /*0bc4*/ 	.word	0x00030520


	//   ....[197]....
        /*0bc8*/ 	.word	0x000305a0


	//   ....[198]....
        /*0bcc*/ 	.word	0x00030630


	//   ....[199]....
        /*0bd0*/ 	.word	0x000306d0


	//   ....[200]....
        /*0bd4*/ 	.word	0x00030780


	//   ....[201]....
        /*0bd8*/ 	.word	0x00030800


	//   ....[202]....
        /*0bdc*/ 	.word	0x00030880


	//   ....[203]....
        /*0be0*/ 	.word	0x00030900


	//   ....[204]....
        /*0be4*/ 	.word	0x00030990


	//   ....[205]....
        /*0be8*/ 	.word	0x00030a10


	//   ....[206]....
        /*0bec*/ 	.word	0x00030ab0


	//   ....[207]....
        /*0bf0*/ 	.word	0x00030b40


	//   ....[208]....
        /*0bf4*/ 	.word	0x00030c70


	//----- nvinfo : EIATTR_REG_RECONFIG
	.align		4
.L_363:
        /*0bf8*/ 	.byte	0x01, 0x54
	.zero		2


	//----- nvinfo : EIATTR_SYSCALL_OFFSETS
	.align		4
        /*0bfc*/ 	.byte	0x04, 0x46
        /*0bfe*/ 	.short	(.L_365 - .L_364)


	//   ....[0]....
.L_364:
        /*0c00*/ 	.word	0x00001ca0


	//   ....[1]....
        /*0c04*/ 	.word	0x00001df0


	//   ....[2]....
        /*0c08*/ 	.word	0x00010040


	//   ....[3]....
        /*0c0c*/ 	.word	0x000105c0


	//   ....[4]....
        /*0c10*/ 	.word	0x000295b0


	//   ....[5]....
        /*0c14*/ 	.word	0x00029750


	//   ....[6]....
        /*0c18*/ 	.word	0x000298b0


	//   ....[7]....
        /*0c1c*/ 	.word	0x00029a00


	//   ....[8]....
        /*0c20*/ 	.word	0x0002a570


	//----- nvinfo : EIATTR_MBARRIER_INSTR_OFFSETS
	.align		4
.L_365:
        /*0c24*/ 	.byte	0x04, 0x39
        /*0c26*/ 	.short	(.L_367 - .L_366)


	//   ....[0]....
.L_366:
        /*0c28*/ 	.word	0x000002d0
        /*0c2c*/ 	.word	0x000000ff
        /*0c30*/ 	.word	0x00029800
        /*0c34*/ 	.short	0x0100
        /*0c36*/ 	.byte	0x08
	.zero		1


	//   ....[1]....
        /*0c38*/ 	.word	0x000002e0
        /*0c3c*/ 	.word	0x000000ff
        /*0c40*/ 	.word	0x00029820
        /*0c44*/ 	.short	0x0100
        /*0c46*/ 	.byte	0x08
	.zero		1


	//   ....[2]....
        /*0c48*/ 	.word	0x000003d0
        /*0c4c*/ 	.word	0x000000ff
        /*0c50*/ 	.word	0x00029830
        /*0c54*/ 	.short	0x0100
        /*0c56*/ 	.byte	0x08
	.zero		1


	//   ....[3]....
        /*0c58*/ 	.word	0x000003e0
        /*0c5c*/ 	.word	0x000000ff
        /*0c60*/ 	.word	0x00029840
        /*0c64*/ 	.short	0x0100
        /*0c66*/ 	.byte	0x08
	.zero		1


	//   ....[4]....
        /*0c68*/ 	.word	0x000003f0
        /*0c6c*/ 	.word	0x000000ff
        /*0c70*/ 	.word	0x00029838
        /*0c74*/ 	.short	0x0100
        /*0c76*/ 	.byte	0x08
	.zero		1


	//   ....[5]....
        /*0c78*/ 	.word	0x00000400
        /*0c7c*/ 	.word	0x000000ff
        /*0c80*/ 	.word	0x00029848
        /*0c84*/ 	.short	0x0100
        /*0c86*/ 	.byte	0x08
	.zero		1


	//   ....[6]....
        /*0c88*/ 	.word	0x00000530
        /*0c8c*/ 	.word	0x000000ff
        /*0c90*/ 	.word	0x00029850
        /*0c94*/ 	.short	0x0100
        /*0c96*/ 	.byte	0x08
	.zero		1


	//   ....[7]....
        /*0c98*/ 	.word	0x00000540
        /*0c9c*/ 	.word	0x000000ff
        /*0ca0*/ 	.word	0x00029860
        /*0ca4*/ 	.short	0x0100
        /*0ca6*/ 	.byte	0x08
	.zero		1


	//   ....[8]....
        /*0ca8*/ 	.word	0x00000550
        /*0cac*/ 	.word	0x000000ff
        /*0cb0*/ 	.word	0x00029858
        /*0cb4*/ 	.short	0x0100
        /*0cb6*/ 	.byte	0x08
	.zero		1


	//   ....[9]....
        /*0cb8*/ 	.word	0x00000560
        /*0cbc*/ 	.word	0x000000ff
        /*0cc0*/ 	.word	0x00029868
        /*0cc4*/ 	.short	0x0100
        /*0cc6*/ 	.byte	0x08
	.zero		1


	//   ....[10]....
        /*0cc8*/ 	.word	0x00000650
        /*0ccc*/ 	.word	0x000000ff
        /*0cd0*/ 	.word	0x00029870
        /*0cd4*/ 	.short	0x0100
        /*0cd6*/ 	.byte	0x06
	.zero		1


	//   ....[11]....
        /*0cd8*/ 	.word	0x00000660
        /*0cdc*/ 	.word	0x000000ff
        /*0ce0*/ 	.word	0x00029880
        /*0ce4*/ 	.short	0x0100
        /*0ce6*/ 	.byte	0x06
	.zero		1


	//   ....[12]....
        /*0ce8*/ 	.word	0x00000670
        /*0cec*/ 	.word	0x000000ff
        /*0cf0*/ 	.word	0x00029878
        /*0cf4*/ 	.short	0x0100
        /*0cf6*/ 	.byte	0x06
	.zero		1


	//   ....[13]....
        /*0cf8*/ 	.word	0x00000680
        /*0cfc*/ 	.word	0x000000ff
        /*0d00*/ 	.word	0x00029888
        /*0d04*/ 	.short	0x0100
        /*0d06*/ 	.byte	0x06
	.zero		1


	//   ....[14]....
        /*0d08*/ 	.word	0x000007b0
        /*0d0c*/ 	.word	0x000000ff
        /*0d10*/ 	.word	0x00029890
        /*0d14*/ 	.short	0x0100
        /*0d16*/ 	.byte	0x08
	.zero		1


	//   ....[15]....
        /*0d18*/ 	.word	0x000007c0
        /*0d1c*/ 	.word	0x000000ff
        /*0d20*/ 	.word	0x000298a0
        /*0d24*/ 	.short	0x0100
        /*0d26*/ 	.byte	0x08
	.zero		1


	//   ....[16]....
        /*0d28*/ 	.word	0x000007d0
        /*0d2c*/ 	.word	0x000000ff
        /*0d30*/ 	.word	0x00029898
        /*0d34*/ 	.short	0x0100
        /*0d36*/ 	.byte	0x08
	.zero		1


	//   ....[17]....
        /*0d38*/ 	.word	0x000007e0
        /*0d3c*/ 	.word	0x000000ff
        /*0d40*/ 	.word	0x000298a8
        /*0d44*/ 	.short	0x0100
        /*0d46*/ 	.byte	0x08
	.zero		1


	//   ....[18]....
        /*0d48*/ 	.word	0x00000910
        /*0d4c*/ 	.word	0x000000ff
        /*0d50*/ 	.word	0x000298b0
        /*0d54*/ 	.short	0x0100
        /*0d56*/ 	.byte	0x08
	.zero		1


	//   ....[19]....
        /*0d58*/ 	.word	0x00000920
        /*0d5c*/ 	.word	0x000000ff
        /*0d60*/ 	.word	0x000298c0
        /*0d64*/ 	.short	0x0100
        /*0d66*/ 	.byte	0x08
	.zero		1


	//   ....[20]....
        /*0d68*/ 	.word	0x00000930
        /*0d6c*/ 	.word	0x000000ff
        /*0d70*/ 	.word	0x000298b8
        /*0d74*/ 	.short	0x0100
        /*0d76*/ 	.byte	0x08
	.zero		1


	//   ....[21]....
        /*0d78*/ 	.word	0x00000940
        /*0d7c*/ 	.word	0x000000ff
        /*0d80*/ 	.word	0x000298c8
        /*0d84*/ 	.short	0x0100
        /*0d86*/ 	.byte	0x08
	.zero		1


	//   ....[22]....
        /*0d88*/ 	.word	0x00003590
        /*0d8c*/ 	.word	0x00000061
        /*0d90*/ 	.word	0x00029890
        /*0d94*/ 	.short	0x010a
        /*0d96*/ 	.byte	0x3f
	.zero		1


	//   ....[23]....
        /*0d98*/ 	.word	0x000092e0
        /*0d9c*/ 	.word	0x00000061
        /*0da0*/ 	.word	0x00029890
        /*0da4*/ 	.short	0x010a
        /*0da6*/ 	.byte	0x3f
	.zero		1


	//   ....[24]....
        /*0da8*/ 	.word	0x0000f1f0
        /*0dac*/ 	.word	0x00000061
        /*0db0*/ 	.word	0x00029890
        /*0db4*/ 	.short	0x010a
        /*0db6*/ 	.byte	0x3f
	.zero		1


	//   ....[25]....
        /*0db8*/ 	.word	0x0000f5c0
        /*0dbc*/ 	.word	0x00000028
        /*0dc0*/ 	.word	0x00000000
        /*0dc4*/ 	.short	0x0101
        /*0dc6*/ 	.byte	0x3f
	.zero		1


	//   ....[26]....
        /*0dc8*/ 	.word	0x0000f600
        /*0dcc*/ 	.word	0x00000061
        /*0dd0*/ 	.word	0x000298b0
        /*0dd4*/ 	.short	0x010a
        /*0dd6*/ 	.byte	0x3f
	.zero		1


	//   ....[27]....
        /*0dd8*/ 	.word	0x0000faa0
        /*0ddc*/ 	.word	0x00000061
        /*0de0*/ 	.word	0x00000000
        /*0de4*/ 	.short	0x0101
        /*0de6*/ 	.byte	0x3f
	.zero		1


	//   ....[28]....
        /*0de8*/ 	.word	0x00010340
        /*0dec*/ 	.word	0x00000010
        /*0df0*/ 	.word	0x00029800
        /*0df4*/ 	.short	0x010a
        /*0df6*/ 	.byte	0x3f
	.zero		1


	//   ....[29]....
        /*0df8*/ 	.word	0x00010390
        /*0dfc*/ 	.word	0x00000010
        /*0e00*/ 	.word	0x00029800
        /*0e04*/ 	.short	0x010a
        /*0e06*/ 	.byte	0x3f
	.zero		1


	//   ....[30]....
        /*0e08*/ 	.word	0x00010d30
        /*0e0c*/ 	.word	0x00000010
        /*0e10*/ 	.word	0x00029800
        /*0e14*/ 	.short	0x010a
        /*0e16*/ 	.byte	0x3f
	.zero		1


	//   ....[31]....
        /*0e18*/ 	.word	0x00014220
        /*0e1c*/ 	.word	0x00000010
        /*0e20*/ 	.word	0x00029800
        /*0e24*/ 	.short	0x010a
        /*0e26*/ 	.byte	0x3f
	.zero		1


	//   ....[32]....
        /*0e28*/ 	.word	0x000172c0
        /*0e2c*/ 	.word	0x00000000
        /*0e30*/ 	.word	0x00029830
        /*0e34*/ 	.short	0x010a
        /*0e36*/ 	.byte	0x3f
	.zero		1


	//   ....[33]....
        /*0e38*/ 	.word	0x00017330
        /*0e3c*/ 	.word	0x00000000
        /*0e40*/ 	.word	0x00029830
        /*0e44*/ 	.short	0x010a
        /*0e46*/ 	.byte	0x3f
	.zero		1


	//   ....[34]....
        /*0e48*/ 	.word	0x00018e80
        /*0e4c*/ 	.word	0x00000000
        /*0e50*/ 	.word	0x00000000
        /*0e54*/ 	.short	0x0101
        /*0e56*/ 	.byte	0x3f
	.zero		1


	//   ....[35]....
        /*0e58*/ 	.word	0x0001b410
        /*0e5c*/ 	.word	0x0000000b
        /*0e60*/ 	.word	0x00029830
        /*0e64*/ 	.short	0x010a
        /*0e66*/ 	.byte	0x3f
	.zero		1


	//   ....[36]....
        /*0e68*/ 	.word	0x0001b460
        /*0e6c*/ 	.word	0x0000000b
        /*0e70*/ 	.word	0x00029830
        /*0e74*/ 	.short	0x010a
        /*0e76*/ 	.byte	0x3f
	.zero		1


	//   ....[37]....
        /*0e78*/ 	.word	0x0001c560
        /*0e7c*/ 	.word	0x0000000b
        /*0e80*/ 	.word	0x00029850
        /*0e84*/ 	.short	0x010a
        /*0e86*/ 	.byte	0x3f
	.zero		1


	//   ....[38]....
        /*0e88*/ 	.word	0x0001c5a0
        /*0e8c*/ 	.word	0x0000000b
        /*0e90*/ 	.word	0x00029850
        /*0e94*/ 	.short	0x010a
        /*0e96*/ 	.byte	0x3f
	.zero		1


	//   ....[39]....
        /*0e98*/ 	.word	0x0001f1a0
        /*0e9c*/ 	.word	0x00000003
        /*0ea0*/ 	.word	0x00000000
        /*0ea4*/ 	.short	0x0101
        /*0ea6*/ 	.byte	0x3f
	.zero		1


	//   ....[40]....
        /*0ea8*/ 	.word	0x0001f4a0
        /*0eac*/ 	.word	0x00000007
        /*0eb0*/ 	.word	0x00000000
        /*0eb4*/ 	.short	0x0101
        /*0eb6*/ 	.byte	0x3f
	.zero		1


	//   ....[41]....
        /*0eb8*/ 	.word	0x0001fbf0
        /*0ebc*/ 	.word	0x0000000a
        /*0ec0*/ 	.word	0x00029830
        /*0ec4*/ 	.short	0x010a
        /*0ec6*/ 	.byte	0x3f
	.zero		1


	//   ....[42]....
        /*0ec8*/ 	.word	0x0001fc40
        /*0ecc*/ 	.word	0x0000000a
        /*0ed0*/ 	.word	0x00029830
        /*0ed4*/ 	.short	0x010a
        /*0ed6*/ 	.byte	0x3f
	.zero		1


	//   ....[43]....
        /*0ed8*/ 	.word	0x00020d10
        /*0edc*/ 	.word	0x0000000a
        /*0ee0*/ 	.word	0x00029850
        /*0ee4*/ 	.short	0x010a
        /*0ee6*/ 	.byte	0x3f
	.zero		1


	//   ....[44]....
        /*0ee8*/ 	.word	0x00020d50
        /*0eec*/ 	.word	0x0000000a
        /*0ef0*/ 	.word	0x00029850
        /*0ef4*/ 	.short	0x010a
        /*0ef6*/ 	.byte	0x3f
	.zero		1


	//   ....[45]....
        /*0ef8*/ 	.word	0x00022e60
        /*0efc*/ 	.word	0x00000000
        /*0f00*/ 	.word	0x00000000
        /*0f04*/ 	.short	0x0101
        /*0f06*/ 	.byte	0x3f
	.zero		1


	//   ....[46]....
        /*0f08*/ 	.word	0x00023160
        /*0f0c*/ 	.word	0x00000007
        /*0f10*/ 	.word	0x00000000
        /*0f14*/ 	.short	0x0101
        /*0f16*/ 	.byte	0x3f
	.zero		1


	//   ....[47]....
        /*0f18*/ 	.word	0x000237a0
        /*0f1c*/ 	.word	0x0000000b
        /*0f20*/ 	.word	0x00029850
        /*0f24*/ 	.short	0x010a
        /*0f26*/ 	.byte	0x3f
	.zero		1


	//   ....[48]....
        /*0f28*/ 	.word	0x00023820
        /*0f2c*/ 	.word	0x0000000b
        /*0f30*/ 	.word	0x00029850
        /*0f34*/ 	.short	0x010a
        /*0f36*/ 	.byte	0x3f
	.zero		1


	//   ....[49]....
        /*0f38*/ 	.word	0x00023e30
        /*0f3c*/ 	.word	0x00000000
        /*0f40*/ 	.word	0x00000000
        /*0f44*/ 	.short	0x0101
        /*0f46*/ 	.byte	0x3f
	.zero		1


	//   ....[50]....
        /*0f48*/ 	.word	0x00025a60
        /*0f4c*/ 	.word	0x00000000
        /*0f50*/ 	.word	0x00000000
        /*0f54*/ 	.short	0x0101
        /*0f56*/ 	.byte	0x3f
	.zero		1


	//   ....[51]....
        /*0f58*/ 	.word	0x000281f0
        /*0f5c*/ 	.word	0x00000006
        /*0f60*/ 	.word	0x00029820
        /*0f64*/ 	.short	0x010a
        /*0f66*/ 	.byte	0x3f
	.zero		1


	//   ....[52]....
        /*0f68*/ 	.word	0x000282e0
        /*0f6c*/ 	.word	0x00000007
        /*0f70*/ 	.word	0x000298a0
        /*0f74*/ 	.short	0x010a
        /*0f76*/ 	.byte	0x3f
	.zero		1


	//   ....[53]....
        /*0f78*/ 	.word	0x00028710
        /*0f7c*/ 	.word	0x00000007
        /*0f80*/ 	.word	0x000298c0
        /*0f84*/ 	.short	0x010a
        /*0f86*/ 	.byte	0x3f
	.zero		1


	//   ....[54]....
        /*0f88*/ 	.word	0x00028b00
        /*0f8c*/ 	.word	0x00000008
        /*0f90*/ 	.word	0x000298a0
        /*0f94*/ 	.short	0x010a
        /*0f96*/ 	.byte	0x3f
	.zero		1


	//   ....[55]....
        /*0f98*/ 	.word	0x00028f20
        /*0f9c*/ 	.word	0x00000008
        /*0fa0*/ 	.word	0x000298c0
        /*0fa4*/ 	.short	0x010a
        /*0fa6*/ 	.byte	0x3f
	.zero		1


	//   ....[56]....
        /*0fa8*/ 	.word	0x00029e40
        /*0fac*/ 	.word	0x00000002
        /*0fb0*/ 	.word	0x00029880
        /*0fb4*/ 	.short	0x010a
        /*0fb6*/ 	.byte	0x3f
	.zero		1


	//   ....[57]....
        /*0fb8*/ 	.word	0x0002a010
        /*0fbc*/ 	.word	0x00000002
        /*0fc0*/ 	.word	0x00029840
        /*0fc4*/ 	.short	0x010a
        /*0fc6*/ 	.byte	0x3f
	.zero		1


	//   ....[58]....
        /*0fc8*/ 	.word	0x0002ad00
        /*0fcc*/ 	.word	0x00000009
        /*0fd0*/ 	.word	0x00029800
        /*0fd4*/ 	.short	0x0107
        /*0fd6*/ 	.byte	0x3f
	.zero		1


	//   ....[59]....
        /*0fd8*/ 	.word	0x0002ae00
        /*0fdc*/ 	.word	0x00000002
        /*0fe0*/ 	.word	0x00029800
        /*0fe4*/ 	.short	0x0101
        /*0fe6*/ 	.byte	0x3f
	.zero		1


	//   ....[60]....
        /*0fe8*/ 	.word	0x0002ae20
        /*0fec*/ 	.word	0x00000002
        /*0ff0*/ 	.word	0x00029820
        /*0ff4*/ 	.short	0x010a
        /*0ff6*/ 	.byte	0x3f
	.zero		1


	//   ....[61]....
        /*0ff8*/ 	.word	0x0002b170
        /*0ffc*/ 	.word	0x00000005
        /*1000*/ 	.word	0x00029880
        /*1004*/ 	.short	0x010a
        /*1006*/ 	.byte	0x3f
	.zero		1


	//   ....[62]....
        /*1008*/ 	.word	0x0002b3d0
        /*100c*/ 	.word	0x00000005
        /*1010*/ 	.word	0x00029840
        /*1014*/ 	.short	0x010a
        /*1016*/ 	.byte	0x3f
	.zero		1


	//   ....[63]....
        /*1018*/ 	.word	0x0002b8f0
        /*101c*/ 	.word	0x00000011
        /*1020*/ 	.word	0x00029870
        /*1024*/ 	.short	0x010a
        /*1026*/ 	.byte	0x3f
	.zero		1


	//   ....[64]....
        /*1028*/ 	.word	0x0002b960
        /*102c*/ 	.word	0x00000011
        /*1030*/ 	.word	0x00029860
        /*1034*/ 	.short	0x010a
        /*1036*/ 	.byte	0x3f
	.zero		1


	//   ....[65]....
        /*1038*/ 	.word	0x0002bea0
        /*103c*/ 	.word	0x00000011
        /*1040*/ 	.word	0x00029850
        /*1044*/ 	.short	0x0101
        /*1046*/ 	.byte	0x3f
	.zero		1


	//   ....[66]....
        /*1048*/ 	.word	0x0002bf20
        /*104c*/ 	.word	0x00000011
        /*1050*/ 	.word	0x00000000
        /*1054*/ 	.short	0x0101
        /*1056*/ 	.byte	0x3f
	.zero		1


	//   ....[67]....
        /*1058*/ 	.word	0x0002c150
        /*105c*/ 	.word	0x00000011
        /*1060*/ 	.word	0x00029870
        /*1064*/ 	.short	0x010a
        /*1066*/ 	.byte	0x3f
	.zero		1


	//   ....[68]....
        /*1068*/ 	.word	0x0002c1c0
        /*106c*/ 	.word	0x00000011
        /*1070*/ 	.word	0x00029860
        /*1074*/ 	.short	0x010a
        /*1076*/ 	.byte	0x3f
	.zero		1


	//   ....[69]....
        /*1078*/ 	.word	0x0002c720
        /*107c*/ 	.word	0x00000011
        /*1080*/ 	.word	0x00029850
        /*1084*/ 	.short	0x0101
        /*1086*/ 	.byte	0x3f
	.zero		1


	//   ....[70]....
        /*1088*/ 	.word	0x0002c770
        /*108c*/ 	.word	0x00000011
        /*1090*/ 	.word	0x00000000
        /*1094*/ 	.short	0x0101
        /*1096*/ 	.byte	0x3f
	.zero		1


	//   ....[71]....
        /*1098*/ 	.word	0x0002d500
        /*109c*/ 	.word	0x00000000
        /*10a0*/ 	.word	0x00029820
        /*10a4*/ 	.short	0x010a
        /*10a6*/ 	.byte	0x3f
	.zero		1


	//   ....[72]....
        /*10a8*/ 	.word	0x0002d6b0
        /*10ac*/ 	.word	0x00000006
        /*10b0*/ 	.word	0x00000000
        /*10b4*/ 	.short	0x010a
        /*10b6*/ 	.byte	0x3f
	.zero		1


	//   ....[73]....
        /*10b8*/ 	.word	0x0002d720
        /*10bc*/ 	.word	0x00000007
        /*10c0*/ 	.word	0x00000000
        /*10c4*/ 	.short	0x010a
        /*10c6*/ 	.byte	0x3f
	.zero		1


	//   ....[74]....
        /*10c8*/ 	.word	0x0002d780
        /*10cc*/ 	.word	0x00000004
        /*10d0*/ 	.word	0x00029860
        /*10d4*/ 	.short	0x010a
        /*10d6*/ 	.byte	0x3f
	.zero		1


	//   ....[75]....
        /*10d8*/ 	.word	0x0002d7d0
        /*10dc*/ 	.word	0x00000003
        /*10e0*/ 	.word	0x00029860
        /*10e4*/ 	.short	0x010a
        /*10e6*/ 	.byte	0x3f
	.zero		1


	//   ....[76]....
        /*10e8*/ 	.word	0x0002d810
        /*10ec*/ 	.word	0x00000004
        /*10f0*/ 	.word	0x00029880
        /*10f4*/ 	.short	0x010a
        /*10f6*/ 	.byte	0x3f
	.zero		1


	//   ....[77]....
        /*10f8*/ 	.word	0x0002d830
        /*10fc*/ 	.word	0x00000003
        /*1100*/ 	.word	0x00029880
        /*1104*/ 	.short	0x010a
        /*1106*/ 	.byte	0x3f
	.zero		1


	//   ....[78]....
        /*1108*/ 	.word	0x0002d890
        /*110c*/ 	.word	0x00000061
        /*1110*/ 	.word	0x00029890
        /*1114*/ 	.short	0x010a
        /*1116*/ 	.byte	0x3f
	.zero		1


	//   ....[79]....
        /*1118*/ 	.word	0x0002d8e0
        /*111c*/ 	.word	0x00000061
        /*1120*/ 	.word	0x00029890
        /*1124*/ 	.short	0x010a
        /*1126*/ 	.byte	0x3f
	.zero		1


	//   ....[80]....
        /*1128*/ 	.word	0x0002d930
        /*112c*/ 	.word	0x00000061
        /*1130*/ 	.word	0x00029890
        /*1134*/ 	.short	0x010a
        /*1136*/ 	.byte	0x3f
	.zero		1


	//   ....[81]....
        /*1138*/ 	.word	0x0002d980
        /*113c*/ 	.word	0x00000061
        /*1140*/ 	.word	0x000298b0
        /*1144*/ 	.short	0x010a
        /*1146*/ 	.byte	0x3f
	.zero		1


	//   ....[82]....
        /*1148*/ 	.word	0x0002dc30
        /*114c*/ 	.word	0x00000010
        /*1150*/ 	.word	0x00029800
        /*1154*/ 	.short	0x010a
        /*1156*/ 	.byte	0x3f
	.zero		1


	//   ....[83]....
        /*1158*/ 	.word	0x0002de40
        /*115c*/ 	.word	0x00000010
        /*1160*/ 	.word	0x00029800
        /*1164*/ 	.short	0x010a
        /*1166*/ 	.byte	0x3f
	.zero		1


	//   ....[84]....
        /*1168*/ 	.word	0x0002de90
        /*116c*/ 	.word	0x00000000
        /*1170*/ 	.word	0x00029830
        /*1174*/ 	.short	0x010a
        /*1176*/ 	.byte	0x3f
	.zero		1


	//   ....[85]....
        /*1178*/ 	.word	0x0002dee0
        /*117c*/ 	.word	0x0000000b
        /*1180*/ 	.word	0x00029830
        /*1184*/ 	.short	0x010a
        /*1186*/ 	.byte	0x3f
	.zero		1


	//   ....[86]....
        /*1188*/ 	.word	0x0002df30
        /*118c*/ 	.word	0x0000000b
        /*1190*/ 	.word	0x00029850
        /*1194*/ 	.short	0x010a
        /*1196*/ 	.byte	0x3f
	.zero		1


	//   ....[87]....
        /*1198*/ 	.word	0x0002df80
        /*119c*/ 	.word	0x0000000a
        /*11a0*/ 	.word	0x00029830
        /*11a4*/ 	.short	0x010a
        /*11a6*/ 	.byte	0x3f
	.zero		1


	//   ....[88]....
        /*11a8*/ 	.word	0x0002dfd0
        /*11ac*/ 	.word	0x0000000a
        /*11b0*/ 	.word	0x00029850
        /*11b4*/ 	.short	0x010a
        /*11b6*/ 	.byte	0x3f
	.zero		1


	//   ....[89]....
        /*11b8*/ 	.word	0x0002e020
        /*11bc*/ 	.word	0x0000000b
        /*11c0*/ 	.word	0x00029850
        /*11c4*/ 	.short	0x010a
        /*11c6*/ 	.byte	0x3f
	.zero		1


	//   ....[90]....
        /*11c8*/ 	.word	0x0002f5f0
        /*11cc*/ 	.word	0x00000005
        /*11d0*/ 	.word	0x00029820
        /*11d4*/ 	.short	0x010a
        /*11d6*/ 	.byte	0x3f
	.zero		1


	//   ....[91]....
        /*11d8*/ 	.word	0x0002f640
        /*11dc*/ 	.word	0x00000007
        /*11e0*/ 	.word	0x000298a0
        /*11e4*/ 	.short	0x010a
        /*11e6*/ 	.byte	0x3f
	.zero		1


	//   ....[92]....
        /*11e8*/ 	.word	0x0002f690
        /*11ec*/ 	.word	0x00000007
        /*11f0*/ 	.word	0x000298c0
        /*11f4*/ 	.short	0x010a
        /*11f6*/ 	.byte	0x3f
	.zero		1


	//   ....[93]....
        /*11f8*/ 	.word	0x0002f6e0
        /*11fc*/ 	.word	0x00000008
        /*1200*/ 	.word	0x000298a0
        /*1204*/ 	.short	0x010a
        /*1206*/ 	.byte	0x3f
	.zero		1


	//   ....[94]....
        /*1208*/ 	.word	0x0002f730
        /*120c*/ 	.word	0x00000008
        /*1210*/ 	.word	0x000298c0
        /*1214*/ 	.short	0x010a
        /*1216*/ 	.byte	0x3f
	.zero		1


	//   ....[95]....
        /*1218*/ 	.word	0x0002f8d0
        /*121c*/ 	.word	0x00000002
        /*1220*/ 	.word	0x00029880
        /*1224*/ 	.short	0x010a
        /*1226*/ 	.byte	0x3f
	.zero		1


	//   ....[96]....
        /*1228*/ 	.word	0x0002f920
        /*122c*/ 	.word	0x00000002
        /*1230*/ 	.word	0x00029840
        /*1234*/ 	.short	0x010a
        /*1236*/ 	.byte	0x3f
	.zero		1


	//   ....[97]....
        /*1238*/ 	.word	0x0002ff50
        /*123c*/ 	.word	0x00000002
        /*1240*/ 	.word	0x00029820
        /*1244*/ 	.short	0x010a
        /*1246*/ 	.byte	0x3f
	.zero		1


	//   ....[98]....
        /*1248*/ 	.word	0x0002ffa0
        /*124c*/ 	.word	0x00000005
        /*1250*/ 	.word	0x00029880
        /*1254*/ 	.short	0x010a
        /*1256*/ 	.byte	0x3f
	.zero		1


	//   ....[99]....
        /*1258*/ 	.word	0x0002fff0
        /*125c*/ 	.word	0x00000005
        /*1260*/ 	.word	0x00029840
        /*1264*/ 	.short	0x010a
        /*1266*/ 	.byte	0x3f
	.zero		1


	//   ....[100]....
        /*1268*/ 	.word	0x00030040
        /*126c*/ 	.word	0x00000011
        /*1270*/ 	.word	0x00029870
        /*1274*/ 	.short	0x010a
        /*1276*/ 	.byte	0x3f
	.zero		1


	//   ....[101]....
        /*1278*/ 	.word	0x00030090
        /*127c*/ 	.word	0x00000011
        /*1280*/ 	.word	0x00029860
        /*1284*/ 	.short	0x010a
        /*1286*/ 	.byte	0x3f
	.zero		1


	//   ....[102]....
        /*1288*/ 	.word	0x000300e0
        /*128c*/ 	.word	0x00000011
        /*1290*/ 	.word	0x00029870
        /*1294*/ 	.short	0x010a
        /*1296*/ 	.byte	0x3f
	.zero		1


	//   ....[103]....
        /*1298*/ 	.word	0x00030130
        /*129c*/ 	.word	0x00000011
        /*12a0*/ 	.word	0x00029860
        /*12a4*/ 	.short	0x010a
        /*12a6*/ 	.byte	0x3f
	.zero		1


	//   ....[104]....
        /*12a8*/ 	.word	0x00030b90
        /*12ac*/ 	.word	0x00000000
        /*12b0*/ 	.word	0x00029820
        /*12b4*/ 	.short	0x010a
        /*12b6*/ 	.byte	0x3f
	.zero		1


	//   ....[105]....
        /*12b8*/ 	.word	0x00030d30
        /*12bc*/ 	.word	0x00000006
        /*12c0*/ 	.word	0x00000000
        /*12c4*/ 	.short	0x010a
        /*12c6*/ 	.byte	0x3f
	.zero		1


	//   ....[106]....
        /*12c8*/ 	.word	0x00030d80
        /*12cc*/ 	.word	0x00000007
        /*12d0*/ 	.word	0x00000000
        /*12d4*/ 	.short	0x010a
        /*12d6*/ 	.byte	0x3f
	.zero		1


	//   ....[107]....
        /*12d8*/ 	.word	0x00030dd0
        /*12dc*/ 	.word	0x00000004
        /*12e0*/ 	.word	0x00029860
        /*12e4*/ 	.short	0x010a
        /*12e6*/ 	.byte	0x3f
	.zero		1


	//   ....[108]....
        /*12e8*/ 	.word	0x00030e20
        /*12ec*/ 	.word	0x00000003
        /*12f0*/ 	.word	0x00029860
        /*12f4*/ 	.short	0x010a
        /*12f6*/ 	.byte	0x3f
	.zero		1


	//   ....[109]....
        /*12f8*/ 	.word	0x00030e70
        /*12fc*/ 	.word	0x00000004
        /*1300*/ 	.word	0x00029880
        /*1304*/ 	.short	0x010a
        /*1306*/ 	.byte	0x3f
	.zero		1


	//----- nvinfo : EIATTR_NUM_MBARRIERS
	.align		4
.L_367:
        /*1308*/ 	.byte	0x03, 0x38
        /*130a*/ 	.short	0x0016


	//----- nvinfo : EIATTR_EXIT_INSTR_OFFSETS
	.align		4
        /*130c*/ 	.byte	0x04, 0x1c
        /*130e*/ 	.short	(.L_369 - .L_368)


	//   ....[0]....
.L_368:
        /*1310*/ 	.word	0x0002d880


	//----- nvinfo : EIATTR_MAX_THREADS
	.align		4
.L_369:
        /*1314*/ 	.byte	0x04, 0x05
        /*1316*/ 	.short	(.L_371 - .L_370)
.L_370:
        /*1318*/ 	.word	0x00000180
        /*131c*/ 	.word	0x00000001
        /*1320*/ 	.word	0x00000001


	//----- nvinfo : EIATTR_CRS_STACK_SIZE
	.align		4
.L_371:
        /*1324*/ 	.byte	0x04, 0x1e
        /*1326*/ 	.short	(.L_373 - .L_372)
.L_372:
        /*1328*/ 	.word	0x00000000


	//----- nvinfo : EIATTR_CBANK_PARAM_SIZE
	.align		4
.L_373:
        /*132c*/ 	.byte	0x03, 0x19
        /*132e*/ 	.short	0x0af0


	//----- nvinfo : EIATTR_PARAM_CBANK
	.align		4
        /*1330*/ 	.byte	0x04, 0x0a
        /*1332*/ 	.short	(.L_375 - .L_374)
	.align		4
.L_374:
        /*1334*/ 	.word	index@(.nv.constant0._ZN7cutlass13device_kernelIN5flash11enable_sm90INS1_16FlashAttnFwdSm90INS1_25CollectiveMainloopFwdSm90ILi2EN4cute5tupleIJNS5_1CILi1EEES8_S8_EEENS6_IJNS7_ILi128EEENS7_ILi160EEENS7_ILi192EEEEEELi128ENS_12float_e4m3_tEfNS_4arch4Sm90ELb1ELb0ELb1ELb1ELb0ELb1ELb0ELb1ELb1ELb1ELb0ELb0EEENS1_21CollectiveEpilogueFwdINS6_IJSA_SA_SB_EEES9_NS_10bfloat16_tESG_Li256ELb1ELb1ELb0ELb1EEENS1_36VarlenDynamicPersistentTileSchedulerILi128ELi160ELi256ELi128ELb0ELb1ELb1ELb1ELb1ELb1EEEEEEEEEvNT_6ParamsE)
        /*1338*/ 	.short	0x0210
        /*133a*/ 	.short	0x0af0


	//----- nvinfo : EIATTR_SW_WAR
	.align		4
.L_375:
        /*133c*/ 	.byte	0x04, 0x36
        /*133e*/ 	.short	(.L_377 - .L_376)
.L_376:
        /*1340*/ 	.word	0x00000008
.L_377:


//--------------------- .nv.callgraph             --------------------------
	.section	.nv.callgraph,"",@"SHT_CUDA_CALLGRAPH"
	.align	4
	.sectionentsize	8
	.align		4
        /*0000*/ 	.word	0x00000000
	.align		4
        /*0004*/ 	.word	0xffffffff
	.align		4
        /*0008*/ 	.word	index@(_ZN7cutlass13device_kernelIN5flash11enable_sm90INS1_16FlashAttnFwdSm90INS1_25CollectiveMainloopFwdSm90ILi2EN4cute5tupleIJNS5_1CILi1EEES8_S8_EEENS6_IJNS7_ILi128EEENS7_ILi160EEENS7_ILi192EEEEEELi128ENS_12float_e4m3_tEfNS_4arch4Sm90ELb0ELb0ELb1ELb0ELb0ELb0ELb0ELb1ELb1ELb1ELb0ELb0EEENS1_21CollectiveEpilogueFwdINS6_IJSA_SA_SB_EEES9_NS_10bfloat16_tESG_Li256ELb0ELb1ELb0ELb1EEENS1_29StaticPersistentTileSchedulerILb0EEEEEEEEEvNT_6ParamsE)
	.align		4
        /*000c*/ 	.word	index@(__assertfail)
	.align		4
        /*0010*/ 	.word	index@(_ZN7cutlass13device_kernelIN5flash11enable_sm90INS1_16FlashAttnFwdSm90INS1_25CollectiveMainloopFwdSm90ILi2EN4cute5tupleIJNS5_1CILi2EEENS7_ILi1EEES9_EEENS6_IJNS7_ILi128EEENS7_ILi160EEENS7_ILi192EEEEEELi128ENS_12float_e4m3_tEfNS_4arch4Sm90ELb0ELb0ELb1ELb0ELb0ELb0ELb0ELb1ELb1ELb1ELb0ELb0EEENS1_21CollectiveEpilogueFwdINS6_IJSB_SB_SC_EEESA_NS_10bfloat16_tESH_Li256ELb0ELb1ELb0ELb1EEENS1_29StaticPersistentTileSchedulerILb0EEEEEEEEEvNT_6ParamsE)
	.align		4
        /*0014*/ 	.word	index@(__assertfail)
	.align		4
        /*0018*/ 	.word	index@(_ZN7cutlass13device_kernelIN5flash11enable_sm90INS1_16FlashAttnFwdSm90INS1_25CollectiveMainloopFwdSm90ILi2EN4cute5tupleIJNS5_1CILi1EEES8_S8_EEENS6_IJNS7_ILi128EEENS7_ILi160EEENS7_ILi192EEEEEELi128ENS_12float_e4m3_tEfNS_4arch4Sm90ELb0ELb0ELb1ELb1ELb0ELb0ELb0ELb1ELb1ELb1ELb0ELb0EEENS1_21CollectiveEpilogueFwdINS6_IJSA_SA_SB_EEES9_NS_10bfloat16_tESG_Li256ELb1ELb1ELb0ELb1EEENS1_36VarlenDynamicPersistentTileSchedulerILi128ELi160ELi256ELi128ELb0ELb1ELb1ELb0ELb1ELb1EEEEEEEEEvNT_6ParamsE)
	.align		4
        /*001c*/ 	.word	index@(__assertfail)
	.align		4
        /*0020*/ 	.word	index@(_ZN7cutlass13device_kernelIN5flash11enable_sm90INS1_16FlashAttnFwdSm90INS1_25CollectiveMainloopFwdSm90ILi2EN4cute5tupleIJNS5_1CILi1EEES8_S8_EEENS6_IJNS7_ILi128EEENS7_ILi160EEENS7_ILi192EEEEEELi128ENS_12float_e4m3_tEfNS_4arch4Sm90ELb0ELb0ELb1ELb1ELb0ELb1ELb0ELb1ELb1ELb1ELb0ELb0EEENS1_21CollectiveEpilogueFwdINS6_IJSA_SA_SB_EEES9_NS_10bfloat16_tESG_Li256ELb1ELb1ELb0ELb1EEENS1_36VarlenDynamicPersistentTileSchedulerILi128ELi160ELi256ELi128ELb0ELb1ELb1ELb0ELb1ELb1EEEEEEEEEvNT_6ParamsE)
	.align		4
        /*0024*/ 	.word	index@(__assertfail)
	.align		4
        /*0028*/ 	.word	index@(_ZN7cutlass13device_kernelIN5flash11enable_sm90INS1_16FlashAttnFwdSm90INS1_25CollectiveMainloopFwdSm90ILi2EN4cute5tupleIJNS5_1CILi1EEES8_S8_EEENS6_IJNS7_ILi128EEESA_NS7_ILi192EEEEEELi128ENS_12float_e4m3_tEfNS_4arch4Sm90ELb0ELb1ELb1ELb0ELb0ELb0ELb0ELb1ELb1ELb1ELb0ELb0EEENS1_21CollectiveEpilogueFwdINS6_IJSA_SA_SA_EEES9_NS_10bfloat16_tESF_Li256ELb0ELb1ELb0ELb1EEENS1_30DynamicPersistentTileSchedulerILi256ELi128ELb0ELb1ELb1EEEEEEEEEvNT_6ParamsE)
	.align		4
        /*002c*/ 	.word	index@(__assertfail)
	.align		4
        /*0030*/ 	.word	index@(_ZN7cutlass13device_kernelIN5flash11enable_sm90INS1_16FlashAttnFwdSm90INS1_25CollectiveMainloopFwdSm90ILi2EN4cute5tupleIJNS5_1CILi1EEES8_S8_EEENS6_IJNS7_ILi128EEESA_NS7_ILi192EEEEEELi128ENS_12float_e4m3_tEfNS_4arch4Sm90ELb0ELb1ELb1ELb1ELb0ELb0ELb0ELb1ELb1ELb1ELb0ELb0EEENS1_21CollectiveEpilogueFwdINS6_IJSA_SA_SA_EEES9_NS_10bfloat16_tESF_Li256ELb1ELb1ELb0ELb1EEENS1_36VarlenDynamicPersistentTileSchedulerILi128ELi128ELi256ELi128ELb0ELb1ELb1ELb1ELb0ELb1EEEEEEEEEvNT_6ParamsE)
	.align		4
        /*0034*/ 	.word	index@(__assertfail)
	.align		4
        /*0038*/ 	.word	index@(_ZN7cutlass13device_kernelIN5flash11enable_sm90INS1_16FlashAttnFwdSm90INS1_25CollectiveMainloopFwdSm90ILi2EN4cute5tupleIJNS5_1CILi1EEES8_S8_EEENS6_IJNS7_ILi128EEESA_NS7_ILi192EEEEEELi128ENS_12float_e4m3_tEfNS_4arch4Sm90ELb0ELb1ELb1ELb1ELb0ELb1ELb0ELb1ELb1ELb1ELb0ELb0EEENS1_21CollectiveEpilogueFwdINS6_IJSA_SA_SA_EEES9_NS_10bfloat16_tESF_Li256ELb1ELb1ELb0ELb1EEENS1_36VarlenDynamicPersistentTileSchedulerILi128ELi128ELi256ELi128ELb0ELb1ELb1ELb1ELb0ELb1EEEEEEEEEvNT_6ParamsE)
	.align		4
        /*003c*/ 	.word	index@(__assertfail)
	.align		4
        /*0040*/ 	.word	index@(_ZN7cutlass13device_kernelIN5flash11enable_sm90INS1_16FlashAttnFwdSm90INS1_25CollectiveMainloopFwdSm90ILi2EN4cute5tupleIJNS5_1CILi1EEES8_S8_EEENS6_IJNS7_ILi128EEENS7_ILi160EEENS7_ILi192EEEEEELi128ENS_12float_e4m3_tEfNS_4arch4Sm90ELb1ELb0ELb1ELb0ELb0ELb0ELb0ELb1ELb1ELb1ELb0ELb0EEENS1_21CollectiveEpilogueFwdINS6_IJSA_SA_SB_EEES9_NS_10bfloat16_tESG_Li256ELb0ELb1ELb0ELb1EEENS1_30DynamicPersistentTileSchedulerILi256ELi128ELb0ELb1ELb1EEEEEEEEEvNT_6ParamsE)
	.align		4
        /*0044*/ 	.word	index@(__assertfail)
	.align		4
        /*0048*/ 	.word	index@(_ZN7cutlass13device_kernelIN5flash11enable_sm90INS1_16FlashAttnFwdSm90INS1_25CollectiveMainloopFwdSm90ILi2EN4cute5tupleIJNS5_1CILi1EEES8_S8_EEENS6_IJNS7_ILi128EEENS7_ILi160EEENS7_ILi192EEEEEELi128ENS_12float_e4m3_tEfNS_4arch4Sm90ELb1ELb0ELb1ELb1ELb0ELb0ELb0ELb1ELb1ELb1ELb0ELb0EEENS1_21CollectiveEpilogueFwdINS6_IJSA_SA_SB_EEES9_NS_10bfloat16_tESG_Li256ELb1ELb1ELb0ELb1EEENS1_36VarlenDynamicPersistentTileSchedulerILi128ELi160ELi256ELi128ELb0ELb1ELb1ELb1ELb1ELb1EEEEEEEEEvNT_6ParamsE)
	.align		4
        /*004c*/ 	.word	index@(__assertfail)
	.align		4
        /*0050*/ 	.word	index@(_ZN7cutlass13device_kernelIN5flash11enable_sm90INS1_16FlashAttnFwdSm90INS1_25CollectiveMainloopFwdSm90ILi2EN4cute5tupleIJNS5_1CILi1EEES8_S8_EEENS6_IJNS7_ILi128EEENS7_ILi160EEENS7_ILi192EEEEEELi128ENS_12float_e4m3_tEfNS_4arch4Sm90ELb1ELb0ELb1ELb1ELb0ELb1ELb0ELb1ELb1ELb1ELb0ELb0EEENS1_21CollectiveEpilogueFwdINS6_IJSA_SA_SB_EEES9_NS_10bfloat16_tESG_Li256ELb1ELb1ELb0ELb1EEENS1_36VarlenDynamicPersistentTileSchedulerILi128ELi160ELi256ELi128ELb0ELb1ELb1ELb1ELb1ELb1EEEEEEEEEvNT_6ParamsE)
	.align		4
        /*0054*/ 	.word	index@(__assertfail)
	.align		4
        /*0058*/ 	.word	0x00000000
	.align		4
        /*005c*/ 	.word	0xfffffffe
	.align		4
        /*0060*/ 	.word	0x00000000
	.align		4
        /*0064*/ 	.word	0xfffffffd
	.align		4
        /*0068*/ 	.word	0x00000000
	.align		4
        /*006c*/ 	.word	0xfffffffc


//--------------------- .nv.constant4             --------------------------
	.section	.nv.constant4,"a",@progbits
	.align	8
	.align		8
.nv.constant4:
        /*0000*/ 	.dword	__assertfail
	.align		8
        /*0008*/ 	.dword	__unnamed_1
	.align		8
        /*0010*/ 	.dword	__unnamed_2
	.align		8
        /*0018*/ 	.dword	__unnamed_3
	.align		8
        /*0020*/ 	.dword	__unnamed_4
	.align		8
        /*0028*/ 	.dword	__unnamed_5
	.align		8
        /*0030*/ 	.dword	__unnamed_6
	.align		8
        /*0038*/ 	.dword	__unnamed_7
	.align		8
        /*0040*/ 	.dword	_ZZN5flash28permute_output_fp8_VcolmajorIN4cute6TensorINS1_11ArrayEngineIN7cutlass10bfloat16_tELm64EEENS1_6LayoutINS1_5tupleIJNS8_IJNS1_1CILi2EEESA_NS9_ILi16EEEEEENS9_ILi1EEESD_EEENS8_IJNS8_IJSD_SA_NS9_ILi4EEEEEENS9_ILi0EEESH_EEEEEEEEEvRT_E9upper_map
	.align		8
        /*0048*/ 	.dword	__unnamed_8
	.align		8
        /*0050*/ 	.dword	__unnamed_9
	.align		8
        /*0058*/ 	.dword	__unnamed_10
	.align		8
        /*0060*/ 	.dword	__unnamed_11
	.align		8
        /*0068*/ 	.dword	__unnamed_12
	.align		8
        /*0070*/ 	.dword	_ZN83_INTERNAL_0df50879_47_flash_fwd_hdimdiff_e4m3_softcap_packgqa_sm90_cu_21e1f8cb_37414cuda3std3__45__cpo5beginE
	.align		8
        /*0078*/ 	.dword	_ZN83_INTERNAL_0df50879_47_flash_fwd_hdimdiff_e4m3_softcap_packgqa_sm90_cu_21e1f8cb_37414cuda3std3__45__cpo3endE
	.align		8
        /*0080*/ 	.dword	_ZN83_INTERNAL_0df50879_47_flash_fwd_hdimdiff_e4m3_softcap_packgqa_sm90_cu_21e1f8cb_37414cuda3std3__45__cpo6cbeginE
	.align		8
        /*0088*/ 	.dword	_ZN83_INTERNAL_0df50879_47_flash_fwd_hdimdiff_e4m3_softcap_packgqa_sm90_cu_21e1f8cb_37414cuda3std3__45__cpo4cendE
	.align		8
        /*0090*/ 	.dword	_ZN83_INTERNAL_0df50879_47_flash_fwd_hdimdiff_e4m3_softcap_packgqa_sm90_cu_21e1f8cb_37414cuda3std3__485_GLOBAL__N__0df50879_47_flash_fwd_hdimdiff_e4m3_softcap_packgqa_sm90_cu_21e1f8cb_37416ignoreE
	.align		8
        /*0098*/ 	.dword	_ZN83_INTERNAL_0df50879_47_flash_fwd_hdimdiff_e4m3_softcap_packgqa_sm90_cu_21e1f8cb_37414cuda3std3__419piecewise_constructE
	.align		8
        /*00a0*/ 	.dword	_ZN83_INTERNAL_0df50879_47_flash_fwd_hdimdiff_e4m3_softcap_packgqa_sm90_cu_21e1f8cb_37414cuda3std3__48in_placeE
	.align		8
        /*00a8*/ 	.dword	_ZN83_INTERNAL_0df50879_47_flash_fwd_hdimdiff_e4m3_softcap_packgqa_sm90_cu_21e1f8cb_37414cuda3std6ranges3__45__cpo4swapE
	.align		8
        /*00b0*/ 	.dword	_ZN83_INTERNAL_0df50879_47_flash_fwd_hdimdiff_e4m3_softcap_packgqa_sm90_cu_21e1f8cb_37414cuda3std6ranges3__45__cpo9iter_moveE
	.align		8
        /*00b8*/ 	.dword	_ZN83_INTERNAL_0df50879_47_flash_fwd_hdimdiff_e4m3_softcap_packgqa_sm90_cu_21e1f8cb_37414cute7productE
	.align		8
        /*00c0*/ 	.dword	_ZN83_INTERNAL_0df50879_47_flash_fwd_hdimdiff_e4m3_softcap_packgqa_sm90_cu_21e1f8cb_37414cute1_E
	.align		8
        /*00c8*/ 	.dword	$str$25
	.align		8
        /*00d0*/ 	.dword	$str$26


//--------------------- .text._ZN7cutlass13device_kernelIN5flash11enable_sm90INS1_16FlashAttnFwdSm90INS1_25CollectiveMainloopFwdSm90ILi2EN4cute5tupleIJNS5_1CILi1EEES8_S8_EEENS6_IJNS7_ILi128EEENS7_ILi160EEENS7_ILi192EEEEEELi128ENS_12float_e4m3_tEfNS_4arch4Sm90ELb0ELb0ELb1ELb0ELb0ELb0ELb0ELb1ELb1ELb1ELb0ELb0EEENS1_21CollectiveEpilogueFwdINS6_IJSA_SA_SB_EEES9_NS_10bfloat16_tESG_Li256ELb0ELb1ELb0ELb1EEENS1_29StaticPersistentTileSchedulerILb0EEEEEEEEEvNT_6ParamsE --------------------------
	.section	.text._ZN7cutlass13device_kernelIN5flash11enable_sm90INS1_16FlashAttnFwdSm90INS1_25CollectiveMainloopFwdSm90ILi2EN4cute5tupleIJNS5_1CILi1EEES8_S8_EEENS6_IJNS7_ILi128EEENS7_ILi160EEENS7_ILi192EEEEEELi128ENS_12float_e4m3_tEfNS_4arch4Sm90ELb0ELb0ELb1ELb0ELb0ELb0ELb0ELb1ELb1ELb1ELb0ELb0EEENS1_21CollectiveEpilogueFwdINS6_IJSA_SA_SB_EEES9_NS_10bfloat16_tESG_Li256ELb0ELb1ELb0ELb1EEENS1_29StaticPersistentTileSchedulerILb0EEEEEEEEEvNT_6ParamsE,"ax",@progbits
	.align	128
.text._ZN7cutlass13device_kernelIN5flash11enable_sm90INS1_16FlashAttnFwdSm90INS1_25CollectiveMainloopFwdSm90ILi2EN4cute5tupleIJNS5_1CILi1EEES8_S8_EEENS6_IJNS7_ILi128EEENS7_ILi160EEENS7_ILi192EEEEEELi128ENS_12float_e4m3_tEfNS_4arch4Sm90ELb0ELb0ELb1ELb0ELb0ELb0ELb0ELb1ELb1ELb1ELb0ELb0EEENS1_21CollectiveEpilogueFwdINS6_IJSA_SA_SB_EEES9_NS_10bfloat16_tESG_Li256ELb0ELb1ELb0ELb1EEENS1_29StaticPersistentTileSchedulerILb0EEEEEEEEEvNT_6ParamsE:
        .type           _ZN7cutlass13device_kernelIN5flash11enable_sm90INS1_16FlashAttnFwdSm90INS1_25CollectiveMainloopFwdSm90ILi2EN4cute5tupleIJNS5_1CILi1EEES8_S8_EEENS6_IJNS7_ILi128EEENS7_ILi160EEENS7_ILi192EEEEEELi128ENS_12float_e4m3_tEfNS_4arch4Sm90ELb0ELb0ELb1ELb0ELb0ELb0ELb0ELb1ELb1ELb1ELb0ELb0EEENS1_21CollectiveEpilogueFwdINS6_IJSA_SA_SB_EEES9_NS_10bfloat16_tESG_Li256ELb0ELb1ELb0ELb1EEENS1_29StaticPersistentTileSchedulerILb0EEEEEEEEEvNT_6ParamsE,@function
        .size           _ZN7cutlass13device_kernelIN5flash11enable_sm90INS1_16FlashAttnFwdSm90INS1_25CollectiveMainloopFwdSm90ILi2EN4cute5tupleIJNS5_1CILi1EEES8_S8_EEENS6_IJNS7_ILi128EEENS7_ILi160EEENS7_ILi192EEEEEELi128ENS_12float_e4m3_tEfNS_4arch4Sm90ELb0ELb0ELb1ELb0ELb0ELb0ELb0ELb1ELb1ELb1ELb0ELb0EEENS1_21CollectiveEpilogueFwdINS6_IJSA_SA_SB_EEES9_NS_10bfloat16_tESG_Li256ELb0ELb1ELb0ELb1EEENS1_29StaticPersistentTileSchedulerILb0EEEEEEEEEvNT_6ParamsE,(.L_x_2805 - _ZN7cutlass13device_kernelIN5flash11enable_sm90INS1_16FlashAttnFwdSm90INS1_25CollectiveMainloopFwdSm90ILi2EN4cute5tupleIJNS5_1CILi1EEES8_S8_EEENS6_IJNS7_ILi128EEENS7_ILi160EEENS7_ILi192EEEEEELi128ENS_12float_e4m3_tEfNS_4arch4Sm90ELb0ELb0ELb1ELb0ELb0ELb0ELb0ELb1ELb1ELb1ELb0ELb0EEENS1_21CollectiveEpilogueFwdINS6_IJSA_SA_SB_EEES9_NS_10bfloat16_tESG_Li256ELb0ELb1ELb0ELb1EEENS1_29StaticPersistentTileSchedulerILb0EEEEEEEEEvNT_6ParamsE)
        .other          _ZN7cutlass13device_kernelIN5flash11enable_sm90INS1_16FlashAttnFwdSm90INS1_25CollectiveMainloopFwdSm90ILi2EN4cute5tupleIJNS5_1CILi1EEES8_S8_EEENS6_IJNS7_ILi128EEENS7_ILi160EEENS7_ILi192EEEEEELi128ENS_12float_e4m3_tEfNS_4arch4Sm90ELb0ELb0ELb1ELb0ELb0ELb0ELb0ELb1ELb1ELb1ELb0ELb0EEENS1_21CollectiveEpilogueFwdINS6_IJSA_SA_SB_EEES9_NS_10bfloat16_tESG_Li256ELb0ELb1ELb0ELb1EEENS1_29StaticPersistentTileSchedulerILb0EEEEEEEEEvNT_6ParamsE,@"STO_CUDA_ENTRY STV_DEFAULT"
_ZN7cutlass13device_kernelIN5flash11enable_sm90INS1_16FlashAttnFwdSm90INS1_25CollectiveMainloopFwdSm90ILi2EN4cute5tupleIJNS5_1CILi1EEES8_S8_EEENS6_IJNS7_ILi128EEENS7_ILi160EEENS7_ILi192EEEEEELi128ENS_12float_e4m3_tEfNS_4arch4Sm90ELb0ELb0ELb1ELb0ELb0ELb0ELb0ELb1ELb1ELb1ELb0ELb0EEENS1_21CollectiveEpilogueFwdINS6_IJSA_SA_SB_EEES9_NS_10bfloat16_tESG_Li256ELb0ELb1ELb0ELb1EEENS1_29StaticPersistentTileSchedulerILb0EEEEEEEEEvNT_6ParamsE:
[----:B------:R-:W0:Y:S02]  /*0000*/  LDC R1, c[0x0][0x28] ;  /* 0x00000a00ff017b82 */ /* 0x000e240000000800 */
[----:B0-----:R-:W-:Y:S01]  /*0010*/  VIADD R1, R1, 0xffffffe0 ;  /* 0xffffffe001017836 */ /* 0x001fe20000000000 */
[----:B------:R-:W0:Y:S01]  /*0020*/  S2R R3, SR_TID.X ;  /* 0x0000000000037919 */ /* 0x000e220000002100 */
[----:B------:R-:W-:Y:S01]  /*0030*/  ELECT P0, URZ, PT ;  /* 0x00000000003f782f */ /* 0x000fe20003800000 */
[----:B------:R-:W-:Y:S01]  /*0040*/  BSSY B0, `(.L_x_0) ;  /* 0x000000e000007945 */ /* 0x000fe20003800000 */
[--C-:B0-----:R-:W-:Y:S02]  /*0050*/  SHF.R.U32.HI R0, RZ, 0x5, R3.reuse ;  /* 0x00000005ff007819 */ /* 0x101fe40000011603 */
[----:B------:R-:W-:-:S03]  /*0060*/  SHF.R.U32.HI R22, RZ, 0x7, R3 ;  /* 0x00000007ff167819 */ /* 0x000fc60000011603 */
[----:B------:R-:W0:Y:S02]  /*0070*/  SHFL.IDX PT, R2, R0, RZ, 0x1f ;  /* 0x00001fff00027589 */ /* 0x000e2400000e0000 */
[----:B0-----:R-:W-:-:S13]  /*0080*/  ISETP.EQ.AND P0, PT, R2, RZ, P0 ;  /* 0x000000ff0200720c */ /* 0x001fda0000702270 */
[----:B------:R-:W-:Y:S05]  /*0090*/  @!P0 BRA `(.L_x_1) ;  /* 0x0000000000208947 */ /* 0x000fea0003800000 */
[----:B------:R-:W-:Y:S02]  /*00a0*/  ULDC.64 UR4, c[0x0][0x198] ;  /* 0x0000660000047ab9 */ /* 0x000fe40000000a00 */
[----:B------:R-:W-:Y:S02]  /*00b0*/  UIADD3 UR6, UP0, UR4, 0x370, URZ ;  /* 0x0000037004067890 */ /* 0x000fe4000ff1e03f */
[----:B------:R-:W-:Y:S02]  /*00c0*/  UIADD3 UR4, UP1, UR4, 0x470, URZ ;  /* 0x0000047004047890 */ /* 0x000fe4000ff3e03f */
[----:B------:R-:W-:Y:S02]  /*00d0*/  UIADD3.X UR7, URZ, UR5, URZ, UP0, !UPT ;  /* 0x000000053f077290 */ /* 0x000fe400087fe43f */
[----:B------:R-:W-:-:S07]  /*00e0*/  UIADD3.X UR5, URZ, UR5, URZ, UP1, !UPT ;  /* 0x000000053f057290 */ /* 0x000fce0008ffe43f */
[----:B------:R0:W-:Y:S02]  /*00f0*/  UTMACCTL.PF [UR6] ;  /* 0x00000000060079b9 */ /* 0x0001e40008040000 */
[----:B------:R0:W-:Y:S02]  /*0100*/  UTMACCTL.PF [UR4] ;  /* 0x00000000040079b9 */ /* 0x0001e40008040000 */
[----:B0-----:R-:W-:Y:S01]  /*0110*/  NOP ;  /* 0x0000000000007918 */ /* 0x001fe20000000000 */
.L_x_1:
[----:B------:R-:W-:Y:S05]  /*0120*/  BSYNC B0 ;  /* 0x0000000000007941 */ /* 0x000fea0003800000 */
.L_x_0:
[----:B------:R-:W-:Y:S01]  /*0130*/  VOTEU.ANY UP0, P0 ;  /* 0x00000000003f7886 */ /* 0x000fe20000000100 */
[----:B------:R-:W0:Y:S01]  /*0140*/  SHFL.IDX PT, R3, R22, RZ, 0x1f ;  /* 0x00001fff16037589 */ /* 0x000e2200000e0000 */
[----:B------:R-:W-:Y:S01]  /*0150*/  UMOV UR4, 0x80 ;  /* 0x0000008000047882 */ /* 0x000fe20000000000 */
[----:B------:R-:W-:Y:S01]  /*0160*/  UMOV UR7, 0x100 ;  /* 0x0000010000077882 */ /* 0x000fe20000000000 */
[----:B------:R-:W-:Y:S01]  /*0170*/  VOTEU.ANY UP1, P0 ;  /* 0x00000000003f7886 */ /* 0x000fe20000020100 */
[----:B------:R-:W1:Y:S01]  /*0180*/  @UP0 S2UR UR8, SR_CgaCtaId ;  /* 0x00000000000809c3 */ /* 0x000e620000008800 */
[----:B------:R-:W2:Y:S01]  /*0190*/  SHFL.IDX PT, R2, R0, RZ, 0x1f ;  /* 0x00001fff00027589 */ /* 0x000ea200000e0000 */
[----:B------:R-:W-:Y:S01]  /*01a0*/  @UP0 UMOV UR6, 0x400 ;  /* 0x0000040000060882 */ /* 0x000fe20000000000 */
[----:B------:R-:W-:-:S04]  /*01b0*/  @UP0 UIADD3 UR4, -UR4, 0x100000, URZ ;  /* 0x0010000004040890 */ /* 0x000fc8000fffe13f */
[----:B------:R-:W-:Y:S02]  /*01c0*/  @UP0 USHF.L.U32 UR5, UR4, 0xb, URZ ;  /* 0x0000000b04050899 */ /* 0x000fe4000800063f */
[----:B------:R-:W-:Y:S01]  /*01d0*/  @UP0 USHF.L.U32 UR4, UR4, 0x1, URZ ;  /* 0x0000000104040899 */ /* 0x000fe2000800063f */
[----:B------:R-:W-:Y:S01]  /*01e0*/  VOTEU.ANY UP2, P0 ;  /* 0x00000000003f7886 */ /* 0x000fe20000040100 */
[----:B0-----:R-:W-:Y:S01]  /*01f0*/  R2UR UR9, R3 ;  /* 0x00000000030972ca */ /* 0x001fe200000e0000 */
[----:B-1----:R-:W-:Y:S01]  /*0200*/  @UP0 ULEA UR8, UR8, UR6, 0x18 ;  /* 0x0000000608080291 */ /* 0x002fe2000f8ec03f */
[----:B--2---:R-:W-:Y:S01]  /*0210*/  ISETP.NE.AND P1, PT, R2, RZ, PT ;  /* 0x000000ff0200720c */ /* 0x004fe20003f25270 */
[----:B------:R-:W-:-:S04]  /*0220*/  @UP0 UIADD3 UR6, -UR7, 0x100000, URZ ;  /* 0x0010000007060890 */ /* 0x000fc8000fffe13f */
[----:B------:R-:W-:Y:S02]  /*0230*/  @UP0 USHF.L.U32 UR7, UR6, 0xb, URZ ;  /* 0x0000000b06070899 */ /* 0x000fe4000800063f */
[----:B------:R-:W-:-:S04]  /*0240*/  @UP0 USHF.L.U32 UR6, UR6, 0x1, URZ ;  /* 0x0000000106060899 */ /* 0x000fc8000800063f */
[----:B------:R-:W-:Y:S01]  /*0250*/  UISETP.NE.AND UP0, UPT, UR9, URZ, UPT ;  /* 0x0000003f0900728c */ /* 0x000fe2000bf05270 */
[----:B------:R-:W0:Y:S02]  /*0260*/  FENCE.VIEW.ASYNC.S ;  /* 0x00000000000073c6 */ /* 0x000e240000000000 */
[----:B0-----:R0:W1:Y:S05]  /*0270*/  @UP1 SYNCS.EXCH.64 URZ, [UR8+0x29800], UR4 ;  /* 0x02980004083f15b2 */ /* 0x00106a0008000100 */
[----:B------:R0:W2:Y:S01]  /*0280*/  @UP2 SYNCS.EXCH.64 URZ, [UR8+0x29820], UR6 ;  /* 0x02982006083f25b2 */ /* 0x0000a20008000100 */
[----:B------:R-:W-:Y:S05]  /*0290*/  @P1 BRA `(.L_x_2) ;  /* 0x0000000000481947 */ /* 0x000fea0003800000 */
[----:B0-----:R-:W0:Y:S01]  /*02a0*/  S2UR UR5, SR_CgaCtaId ;  /* 0x00000000000579c3 */ /* 0x001e220000008800 */
[----:B------:R-:W-:Y:S01]  /*02b0*/  UMOV UR4, 0x400 ;  /* 0x0000040000047882 */ /* 0x000fe20000000000 */
[----:B------:R-:W-:Y:S01]  /*02c0*/  UMOV UR6, 0x1 ;  /* 0x0000000100067882 */ /* 0x000fe20000000000 */
[----:B------:R-:W-:Y:S01]  /*02d0*/  UMOV UR7, 0x2 ;  /* 0x0000000200077882 */ /* 0x000fe20000000000 */
[----:B------:R-:W-:Y:S01]  /*02e0*/  ELECT P0, URZ, PT ;  /* 0x00000000003f782f */ /* 0x000fe20003800000 */
[----:B0-----:R-:W-:Y:S02]  /*02f0*/  ULEA UR8, UR5, UR4, 0x18 ;  /* 0x0000000405087291 */ /* 0x001fe4000f8ec03f */
[----:B------:R-:W-:-:S04]  /*0300*/  UIADD3 UR4, -UR6, 0x100000, URZ ;  /* 0x0010000006047890 */ /* 0x000fc8000fffe13f */
[----:B------:R-:W-:Y:S02]  /*0310*/  USHF.L.U32 UR5, UR4, 0xb, URZ ;  /* 0x0000000b04057899 */ /* 0x000fe4000800063f */
[----:B------:R-:W-:Y:S02]  /*0320*/  USHF.L.U32 UR4, UR4, 0x1, URZ ;  /* 0x0000000104047899 */ /* 0x000fe4000800063f */
[----:B------:R-:W-:-:S04]  /*0330*/  UIADD3 UR6, -UR7, 0x100000, URZ ;  /* 0x0010000007067890 */ /* 0x000fc8000fffe13f */
[----:B------:R-:W-:Y:S02]  /*0340*/  USHF.L.U32 UR7, UR6, 0xb, URZ ;  /* 0x0000000b06077899 */ /* 0x000fe4000800063f */
[----:B------:R-:W-:Y:S01]  /*0350*/  USHF.L.U32 UR6, UR6, 0x1, URZ ;  /* 0x0000000106067899 */ /* 0x000fe2000800063f */
[----:B------:R-:W0:Y:S03]  /*0360*/  FENCE.VIEW.ASYNC.S ;  /* 0x00000000000073c6 */ /* 0x000e260000000000 */
[----:B0-----:R3:W4:Y:S08]  /*0370*/  SYNCS.EXCH.64 URZ, [UR8+0x29830], UR4 ;  /* 0x02983004083f75b2 */ /* 0x0017300008000100 */
[----:B------:R3:W0:Y:S01]  /*0380*/  SYNCS.EXCH.64 URZ, [UR8+0x29840], UR6 ;  /* 0x02984006083f75b2 */ /* 0x0006220008000100 */
[----:B------:R3:W0:Y:S01]  /*0390*/  SYNCS.EXCH.64 URZ, [UR8+0x29838], UR4 ;  /* 0x02983804083f75b2 */ /* 0x0006220008000100 */
[----:B------:R3:W0:Y:S02]  /*03a0*/  SYNCS.EXCH.64 URZ, [UR8+0x29848], UR6 ;  /* 0x02984806083f75b2 */ /* 0x0006240008000100 */
[----:B---3--:R-:W-:Y:S01]  /*03b0*/  NOP ;  /* 0x0000000000007918 */ /* 0x008fe20000000000 */
.L_x_2:
[----:B------:R-:W3:Y:S01]  /*03c0*/  SHFL.IDX PT, R2, R0, RZ, 0x1f ;  /* 0x00001fff00027589 */ /* 0x000ee200000e0000 */
[----:B------:R-:W-:Y:S01]  /*03d0*/  NOP ;  /* 0x0000000000007918 */ /* 0x000fe20000000000 */
[----:B---3--:R-:W-:-:S13]  /*03e0*/  ISETP.NE.AND P0, PT, R2, RZ, PT ;  /* 0x000000ff0200720c */ /* 0x008fda0003f05270 */
        /* <DEDUP_REMOVED lines=14> */
[----:B0-----:R3:W0:Y:S08]  /*04d0*/  SYNCS.EXCH.64 URZ, [UR8+0x29850], UR4 ;  /* 0x02985004083f75b2 */ /* 0x0016300008000100 */
[----:B------:R3:W0:Y:S01]  /*04e0*/  SYNCS.EXCH.64 URZ, [UR8+0x29860], UR6 ;  /* 0x02986006083f75b2 */ /* 0x0006220008000100 */
[----:B------:R3:W0:Y:S01]  /*04f0*/  SYNCS.EXCH.64 URZ, [UR8+0x29858], UR4 ;  /* 0x02985804083f75b2 */ /* 0x0006220008000100 */
[----:B------:R3:W0:Y:S02]  /*0500*/  SYNCS.EXCH.64 URZ, [UR8+0x29868], UR6 ;  /* 0x02986806083f75b2 */ /* 0x0006240008000100 */
[----:B---3--:R-:W-:Y:S01]  /*0510*/  NOP ;  /* 0x0000000000007918 */ /* 0x008fe20000000000 */
.L_x_3:
[----:B------:R-:W3:Y:S01]  /*0520*/  SHFL.IDX PT, R2, R0, RZ, 0x1f ;  /* 0x00001fff00027589 */ /* 0x000ee200000e0000 */
[----:B------:R-:W-:Y:S01]  /*0530*/  NOP ;  /* 0x0000000000007918 */ /* 0x000fe20000000000 */
[----:B---3--:R-:W-:-:S13]  /*0540*/  ISETP.NE.AND P0, PT, R2, RZ, PT ;  /* 0x000000ff0200720c */ /* 0x008fda0003f05270 */
[----:B------:R-:W-:Y:S05]  /*0550*/  @P0 BRA `(.L_x_4) ;  /* 0x0000000000380947 */ /* 0x000fea0003800000 */
[----:B0-----:R-:W0:Y:S01]  /*0560*/  S2UR UR5, SR_CgaCtaId ;  /* 0x00000000000579c3 */ /* 0x001e220000008800 */
[----:B------:R-:W-:Y:S01]  /*0570*/  UMOV UR4, 0x400 ;  /* 0x0000040000047882 */ /* 0x000fe20000000000 */
[----:B------:R-:W-:Y:S01]  /*0580*/  UMOV UR7, 0x1 ;  /* 0x0000000100077882 */ /* 0x000fe20000000000 */
[----:B------:R-:W-:Y:S01]  /*0590*/  ELECT P0, URZ, PT ;  /* 0x00000000003f782f */ /* 0x000fe20003800000 */
[----:B0-----:R-:W-:Y:S02]  /*05a0*/  ULEA UR6, UR5, UR4, 0x18 ;  /* 0x0000000405067291 */ /* 0x001fe4000f8ec03f */
[----:B------:R-:W-:-:S04]  /*05b0*/  UIADD3 UR4, -UR7, 0x100000, URZ ;  /* 0x0010000007047890 */ /* 0x000fc8000fffe13f */
[----:B------:R-:W-:Y:S02]  /*05c0*/  USHF.L.U32 UR5, UR4, 0xb, URZ ;  /* 0x0000000b04057899 */ /* 0x000fe4000800063f */
[----:B------:R-:W-:Y:S01]  /*05d0*/  USHF.L.U32 UR4, UR4, 0x1, URZ ;  /* 0x0000000104047899 */ /* 0x000fe2000800063f */
[----:B------:R-:W0:Y:S11]  /*05e0*/  FENCE.VIEW.ASYNC.S ;  /* 0x00000000000073c6 */ /* 0x000e360000000000 */
[----:B0-----:R3:W0:Y:S01]  /*05f0*/  SYNCS.EXCH.64 URZ, [UR6+0x29870], UR4 ;  /* 0x02987004063f75b2 */ /* 0x0016220008000100 */
[----:B------:R3:W0:Y:S01]  /*0600*/  SYNCS.EXCH.64 URZ, [UR6+0x29880], UR4 ;  /* 0x02988004063f75b2 */ /* 0x0006220008000100 */
[----:B------:R3:W0:Y:S01]  /*0610*/  SYNCS.EXCH.64 URZ, [UR6+0x29878], UR4 ;  /* 0x02987804063f75b2 */ /* 0x0006220008000100 */
[----:B------:R3:W0:Y:S02]  /*0620*/  SYNCS.EXCH.64 URZ, [UR6+0x29888], UR4 ;  /* 0x02988804063f75b2 */ /* 0x0006240008000100 */
[----:B---3--:R-:W-:Y:S01]  /*0630*/  NOP ;  /* 0x0000000000007918 */ /* 0x008fe20000000000 */
.L_x_4:
        /* <DEDUP_REMOVED lines=22> */
.L_x_5:
        /* <DEDUP_REMOVED lines=22> */
.L_x_6:
[----:B------:R-:W-:Y:S01]  /*0900*/  PLOP3.LUT P0, PT, PT, PT, UP0, 0x80, 0x0 ;  /* 0x000000000000781c */ /* 0x000fe20003f0f008 */
[----:B------:R-:W-:Y:S01]  /*0910*/  UMOV UR38, 0x1 ;  /* 0x0000000100267882 */ /* 0x000fe20000000000 */
[----:B------:R-:W-:Y:S01]  /*0920*/  NOP ;  /* 0x0000000000007918 */ /* 0x000fe20000000000 */
[----:B------:R-:W-:Y:S01]  /*0930*/  USEL UR38, UR38, 0x2, !UP0 ;  /* 0x0000000226267887 */ /* 0x000fe2000c000000 */
[----:B------:R-:W-:Y:S01]  /*0940*/  ULDC.64 UR48, c[0x0][0x208] ;  /* 0x0000820000307ab9 */ /* 0x000fe20000000a00 */
[----:B012-4-:R-:W-:Y:S08]  /*0950*/  BAR.SYNC.DEFER_BLOCKING 0x0 ;  /* 0x0000000000007b1d */ /* 0x017ff00000010000 */
[----:B------:R-:W-:Y:S05]  /*0960*/  @!P0 BRA `(.L_x_7) ;  /* 0x000000a000cc8947 */ /* 0x000fea0003800000 */
.L_x_8:
[----:B------:R-:W-:-:S08]  /*0970*/  NOP ;  /* 0x0000000000007918 */ /* 0x000fd00000000000 */
[----:B------:R-:W0:Y:S02]  /*0980*/  USETMAXREG.TRY_ALLOC.CTAPOOL UP0, 0xf0 ;  /* 0x000000f0000079c8 */ /* 0x000e240008000600 */
[----:B0-----:R-:W-:-:S13]  /*0990*/  PLOP3.LUT P0, PT, PT, PT, UP0, 0x80, 0x0 ;  /* 0x000000000000781c */ /* 0x001fda0003f0f008 */
[----:B------:R-:W-:Y:S05]  /*09a0*/  @!P0 BRA `(.L_x_8) ;  /* 0xfffffffc00f08947 */ /* 0x000fea000383ffff */
[----:B------:R-:W0:Y:S01]  /*09b0*/  S2R R2, SR_TID.X ;  /* 0x0000000000027919 */ /* 0x000e220000002100 */
[----:B------:R-:W1:Y:S08]  /*09c0*/  S2UR UR41, SR_CTAID.X ;  /* 0x00000000002979c3 */ /* 0x000e700000002500 */
[----:B------:R-:W-:Y:S06]  /*09d0*/  BAR.ARV 0x8, 0x180 ;  /* 0x0206000000007b1d */ /* 0x000fec0000002000 */
[----:B0-----:R-:W-:-:S04]  /*09e0*/  LOP3.LUT R0, R2, 0xffffff80, RZ, 0xc0, !PT ;  /* 0xffffff8002007812 */ /* 0x001fc800078ec0ff */
[----:B------:R-:W-:Y:S02]  /*09f0*/  ISETP.NE.AND P0, PT, R0, 0x80, PT ;  /* 0x000000800000780c */ /* 0x000fe40003f05270 */
[----:B------:R-:W1:Y:S11]  /*0a00*/  LDC R0, c[0x0][0xc34] ;  /* 0x00030d00ff007b82 */ /* 0x000e760000000800 */
[----:B------:R-:W-:Y:S06]  /*0a10*/  @!P0 BAR.ARV 0x9, 0x100 ;  /* 0x0244000000008b1d */ /* 0x000fec0000002000 */
[----:B-1----:R-:W-:-:S13]  /*0a20*/  ISETP.LE.AND P0, PT, R0, UR41, PT ;  /* 0x0000002900007c0c */ /* 0x002fda000bf03270 */
[----:B------:R-:W-:Y:S05]  /*0a30*/  @P0 EXIT ;  /* 0x000000000000094d */ /* 0x000fea0003800000 */
[----:B------:R-:W-:Y:S01]  /*0a40*/  VIADD R17, R2, 0xffffff80 ;  /* 0xffffff8002117836 */ /* 0x000fe20000000000 */
[----:B------:R-:W-:Y:S01]  /*0a50*/  ULOP3.LUT UR45, UR38, 0x1, URZ, 0xfc, !UPT ;  /* 0x00000001262d7892 */ /* 0x000fe2000f8efc3f */
[----:B------:R-:W-:Y:S01]  /*0a60*/  IMAD.MOV.U32 R171, RZ, RZ, -0x2 ;  /* 0xfffffffeffab7424 */ /* 0x000fe200078e00ff */
[----:B------:R-:W-:Y:S01]  /*0a70*/  UMOV UR44, URZ ;  /* 0x0000003f002c7c82 */ /* 0x000fe20008000000 */
[----:B------:R-:W-:Y:S01]  /*0a80*/  UMOV UR43, URZ ;  /* 0x0000003f002b7c82 */ /* 0x000fe20008000000 */
[----:B------:R-:W-:Y:S01]  /*0a90*/  SHF.R.S32.HI R0, RZ, 0x1f, R17 ;  /* 0x0000001fff007819 */ /* 0x000fe20000011411 */
[----:B------:R-:W-:-:S03]  /*0aa0*/  UMOV UR51, URZ ;  /* 0x0000003f00337c82 */ /* 0x000fc60008000000 */
[CC--:B------:R-:W-:Y:S02]  /*0ab0*/  LEA.HI R2, R0.reuse, R17.reuse, RZ, 0x7 ;  /* 0x0000001100027211 */ /* 0x0c0fe400078f38ff */
[-C--:B------:R-:W-:Y:S02]  /*0ac0*/  LEA.HI R3, R0, R17.reuse, RZ, 0x5 ;  /* 0x0000001100037211 */ /* 0x080fe400078f28ff */
[----:B------:R-:W-:Y:S02]  /*0ad0*/  LOP3.LUT R4, R2, 0xffffff80, RZ, 0xc0, !PT ;  /* 0xffffff8002047812 */ /* 0x000fe400078ec0ff */
[CC--:B------:R-:W-:Y:S01]  /*0ae0*/  LEA.HI R5, R0.reuse, R17.reuse, RZ, 0x4 ;  /* 0x0000001100057211 */ /* 0x0c0fe200078f20ff */
[----:B------:R-:W-:Y:S01]  /*0af0*/  IMAD.SHL.U32 R3, R3, 0x20, RZ ;  /* 0x0000002003037824 */ /* 0x000fe200078e00ff */
[----:B------:R-:W-:Y:S01]  /*0b00*/  LEA.HI R9, R0, R17, RZ, 0x2 ;  /* 0x0000001100097211 */ /* 0x000fe200078f10ff */
[----:B------:R-:W-:Y:S01]  /*0b10*/  IMAD.IADD R19, R17, 0x1, -R4 ;  /* 0x0000000111137824 */ /* 0x000fe200078e0a04 */
[----:B------:R-:W-:-:S02]  /*0b20*/  LOP3.LUT R6, R5, 0x3fffff0, RZ, 0xc0, !PT ;  /* 0x03fffff005067812 */ /* 0x000fc400078ec0ff */
[----:B------:R-:W-:Y:S02]  /*0b30*/  SHF.R.S32.HI R8, RZ, 0x4, R5 ;  /* 0x00000004ff087819 */ /* 0x000fe40000011405 */
[----:B------:R-:W-:Y:S01]  /*0b40*/  SHF.R.S32.HI R4, RZ, 0x1f, R19 ;  /* 0x0000001fff047819 */ /* 0x000fe20000011413 */
[----:B------:R-:W-:Y:S01]  /*0b50*/  IMAD.IADD R6, R17, 0x1, -R6 ;  /* 0x0000000111067824 */ /* 0x000fe200078e0a06 */
[----:B------:R-:W-:Y:S02]  /*0b60*/  LOP3.LUT R7, R3, 0xfffffc00, RZ, 0xc0, !PT ;  /* 0xfffffc0003077812 */ /* 0x000fe400078ec0ff */
[----:B------:R-:W-:Y:S02]  /*0b70*/  LEA.HI R3, R4, R19, RZ, 0x2 ;  /* 0x0000001304037211 */ /* 0x000fe400078f10ff */
[----:B------:R-:W-:Y:S01]  /*0b80*/  LEA.HI R5, R5, R8, RZ, 0x1 ;  /* 0x0000000805057211 */ /* 0x000fe200078f08ff */
[----:B------:R-:W-:Y:S01]  /*0b90*/  IMAD R6, R6, 0x40, R7 ;  /* 0x0000004006067824 */ /* 0x000fe200078e0207 */
[----:B------:R-:W-:-:S02]  /*0ba0*/  SHF.R.S32.HI R7, RZ, 0x2, R3 ;  /* 0x00000002ff077819 */ /* 0x000fc40000011403 */
[----:B------:R-:W-:Y:S02]  /*0bb0*/  SHF.R.S32.HI R10, RZ, 0x1f, R3 ;  /* 0x0000001fff0a7819 */ /* 0x000fe40000011403 */
[----:B------:R-:W-:Y:S02]  /*0bc0*/  LEA.HI R18, R0, R17, RZ, 0x3 ;  /* 0x0000001100127211 */ /* 0x000fe400078f18ff */
[----:B------:R-:W-:Y:S02]  /*0bd0*/  LOP3.LUT R5, R5, 0x1ffffffe, RZ, 0xc0, !PT ;  /* 0x1ffffffe05057812 */ /* 0x000fe400078ec0ff */
[----:B------:R-:W-:Y:S02]  /*0be0*/  LOP3.LUT R0, R9, 0xfffffffc, RZ, 0xc0, !PT ;  /* 0xfffffffc09007812 */ /* 0x000fe400078ec0ff */
[----:B------:R-:W-:Y:S01]  /*0bf0*/  SHF.R.S32.HI R23, RZ, 0x7, R2 ;  /* 0x00000007ff177819 */ /* 0x000fe20000011402 */
[----:B------:R-:W-:Y:S01]  /*0c00*/  IMAD.IADD R5, R8, 0x1, -R5 ;  /* 0x0000000108057824 */ /* 0x000fe200078e0a05 */
[----:B------:R-:W-:Y:S01]  /*0c10*/  LEA.HI R10, R10, R7, RZ, 0x3 ;  /* 0x000000070a0a7211 */ /* 0x000fe200078f18ff */
[----:B------:R-:W-:Y:S01]  /*0c20*/  IMAD.IADD R8, R17, 0x1, -R0 ;  /* 0x0000000111087824 */ /* 0x000fe200078e0a00 */
[----:B------:R-:W-:Y:S01]  /*0c30*/  LEA.HI R2, R2, R23, RZ, 0x1 ;  /* 0x0000001702027211 */ /* 0x000fe200078f08ff */
[----:B------:R-:W-:Y:S01]  /*0c40*/  IMAD R170, R5, 0x8, R6 ;  /* 0x0000000805aa7824 */ /* 0x000fe200078e0206 */
[----:B------:R-:W-:-:S02]  /*0c50*/  LOP3.LUT R12, R18, 0xfffffff8, RZ, 0xc0, !PT ;  /* 0xfffffff8120c7812 */ /* 0x000fc400078ec0ff */
[----:B------:R-:W-:Y:S02]  /*0c60*/  LOP3.LUT R10, R10, 0xfffffff8, RZ, 0xc0, !PT ;  /* 0xfffffff80a0a7812 */ /* 0x000fe400078ec0ff */
[----:B------:R-:W-:Y:S01]  /*0c70*/  LEA.HI R4, R4, R19, RZ, 0x5 ;  /* 0x0000001304047211 */ /* 0x000fe200078f28ff */
[----:B------:R-:W-:Y:S01]  /*0c80*/  IMAD.IADD R17, R17, 0x1, -R12 ;  /* 0x0000000111117824 */ /* 0x000fe200078e0a0c */
[----:B------:R-:W-:Y:S01]  /*0c90*/  LOP3.LUT R2, R2, 0x3fffffe, RZ, 0xc0, !PT ;  /* 0x03fffffe02027812 */ /* 0x000fe200078ec0ff */
[----:B------:R-:W-:Y:S01]  /*0ca0*/  IMAD.IADD R7, R7, 0x1, -R10 ;  /* 0x0000000107077824 */ /* 0x000fe200078e0a0a */
[----:B------:R-:W-:Y:S02]  /*0cb0*/  LEA.HI R5, R8, R8, RZ, 0x1 ;  /* 0x0000000808057211 */ /* 0x000fe400078f08ff */
[----:B------:R-:W-:Y:S01]  /*0cc0*/  SHF.R.S32.HI R4, RZ, 0x5, R4 ;  /* 0x00000005ff047819 */ /* 0x000fe20000011404 */
[----:B------:R-:W-:Y:S01]  /*0cd0*/  IMAD.IADD R168, R23, 0x1, -R2 ;  /* 0x0000000117a87824 */ /* 0x000fe200078e0a02 */
[----:B------:R-:W-:Y:S01]  /*0ce0*/  LOP3.LUT R0, R3, 0x7ffffffc, RZ, 0xc0, !PT ;  /* 0x7ffffffc03007812 */ /* 0x000fe200078ec0ff */
[----:B------:R-:W-:Y:S01]  /*0cf0*/  IMAD.SHL.U32 R2, R17, 0x8, RZ ;  /* 0x0000000811027824 */ /* 0x000fe200078e00ff */
[----:B------:R-:W-:Y:S01]  /*0d00*/  LOP3.LUT R5, R5, 0x1ffffffe, RZ, 0xc0, !PT ;  /* 0x1ffffffe05057812 */ /* 0x000fe200078ec0ff */
[----:B------:R-:W-:Y:S01]  /*0d10*/  IMAD R7, R4, 0x10, R7 ;  /* 0x0000001004077824 */ /* 0x000fe200078e0207 */
[----:B------:R-:W-:Y:S01]  /*0d20*/  SHF.R.S32.HI R18, RZ, 0x3, R18 ;  /* 0x00000003ff127819 */ /* 0x000fe20000011412 */
[----:B------:R-:W-:-:S02]  /*0d30*/  VIADD R16, R2, 0x40 ;  /* 0x0000004002107836 */ /* 0x000fc40000000000 */
[----:B------:R-:W-:Y:S02]  /*0d40*/  IMAD.IADD R0, R19, 0x1, -R0 ;  /* 0x0000000113007824 */ /* 0x000fe400078e0a00 */
[----:B------:R-:W-:Y:S01]  /*0d50*/  IMAD.IADD R5, R8, 0x1, -R5 ;  /* 0x0000000108057824 */ /* 0x000fe200078e0a05 */
[----:B------:R-:W-:Y:S01]  /*0d60*/  SHF.R.S32.HI R192, RZ, 0x1f, R16 ;  /* 0x0000001fffc07819 */ /* 0x000fe20000011410 */
[----:B------:R-:W-:Y:S02]  /*0d70*/  IMAD R168, R168, 0x40, R7 ;  /* 0x00000040a8a87824 */ /* 0x000fe400078e0207 */
[----:B------:R-:W-:Y:S02]  /*0d80*/  IMAD R171, R0, R171, 0xa0 ;  /* 0x000000a000ab7424 */ /* 0x000fe400078e02ab */
[----:B------:R-:W-:-:S07]  /*0d90*/  IMAD R169, R5, 0x8, R168 ;  /* 0x0000000805a97824 */ /* 0x000fce00078e02a8 */
.L_x_39:
[----:B0-----:R-:W0:Y:S01]  /*0da0*/  SHFL.IDX PT, R0, R23, RZ, 0x1f ;  /* 0x00001fff17007589 */ /* 0x001e2200000e0000 */
[----:B-1----:R-:W1:Y:S01]  /*0db0*/  S2UR UR36, SR_CgaCtaId ;  /* 0x00000000002479c3 */ /* 0x002e620000008800 */
[----:B------:R-:W-:Y:S01]  /*0dc0*/  ULDC UR4, c[0x0][0xc38] ;  /* 0x00030e0000047ab9 */ /* 0x000fe20000000800 */
[----:B------:R-:W-:Y:S01]  /*0dd0*/  ULDC.64 UR6, c[0x0][0x418] ;  /* 0x0001060000067ab9 */ /* 0x000fe20000000a00 */
[----:B------:R-:W-:Y:S02]  /*0de0*/  UISETP.NE.AND UP1, UPT, UR4, 0x1, UPT ;  /* 0x000000010400788c */ /* 0x000fe4000bf25270 */
[----:B------:R-:W-:Y:S01]  /*0df0*/  UISETP.NE.U32.AND UP0, UPT, UR6, URZ, UPT ;  /* 0x0000003f0600728c */ /* 0x000fe2000bf05070 */
[----:B------:R-:W-:Y:S01]  /*0e00*/  UMOV UR39, 0x400 ;  /* 0x0000040000277882 */ /* 0x000fe20000000000 */
[----:B------:R-:W-:Y:S02]  /*0e10*/  ULDC UR4, c[0x0][0xc44] ;  /* 0x0003110000047ab9 */ /* 0x000fe40000000800 */
[----:B------:R-:W-:-:S02]  /*0e20*/  UISETP.NE.AND.EX UP0, UPT, UR7, URZ, UPT, UP0 ;  /* 0x0000003f0700728c */ /* 0x000fc4000bf05300 */
[----:B------:R-:W-:Y:S01]  /*0e30*/  UISETP.NE.AND UP2, UPT, UR4, 0x1, UPT ;  /* 0x000000010400788c */ /* 0x000fe2000bf45270 */
[----:B------:R-:W-:Y:S02]  /*0e40*/  ULDC UR50, c[0x0][0x424] ;  /* 0x0001090000327ab9 */ /* 0x000fe40000000800 */
[----:B------:R-:W-:Y:S01]  /*0e50*/  @UP1 ULDC UR4, c[0x0][0xc3c] ;  /* 0x00030f0000041ab9 */ /* 0x000fe20000000800 */
[----:B------:R-:W-:Y:S01]  /*0e60*/  USEL UR50, UR50, 0x1, UP0 ;  /* 0x0000000132327887 */ /* 0x000fe20008000000 */
[----:B------:R-:W-:Y:S01]  /*0e70*/  ULDC UR7, c[0x0][0x2f0] ;  /* 0x0000bc0000077ab9 */ /* 0x000fe20000000800 */
[----:B------:R-:W-:Y:S01]  /*0e80*/  UIMAD.WIDE.U32 UR4, UR41, UR4, URZ ;  /* 0x00000004290472a5 */ /* 0x000fe2000f8e003f */
[----:B------:R-:W-:Y:S01]  /*0e90*/  @UP1 ULDC UR11, c[0x0][0xc40] ;  /* 0x00031000000b1ab9 */ /* 0x000fe20000000800 */
[----:B------:R-:W-:Y:S01]  /*0ea0*/  UIMAD UR50, UR50, UR7, URZ ;  /* 0x00000007323272a4 */ /* 0x000fe2000f8e023f */
[----:B0-----:R-:W-:Y:S01]  /*0eb0*/  R2UR UR37, R0 ;  /* 0x00000000002572ca */ /* 0x001fe200000e0000 */
[----:B-1----:R-:W-:Y:S01]  /*0ec0*/  ULEA UR39, UR36, UR39, 0x18 ;  /* 0x0000002724277291 */ /* 0x002fe2000f8ec03f */
[----:B------:R-:W-:Y:S01]  /*0ed0*/  UMOV UR42, UR41 ;  /* 0x00000029002a7c82 */ /* 0x000fe20008000000 */
[----:B------:R-:W-:-:S02]  /*0ee0*/  @UP1 USHF.R.U32.HI UR42, URZ, UR11, UR5 ;  /* 0x0000000b3f2a1299 */ /* 0x000fc40008011605 */
[----:B------:R-:W-:Y:S01]  /*0ef0*/  UIADD3 UR10, UR39, 0x14400, URZ ;  /* 0x00014400270a7890 */ /* 0x000fe2000fffe03f */
[----:B------:R-:W-:Y:S01]  /*0f00*/  @UP2 ULDC.64 UR8, c[0x0][0xc48] ;  /* 0x0003120000082ab9 */ /* 0x000fe20000000a00 */
[----:B------:R-:W-:Y:S02]  /*0f10*/  UIADD3 UR7, UR50, 0x9f, URZ ;  /* 0x0000009f32077890 */ /* 0x000fe4000fffe03f */
[----:B------:R-:W-:-:S04]  /*0f20*/  ULOP3.LUT UP0, URZ, UR10, 0x9f, URZ, 0xc0, !UPT ;  /* 0x0000009f0a3f7892 */ /* 0x000fc8000f80c03f */
[----:B------:R-:W-:Y:S02]  /*0f30*/  ULEA.HI UR6, UR37, UR37, URZ, 0x1 ;  /* 0x0000002525067291 */ /* 0x000fe4000f8f083f */
[----:B------:R-:W-:Y:S02]  /*0f40*/  UIMAD.WIDE.U32 UR4, UR42, UR8, URZ ;  /* 0x000000082a0472a5 */ /* 0x000fe4000f8e003f */
[----:B------:R-:W-:Y:S01]  /*0f50*/  ULOP3.LUT UR6, UR6, 0x3e, URZ, 0xc0, !UPT ;  /* 0x0000003e06067892 */ /* 0x000fe2000f8ec03f */
[----:B------:R-:W-:Y:S01]  /*0f60*/  PLOP3.LUT P0, PT, PT, PT, UP0, 0x80, 0x0 ;  /* 0x000000000000781c */ /* 0x000fe20003f0f008 */
[----:B------:R-:W-:Y:S01]  /*0f70*/  UMOV UR40, UR42 ;  /* 0x0000002a00287c82 */ /* 0x000fe20008000000 */
[----:B------:R-:W-:Y:S02]  /*0f80*/  @UP2 USHF.R.U32.HI UR40, URZ, UR9, UR5 ;  /* 0x000000093f282299 */ /* 0x000fe40008011605 */
[----:B------:R-:W-:-:S04]  /*0f90*/  UIADD3 UR6, UR37, -UR6, URZ ;  /* 0x8000000625067290 */ /* 0x000fc8000fffe03f */
[----:B------:R-:W-:Y:S02]  /*0fa0*/  ULEA UR8, UR6, UR10, 0xc ;  /* 0x0000000a06087291 */ /* 0x000fe4000f8e603f */
[----:B------:R-:W-:Y:S02]  /*0fb0*/  UIMAD.WIDE UR6, UR7, 0x66666667, URZ ;  /* 0x66666667070678a5 */ /* 0x000fe4000f8e023f */
[----:B------:R-:W-:Y:S02]  /*0fc0*/  USHF.R.U32.HI UR8, URZ, 0x4, UR8 ;  /* 0x000000043f087899 */ /* 0x000fe40008011608 */
[----:B------:R-:W-:Y:S02]  /*0fd0*/  USHF.R.U32.HI UR47, URZ, 0x1f, UR7 ;  /* 0x0000001f3f2f7899 */ /* 0x000fe40008011607 */
[----:B------:R-:W-:Y:S02]  /*0fe0*/  ULOP3.LUT UR52, UR8, 0x3fff, URZ, 0xc0, !UPT ;  /* 0x00003fff08347892 */ /* 0x000fe4000f8ec03f */
[----:B------:R-:W-:Y:S01]  /*0ff0*/  ULEA.HI.SX32 UR47, UR7, UR47, 0x1a ;  /* 0x0000002f072f7291 */ /* 0x000fe2000f8fd23f */
[----:B---3-5:R-:W-:Y:S11]  /*1000*/  @!P0 BRA `(.L_x_9) ;  /* 0x0000000000408947 */ /* 0x028ff60003800000 */
[----:B------:R-:W-:Y:S01]  /*1010*/  MOV R0, 0x0 ;  /* 0x0000000000007802 */ /* 0x000fe20000000f00 */
[----:B------:R-:W-:Y:S01]  /*1020*/  ULDC.64 UR4, c[0x4][0xc8] ;  /* 0x0100320000047ab9 */ /* 0x000fe20000000a00 */
[----:B------:R-:W-:Y:S01]  /*1030*/  ULDC.64 UR6, c[0x4][0x38] ;  /* 0x01000e0000067ab9 */ /* 0x000fe20000000a00 */
[----:B------:R-:W-:Y:S01]  /*1040*/  IMAD.U32 R4, RZ, RZ, UR4 ;  /* 0x00000004ff047e24 */ /* 0x000fe2000f8e00ff */
[----:B------:R0:W1:Y:S01]  /*1050*/  LDC.64 R14, c[0x4][R0] ;  /* 0x01000000000e7b82 */ /* 0x0000620000000a00 */
[----:B------:R-:W-:Y:S01]  /*1060*/  IMAD.U32 R5, RZ, RZ, UR5 ;  /* 0x00000005ff057e24 */ /* 0x000fe2000f8e00ff */
[----:B------:R-:W-:Y:S01]  /*1070*/  ULDC.64 UR4, c[0x4][0xd0] ;  /* 0x0100340000047ab9 */ /* 0x000fe20000000a00 */
[----:B------:R-:W-:Y:S02]  /*1080*/  IMAD.U32 R10, RZ, RZ, UR6 ;  /* 0x00000006ff0a7e24 */ /* 0x000fe4000f8e00ff */
[----:B------:R-:W-:Y:S02]  /*1090*/  IMAD.U32 R6, RZ, RZ, UR4 ;  /* 0x00000004ff067e24 */ /* 0x000fe4000f8e00ff */
[----:B------:R-:W-:-:S02]  /*10a0*/  IMAD.U32 R7, RZ, RZ, UR5 ;  /* 0x00000005ff077e24 */ /* 0x000fc4000f8e00ff */
[----:B------:R-:W-:Y:S02]  /*10b0*/  IMAD.U32 R11, RZ, RZ, UR7 ;  /* 0x00000007ff0b7e24 */ /* 0x000fe4000f8e00ff */
[----:B------:R-:W-:Y:S02]  /*10c0*/  IMAD.MOV.U32 R8, RZ, RZ, 0x70 ;  /* 0x00000070ff087424 */ /* 0x000fe400078e00ff */
[----:B------:R-:W-:Y:S02]  /*10d0*/  IMAD.MOV.U32 R12, RZ, RZ, 0x1 ;  /* 0x00000001ff0c7424 */ /* 0x000fe400078e00ff */
[----:B0-----:R-:W-:-:S07]  /*10e0*/  IMAD.MOV.U32 R13, RZ, RZ, RZ ;  /* 0x000000ffff0d7224 */ /* 0x001fce00078e00ff */
[----:B------:R-:W-:-:S07]  /*10f0*/  LEPC R20, `(.L_x_9) ;  /* 0x000000001014794e */ /* 0x000fce0000000000 */
[----:B-1----:R-:W-:Y:S05]  /*1100*/  CALL.ABS.NOINC R14 ;  /* 0x000000000e007343 */ /* 0x002fea0003c00000 */
.L_x_9:
[----:B------:R-:W-:Y:S01]  /*1110*/  ULDC.64 UR4, c[0x0][0x990] ;  /* 0x0002640000047ab9 */ /* 0x000fe20000000a00 */
[----:B------:R-:W-:Y:S01]  /*1120*/  ULDC.64 UR6, c[0x0][0x998] ;  /* 0x0002660000067ab9 */ /* 0x000fe20000000a00 */
[----:B------:R-:W-:Y:S01]  /*1130*/  UISETP.NE.U32.AND UP0, UPT, UR4, URZ, UPT ;  /* 0x0000003f0400728c */ /* 0x000fe2000bf05070 */
[----:B------:R-:W-:Y:S01]  /*1140*/  IMAD.MOV.U32 R3, RZ, RZ, 0x3f800000 ;  /* 0x3f800000ff037424 */ /* 0x000fe200078e00ff */
[----:B------:R-:W-:Y:S01]  /*1150*/  UISETP.NE.U32.AND UP1, UPT, UR6, URZ, UPT ;  /* 0x0000003f0600728c */ /* 0x000fe2000bf25070 */
[----:B------:R-:W-:Y:S01]  /*1160*/  IMAD.MOV.U32 R0, RZ, RZ, 0x3f800000 ;  /* 0x3f800000ff007424 */ /* 0x000fe200078e00ff */
[----:B------:R-:W-:Y:S02]  /*1170*/  UISETP.NE.AND.EX UP0, UPT, UR5, URZ, UPT, UP0 ;  /* 0x0000003f0500728c */ /* 0x000fe4000bf05300 */
[----:B------:R-:W-:-:S04]  /*1180*/  UISETP.NE.AND.EX UP1, UPT, UR7, URZ, UPT, UP1 ;  /* 0x0000003f0700728c */ /* 0x000fc8000bf25310 */
[----:B------:R-:W-:Y:S02]  /*1190*/  PLOP3.LUT P0, PT, PT, PT, UP0, 0x80, 0x0 ;  /* 0x000000000000781c */ /* 0x000fe40003f0f008 */
[----:B------:R-:W-:-:S03]  /*11a0*/  PLOP3.LUT P1, PT, PT, PT, UP1, 0x80, 0x0 ;  /* 0x000000000000781c */ /* 0x000fc60003f2f018 */
[----:B------:R-:W-:Y:S02]  /*11b0*/  @UP0 USHF.R.S32.HI UR8, URZ, 0x1f, UR40 ;  /* 0x0000001f3f080899 */ /* 0x000fe40008011428 */
[----:B------:R-:W-:Y:S02]  /*11c0*/  @UP1 USHF.R.S32.HI UR9, URZ, 0x1f, UR40 ;  /* 0x0000001f3f091899 */ /* 0x000fe40008011428 */
[----:B------:R-:W-:Y:S02]  /*11d0*/  @UP0 UIADD3 UR16, -UR40, URZ, URZ ;  /* 0x0000003f28100290 */ /* 0x000fe4000fffe13f */
[----:B------:R-:W-:Y:S01]  /*11e0*/  @UP1 UIADD3 UR20, -UR40, URZ, URZ ;  /* 0x0000003f28141290 */ /* 0x000fe2000fffe13f */
[----:B------:R-:W-:Y:S01]  /*11f0*/  @UP0 ULDC.64 UR12, c[0x0][0x9a8] ;  /* 0x00026a00000c0ab9 */ /* 0x000fe20000000a00 */
[----:B------:R-:W-:Y:S01]  /*1200*/  @UP1 ULDC.64 UR14, c[0x0][0x9b8] ;  /* 0x00026e00000e1ab9 */ /* 0x000fe20000000a00 */
[----:B------:R-:W-:Y:S01]  /*1210*/  @UP0 ULDC UR17, c[0x0][0xc44] ;  /* 0x0003110000110ab9 */ /* 0x000fe20000000800 */
[----:B------:R-:W-:Y:S01]  /*1220*/  @UP1 ULDC UR21, c[0x0][0xc44] ;  /* 0x0003110000151ab9 */ /* 0x000fe20000000800 */
[----:B------:R-:W-:-:S02]  /*1230*/  @UP0 UIMAD UR8, UR8, UR12, URZ ;  /* 0x0000000c080802a4 */ /* 0x000fc4000f8e023f */
[----:B------:R-:W-:Y:S02]  /*1240*/  @UP1 UIMAD UR9, UR9, UR14, URZ ;  /* 0x0000000e090912a4 */ /* 0x000fe4000f8e023f */
[----:B------:R-:W-:Y:S02]  /*1250*/  @UP0 UIMAD UR16, UR17, UR16, UR42 ;  /* 0x00000010111002a4 */ /* 0x000fe4000f8e022a */
[----:B------:R-:W-:Y:S02]  /*1260*/  @UP1 UIMAD UR20, UR21, UR20, UR42 ;  /* 0x00000014151412a4 */ /* 0x000fe4000f8e022a */
[----:B------:R-:W-:Y:S02]  /*1270*/  @UP0 UIMAD.WIDE.U32 UR10, UR40, UR12, URZ ;  /* 0x0000000c280a02a5 */ /* 0x000fe4000f8e003f */
[----:B------:R-:W-:Y:S02]  /*1280*/  @UP0 UIMAD UR18, UR40, UR13, UR8 ;  /* 0x0000000d281202a4 */ /* 0x000fe4000f8e0208 */
[----:B------:R-:W-:-:S02]  /*1290*/  @UP0 USHF.R.S32.HI UR17, URZ, 0x1f, UR16 ;  /* 0x0000001f3f110899 */ /* 0x000fc40008011410 */
[----:B------:R-:W-:Y:S02]  /*12a0*/  @UP1 USHF.R.S32.HI UR21, URZ, 0x1f, UR20 ;  /* 0x0000001f3f151899 */ /* 0x000fe40008011414 */
[----:B------:R-:W-:Y:S02]  /*12b0*/  @UP1 UIMAD.WIDE.U32 UR12, UR40, UR14, URZ ;  /* 0x0000000e280c12a5 */ /* 0x000fe4000f8e003f */
[----:B------:R-:W-:Y:S02]  /*12c0*/  @UP1 UIMAD UR19, UR40, UR15, UR9 ;  /* 0x0000000f281312a4 */ /* 0x000fe4000f8e0209 */
[----:B------:R-:W-:Y:S01]  /*12d0*/  @UP0 UIADD3 UR11, UR11, UR18, URZ ;  /* 0x000000120b0b0290 */ /* 0x000fe2000fffe03f */
[----:B------:R-:W-:Y:S01]  /*12e0*/  @UP0 ULDC.64 UR14, c[0x0][0x9b0] ;  /* 0x00026c00000e0ab9 */ /* 0x000fe20000000a00 */
[----:B------:R-:W-:Y:S01]  /*12f0*/  @UP1 ULDC.64 UR8, c[0x0][0x9c0] ;  /* 0x0002700000081ab9 */ /* 0x000fe20000000a00 */
[----:B------:R-:W-:Y:S02]  /*1300*/  @UP0 UIMAD UR17, UR17, UR14, URZ ;  /* 0x0000000e111102a4 */ /* 0x000fe4000f8e023f */
[----:B------:R-:W-:-:S02]  /*1310*/  @UP1 UIMAD UR18, UR21, UR8, URZ ;  /* 0x00000008151212a4 */ /* 0x000fc4000f8e023f */
[----:B------:R-:W-:Y:S02]  /*1320*/  @UP1 UIADD3 UR13, UR13, UR19, URZ ;  /* 0x000000130d0d1290 */ /* 0x000fe4000fffe03f */
[----:B------:R-:W-:Y:S02]  /*1330*/  @UP0 UIMAD UR17, UR16, UR15, UR17 ;  /* 0x0000000f101102a4 */ /* 0x000fe4000f8e0211 */
[----:B------:R-:W-:Y:S02]  /*1340*/  @UP1 UIMAD UR18, UR20, UR9, UR18 ;  /* 0x00000009141212a4 */ /* 0x000fe4000f8e0212 */
[----:B------:R-:W-:Y:S02]  /*1350*/  @UP0 UIMAD.WIDE.U32 UR14, UR16, UR14, UR10 ;  /* 0x0000000e100e02a5 */ /* 0x000fe4000f8e000a */
[----:B------:R-:W-:Y:S02]  /*1360*/  @UP1 UIMAD.WIDE.U32 UR8, UR20, UR8, UR12 ;  /* 0x00000008140812a5 */ /* 0x000fe4000f8e000c */
[----:B------:R-:W-:-:S02]  /*1370*/  @UP0 UIADD3 UR10, UR15, UR17, URZ ;  /* 0x000000110f0a0290 */ /* 0x000fc4000fffe03f */
[----:B------:R-:W-:Y:S02]  /*1380*/  @UP0 ULEA UR4, UP2, UR14, UR4, 0x2 ;  /* 0x000000040e040291 */ /* 0x000fe4000f84103f */
[----:B------:R-:W-:Y:S02]  /*1390*/  @UP1 UIADD3 UR9, UR9, UR18, URZ ;  /* 0x0000001209091290 */ /* 0x000fe4000fffe03f */
[----:B------:R-:W-:Y:S02]  /*13a0*/  @UP1 ULEA UR6, UP3, UR8, UR6, 0x2 ;  /* 0x0000000608061291 */ /* 0x000fe4000f86103f */
[----:B------:R-:W-:Y:S01]  /*13b0*/  @UP0 ULEA.HI.X UR5, UR14, UR5, UR10, 0x2, UP2 ;  /* 0x000000050e050291 */ /* 0x000fe200090f140a */
[----:B------:R-:W-:Y:S01]  /*13c0*/  IMAD.U32 R4, RZ, RZ, UR4 ;  /* 0x00000004ff047e24 */ /* 0x000fe2000f8e00ff */
[----:B------:R-:W-:Y:S02]  /*13d0*/  @UP1 ULEA.HI.X UR7, UR8, UR7, UR9, 0x2, UP3 ;  /* 0x0000000708071291 */ /* 0x000fe400098f1409 */
[----:B------:R-:W-:-:S02]  /*13e0*/  IMAD.U32 R6, RZ, RZ, UR6 ;  /* 0x00000006ff067e24 */ /* 0x000fc4000f8e00ff */
[----:B------:R-:W-:Y:S02]  /*13f0*/  IMAD.U32 R5, RZ, RZ, UR5 ;  /* 0x00000005ff057e24 */ /* 0x000fe4000f8e00ff */
[----:B------:R-:W-:-:S03]  /*1400*/  IMAD.U32 R7, RZ, RZ, UR7 ;  /* 0x00000007ff077e24 */ /* 0x000fc6000f8e00ff */
[----:B------:R-:W2:Y:S04]  /*1410*/  @P0 LDG.E R3, desc[UR48][R4.64] ;  /* 0x0000003004030981 */ /* 0x000ea8000c1e1900 */
[----:B------:R-:W2:Y:S01]  /*1420*/  @P1 LDG.E R0, desc[UR48][R6.64] ;  /* 0x0000003006001981 */ /* 0x000ea2000c1e1900 */
[----:B------:R-:W-:Y:S01]  /*1430*/  ULOP3.LUT UR4, UR44, 0x1, URZ, 0xc0, !UPT ;  /* 0x000000012c047892 */ /* 0x000fe2000f8ec03f */
[----:B------:R-:W-:-:S05]  /*1440*/  IMAD.U32 R9, RZ, RZ, UR45 ;  /* 0x0000002dff097e24 */ /* 0x000fca000f8e00ff */
[----:B------:R-:W-:Y:S01]  /*1450*/  IMAD.U32 R8, RZ, RZ, UR4 ;  /* 0x00000004ff087e24 */ /* 0x000fe2000f8e00ff */
[----:B------:R-:W-:Y:S01]  /*1460*/  ULDC UR4, c[0x0][0x9d8] ;  /* 0x0002760000047ab9 */ /* 0x000fe20000000800 */
[----:B------:R-:W-:-:S03]  /*1470*/  ISETP.NE.AND P0, PT, R9, 0x3, PT ;  /* 0x000000030900780c */ /* 0x000fc60003f05270 */
[----:B------:R-:W-:-:S04]  /*1480*/  SHF.L.U32 R8, R8, 0x1f, RZ ;  /* 0x0000001f08087819 */ /* 0x000fc800000006ff */
[----:B------:R-:W0:Y:S01]  /*1490*/  SYNCS.PHASECHK.TRANS64.TRYWAIT P1, [UR39+0x29800], R8 ;  /* 0x02980008ff0075a7 */ /* 0x000e220008020167 */
[----:B--2---:R-:W-:-:S04]  /*14a0*/  FMUL.FTZ R0, R3, R0 ;  /* 0x0000000003007220 */ /* 0x004fc80000410000 */
[----:B------:R-:W-:Y:S01]  /*14b0*/  FMUL.FTZ R0, R0, UR4 ;  /* 0x0000000400007c20 */ /* 0x000fe20008410000 */
[----:B0-----:R-:W-:Y:S06]  /*14c0*/  @!P1 BRA `(.L_x_10) ;  /* 0x000000cc00b09947 */ /* 0x001fec0003800000 */
.L_x_101:
[----:B------:R-:W-:Y:S05]  /*14d0*/  @!P0 BRA `(.L_x_11) ;  /* 0x0000000000048947 */ /* 0x000fea0003800000 */
[----:B------:R-:W-:Y:S01]  /*14e0*/  BPT.TRAP 0x1 ;  /* 0x000000040000795c */ /* 0x000fe20000300000 */
.L_x_11:
[----:B0-----:R-:W-:Y:S02]  /*14f0*/  IMAD.U32 R3, RZ, RZ, UR51 ;  /* 0x00000033ff037e24 */ /* 0x001fe4000f8e00ff */
[----:B------:R-:W-:-:S03]  /*1500*/  IMAD.U32 R4, RZ, RZ, UR43 ;  /* 0x0000002bff047e24 */ /* 0x000fc6000f8e00ff */
[----:B------:R-:W-:Y:S02]  /*1510*/  LEA R3, R3, UR39, 0x3 ;  /* 0x0000002703037c11 */ /* 0x000fe4000f8e18ff */
[----:B------:R-:W-:-:S04]  /*1520*/  SHF.L.U32 R4, R4, 0x1f, RZ ;  /* 0x0000001f04047819 */ /* 0x000fc800000006ff */
[----:B------:R0:W1:Y:S01]  /*1530*/  SYNCS.PHASECHK.TRANS64.TRYWAIT P1, [R3+URZ+0x29830], R4 ;  /* 0x02983004030075a7 */ /* 0x000062000802017f */
[----:B------:R-:W-:Y:S05]  /*1540*/  @!P0 BRA `(.L_x_12) ;  /* 0x0000000000048947 */ /* 0x000fea0003800000 */
[----:B------:R-:W-:Y:S01]  /*1550*/  BPT.TRAP 0x1 ;  /* 0x000000040000795c */ /* 0x000fe20000300000 */
.L_x_12:
[----:B------:R-:W2:Y:S01]  /*1560*/  S2R R5, SR_TID.X ;  /* 0x0000000000057919 */ /* 0x000ea20000002100 */
[----:B------:R-:W-:Y:S01]  /*1570*/  IMAD.MOV.U32 R87, RZ, RZ, RZ ;  /* 0x000000ffff577224 */ /* 0x000fe200078e00ff */
[----:B--2---:R-:W-:Y:S01]  /*1580*/  LOP3.LUT P2, RZ, R5, 0x7f, RZ, 0xc0, !PT ;  /* 0x0000007f05ff7812 */ /* 0x004fe2000784c0ff */
[----:B-1----:R-:W-:-:S12]  /*1590*/  @P1 BRA `(.L_x_13) ;  /* 0x0000000000081947 */ /* 0x002fd80003800000 */
[----:B------:R-:W1:Y:S02]  /*15a0*/  SYNCS.PHASECHK.TRANS64.TRYWAIT P1, [R3+URZ+0x29830], R4 ;  /* 0x02983004030075a7 */ /* 0x000e64000802017f */
[----:B-1----:R-:W-:Y:S05]  /*15b0*/  @!P1 BRA `(.L_x_14) ;  /* 0x000000cc008c9947 */ /* 0x002fea0003800000 */
.L_x_13:
[----:B------:R-:W-:Y:S05]  /*15c0*/  WARPSYNC.ALL ;  /* 0x0000000000007948 */ /* 0x000fea0003800000 */
[----:B------:R-:W-:Y:S01]  /*15d0*/  UIADD3 UR4, UR39, 0x1a400, URZ ;  /* 0x0001a40027047890 */ /* 0x000fe2000fffe03f */
[----:B------:R-:W-:Y:S01]  /*15e0*/  WARPGROUP.ARRIVE ;  /* 0x00000000000079c5 */ /* 0x000fe20000000000 */
[----:B------:R-:W-:Y:S01]  /*15f0*/  ULOP3.LUT UR28, UR52, 0x10000, URZ, 0xfc, !UPT ;  /* 0x00010000341c7892 */ /* 0x000fe2000f8efc3f */
[----:B------:R-:W-:Y:S01]  /*1600*/  VIADD R6, R171, UR50 ;  /* 0x00000032ab067c36 */ /* 0x000fe20008000000 */
[----:B------:R-:W-:-:S03]  /*1610*/  USHF.R.U32.HI UR4, URZ, 0x4, UR4 ;  /* 0x000000043f047899 */ /* 0x000fc60008011604 */
[----:B------:R-:W2:Y:S01]  /*1620*/  S2R R82, SR_TID.X ;  /* 0x0000000000527919 */ /* 0x000ea20000002100 */
[----:B------:R-:W-:Y:S01]  /*1630*/  UMOV UR25, 0x80000020 ;  /* 0x8000002000197882 */ /* 0x000fe20000000000 */
[----:B------:R-:W-:Y:S01]  /*1640*/  UMOV UR27, 0x80000020 ;  /* 0x80000020001b7882 */ /* 0x000fe20000000000 */
[----:B------:R-:W-:Y:S01]  /*1650*/  ULOP3.LUT UR4, UR4, 0x3fff, URZ, 0xc0, !UPT ;  /* 0x00003fff04047892 */ /* 0x000fe2000f8ec03f */
[----:B------:R-:W-:Y:S01]  /*1660*/  IMAD.MOV.U32 R86, RZ, RZ, R87 ;  /* 0x000000ffff567224 */ /* 0x000fe200078e0057 */
[----:B------:R-:W-:Y:S01]  /*1670*/  UMOV UR24, UR28 ;  /* 0x0000001c00187c82 */ /* 0x000fe20008000000 */
[----:B------:R-:W-:Y:S01]  /*1680*/  UMOV UR5, UR25 ;  /* 0x0000001900057c82 */ /* 0x000fe20008000000 */
[----:B------:R-:W-:Y:S01]  /*1690*/  ULOP3.LUT UR46, UR4, 0x10000, URZ, 0xfc, !UPT ;  /* 0x00010000042e7892 */ /* 0x000fe2000f8efc3f */
[----:B------:R-:W-:Y:S02]  /*16a0*/  UMOV UR7, 0x80000020 ;  /* 0x8000002000077882 */ /* 0x000fe40000000000 */
[----:B------:R-:W-:Y:S01]  /*16b0*/  UMOV UR4, UR24 ;  /* 0x0000001800047c82 */ /* 0x000fe20008000000 */
[----:B------:R-:W-:Y:S01]  /*16c0*/  UIMAD UR32, UR51, 0x780, UR46 ;  /* 0x00000780332078a4 */ /* 0x000fe2000f8e022e */
[----:B------:R-:W-:Y:S01]  /*16d0*/  UMOV UR8, UR24 ;  /* 0x0000001800087c82 */ /* 0x000fe20008000000 */
[----:B------:R-:W-:-:S02]  /*16e0*/  UMOV UR9, UR25 ;  /* 0x0000001900097c82 */ /* 0x000fc40008000000 */
[----:B------:R-:W-:Y:S02]  /*16f0*/  UIADD3 UR6, UR32, 0x100, URZ ;  /* 0x0000010020067890 */ /* 0x000fe4000fffe03f */
[----:B------:R-:W-:Y:S02]  /*1700*/  UIADD3 UR10, UR32, 0x180, URZ ;  /* 0x00000180200a7890 */ /* 0x000fe4000fffe03f */
[----:B------:R-:W-:Y:S01]  /*1710*/  UMOV UR26, UR32 ;  /* 0x00000020001a7c82 */ /* 0x000fe20008000000 */
[----:B------:R-:W-:Y:S01]  /*1720*/  UMOV UR11, 0x80000020 ;  /* 0x80000020000b7882 */ /* 0x000fe20000000000 */
[----:B------:R-:W-:Y:S01]  /*1730*/  QGMMA.64x32x32.F32.E4M3.E4M3 R104, gdesc[UR24], RZ, !UPT, gsb0 ;  /* 0x00600000186879f3 */ /* 0x000fe2000c0008ff */
[----:B------:R-:W-:Y:S01]  /*1740*/  UIADD3 UR26, UR32, 0x80, URZ ;  /* 0x00000080201a7890 */ /* 0x000fe2000fffe03f */
[----:B------:R-:W-:Y:S01]  /*1750*/  UMOV UR27, 0x80000020 ;  /* 0x80000020001b7882 */ /* 0x000fe20000000000 */
[----:B------:R-:W-:Y:S02]  /*1760*/  UIADD3 UR12, UR28, 0x2, URZ ;  /* 0x000000021c0c7890 */ /* 0x000fe4000fffe03f */
[----:B------:R-:W-:Y:S01]  /*1770*/  UIADD3 UR14, UR32, 0x182, URZ ;  /* 0x00000182200e7890 */ /* 0x000fe2000fffe03f */
[----:B------:R-:W-:Y:S01]  /*1780*/  UMOV UR15, 0x80000020 ;  /* 0x80000020000f7882 */ /* 0x000fe20000000000 */
[----:B------:R-:W-:-:S02]  /*1790*/  UIADD3 UR16, UR28, 0x200, URZ ;  /* 0x000002001c107890 */ /* 0x000fc4000fffe03f */
[----:B------:R-:W-:Y:S01]  /*17a0*/  UIADD3 UR18, UR32, 0x400, URZ ;  /* 0x0000040020127890 */ /* 0x000fe2000fffe03f */
[----:B------:R-:W-:Y:S01]  /*17b0*/  UMOV UR19, 0x80000020 ;  /* 0x8000002000137882 */ /* 0x000fe20000000000 */
[----:B------:R-:W-:Y:S01]  /*17c0*/  UIADD3 UR22, UR32, 0x402, URZ ;  /* 0x0000040220167890 */ /* 0x000fe2000fffe03f */
[----:B------:R-:W-:Y:S01]  /*17d0*/  UMOV UR23, 0x80000020 ;  /* 0x8000002000177882 */ /* 0x000fe20000000000 */
[----:B------:R-:W-:Y:S01]  /*17e0*/  UIADD3 UR30, UR32, 0x680, URZ ;  /* 0x00000680201e7890 */ /* 0x000fe2000fffe03f */
[----:B------:R-:W-:Y:S01]  /*17f0*/  UMOV UR31, 0x80000020 ;  /* 0x80000020001f7882 */ /* 0x000fe20000000000 */
[----:B------:R-:W-:Y:S01]  /*1800*/  UISETP.GE.AND UP0, UPT, UR50, 0xa1, UPT ;  /* 0x000000a13200788c */ /* 0x000fe2000bf06270 */
[----:B------:R-:W-:Y:S02]  /*1810*/  WARPGROUP.DEPBAR.LE gsb0, 0x0 ;  /* 0x00008000000079c5 */ /* 0x000fe40000010000 */
[----:B------:R-:W-:-:S06]  /*1820*/  WARPGROUP.ARRIVE ;  /* 0x00000000000079c5 */ /* 0x000fcc0000000000 */
[----:B------:R-:W-:Y:S01]  /*1830*/  QGMMA.64x32x32.F32.E4M3.E4M3 R88, gdesc[UR24], RZ, !UPT, gsb0 ;  /* 0x00600000185879f3 */ /* 0x000fe2000c0008ff */
[----:B------:R-:W-:Y:S01]  /*1840*/  UIADD3 UR26, UR32, 0x200, URZ ;  /* 0x00000200201a7890 */ /* 0x000fe2000fffe03f */
[----:B------:R-:W-:Y:S01]  /*1850*/  UMOV UR27, 0x80000020 ;  /* 0x80000020001b7882 */ /* 0x000fe20000000000 */
[----:B------:R-:W-:Y:S02]  /*1860*/  WARPGROUP.DEPBAR.LE gsb0, 0x0 ;  /* 0x00008000000079c5 */ /* 0x000fe40000010000 */
[----:B------:R-:W-:-:S06]  /*1870*/  WARPGROUP.ARRIVE ;  /* 0x00000000000079c5 */ /* 0x000fcc0000000000 */
[----:B------:R-:W-:Y:S01]  /*1880*/  QGMMA.64x32x32.F32.E4M3.E4M3 R56, gdesc[UR4], RZ, !UPT, gsb0 ;  /* 0x00600000043879f3 */ /* 0x000fe2000c0008ff */
[----:B------:R-:W-:Y:S01]  /*1890*/  UIADD3 UR6, UR32, 0x2, URZ ;  /* 0x0000000220067890 */ /* 0x000fe2000fffe03f */
[----:B------:R-:W-:Y:S01]  /*18a0*/  UMOV UR4, UR12 ;  /* 0x0000000c00047c82 */ /* 0x000fe20008000000 */
[----:B------:R-:W-:Y:S01]  /*18b0*/  UMOV UR5, 0x80000020 ;  /* 0x8000002000057882 */ /* 0x000fe20000000000 */
[----:B------:R-:W-:Y:S01]  /*18c0*/  UMOV UR7, 0x80000020 ;  /* 0x8000002000077882 */ /* 0x000fe20000000000 */
[----:B------:R-:W-:Y:S01]  /*18d0*/  UMOV UR12, UR4 ;  /* 0x00000004000c7c82 */ /* 0x000fe20008000000 */
[----:B------:R-:W-:Y:S01]  /*18e0*/  UMOV UR13, UR5 ;  /* 0x00000005000d7c82 */ /* 0x000fe20008000000 */
[----:B------:R-:W-:Y:S02]  /*18f0*/  WARPGROUP.DEPBAR.LE gsb0, 0x0 ;  /* 0x00008000000079c5 */ /* 0x000fe40000010000 */
[----:B------:R-:W-:-:S06]  /*1900*/  WARPGROUP.ARRIVE ;  /* 0x00000000000079c5 */ /* 0x000fcc0000000000 */
[----:B------:R-:W-:Y:S01]  /*1910*/  QGMMA.64x32x32.F32.E4M3.E4M3 R40, gdesc[UR8], RZ, !UPT, gsb0 ;  /* 0x00600000082879f3 */ /* 0x000fe2000c0008ff */
[----:B------:R-:W-:Y:S01]  /*1920*/  UIADD3 UR10, UR32, 0x102, URZ ;  /* 0x00000102200a7890 */ /* 0x000fe2000fffe03f */
[----:B------:R-:W-:Y:S01]  /*1930*/  UMOV UR8, UR4 ;  /* 0x0000000400087c82 */ /* 0x000fe20008000000 */
[----:B------:R-:W-:Y:S01]  /*1940*/  UMOV UR9, UR5 ;  /* 0x0000000500097c82 */ /* 0x000fe20008000000 */
[----:B------:R-:W-:Y:S01]  /*1950*/  UMOV UR11, 0x80000020 ;  /* 0x80000020000b7882 */ /* 0x000fe20000000000 */
[----:B------:R-:W-:Y:S02]  /*1960*/  WARPGROUP.DEPBAR.LE gsb0, 0x0 ;  /* 0x00008000000079c5 */ /* 0x000fe40000010000 */
[----:B------:R-:W-:-:S06]  /*1970*/  WARPGROUP.ARRIVE ;  /* 0x00000000000079c5 */ /* 0x000fcc0000000000 */
[----:B------:R-:W-:Y:S03]  /*1980*/  QGMMA.64x32x32.F32.E4M3.E4M3 R24, gdesc[UR24], RZ, !UPT, gsb0 ;  /* 0x00600000181879f3 */ /* 0x000fe6000c0008ff */
[----:B------:R-:W-:Y:S02]  /*1990*/  WARPGROUP.DEPBAR.LE gsb0, 0x0 ;  /* 0x00008000000079c5 */ /* 0x000fe40000010000 */
[----:B------:R-:W-:-:S06]  /*19a0*/  WARPGROUP.ARRIVE ;  /* 0x00000000000079c5 */ /* 0x000fcc0000000000 */
[----:B------:R-:W-:Y:S01]  /*19b0*/  QGMMA.64x32x32.F32.E4M3.E4M3 R104, gdesc[UR4], R104, gsb0 ;  /* 0x00600000046879f3 */ /* 0x000fe20008000868 */
[----:B------:R-:W-:Y:S01]  /*19c0*/  UIADD3 UR6, UR32, 0x82, URZ ;  /* 0x0000008220067890 */ /* 0x000fe2000fffe03f */
[----:B------:R-:W-:Y:S01]  /*19d0*/  UMOV UR7, 0x80000020 ;  /* 0x8000002000077882 */ /* 0x000fe20000000000 */
        /* <DEDUP_REMOVED lines=16> */
[----:B------:R-:W-:Y:S01]  /*1ae0*/  QGMMA.64x32x32.F32.E4M3.E4M3 R40, gdesc[UR12], R40, gsb0 ;  /* 0x006000000c2879f3 */ /* 0x000fe20008000828 */
[----:B------:R-:W-:Y:S01]  /*1af0*/  UIADD3 UR14, UR32, 0x380, URZ ;  /* 0x00000380200e7890 */ /* 0x000fe2000fffe03f */
[----:B------:R-:W-:Y:S01]  /*1b00*/  UMOV UR12, UR8 ;  /* 0x00000008000c7c82 */ /* 0x000fe20008000000 */
[----:B------:R-:W-:Y:S01]  /*1b10*/  UMOV UR13, UR9 ;  /* 0x00000009000d7c82 */ /* 0x000fe20008000000 */
[----:B------:R-:W-:Y:S01]  /*1b20*/  UMOV UR15, 0x80000020 ;  /* 0x80000020000f7882 */ /* 0x000fe20000000000 */
[----:B------:R-:W-:Y:S02]  /*1b30*/  WARPGROUP.DEPBAR.LE gsb0, 0x0 ;  /* 0x00008000000079c5 */ /* 0x000fe40000010000 */
[----:B------:R-:W-:-:S06]  /*1b40*/  WARPGROUP.ARRIVE ;  /* 0x00000000000079c5 */ /* 0x000fcc0000000000 */
[----:B------:R-:W-:Y:S01]  /*1b50*/  QGMMA.64x32x32.F32.E4M3.E4M3 R24, gdesc[UR4], R24, gsb0 ;  /* 0x00600000041879f3 */ /* 0x000fe20008000818 */
[----:B------:R-:W-:Y:S02]  /*1b60*/  UIADD3 UR6, UR28, 0x202, URZ ;  /* 0x000002021c067890 */ /* 0x000fe4000fffe03f */
        /* <DEDUP_REMOVED lines=19> */
[----:B------:R-:W-:Y:S01]  /*1ca0*/  UIADD3 UR6, UR28, 0x400, URZ ;  /* 0x000004001c067890 */ /* 0x000fe2000fffe03f */
        /* <DEDUP_REMOVED lines=9> */
[----:B------:R-:W-:Y:S03]  /*1d40*/  QGMMA.64x32x32.F32.E4M3.E4M3 R24, gdesc[UR8], R24, gsb0 ;  /* 0x00600000081879f3 */ /* 0x000fe60008000818 */
        /* <DEDUP_REMOVED lines=17> */
[----:B------:R-:W-:Y:S01]  /*1e60*/  UIADD3 UR6, UR28, 0x402, URZ ;  /* 0x000004021c067890 */ /* 0x000fe2000fffe03f */
[----:B------:R-:W-:Y:S02]  /*1e70*/  UMOV UR29, UR17 ;  /* 0x00000011001d7c82 */ /* 0x000fe40008000000 */
        /* <DEDUP_REMOVED lines=28> */
[----:B------:R-:W-:Y:S01]  /*2040*/  ULDC UR6, c[0x0][0x988] ;  /* 0x0002620000067ab9 */ /* 0x000fe20000000800 */
[----:B------:R-:W-:Y:S02]  /*2050*/  WARPGROUP.DEPBAR.LE gsb0, 0x0 ;  /* 0x00008000000079c5 */ /* 0x000fe40000010000 */
[----:B------:R-:W-:-:S06]  /*2060*/  WARPGROUP.ARRIVE ;  /* 0x00000000000079c5 */ /* 0x000fcc0000000000 */
[----:B------:R-:W-:Y:S03]  /*2070*/  QGMMA.64x32x32.F32.E4M3.E4M3 R40, gdesc[UR28], R40, gsb0 ;  /* 0x006000001c2879f3 */ /* 0x000fe60008000828 */
        /* <DEDUP_REMOVED lines=9> */
[----:B------:R-:W-:Y:S01]  /*2110*/  WARPGROUP.ARRIVE ;  /* 0x00000000000079c5 */ /* 0x000fe20000000000 */
[C---:B------:R-:W-:Y:S01]  /*2120*/  FMUL.FTZ R104, R0.reuse, R104 ;  /* 0x0000006800687220 */ /* 0x040fe20000410000 */
[C---:B------:R-:W-:Y:S01]  /*2130*/  FMUL.FTZ R112, R0.reuse, R112 ;  /* 0x0000007000707220 */ /* 0x040fe20000410000 */
[C---:B------:R-:W-:Y:S01]  /*2140*/  FMUL.FTZ R114, R0.reuse, R114 ;  /* 0x0000007200727220 */ /* 0x040fe20000410000 */
[C---:B------:R-:W-:Y:S01]  /*2150*/  FMUL.FTZ R113, R0.reuse, R113 ;  /* 0x0000007100717220 */ /* 0x040fe20000410000 */
[C---:B------:R-:W-:Y:S01]  /*2160*/  FMUL.FTZ R105, R0.reuse, R105 ;  /* 0x0000006900697220 */ /* 0x040fe20000410000 */
[----:B------:R-:W-:Y:S01]  /*2170*/  QGMMA.64x32x32.F32.E4M3.E4M3 R88, gdesc[UR20], R88, gsb0 ;  /* 0x00600000145879f3 */ /* 0x000fe20008000858 */
[----:B------:R-:W-:Y:S01]  /*2180*/  UIADD3 UR22, UR32, 0x602, URZ ;  /* 0x0000060220167890 */ /* 0x000fe2000fffe03f */
[C---:B------:R-:W-:Y:S01]  /*2190*/  FMUL.FTZ R108, R0.reuse, R108 ;  /* 0x0000006c006c7220 */ /* 0x040fe20000410000 */
[----:B------:R-:W-:Y:S01]  /*21a0*/  UMOV UR23, 0x80000020 ;  /* 0x8000002000177882 */ /* 0x000fe20000000000 */
[----:B------:R-:W-:Y:S01]  /*21b0*/  MUFU.TANH R73, R112 ;  /* 0x0000007000497308 */ /* 0x000fe20000002400 */
[C---:B------:R-:W-:Y:S01]  /*21c0*/  FMUL.FTZ R109, R0.reuse, R109 ;  /* 0x0000006d006d7220 */ /* 0x040fe20000410000 */
[C---:B------:R-:W-:Y:S01]  /*21d0*/  FMUL.FTZ R106, R0.reuse, R106 ;  /* 0x0000006a006a7220 */ /* 0x040fe20000410000 */
[C---:B------:R-:W-:Y:S01]  /*21e0*/  FMUL.FTZ R107, R0.reuse, R107 ;  /* 0x0000006b006b7220 */ /* 0x040fe20000410000 */
[C---:B------:R-:W-:Y:S01]  /*21f0*/  FMUL.FTZ R110, R0.reuse, R110 ;  /* 0x0000006e006e7220 */ /* 0x040fe20000410000 */
[C---:B------:R-:W-:Y:S01]  /*2200*/  FMUL.FTZ R116, R0.reuse, R116 ;  /* 0x0000007400747220 */ /* 0x040fe20000410000 */
[C---:B------:R-:W-:Y:S01]  /*2210*/  FMUL.FTZ R117, R0.reuse, R117 ;  /* 0x0000007500757220 */ /* 0x040fe20000410000 */
[C---:B------:R-:W-:Y:S01]  /*2220*/  FMUL.FTZ R111, R0.reuse, R111 ;  /* 0x0000006f006f7220 */ /* 0x040fe20000410000 */
[----:B------:R-:W3:Y:S01]  /*2230*/  MUFU.TANH R11, R114 ;  /* 0x00000072000b7308 */ /* 0x000ee20000002400 */
[C---:B------:R-:W-:Y:S01]  /*2240*/  FMUL.FTZ R115, R0.reuse, R115 ;  /* 0x0000007300737220 */ /* 0x040fe20000410000 */
[C---:B------:R-:W-:Y:S01]  /*2250*/  FMUL.FTZ R118, R0.reuse, R118 ;  /* 0x0000007600767220 */ /* 0x040fe20000410000 */
[----:B------:R-:W-:-:S05]  /*2260*/  FMUL.FTZ R119, R0, R119 ;  /* 0x0000007700777220 */ /* 0x000fca0000410000 */
[----:B------:R-:W4:Y:S08]  /*2270*/  MUFU.TANH R104, R104 ;  /* 0x0000006800687308 */ /* 0x000f300000002400 */
[----:B------:R-:W5:Y:S08]  /*2280*/  MUFU.TANH R8, R105 ;  /* 0x0000006900087308 */ /* 0x000f700000002400 */
[----:B------:R-:W-:Y:S08]  /*2290*/  MUFU.TANH R77, R113 ;  /* 0x00000071004d7308 */ /* 0x000ff00000002400 */
[----:B------:R-:W2:Y:S08]  /*22a0*/  MUFU.TANH R108, R108 ;  /* 0x0000006c006c7308 */ /* 0x000eb00000002400 */
[----:B------:R-:W2:Y:S01]  /*22b0*/  MUFU.TANH R109, R109 ;  /* 0x0000006d006d7308 */ /* 0x000ea20000002400 */
[----:B------:R-:W-:-:S02]  /*22c0*/  WARPGROUP.DEPBAR.LE gsb0, 0x0 ;  /* 0x00008000000079c5 */ /* 0x000fc40000010000 */
[----:B------:R-:W-:Y:S01]  /*22d0*/  WARPGROUP.ARRIVE ;  /* 0x00000000000079c5 */ /* 0x000fe20000000000 */
[----:B------:R-:W-:-:S04]  /*22e0*/  FMUL.FTZ R91, R0, R91 ;  /* 0x0000005b005b7220 */ /* 0x000fc80000410000 */
[----:B------:R-:W2:Y:S01]  /*22f0*/  MUFU.TANH R5, R106 ;  /* 0x0000006a00057308 */ /* 0x000ea20000002400 */
        /* <DEDUP_REMOVED lines=15> */
[----:B01----:R-:W0:Y:S01]  /*23f0*/  MUFU.TANH R4, R107 ;  /* 0x0000006b00047308 */ /* 0x003e220000002400 */
[C---:B------:R-:W-:Y:S01]  /*2400*/  FMUL.FTZ R98, R0.reuse, R98 ;  /* 0x0000006200627220 */ /* 0x040fe20000410000 */
[C---:B------:R-:W-:Y:S01]  /*2410*/  FMUL.FTZ R99, R0.reuse, R99 ;  /* 0x0000006300637220 */ /* 0x040fe20000410000 */
[C---:B------:R-:W-:Y:S01]  /*2420*/  FMUL.FTZ R102, R0.reuse, R102 ;  /* 0x0000006600667220 */ /* 0x040fe20000410000 */
[----:B------:R-:W-:-:S04]  /*2430*/  FMUL.FTZ R103, R0, R103 ;  /* 0x0000006700677220 */ /* 0x000fc80000410000 */
[----:B------:R-:W1:Y:S08]  /*2440*/  MUFU.TANH R7, R110 ;  /* 0x0000006e00077308 */ /* 0x000e700000002400 */
[----:B------:R-:W1:Y:S08]  /*2450*/  MUFU.TANH R85, R116 ;  /* 0x0000007400557308 */ /* 0x000e700000002400 */
[----:B------:R-:W1:Y:S08]  /*2460*/  MUFU.TANH R9, R111 ;  /* 0x0000006f00097308 */ /* 0x000e700000002400 */
[----:B------:R-:W1:Y:S08]  /*2470*/  MUFU.TANH R117, R117 ;  /* 0x0000007500757308 */ /* 0x000e700000002400 */
[----:B------:R-:W1:Y:S01]  /*2480*/  MUFU.TANH R83, R88 ;  /* 0x0000005800537308 */ /* 0x000e620000002400 */
[----:B------:R-:W-:-:S02]  /*2490*/  WARPGROUP.DEPBAR.LE gsb0, 0x0 ;  /* 0x00008000000079c5 */ /* 0x000fc40000010000 */
[----:B------:R-:W-:Y:S01]  /*24a0*/  WARPGROUP.ARRIVE ;  /* 0x00000000000079c5 */ /* 0x000fe20000000000 */
[C---:B------:R-:W-:Y:S01]  /*24b0*/  FMUL.FTZ R57, R0.reuse, R57 ;  /* 0x0000003900397220 */ /* 0x040fe20000410000 */
[C---:B------:R-:W-:Y:S01]  /*24c0*/  FMUL.FTZ R63, R0.reuse, R63 ;  /* 0x0000003f003f7220 */ /* 0x040fe20000410000 */
[C---:B------:R-:W-:Y:S01]  /*24d0*/  FMUL.FTZ R67, R0.reuse, R67 ;  /* 0x0000004300437220 */ /* 0x040fe20000410000 */
[C---:B------:R-:W-:Y:S01]  /*24e0*/  FMUL.FTZ R69, R0.reuse, R69 ;  /* 0x0000004500457220 */ /* 0x040fe20000410000 */
[----:B------:R3:W-:Y:S01]  /*24f0*/  MUFU.TANH R113, R57 ;  /* 0x0000003900717308 */ /* 0x0007e20000002400 */
[----:B------:R-:W-:Y:S01]  /*2500*/  QGMMA.64x32x32.F32.E4M3.E4M3 R40, gdesc[UR20], R40, gsb0 ;  /* 0x00600000142879f3 */ /* 0x000fe20008000828 */
[----:B------:R-:W-:Y:S01]  /*2510*/  UIADD3 UR22, UR32, 0x702, URZ ;  /* 0x0000070220167890 */ /* 0x000fe2000fffe03f */
[C---:B------:R-:W-:Y:S01]  /*2520*/  FMUL.FTZ R56, R0.reuse, R56 ;  /* 0x0000003800387220 */ /* 0x040fe20000410000 */
[----:B------:R-:W-:Y:S01]  /*2530*/  UMOV UR23, 0x80000020 ;  /* 0x8000002000177882 */ /* 0x000fe20000000000 */
[C---:B------:R-:W-:Y:S01]  /*2540*/  FMUL.FTZ R60, R0.reuse, R60 ;  /* 0x0000003c003c7220 */ /* 0x040fe20000410000 */
[C---:B------:R-:W-:Y:S01]  /*2550*/  FMUL.FTZ R61, R0.reuse, R61 ;  /* 0x0000003d003d7220 */ /* 0x040fe20000410000 */
[----:B------:R-:W-:Y:S01]  /*2560*/  FMUL.FTZ R58, R0, R58 ;  /* 0x0000003a003a7220 */ /* 0x000fe20000410000 */
[----:B------:R4:W-:Y:S01]  /*2570*/  MUFU.TANH R74, R63 ;  /* 0x0000003f004a7308 */ /* 0x0009e20000002400 */
[----:B---3--:R-:W-:-:S02]  /*2580*/  IMAD.U32 R57, RZ, RZ, UR47 ;  /* 0x0000002fff397e24 */ /* 0x008fc4000f8e00ff */
[C---:B------:R-:W-:Y:S01]  /*2590*/  FMUL.FTZ R64, R0.reuse, R64 ;  /* 0x0000004000407220 */ /* 0x040fe20000410000 */
[C---:B------:R-:W-:Y:S01]  /*25a0*/  FMUL.FTZ R59, R0.reuse, R59 ;  /* 0x0000003b003b7220 */ /* 0x040fe20000410000 */
[C---:B------:R-:W-:Y:S01]  /*25b0*/  FMUL.FTZ R65, R0.reuse, R65 ;  /* 0x0000004100417220 */ /* 0x040fe20000410000 */
[----:B------:R-:W-:Y:S02]  /*25c0*/  IMAD R6, R57, -0xa0, R6 ;  /* 0xffffff6039067824 */ /* 0x000fe400078e0206 */
[C---:B------:R-:W-:Y:S01]  /*25d0*/  FMUL.FTZ R62, R0.reuse, R62 ;  /* 0x0000003e003e7220 */ /* 0x040fe20000410000 */
[C---:B------:R-:W-:Y:S01]  /*25e0*/  FMUL.FTZ R68, R0.reuse, R68 ;  /* 0x0000004400447220 */ /* 0x040fe20000410000 */
[----:B------:R2:W-:Y:S01]  /*25f0*/  MUFU.TANH R75, R67 ;  /* 0x00000043004b7308 */ /* 0x0005e20000002400 */
[----:B------:R-:W-:Y:S01]  /*2600*/  FMUL.FTZ R66, R0, R66 ;  /* 0x0000004200427220 */ /* 0x000fe20000410000 */
[----:B------:R-:W-:Y:S01]  /*2610*/  ISETP.GT.AND P5, PT, R6, 0x10, PT ;  /* 0x000000100600780c */ /* 0x000fe20003fa4270 */
[----:B------:R-:W-:Y:S01]  /*2620*/  FMUL.FTZ R71, R0, R71 ;  /* 0x0000004700477220 */ /* 0x000fe20000410000 */
[----:B------:R-:W-:Y:S01]  /*2630*/  ISETP.GT.AND P1, PT, R6, RZ, PT ;  /* 0x000000ff0600720c */ /* 0x000fe20003f24270 */
[----:B------:R-:W-:Y:S01]  /*2640*/  FMUL.FTZ R70, R0, R70 ;  /* 0x0000004600467220 */ /* 0x000fe20000410000 */
[----:B------:R-:W-:Y:S01]  /*2650*/  ISETP.GT.AND P2, PT, R6, 0x1, PT ;  /* 0x000000010600780c */ /* 0x000fe20003f44270 */
[----:B------:R-:W-:Y:S01]  /*2660*/  IMAD.U32 R88, RZ, RZ, UR6 ;  /* 0x00000006ff587e24 */ /* 0x000fe2000f8e00ff */
[----:B------:R-:W-:Y:S01]  /*2670*/  FSEL R11, R11, -INF , P5 ;  /* 0xff8000000b0b7808 */ /* 0x000fe20002800000 */
[----:B------:R3:W-:Y:S01]  /*2680*/  MUFU.TANH R127, R69 ;  /* 0x00000045007f7308 */ /* 0x0007e20000002400 */
[----:B------:R-:W-:-:S02]  /*2690*/  FSEL R73, R73, -INF , P5 ;  /* 0xff80000049497808 */ /* 0x000fc40002800000 */
[C---:B------:R-:W-:Y:S02]  /*26a0*/  ISETP.GT.AND P5, PT, R6.reuse, 0x21, PT ;  /* 0x000000210600780c */ /* 0x040fe40003fa4270 */
[----:B------:R-:W-:Y:S02]  /*26b0*/  ISETP.GT.AND P3, PT, R6, 0x8, PT ;  /* 0x000000080600780c */ /* 0x000fe40003f64270 */
[----:B----4-:R-:W-:Y:S01]  /*26c0*/  FSEL R63, R104, -INF , P1 ;  /* 0xff800000683f7808 */ /* 0x010fe20000800000 */
[----:B------:R-:W4:Y:S01]  /*26d0*/  MUFU.TANH R13, R115 ;  /* 0x00000073000d7308 */ /* 0x000f220000002400 */
[----:B-----5:R-:W-:Y:S02]  /*26e0*/  FSEL R8, R8, -INF , P2 ;  /* 0xff80000008087808 */ /* 0x020fe40001000000 */
[----:B------:R-:W-:Y:S02]  /*26f0*/  ISETP.GT.AND P4, PT, R6, 0x9, PT ;  /* 0x000000090600780c */ /* 0x000fe40003f84270 */
[----:B--2---:R-:W-:-:S02]  /*2700*/  FSEL R67, R108, -INF , P3 ;  /* 0xff8000006c437808 */ /* 0x004fc40001800000 */
[----:B---3--:R-:W-:Y:S01]  /*2710*/  FSEL R69, R109, -INF , P4 ;  /* 0xff8000006d457808 */ /* 0x008fe20002000000 */
[----:B------:R-:W2:Y:S01]  /*2720*/  MUFU.TANH R81, R89 ;  /* 0x0000005900517308 */ /* 0x000ea20000002400 */
[----:B------:R-:W-:Y:S02]  /*2730*/  FSEL R5, R5, -INF , P1 ;  /* 0xff80000005057808 */ /* 0x000fe40000800000 */
[----:B------:R-:W-:Y:S02]  /*2740*/  ISETP.GT.AND P1, PT, R6, 0x11, PT ;  /* 0x000000110600780c */ /* 0x000fe40003f24270 */
[----:B0-----:R-:W-:Y:S02]  /*2750*/  FSEL R4, R4, -INF , P2 ;  /* 0xff80000004047808 */ /* 0x001fe40001000000 */
[----:B------:R-:W-:Y:S01]  /*2760*/  ISETP.GT.AND P2, PT, R6, 0x18, PT ;  /* 0x000000180600780c */ /* 0x000fe20003f44270 */
[----:B------:R-:W0:Y:S01]  /*2770*/  MUFU.TANH R15, R118 ;  /* 0x00000076000f7308 */ /* 0x000e220000002400 */
[----:B------:R-:W-:-:S02]  /*2780*/  FSEL R77, R77, -INF , P1 ;  /* 0xff8000004d4d7808 */ /* 0x000fc40000800000 */
[----:B-1----:R-:W-:Y:S02]  /*2790*/  FSEL R7, R7, -INF , P3 ;  /* 0xff80000007077808 */ /* 0x002fe40001800000 */
[C---:B------:R-:W-:Y:S02]  /*27a0*/  ISETP.GT.AND P3, PT, R6.reuse, 0x19, PT ;  /* 0x000000190600780c */ /* 0x040fe40003f64270 */
[----:B------:R-:W-:Y:S01]  /*27b0*/  FSEL R85, R85, -INF , P2 ;  /* 0xff80000055557808 */ /* 0x000fe20001000000 */
[----:B------:R-:W-:Y:S01]  /*27c0*/  MUFU.TANH R92, R92 ;  /* 0x0000005c005c7308 */ /* 0x000fe20000002400 */
[----:B------:R-:W-:Y:S02]  /*27d0*/  FSEL R9, R9, -INF , P4 ;  /* 0xff80000009097808 */ /* 0x000fe40002000000 */
[----:B------:R-:W-:Y:S01]  /*27e0*/  ISETP.GT.AND P4, PT, R6, 0x20, PT ;  /* 0x000000200600780c */ /* 0x000fe20003f84270 */
[----:B------:R-:W-:Y:S02]  /*27f0*/  WARPGROUP.DEPBAR.LE gsb0, 0x0 ;  /* 0x00008000000079c5 */ /* 0x000fe40000010000 */
[C---:B------:R-:W-:Y:S01]  /*2800*/  FMUL.FTZ R43, R0.reuse, R43 ;  /* 0x0000002b002b7220 */ /* 0x040fe20000410000 */
[----:B------:R-:W-:Y:S01]  /*2810*/  WARPGROUP.ARRIVE ;  /* 0x00000000000079c5 */ /* 0x000fe20000000000 */
[----:B------:R-:W1:Y:S01]  /*2820*/  MUFU.TANH R21, R119 ;  /* 0x0000007700157308 */ /* 0x000e620000002400 */
[----:B------:R-:W-:Y:S01]  /*2830*/  FSEL R91, R117, -INF , P3 ;  /* 0xff800000755b7808 */ /* 0x000fe20001800000 */
[C---:B------:R-:W-:Y:S01]  /*2840*/  FMUL.FTZ R41, R0.reuse, R41 ;  /* 0x0000002900297220 */ /* 0x040fe20000410000 */
[----:B------:R-:W-:Y:S01]  /*2850*/  FSEL R83, R83, -INF , P4 ;  /* 0xff80000053537808 */ /* 0x000fe20002000000 */
[C---:B------:R-:W-:Y:S01]  /*2860*/  FMUL.FTZ R45, R0.reuse, R45 ;  /* 0x0000002d002d7220 */ /* 0x040fe20000410000 */
[----:B------:R-:W-:Y:S01]  /*2870*/  QGMMA.64x32x32.F32.E4M3.E4M3 R24, gdesc[UR20], R24, gsb0 ;  /* 0x00600000141879f3 */ /* 0x000fe20008000818 */
[----:B----4-:R-:W-:Y:S01]  /*2880*/  FSEL R13, R13, -INF , P1 ;  /* 0xff8000000d0d7808 */ /* 0x010fe20000800000 */
[----:B------:R-:W-:Y:S01]  /*2890*/  FMUL.FTZ R47, R0, R47 ;  /* 0x0000002f002f7220 */ /* 0x000fe20000410000 */
[----:B------:R3:W-:Y:S01]  /*28a0*/  MUFU.TANH R78, R43 ;  /* 0x0000002b004e7308 */ /* 0x0007e20000002400 */
[----:B------:R-:W-:Y:S01]  /*28b0*/  ISETP.GT.AND P1, PT, R6, 0x28, PT ;  /* 0x000000280600780c */ /* 0x000fe20003f24270 */
[C---:B------:R-:W-:Y:S01]  /*28c0*/  FMUL.FTZ R49, R0.reuse, R49 ;  /* 0x0000003100317220 */ /* 0x040fe20000410000 */
[----:B--2---:R-:W-:Y:S01]  /*28d0*/  FSEL R81, R81, -INF , P5 ;  /* 0xff80000051517808 */ /* 0x004fe20002800000 */
[C---:B------:R-:W-:Y:S01]  /*28e0*/  FMUL.FTZ R51, R0.reuse, R51 ;  /* 0x0000003300337220 */ /* 0x040fe20000410000 */
[----:B0-----:R-:W-:Y:S01]  /*28f0*/  FSEL R15, R15, -INF , P2 ;  /* 0xff8000000f0f7808 */ /* 0x001fe20001000000 */
[----:B------:R-:W-:Y:S01]  /*2900*/  FMUL.FTZ R57, R0, R53 ;  /* 0x0000003500397220 */ /* 0x000fe20000410000 */
[----:B------:R-:W-:Y:S01]  /*2910*/  ISETP.GT.AND P2, PT, R6, 0x29, PT ;  /* 0x000000290600780c */ /* 0x000fe20003f44270 */
[----:B------:R0:W2:Y:S01]  /*2920*/  MUFU.TANH R79, R93 ;  /* 0x0000005d004f7308 */ /* 0x0000a20000002400 */
[----:B---3--:R-:W-:Y:S01]  /*2930*/  FSEL R43, R10, -INF , P5 ;  /* 0xff8000000a2b7808 */ /* 0x008fe20002800000 */
[C---:B------:R-:W-:Y:S01]  /*2940*/  FMUL.FTZ R40, R0.reuse, R40 ;  /* 0x0000002800287220 */ /* 0x040fe20000410000 */
[----:B------:R-:W-:Y:S01]  /*2950*/  FMNMX.FTZ R10, R63, R8, !PT ;  /* 0x000000083f0a7209 */ /* 0x000fe20007810000 */
[C---:B------:R-:W-:Y:S01]  /*2960*/  FMUL.FTZ R50, R0.reuse, R50 ;  /* 0x0000003200327220 */ /* 0x040fe20000410000 */
[----:B-1----:R-:W-:Y:S01]  /*2970*/  FSEL R21, R21, -INF , P3 ;  /* 0xff80000015157808 */ /* 0x002fe20001800000 */
[----:B------:R-:W-:Y:S01]  /*2980*/  FMUL.FTZ R44, R0, R44 ;  /* 0x0000002c002c7220 */ /* 0x000fe20000410000 */
[----:B------:R-:W-:Y:S01]  /*2990*/  FMNMX.FTZ R80, R67, R10, !PT ;  /* 0x0000000a43507209 */ /* 0x000fe20007810000 */
[----:B------:R-:W-:Y:S01]  /*29a0*/  MUFU.TANH R90, R90 ;  /* 0x0000005a005a7308 */ /* 0x000fe20000002400 */
[----:B0-----:R-:W-:Y:S01]  /*29b0*/  FSEL R93, R92, -INF , P1 ;  /* 0xff8000005c5d7808 */ /* 0x001fe20000800000 */
[C---:B------:R-:W-:Y:S01]  /*29c0*/  FMUL.FTZ R42, R0.reuse, R42 ;  /* 0x0000002a002a7220 */ /* 0x040fe20000410000 */
[----:B------:R-:W-:Y:S01]  /*29d0*/  FMNMX.FTZ R80, R69, R80, !PT ;  /* 0x0000005045507209 */ /* 0x000fe20007810000 */
[----:B------:R-:W-:Y:S01]  /*29e0*/  FMUL.FTZ R46, R0, R46 ;  /* 0x0000002e002e7220 */ /* 0x000fe20000410000 */
[----:B------:R-:W-:Y:S01]  /*29f0*/  ISETP.GT.AND P3, PT, R6, 0x30, PT ;  /* 0x000000300600780c */ /* 0x000fe20003f64270 */
[C---:B------:R-:W-:Y:S01]  /*2a00*/  FMUL.FTZ R52, R0.reuse, R52 ;  /* 0x0000003400347220 */ /* 0x040fe20000410000 */
[----:B------:R-:W-:Y:S01]  /*2a10*/  FMNMX.FTZ R80, R73, R80, !PT ;  /* 0x0000005049507209 */ /* 0x000fe20007810000 */
[----:B------:R-:W-:Y:S01]  /*2a20*/  MUFU.TANH R96, R96 ;  /* 0x0000006000607308 */ /* 0x000fe20000002400 */
[----:B--2---:R-:W-:Y:S01]  /*2a30*/  FSEL R79, R79, -INF , P2 ;  /* 0xff8000004f4f7808 */ /* 0x004fe20001000000 */
[----:B------:R-:W-:Y:S01]  /*2a40*/  FMUL.FTZ R54, R0, R54 ;  /* 0x0000003600367220 */ /* 0x000fe20000410000 */
[----:B------:R-:W-:-:S02]  /*2a50*/  FMNMX.FTZ R80, R77, R80, !PT ;  /* 0x000000504d507209 */ /* 0x000fc40007810000 */
[----:B------:R-:W-:Y:S02]  /*2a60*/  ISETP.GT.AND P5, PT, R6, 0x38, PT ;  /* 0x000000380600780c */ /* 0x000fe40003fa4270 */
[----:B------:R-:W-:Y:S01]  /*2a70*/  FMNMX.FTZ R80, R85, R80, !PT ;  /* 0x0000005055507209 */ /* 0x000fe20007810000 */
[----:B------:R-:W-:Y:S03]  /*2a80*/  MUFU.TANH R97, R97 ;  /* 0x0000006100617308 */ /* 0x000fe60000002400 */
[----:B------:R-:W-:-:S04]  /*2a90*/  FMNMX.FTZ R80, R91, R80, !PT ;  /* 0x000000505b507209 */ /* 0x000fc80007810000 */
[----:B------:R-:W-:Y:S01]  /*2aa0*/  FMNMX.FTZ R80, R83, R80, !PT ;  /* 0x0000005053507209 */ /* 0x000fe20007810000 */
[----:B------:R-:W-:Y:S03]  /*2ab0*/  MUFU.TANH R94, R94 ;  /* 0x0000005e005e7308 */ /* 0x000fe60000002400 */
[----:B------:R-:W-:-:S04]  /*2ac0*/  FMNMX.FTZ R80, R81, R80, !PT ;  /* 0x0000005051507209 */ /* 0x000fc80007810000 */
[----:B------:R-:W-:Y:S01]  /*2ad0*/  FMNMX.FTZ R80, R93, R80, !PT ;  /* 0x000000505d507209 */ /* 0x000fe20007810000 */
[----:B------:R-:W0:Y:S03]  /*2ae0*/  MUFU.TANH R100, R100 ;  /* 0x0000006400647308 */ /* 0x000e260000002400 */
[----:B------:R-:W-:-:S05]  /*2af0*/  FMNMX.FTZ R80, R79, R80, !PT ;  /* 0x000000504f507209 */ /* 0x000fca0007810000 */
[----:B------:R1:W-:Y:S01]  /*2b00*/  MUFU.TANH R125, R41 ;  /* 0x00000029007d7308 */ /* 0x0003e20000002400 */
[----:B------:R-:W-:Y:S02]  /*2b10*/  WARPGROUP.DEPBAR.LE gsb0, 0x0 ;  /* 0x00008000000079c5 */ /* 0x000fe40000010000 */
[C---:B------:R-:W-:Y:S01]  /*2b20*/  FMUL.FTZ R24, R0.reuse, R24 ;  /* 0x0000001800187220 */ /* 0x040fe20000410000 */
[C---:B------:R-:W-:Y:S01]  /*2b30*/  FMUL.FTZ R28, R0.reuse, R28 ;  /* 0x0000001c001c7220 */ /* 0x040fe20000410000 */
[C---:B------:R-:W-:Y:S01]  /*2b40*/  FMUL.FTZ R26, R0.reuse, R26 ;  /* 0x0000001a001a7220 */ /* 0x040fe20000410000 */
[C---:B------:R-:W-:Y:S01]  /*2b50*/  FMUL.FTZ R32, R0.reuse, R32 ;  /* 0x0000002000207220 */ /* 0x040fe20000410000 */
[C---:B------:R-:W-:Y:S01]  /*2b60*/  FMUL.FTZ R30, R0.reuse, R30 ;  /* 0x0000001e001e7220 */ /* 0x040fe20000410000 */
[----:B------:R-:W-:Y:S01]  /*2b70*/  MUFU.TANH R95, R95 ;  /* 0x0000005f005f7308 */ /* 0x000fe20000002400 */
[C---:B-1----:R-:W-:Y:S01]  /*2b80*/  FMUL.FTZ R41, R0.reuse, R48 ;  /* 0x0000003000297220 */ /* 0x042fe20000410000 */
[C---:B------:R-:W-:Y:S01]  /*2b90*/  FMUL.FTZ R36, R0.reuse, R36 ;  /* 0x0000002400247220 */ /* 0x040fe20000410000 */
[C---:B------:R-:W-:Y:S01]  /*2ba0*/  FMUL.FTZ R34, R0.reuse, R34 ;  /* 0x0000002200227220 */ /* 0x040fe20000410000 */
[C---:B------:R-:W-:Y:S01]  /*2bb0*/  FMUL.FTZ R31, R0.reuse, R31 ;  /* 0x0000001f001f7220 */ /* 0x040fe20000410000 */
[C---:B------:R-:W-:Y:S01]  /*2bc0*/  FMUL.FTZ R35, R0.reuse, R35 ;  /* 0x0000002300237220 */ /* 0x040fe20000410000 */
[C---:B------:R-:W-:Y:S01]  /*2bd0*/  FMUL.FTZ R38, R0.reuse, R38 ;  /* 0x0000002600267220 */ /* 0x040fe20000410000 */
[----:B------:R-:W-:Y:S01]  /*2be0*/  FMUL.FTZ R39, R0, R39 ;  /* 0x0000002700277220 */ /* 0x000fe20000410000 */
[----:B------:R0:W-:Y:S08]  /*2bf0*/  MUFU.TANH R14, R101 ;  /* 0x00000065000e7308 */ /* 0x0001f00000002400 */
[----:B------:R-:W-:Y:S01]  /*2c00*/  MUFU.TANH R98, R98 ;  /* 0x0000006200627308 */ /* 0x000fe20000002400 */
[----:B0-----:R-:W-:-:S07]  /*2c10*/  FSEL R101, R100, -INF , P5 ;  /* 0xff80000064657808 */ /* 0x001fce0002800000 */
[----:B------:R0:W-:Y:S08]  /*2c20*/  MUFU.TANH R137, R41 ;  /* 0x0000002900897308 */ /* 0x0001f00000002400 */
[----:B------:R1:W-:Y:S01]  /*2c30*/  MUFU.TANH R12, R99 ;  /* 0x00000063000c7308 */ /* 0x0003e20000002400 */
[----:B0-----:R-:W-:Y:S02]  /*2c40*/  FSEL R41, R90, -INF , P4 ;  /* 0xff8000005a297808 */ /* 0x001fe40002000000 */
[----:B------:R-:W-:-:S04]  /*2c50*/  ISETP.GT.AND P4, PT, R6, 0x31, PT ;  /* 0x000000310600780c */ /* 0x000fc80003f84270 */
[----:B------:R-:W-:Y:S01]  /*2c60*/  FSEL R97, R97, -INF , P4 ;  /* 0xff80000061617808 */ /* 0x000fe20002000000 */
[----:B------:R-:W-:Y:S01]  /*2c70*/  MUFU.TANH R56, R56 ;  /* 0x0000003800387308 */ /* 0x000fe20000002400 */
[----:B-1----:R-:W-:-:S04]  /*2c80*/  FSEL R99, R96, -INF , P3 ;  /* 0xff80000060637808 */ /* 0x002fc80001800000 */
[----:B------:R-:W-:-:S03]  /*2c90*/  FMNMX.FTZ R80, R99, R80, !PT ;  /* 0x0000005063507209 */ /* 0x000fc60007810000 */
[----:B------:R-:W0:Y:S01]  /*2ca0*/  MUFU.TANH R102, R102 ;  /* 0x0000006600667308 */ /* 0x000e220000002400 */
[----:B------:R-:W-:-:S04]  /*2cb0*/  FMNMX.FTZ R80, R97, R80, !PT ;  /* 0x0000005061507209 */ /* 0x000fc80007810000 */
[----:B------:R-:W-:-:S03]  /*2cc0*/  FMNMX.FTZ R80, R101, R80, !PT ;  /* 0x0000005065507209 */ /* 0x000fc60007810000 */
[----:B------:R1:W-:Y:S08]  /*2cd0*/  MUFU.TANH R135, R45 ;  /* 0x0000002d00877308 */ /* 0x0003f00000002400 */
[----:B------:R-:W-:Y:S01]  /*2ce0*/  MUFU.TANH R60, R60 ;  /* 0x0000003c003c7308 */ /* 0x000fe20000002400 */
[----:B-1----:R-:W-:Y:S02]  /*2cf0*/  FSEL R45, R94, -INF , P1 ;  /* 0xff8000005e2d7808 */ /* 0x002fe40000800000 */
[----:B------:R-:W-:-:S02]  /*2d00*/  ISETP.GT.AND P1, PT, R6, 0x39, PT ;  /* 0x000000390600780c */ /* 0x000fc40003f24270 */
[----:B0-----:R-:W-:Y:S02]  /*2d10*/  FSEL R53, R102, -INF , P5 ;  /* 0xff80000066357808 */ /* 0x001fe40002800000 */
[----:B------:R-:W-:Y:S01]  /*2d20*/  ISETP.GT.AND P5, PT, R6, 0x49, PT ;  /* 0x000000490600780c */ /* 0x000fe20003fa4270 */
[----:B------:R0:W-:Y:S08]  /*2d30*/  MUFU.TANH R20, R103 ;  /* 0x0000006700147308 */ /* 0x0001f00000002400 */
[----:B------:R1:W-:Y:S01]  /*2d40*/  MUFU.TANH R48, R47 ;  /* 0x0000002f00307308 */ /* 0x0003e20000002400 */
[----:B0-----:R-:W-:Y:S01]  /*2d50*/  FSEL R103, R14, -INF , P1 ;  /* 0xff8000000e677808 */ /* 0x001fe20000800000 */
[----:B------:R-:W-:Y:S01]  /*2d60*/  FMUL.FTZ R14, R0, R25 ;  /* 0x00000019000e7220 */ /* 0x000fe20000410000 */
[----:B------:R-:W-:-:S02]  /*2d70*/  FSEL R25, R74, -INF , P5 ;  /* 0xff8000004a197808 */ /* 0x000fc40002800000 */
[----:B------:R-:W-:-:S03]  /*2d80*/  FMNMX.FTZ R80, R103, R80, !PT ;  /* 0x0000005067507209 */ /* 0x000fc60007810000 */
[----:B------:R-:W0:Y:S01]  /*2d90*/  MUFU.TANH R72, R61 ;  /* 0x0000003d00487308 */ /* 0x000e220000002400 */
[----:B-1----:R-:W-:Y:S02]  /*2da0*/  FSEL R47, R95, -INF , P2 ;  /* 0xff8000005f2f7808 */ /* 0x002fe40001000000 */
[----:B------:R-:W-:-:S04]  /*2db0*/  ISETP.GT.AND P2, PT, R6, 0x40, PT ;  /* 0x000000400600780c */ /* 0x000fc80003f44270 */
[----:B------:R-:W-:Y:S01]  /*2dc0*/  FSEL R107, R56, -INF , P2 ;  /* 0xff800000386b7808 */ /* 0x000fe20001000000 */
[----:B------:R-:W-:Y:S01]  /*2dd0*/  MUFU.TANH R58, R58 ;  /* 0x0000003a003a7308 */ /* 0x000fe20000002400 */
[----:B------:R-:W-:Y:S02]  /*2de0*/  FMUL.FTZ R56, R0, R29 ;  /* 0x0000001d00387220 */ /* 0x000fe40000410000 */
[----:B------:R-:W-:-:S05]  /*2df0*/  FMNMX.FTZ R80, R107, R80, !PT ;  /* 0x000000506b507209 */ /* 0x000fca0007810000 */
[----:B------:R1:W-:Y:S01]  /*2e00*/  MUFU.TANH R139, R49 ;  /* 0x00000031008b7308 */ /* 0x0003e20000002400 */
[----:B0-----:R-:W-:Y:S02]  /*2e10*/  FSEL R117, R72, -INF , P5 ;  /* 0xff80000048757808 */ /* 0x001fe40002800000 */
[----:B------:R-:W-:-:S05]  /*2e20*/  ISETP.GT.AND P5, PT, R6, 0x60, PT ;  /* 0x000000600600780c */ /* 0x000fca0003fa4270 */
[----:B------:R-:W-:Y:S01]  /*2e30*/  MUFU.TANH R64, R64 ;  /* 0x0000004000407308 */ /* 0x000fe20000002400 */
[----:B-1----:R-:W-:Y:S02]  /*2e40*/  FSEL R49, R98, -INF , P3 ;  /* 0xff80000062317808 */ /* 0x002fe40001800000 */
[----:B------:R-:W-:-:S04]  /*2e50*/  ISETP.GT.AND P3, PT, R6, 0x41, PT ;  /* 0x000000410600780c */ /* 0x000fc80003f64270 */
[----:B------:R-:W-:Y:S01]  /*2e60*/  FSEL R113, R113, -INF , P3 ;  /* 0xff80000071717808 */ /* 0x000fe20001800000 */
[----:B------:R-:W0:Y:S03]  /*2e70*/  MUFU.TANH R59, R59 ;  /* 0x0000003b003b7308 */ /* 0x000e260000002400 */
[----:B------:R-:W-:-:S05]  /*2e80*/  FMNMX.FTZ R80, R113, R80, !PT ;  /* 0x0000005071507209 */ /* 0x000fca0007810000 */
[----:B------:R1:W-:Y:S08]  /*2e90*/  MUFU.TANH R10, R51 ;  /* 0x00000033000a7308 */ /* 0x0003f00000002400 */
[----:B------:R2:W-:Y:S01]  /*2ea0*/  MUFU.TANH R123, R65 ;  /* 0x00000041007b7308 */ /* 0x0005e20000002400 */
[----:B-1----:R-:W-:Y:S02]  /*2eb0*/  FSEL R51, R12, -INF , P4 ;  /* 0xff8000000c337808 */ /* 0x002fe40002000000 */
[----:B------:R-:W-:-:S02]  /*2ec0*/  ISETP.GT.AND P4, PT, R6, 0x48, PT ;  /* 0x000000480600780c */ /* 0x000fc40003f84270 */
[----:B0-----:R-:W-:Y:S02]  /*2ed0*/  FSEL R59, R59, -INF , P3 ;  /* 0xff8000003b3b7808 */ /* 0x001fe40001800000 */
[----:B------:R-:W-:Y:S01]  /*2ee0*/  FSEL R111, R60, -INF , P4 ;  /* 0xff8000003c6f7808 */ /* 0x000fe20002000000 */
[----:B------:R-:W0:Y:S01]  /*2ef0*/  MUFU.TANH R62, R62 ;  /* 0x0000003e003e7308 */ /* 0x000e220000002400 */
[----:B--2---:R-:W-:Y:S01]  /*2f00*/  FMUL.FTZ R65, R0, R55 ;  /* 0x0000003700417220 */ /* 0x004fe20000410000 */
[----:B------:R-:W-:Y:S01]  /*2f10*/  FSEL R55, R20, -INF , P1 ;  /* 0xff80000014377808 */ /* 0x000fe20000800000 */
[----:B------:R-:W-:Y:S01]  /*2f20*/  FMUL.FTZ R20, R0, R27 ;  /* 0x0000001b00147220 */ /* 0x000fe20000410000 */
[----:B------:R-:W-:Y:S02]  /*2f30*/  ISETP.GT.AND P1, PT, R6, 0x50, PT ;  /* 0x000000500600780c */ /* 0x000fe40003f24270 */
[----:B------:R-:W-:Y:S02]  /*2f40*/  FMNMX.FTZ R80, R111, R80, !PT ;  /* 0x000000506f507209 */ /* 0x000fe40007810000 */
[----:B------:R-:W1:Y:S01]  /*2f50*/  MUFU.TANH R68, R68 ;  /* 0x0000004400447308 */ /* 0x000e620000002400 */
[----:B------:R-:W-:-:S02]  /*2f60*/  FSEL R119, R64, -INF , P1 ;  /* 0xff80000040777808 */ /* 0x000fc40000800000 */
[----:B------:R-:W-:Y:S02]  /*2f70*/  FMNMX.FTZ R80, R117, R80, !PT ;  /* 0x0000005075507209 */ /* 0x000fe40007810000 */
[----:B------:R-:W-:Y:S02]  /*2f80*/  ISETP.GT.AND P3, PT, R6, 0x58, PT ;  /* 0x000000580600780c */ /* 0x000fe40003f64270 */
[----:B------:R-:W-:Y:S01]  /*2f90*/  FMNMX.FTZ R80, R119, R80, !PT ;  /* 0x0000005077507209 */ /* 0x000fe20007810000 */
[----:B------:R-:W2:Y:S01]  /*2fa0*/  MUFU.TANH R76, R71 ;  /* 0x00000047004c7308 */ /* 0x000ea20000002400 */
[----:B0-----:R-:W-:Y:S02]  /*2fb0*/  FSEL R61, R62, -INF , P4 ;  /* 0xff8000003e3d7808 */ /* 0x001fe40002000000 */
[----:B------:R-:W-:-:S04]  /*2fc0*/  ISETP.GT.AND P4, PT, R6, 0x59, PT ;  /* 0x000000590600780c */ /* 0x000fc80003f84270 */
[----:B------:R-:W-:Y:S01]  /*2fd0*/  FSEL R127, R127, -INF , P4 ;  /* 0xff8000007f7f7808 */ /* 0x000fe20002000000 */
[----:B------:R-:W-:Y:S01]  /*2fe0*/  MUFU.TANH R66, R66 ;  /* 0x0000004200427308 */ /* 0x000fe20000002400 */
[----:B-1----:R-:W-:-:S07]  /*2ff0*/  FSEL R121, R68, -INF , P3 ;  /* 0xff80000044797808 */ /* 0x002fce0001800000 */
[----:B------:R0:W-:Y:S08]  /*3000*/  MUFU.TANH R143, R57 ;  /* 0x00000039008f7308 */ /* 0x0001f00000002400 */
[----:B------:R-:W1:Y:S01]  /*3010*/  MUFU.TANH R40, R40 ;  /* 0x0000002800287308 */ /* 0x000e620000002400 */
[----:B0-----:R-:W-:Y:S02]  /*3020*/  FSEL R57, R58, -INF , P2 ;  /* 0xff8000003a397808 */ /* 0x001fe40001000000 */
[----:B------:R-:W-:-:S04]  /*3030*/  ISETP.GT.AND P2, PT, R6, 0x51, PT ;  /* 0x000000510600780c */ /* 0x000fc80003f44270 */
[----:B------:R-:W-:Y:S01]  /*3040*/  FSEL R123, R123, -INF , P2 ;  /* 0xff8000007b7b7808 */ /* 0x000fe20001000000 */
[----:B------:R-:W0:Y:S01]  /*3050*/  MUFU.TANH R50, R50 ;  /* 0x0000003200327308 */ /* 0x000e220000002400 */
[----:B------:R-:W-:Y:S02]  /*3060*/  FSEL R27, R75, -INF , P2 ;  /* 0xff8000004b1b7808 */ /* 0x000fe40001000000 */
[----:B------:R-:W-:Y:S02]  /*3070*/  FMNMX.FTZ R80, R123, R80, !PT ;  /* 0x000000507b507209 */ /* 0x000fe40007810000 */
[----:B--2---:R-:W-:Y:S02]  /*3080*/  FSEL R75, R76, -INF , P4 ;  /* 0xff8000004c4b7808 */ /* 0x004fe40002000000 */
[----:B------:R-:W-:Y:S01]  /*3090*/  FMNMX.FTZ R80, R121, R80, !PT ;  /* 0x0000005079507209 */ /* 0x000fe20007810000 */
[----:B------:R-:W2:Y:S01]  /*30a0*/  MUFU.TANH R70, R70 ;  /* 0x0000004600467308 */ /* 0x000ea20000002400 */
[----:B------:R-:W-:-:S02]  /*30b0*/  ISETP.GT.AND P4, PT, R6, 0x70, PT ;  /* 0x000000700600780c */ /* 0x000fc40003f84270 */
[----:B-1----:R-:W-:Y:S01]  /*30c0*/  FSEL R131, R40, -INF , P5 ;  /* 0xff80000028837808 */ /* 0x002fe20002800000 */
[----:B------:R-:W-:Y:S01]  /*30d0*/  FMUL.FTZ R40, R0, R33 ;  /* 0x0000002100287220 */ /* 0x000fe20000410000 */
[----:B------:R-:W-:Y:S02]  /*30e0*/  FMNMX.FTZ R80, R127, R80, !PT ;  /* 0x000000507f507209 */ /* 0x000fe40007810000 */
[----:B------:R-:W-:Y:S01]  /*30f0*/  FSEL R137, R137, -INF , P4 ;  /* 0xff80000089897808 */ /* 0x000fe20002000000 */
[----:B------:R-:W1:Y:S01]  /*3100*/  MUFU.TANH R44, R44 ;  /* 0x0000002c002c7308 */ /* 0x000e620000002400 */
[----:B0-----:R-:W-:Y:S02]  /*3110*/  FSEL R115, R50, -INF , P4 ;  /* 0xff80000032737808 */ /* 0x001fe40002000000 */
[----:B------:R-:W-:Y:S02]  /*3120*/  ISETP.GT.AND P2, PT, R6, 0x68, PT ;  /* 0x000000680600780c */ /* 0x000fe40003f44270 */
[----:B------:R-:W-:-:S02]  /*3130*/  FMNMX.FTZ R80, R131, R80, !PT ;  /* 0x0000005083507209 */ /* 0x000fc40007810000 */
[----:B------:R-:W-:Y:S01]  /*3140*/  ISETP.GT.AND P4, PT, R6, 0x81, PT ;  /* 0x000000810600780c */ /* 0x000fe20003f84270 */
[----:B------:R-:W0:Y:S01]  /*3150*/  MUFU.TANH R14, R14 ;  /* 0x0000000e000e7308 */ /* 0x000e220000002400 */
[----:B--2---:R-:W-:Y:S02]  /*3160*/  FSEL R71, R70, -INF , P3 ;  /* 0xff80000046477808 */ /* 0x004fe40001800000 */
[----:B------:R-:W-:-:S04]  /*3170*/  ISETP.GT.AND P3, PT, R6, 0x69, PT ;  /* 0x000000690600780c */ /* 0x000fc80003f64270 */
[----:B------:R-:W-:Y:S01]  /*3180*/  FSEL R135, R135, -INF , P3 ;  /* 0xff80000087877808 */ /* 0x000fe20001800000 */
[----:B------:R-:W2:Y:S01]  /*3190*/  MUFU.TANH R42, R42 ;  /* 0x0000002a002a7308 */ /* 0x000ea20000002400 */
[----:B-1----:R-:W-:Y:S02]  /*31a0*/  FSEL R129, R44, -INF , P2 ;  /* 0xff8000002c817808 */ /* 0x002fe40001000000 */
[----:B------:R-:W-:Y:S02]  /*31b0*/  FSEL R109, R48, -INF , P3 ;  /* 0xff800000306d7808 */ /* 0x000fe40001800000 */
[----:B------:R-:W-:-:S03]  /*31c0*/  ISETP.GT.AND P3, PT, R6, 0x80, PT ;  /* 0x000000800600780c */ /* 0x000fc60003f64270 */
[----:B------:R1:W-:Y:S01]  /*31d0*/  MUFU.TANH R12, R65 ;  /* 0x00000041000c7308 */ /* 0x0003e20000002400 */
[----:B0-----:R-:W-:Y:S02]  /*31e0*/  FSEL R149, R14, -INF , P4 ;  /* 0xff8000000e957808 */ /* 0x001fe40002000000 */
[----:B------:R-:W-:-:S04]  /*31f0*/  FMNMX.FTZ R14, R5, R4, !PT ;  /* 0x00000004050e7209 */ /* 0x000fc80007810000 */
[----:B------:R-:W-:Y:S01]  /*3200*/  FMNMX.FTZ R14, R7, R14, !PT ;  /* 0x0000000e070e7209 */ /* 0x000fe20007810000 */
[----:B------:R-:W0:Y:S01]  /*3210*/  MUFU.TANH R20, R20 ;  /* 0x0000001400147308 */ /* 0x000e220000002400 */
[----:B-1----:R-:W-:Y:S02]  /*3220*/  FSEL R65, R66, -INF , P1 ;  /* 0xff80000042417808 */ /* 0x002fe40000800000 */
[----:B------:R-:W-:Y:S02]  /*3230*/  ISETP.GT.AND P1, PT, R6, 0x61, PT ;  /* 0x000000610600780c */ /* 0x000fe40003f24270 */
[----:B--2---:R-:W-:Y:S02]  /*3240*/  FSEL R29, R42, -INF , P5 ;  /* 0xff8000002a1d7808 */ /* 0x004fe40002800000 */
[----:B------:R-:W-:Y:S01]  /*3250*/  FSEL R125, R125, -INF , P1 ;  /* 0xff8000007d7d7808 */ /* 0x000fe20000800000 */
[----:B------:R-:W1:Y:S01]  /*3260*/  MUFU.TANH R46, R46 ;  /* 0x0000002e002e7308 */ /* 0x000e620000002400 */
[----:B------:R-:W-:-:S02]  /*3270*/  ISETP.GT.AND P5, PT, R6, 0x71, PT ;  /* 0x000000710600780c */ /* 0x000fc40003fa4270 */
[----:B------:R-:W-:Y:S02]  /*3280*/  FMNMX.FTZ R80, R125, R80, !PT ;  /* 0x000000507d507209 */ /* 0x000fe40007810000 */
[----:B------:R-:W-:Y:S02]  /*3290*/  FSEL R95, R78, -INF , P1 ;  /* 0xff8000004e5f7808 */ /* 0x000fe40000800000 */
[----:B------:R-:W-:Y:S01]  /*32a0*/  FMNMX.FTZ R80, R129, R80, !PT ;  /* 0x0000005081507209 */ /* 0x000fe20007810000 */
[----:B------:R-:W2:Y:S01]  /*32b0*/  MUFU.TANH R52, R52 ;  /* 0x0000003400347308 */ /* 0x000ea20000002400 */
[----:B0-----:R-:W-:Y:S02]  /*32c0*/  FSEL R151, R20, -INF , P4 ;  /* 0xff80000014977808 */ /* 0x001fe40002000000 */
[----:B------:R-:W-:Y:S02]  /*32d0*/  FMNMX.FTZ R80, R135, R80, !PT ;  /* 0x0000005087507209 */ /* 0x000fe40007810000 */
[----:B------:R-:W-:-:S02]  /*32e0*/  FMNMX.FTZ R20, R9, R14, !PT ;  /* 0x0000000e09147209 */ /* 0x000fc40007810000 */
[----:B------:R-:W-:Y:S01]  /*32f0*/  ISETP.GT.AND P1, PT, R6, 0x78, PT ;  /* 0x000000780600780c */ /* 0x000fe20003f24270 */
[----:B------:R-:W0:Y:S01]  /*3300*/  MUFU.TANH R24, R24 ;  /* 0x0000001800187308 */ /* 0x000e220000002400 */
[----:B------:R-:W-:Y:S02]  /*3310*/  FSEL R139, R139, -INF , P5 ;  /* 0xff8000008b8b7808 */ /* 0x000fe40002800000 */
[----:B------:R-:W-:Y:S02]  /*3320*/  FMNMX.FTZ R80, R137, R80, !PT ;  /* 0x0000005089507209 */ /* 0x000fe40007810000 */
[----:B------:R-:W-:Y:S02]  /*3330*/  FMNMX.FTZ R20, R11, R20, !PT ;  /* 0x000000140b147209 */ /* 0x000fe40007810000 */
[----:B-1----:R-:W-:Y:S01]  /*3340*/  FSEL R105, R46, -INF , P2 ;  /* 0xff8000002e697808 */ /* 0x002fe20001000000 */
[----:B------:R-:W1:Y:S01]  /*3350*/  MUFU.TANH R54, R54 ;  /* 0x0000003600367308 */ /* 0x000e620000002400 */
[----:B------:R-:W-:-:S02]  /*3360*/  ISETP.GT.AND P2, PT, R6, 0x79, PT ;  /* 0x000000790600780c */ /* 0x000fc40003f44270 */
[----:B--2---:R-:W-:Y:S02]  /*3370*/  FSEL R141, R52, -INF , P1 ;  /* 0xff800000348d7808 */ /* 0x004fe40000800000 */
[----:B------:R-:W-:Y:S02]  /*3380*/  FMNMX.FTZ R80, R139, R80, !PT ;  /* 0x000000508b507209 */ /* 0x000fe40007810000 */
[----:B------:R-:W-:Y:S01]  /*3390*/  FMNMX.FTZ R20, R13, R20, !PT ;  /* 0x000000140d147209 */ /* 0x000fe20007810000 */
[----:B------:R-:W2:Y:S01]  /*33a0*/  MUFU.TANH R28, R28 ;  /* 0x0000001c001c7308 */ /* 0x000ea20000002400 */
[----:B------:R-:W-:Y:S02]  /*33b0*/  FSEL R143, R143, -INF , P2 ;  /* 0xff8000008f8f7808 */ /* 0x000fe40001000000 */
[----:B------:R-:W-:Y:S02]  /*33c0*/  FMNMX.FTZ R80, R141, R80, !PT ;  /* 0x000000508d507209 */ /* 0x000fe40007810000 */
[----:B------:R-:W-:-:S02]  /*33d0*/  FMNMX.FTZ R20, R15, R20, !PT ;  /* 0x000000140f147209 */ /* 0x000fc40007810000 */
[----:B0-----:R-:W-:Y:S01]  /*33e0*/  FSEL R145, R24, -INF , P3 ;  /* 0xff80000018917808 */ /* 0x001fe20001800000 */
[----:B------:R-:W0:Y:S01]  /*33f0*/  MUFU.TANH R56, R56 ;  /* 0x0000003800387308 */ /* 0x000e220000002400 */
[----:B------:R-:W-:Y:S02]  /*3400*/  FMNMX.FTZ R80, R143, R80, !PT ;  /* 0x000000508f507209 */ /* 0x000fe40007810000 */
[----:B------:R-:W-:Y:S02]  /*3410*/  FMNMX.FTZ R24, R21, R20, !PT ;  /* 0x0000001415187209 */ /* 0x000fe40007810000 */
[----:B------:R-:W-:Y:S01]  /*3420*/  FSEL R33, R10, -INF , P5 ;  /* 0xff8000000a217808 */ /* 0x000fe20002800000 */
[----:B------:R-:W-:Y:S01]  /*3430*/  FMUL.FTZ R10, R0, R37 ;  /* 0x00000025000a7220 */ /* 0x000fe20000410000 */
[----:B------:R-:W-:Y:S01]  /*3440*/  ISETP.GT.AND P5, PT, R6, 0x88, PT ;  /* 0x000000880600780c */ /* 0x000fe20003fa4270 */
[----:B------:R-:W3:Y:S01]  /*3450*/  MUFU.TANH R26, R26 ;  /* 0x0000001a001a7308 */ /* 0x000ee20000002400 */
[----:B------:R-:W-:-:S02]  /*3460*/  FMNMX.FTZ R80, R145, R80, !PT ;  /* 0x0000005091507209 */ /* 0x000fc40007810000 */
[----:B------:R-:W-:Y:S02]  /*3470*/  FMNMX.FTZ R24, R41, R24, !PT ;  /* 0x0000001829187209 */ /* 0x000fe40007810000 */
[----:B-1----:R-:W-:Y:S02]  /*3480*/  FSEL R133, R54, -INF , P1 ;  /* 0xff80000036857808 */ /* 0x002fe40000800000 */
[----:B------:R-:W-:Y:S01]  /*3490*/  ISETP.GT.AND P1, PT, R6, 0x89, PT ;  /* 0x000000890600780c */ /* 0x000fe20003f24270 */
[----:B------:R-:W1:Y:S01]  /*34a0*/  MUFU.TANH R32, R32 ;  /* 0x0000002000207308 */ /* 0x000e620000002400 */
[----:B--2---:R-:W-:Y:S02]  /*34b0*/  FSEL R153, R28, -INF , P5 ;  /* 0xff8000001c997808 */ /* 0x004fe40002800000 */
[----:B------:R-:W-:Y:S02]  /*34c0*/  FMNMX.FTZ R80, R149, R80, !PT ;  /* 0x0000005095507209 */ /* 0x000fe40007810000 */
[----:B------:R-:W-:-:S02]  /*34d0*/  FMNMX.FTZ R24, R43, R24, !PT ;  /* 0x000000182b187209 */ /* 0x000fc40007810000 */
[----:B------:R-:W-:Y:S01]  /*34e0*/  FSEL R37, R12, -INF , P2 ;  /* 0xff8000000c257808 */ /* 0x000fe20001000000 */
[----:B------:R-:W2:Y:S01]  /*34f0*/  MUFU.TANH R40, R40 ;  /* 0x0000002800287308 */ /* 0x000ea20000002400 */
[----:B------:R-:W-:Y:S02]  /*3500*/  ISETP.GT.AND P2, PT, R6, 0x90, PT ;  /* 0x000000900600780c */ /* 0x000fe40003f44270 */
[----:B0-----:R-:W-:Y:S02]  /*3510*/  FSEL R157, R56, -INF , P1 ;  /* 0xff800000389d7808 */ /* 0x001fe40000800000 */
[----:B------:R-:W-:Y:S02]  /*3520*/  FMNMX.FTZ R80, R153, R80, !PT ;  /* 0x0000005099507209 */ /* 0x000fe40007810000 */
[----:B------:R-:W-:Y:S01]  /*3530*/  FMNMX.FTZ R24, R45, R24, !PT ;  /* 0x000000182d187209 */ /* 0x000fe20007810000 */
[----:B------:R-:W0:Y:S01]  /*3540*/  MUFU.TANH R30, R30 ;  /* 0x0000001e001e7308 */ /* 0x000e220000002400 */
[----:B---3--:R-:W-:-:S02]  /*3550*/  FSEL R147, R26, -INF , P3 ;  /* 0xff8000001a937808 */ /* 0x008fc40001800000 */
[----:B------:R-:W-:Y:S02]  /*3560*/  ISETP.GT.AND P3, PT, R6, 0x91, PT ;  /* 0x000000910600780c */ /* 0x000fe40003f64270 */
[----:B-1----:R-:W-:Y:S02]  /*3570*/  FSEL R159, R32, -INF , P2 ;  /* 0xff800000209f7808 */ /* 0x002fe40001000000 */
[----:B------:R-:W-:Y:S01]  /*3580*/  FMNMX.FTZ R80, R157, R80, !PT ;  /* 0x000000509d507209 */ /* 0x000fe20007810000 */
[----:B------:R-:W1:Y:S01]  /*3590*/  MUFU.TANH R36, R36 ;  /* 0x0000002400247308 */ /* 0x000e620000002400 */
[----:B------:R-:W-:Y:S02]  /*35a0*/  FMNMX.FTZ R26, R47, R24, !PT ;  /* 0x000000182f1a7209 */ /* 0x000fe40007810000 */
[----:B------:R-:W-:Y:S02]  /*35b0*/  ISETP.GT.AND P4, PT, R6, 0x98, PT ;  /* 0x000000980600780c */ /* 0x000fe40003f84270 */
[----:B--2---:R-:W-:-:S02]  /*35c0*/  FSEL R161, R40, -INF , P3 ;  /* 0xff80000028a17808 */ /* 0x004fc40001800000 */
[----:B------:R-:W-:Y:S01]  /*35d0*/  FMNMX.FTZ R80, R159, R80, !PT ;  /* 0x000000509f507209 */ /* 0x000fe20007810000 */
[----:B------:R-:W2:Y:S01]  /*35e0*/  MUFU.TANH R10, R10 ;  /* 0x0000000a000a7308 */ /* 0x000ea20000002400 */
[----:B------:R-:W-:Y:S02]  /*35f0*/  FMNMX.FTZ R26, R49, R26, !PT ;  /* 0x0000001a311a7209 */ /* 0x000fe40007810000 */
[----:B0-----:R-:W-:Y:S02]  /*3600*/  FSEL R155, R30, -INF , P5 ;  /* 0xff8000001e9b7808 */ /* 0x001fe40002800000 */
[----:B------:R-:W-:Y:S02]  /*3610*/  ISETP.GT.AND P5, PT, R6, 0x99, PT ;  /* 0x000000990600780c */ /* 0x000fe40003fa4270 */
[----:B------:R-:W-:Y:S01]  /*3620*/  FMNMX.FTZ R80, R161, R80, !PT ;  /* 0x00000050a1507209 */ /* 0x000fe20007810000 */
[----:B------:R0:W-:Y:S01]  /*3630*/  MUFU.TANH R40, R34 ;  /* 0x0000002200287308 */ /* 0x0001e20000002400 */
[----:B-1----:R-:W-:-:S02]  /*3640*/  FSEL R163, R36, -INF , P4 ;  /* 0xff80000024a37808 */ /* 0x002fc40002000000 */
[----:B------:R-:W-:Y:S02]  /*3650*/  FMNMX.FTZ R26, R51, R26, !PT ;  /* 0x0000001a331a7209 */ /* 0x000fe40007810000 */
[----:B------:R-:W-:Y:S02]  /*3660*/  FMNMX.FTZ R80, R163, R80, !PT ;  /* 0x00000050a3507209 */ /* 0x000fe40007810000 */
[----:B------:R-:W-:Y:S01]  /*3670*/  FMNMX.FTZ R26, R53, R26, !PT ;  /* 0x0000001a351a7209 */ /* 0x000fe20007810000 */
[----:B------:R1:W3:Y:S01]  /*3680*/  MUFU.TANH R36, R31 ;  /* 0x0000001f00247308 */ /* 0x0002e20000002400 */
[----:B--2---:R-:W-:Y:S02]  /*3690*/  FSEL R165, R10, -INF , P5 ;  /* 0xff8000000aa57808 */ /* 0x004fe40002800000 */
[----:B------:R-:W-:Y:S02]  /*36a0*/  FMNMX.FTZ R28, R55, R26, !PT ;  /* 0x0000001a371c7209 */ /* 0x000fe40007810000 */
[----:B------:R-:W-:-:S02]  /*36b0*/  FMNMX.FTZ R80, R165, R80, !PT ;  /* 0x00000050a5507209 */ /* 0x000fc40007810000 */
[----:B------:R-:W-:Y:S01]  /*36c0*/  FMNMX.FTZ R28, R57, R28, !PT ;  /* 0x0000001c391c7209 */ /* 0x000fe20007810000 */
[----:B------:R-:W2:Y:S02]  /*36d0*/  MUFU.TANH R42, R35 ;  /* 0x00000023002a7308 */ /* 0x000ea40000002400 */
[----:B------:R-:W4:Y:S01]  /*36e0*/  SHFL.BFLY PT, R89, R80, 0x2, 0x1f ;  /* 0x0c401f0050597f89 */ /* 0x000f2200000e0000 */
[----:B------:R-:W-:-:S04]  /*36f0*/  FMNMX.FTZ R28, R59, R28, !PT ;  /* 0x0000001c3b1c7209 */ /* 0x000fc80007810000 */
[----:B------:R-:W-:Y:S01]  /*3700*/  FMNMX.FTZ R28, R61, R28, !PT ;  /* 0x0000001c3d1c7209 */ /* 0x000fe20007810000 */
[----:B------:R-:W5:Y:S03]  /*3710*/  MUFU.TANH R38, R38 ;  /* 0x0000002600267308 */ /* 0x000f660000002400 */
[----:B------:R-:W-:-:S04]  /*3720*/  FMNMX.FTZ R30, R25, R28, !PT ;  /* 0x0000001c191e7209 */ /* 0x000fc80007810000 */
[----:B------:R-:W-:Y:S01]  /*3730*/  FMNMX.FTZ R30, R65, R30, !PT ;  /* 0x0000001e411e7209 */ /* 0x000fe20007810000 */
[----:B------:R-:W5:Y:S03]  /*3740*/  MUFU.TANH R44, R39 ;  /* 0x00000027002c7308 */ /* 0x000f660000002400 */
[----:B------:R-:W-:-:S04]  /*3750*/  FMNMX.FTZ R30, R27, R30, !PT ;  /* 0x0000001e1b1e7209 */ /* 0x000fc80007810000 */
[----:B------:R-:W-:Y:S02]  /*3760*/  FMNMX.FTZ R30, R71, R30, !PT ;  /* 0x0000001e471e7209 */ /* 0x000fe40007810000 */
[----:B----4-:R-:W-:Y:S02]  /*3770*/  FMNMX.FTZ R6, R80, R89, !PT ;  /* 0x0000005950067209 */ /* 0x010fe40007810000 */
[----:B------:R-:W-:-:S03]  /*3780*/  FMNMX.FTZ R32, R75, R30, !PT ;  /* 0x0000001e4b207209 */ /* 0x000fc60007810000 */
[----:B------:R-:W4:Y:S01]  /*3790*/  SHFL.BFLY PT, R89, R6, 0x1, 0x1f ;  /* 0x0c201f0006597f89 */ /* 0x000f2200000e0000 */
[----:B------:R-:W-:-:S04]  /*37a0*/  FMNMX.FTZ R32, R29, R32, !PT ;  /* 0x000000201d207209 */ /* 0x000fc80007810000 */
[----:B------:R-:W-:-:S04]  /*37b0*/  FMNMX.FTZ R32, R95, R32, !PT ;  /* 0x000000205f207209 */ /* 0x000fc80007810000 */
[----:B------:R-:W-:-:S04]  /*37c0*/  FMNMX.FTZ R32, R105, R32, !PT ;  /* 0x0000002069207209 */ /* 0x000fc80007810000 */
[----:B0-----:R-:W-:-:S04]  /*37d0*/  FMNMX.FTZ R34, R109, R32, !PT ;  /* 0x000000206d227209 */ /* 0x001fc80007810000 */
[----:B------:R-:W-:-:S04]  /*37e0*/  FMNMX.FTZ R34, R115, R34, !PT ;  /* 0x0000002273227209 */ /* 0x000fc80007810000 */
[----:B------:R-:W-:Y:S02]  /*37f0*/  FMNMX.FTZ R34, R33, R34, !PT ;  /* 0x0000002221227209 */ /* 0x000fe40007810000 */
[----:B----4-:R-:W-:Y:S02]  /*3800*/  FMNMX.FTZ R89, R6, R89, !PT ;  /* 0x0000005906597209 */ /* 0x010fe40007810000 */
[----:B------:R-:W-:Y:S02]  /*3810*/  FMNMX.FTZ R34, R133, R34, !PT ;  /* 0x0000002285227209 */ /* 0x000fe40007810000 */
[C---:B------:R-:W-:Y:S01]  /*3820*/  FSETP.NEU.FTZ.AND P6, PT, R89.reuse, -INF , PT ;  /* 0xff8000005900780b */ /* 0x040fe20003fdd000 */
[----:B------:R-:W-:-:S01]  /*3830*/  FFMA.FTZ R10, R89, R88, -8 ;  /* 0xc1000000590a7423 */ /* 0x000fc20000010058 */
[----:B------:R-:W-:-:S04]  /*3840*/  FMNMX.FTZ R46, R37, R34, !PT ;  /* 0x00000022252e7209 */ /* 0x000fc80007810000 */
[----:B------:R-:W-:Y:S02]  /*3850*/  FSEL R52, R10, RZ, P6 ;  /* 0x000000ff0a347208 */ /* 0x000fe40003000000 */
[----:B------:R-:W-:Y:S02]  /*3860*/  FMNMX.FTZ R46, R147, R46, !PT ;  /* 0x0000002e932e7209 */ /* 0x000fe40007810000 */
[----:B------:R-:W-:Y:S01]  /*3870*/  LOP3.LUT P6, RZ, R82, 0x7f, RZ, 0xc0, !PT ;  /* 0x0000007f52ff7812 */ /* 0x000fe200078cc0ff */
[----:B-1----:R-:W-:-:S01]  /*3880*/  FFMA.FTZ R31, R8, R88, -R52 ;  /* 0x00000058081f7223 */ /* 0x002fc20000010834 */
[----:B------:R-:W-:Y:S01]  /*3890*/  FMNMX.FTZ R46, R151, R46, !PT ;  /* 0x0000002e972e7209 */ /* 0x000fe20007810000 */
[----:B------:R-:W-:-:S01]  /*38a0*/  FFMA.FTZ R8, R67, R88, -R52 ;  /* 0x0000005843087223 */ /* 0x000fc20000010834 */
[-CC-:B------:R-:W-:Y:S01]  /*38b0*/  FFMA.FTZ R67, R81, R88.reuse, -R52.reuse ;  /* 0x0000005851437223 */ /* 0x180fe20000010834 */
[----:B------:R-:W-:-:S01]  /*38c0*/  FFMA.FTZ R81, R117, R88, -R52 ;  /* 0x0000005875517223 */ /* 0x000fc20000010834 */
[-CC-:B------:R-:W-:Y:S01]  /*38d0*/  FFMA.FTZ R119, R119, R88.reuse, -R52.reuse ;  /* 0x0000005877777223 */ /* 0x180fe20000010834 */
[----:B---3--:R-:W-:Y:S01]  /*38e0*/  FSEL R117, R36, -INF , P1 ;  /* 0xff80000024757808 */ /* 0x008fe20000800000 */
[--C-:B------:R-:W-:Y:S01]  /*38f0*/  FFMA.FTZ R83, R83, R88, -R52.reuse ;  /* 0x0000005853537223 */ /* 0x100fe20000010834 */
[----:B------:R-:W-:Y:S01]  /*3900*/  FMNMX.FTZ R46, R155, R46, !PT ;  /* 0x0000002e9b2e7209 */ /* 0x000fe20007810000 */
[----:B------:R0:W-:Y:S01]  /*3910*/  MUFU.EX2 R32, R119 ;  /* 0x0000007700207308 */ /* 0x0001e20000000800 */
[----:B------:R-:W-:-:S01]  /*3920*/  FFMA.FTZ R48, R121, R88, -R52 ;  /* 0x0000005879307223 */ /* 0x000fc20000010834 */
[----:B--2---:R-:W-:Y:S01]  /*3930*/  FSEL R121, R42, -INF , P3 ;  /* 0xff8000002a797808 */ /* 0x004fe20001800000 */
[----:B------:R-:W-:-:S01]  /*3940*/  FFMA.FTZ R93, R93, R88, -R52 ;  /* 0x000000585d5d7223 */ /* 0x000fc20000010834 */
[----:B------:R-:W-:Y:S01]  /*3950*/  FMNMX.FTZ R46, R117, R46, !PT ;  /* 0x0000002e752e7209 */ /* 0x000fe20007810000 */
[----:B------:R-:W-:-:S01]  /*3960*/  FFMA.FTZ R6, R63, R88, -R52 ;  /* 0x000000583f067223 */ /* 0x000fc20000010834 */
[-CC-:B------:R-:W-:Y:S01]  /*3970*/  FFMA.FTZ R63, R91, R88.reuse, -R52.reuse ;  /* 0x000000585b3f7223 */ /* 0x180fe20000010834 */
[----:B------:R-:W-:-:S01]  /*3980*/  FFMA.FTZ R35, R69, R88, -R52 ;  /* 0x0000005845237223 */ /* 0x000fc20000010834 */
[----:B------:R1:W-:Y:S01]  /*3990*/  MUFU.EX2 R14, R83 ;  /* 0x00000053000e7308 */ /* 0x0003e20000000800 */
[----:B0-----:R-:W-:Y:S01]  /*39a0*/  FSEL R119, R40, -INF , P2 ;  /* 0xff80000028777808 */ /* 0x001fe20001000000 */
[-CC-:B------:R-:W-:Y:S01]  /*39b0*/  FFMA.FTZ R99, R99, R88.reuse, -R52.reuse ;  /* 0x0000005863637223 */ /* 0x180fe20000010834 */
[----:B------:R-:W-:-:S01]  /*39c0*/  FFMA.FTZ R101, R101, R88, -R52 ;  /* 0x0000005865657223 */ /* 0x000fc20000010834 */
[--C-:B------:R-:W-:Y:S01]  /*39d0*/  FFMA.FTZ R107, R107, R88, -R52.reuse ;  /* 0x000000586b6b7223 */ /* 0x100fe20000010834 */
[----:B------:R-:W-:Y:S01]  /*39e0*/  FMNMX.FTZ R46, R119, R46, !PT ;  /* 0x0000002e772e7209 */ /* 0x000fe20007810000 */
[-CC-:B------:R-:W-:Y:S01]  /*39f0*/  FFMA.FTZ R111, R111, R88.reuse, -R52.reuse ;  /* 0x000000586f6f7223 */ /* 0x180fe20000010834 */
[----:B------:R-:W-:-:S01]  /*3a00*/  FFMA.FTZ R10, R73, R88, -R52 ;  /* 0x00000058490a7223 */ /* 0x000fc20000010834 */
[----:B------:R0:W-:Y:S01]  /*3a10*/  MUFU.EX2 R20, R93 ;  /* 0x0000005d00147308 */ /* 0x0001e20000000800 */
[----:B-1----:R-:W-:-:S01]  /*3a20*/  FFMA.FTZ R83, R123, R88, -R52 ;  /* 0x000000587b537223 */ /* 0x002fc20000010834 */
[----:B-----5:R-:W-:Y:S01]  /*3a30*/  FSEL R123, R38, -INF , P4 ;  /* 0xff800000267b7808 */ /* 0x020fe20002000000 */
[----:B------:R-:W-:-:S01]  /*3a40*/  FFMA.FTZ R39, R77, R88, -R52 ;  /* 0x000000584d277223 */ /* 0x000fc20000010834 */
[----:B------:R-:W-:Y:S01]  /*3a50*/  FMNMX.FTZ R46, R121, R46, !PT ;  /* 0x0000002e792e7209 */ /* 0x000fe20007810000 */
[----:B------:R-:W-:-:S01]  /*3a60*/  FFMA.FTZ R69, R79, R88, -R52 ;  /* 0x000000584f457223 */ /* 0x000fc20000010834 */
[-CC-:B------:R-:W-:Y:S01]  /*3a70*/  FFMA.FTZ R12, R85, R88.reuse, -R52.reuse ;  /* 0x00000058550c7223 */ /* 0x180fe20000010834 */
[----:B------:R-:W-:-:S01]  /*3a80*/  FFMA.FTZ R73, R97, R88, -R52 ;  /* 0x0000005861497223 */ /* 0x000fc20000010834 */
[----:B------:R-:W-:Y:S01]  /*3a90*/  FMNMX.FTZ R46, R123, R46, !PT ;  /* 0x0000002e7b2e7209 */ /* 0x000fe20007810000 */
[----:B0-----:R-:W-:-:S01]  /*3aa0*/  FFMA.FTZ R93, R125, R88, -R52 ;  /* 0x000000587d5d7223 */ /* 0x001fc20000010834 */
[----:B------:R-:W-:Y:S01]  /*3ab0*/  FSEL R125, R44, -INF , P5 ;  /* 0xff8000002c7d7808 */ /* 0x000fe20002800000 */
[----:B------:R-:W-:Y:S01]  /*3ac0*/  MUFU.EX2 R6, R6 ;  /* 0x0000000600067308 */ /* 0x000fe20000000800 */
[----:B------:R-:W-:-:S01]  /*3ad0*/  FFMA.FTZ R77, R103, R88, -R52 ;  /* 0x00000058674d7223 */ /* 0x000fc20000010834 */
[--C-:B------:R-:W-:Y:S01]  /*3ae0*/  FFMA.FTZ R79, R113, R88, -R52.reuse ;  /* 0x00000058714f7223 */ /* 0x100fe20000010834 */
[----:B------:R-:W-:Y:S01]  /*3af0*/  FMNMX.FTZ R46, R125, R46, !PT ;  /* 0x0000002e7d2e7209 */ /* 0x000fe20007810000 */
[-CC-:B------:R-:W-:Y:S01]  /*3b00*/  FFMA.FTZ R85, R127, R88.reuse, -R52.reuse ;  /* 0x000000587f557223 */ /* 0x180fe20000010834 */
[----:B------:R-:W-:-:S01]  /*3b10*/  FFMA.FTZ R36, R131, R88, -R52 ;  /* 0x0000005883247223 */ /* 0x000fc20000010834 */
[-CC-:B------:R-:W-:Y:S01]  /*3b20*/  FFMA.FTZ R38, R129, R88.reuse, -R52.reuse ;  /* 0x0000005881267223 */ /* 0x180fe20000010834 */
[----:B------:R-:W-:-:S01]  /*3b30*/  FFMA.FTZ R40, R137, R88, -R52 ;  /* 0x0000005889287223 */ /* 0x000fc20000010834 */
[----:B------:R-:W0:Y:S01]  /*3b40*/  SHFL.BFLY PT, R91, R46, 0x2, 0x1f ;  /* 0x0c401f002e5b7f89 */ /* 0x000e2200000e0000 */
[----:B------:R-:W-:Y:S01]  /*3b50*/  MUFU.EX2 R31, R31 ;  /* 0x0000001f001f7308 */ /* 0x000fe20000000800 */
[----:B------:R-:W-:-:S01]  /*3b60*/  FFMA.FTZ R97, R139, R88, -R52 ;  /* 0x000000588b617223 */ /* 0x000fc20000010834 */
[-CC-:B------:R-:W-:Y:S01]  /*3b70*/  FFMA.FTZ R42, R141, R88.reuse, -R52.reuse ;  /* 0x000000588d2a7223 */ /* 0x180fe20000010834 */
[----:B------:R-:W-:-:S01]  /*3b80*/  FFMA.FTZ R44, R145, R88, -R52 ;  /* 0x00000058912c7223 */ /* 0x000fc20000010834 */
[-CC-:B------:R-:W-:Y:S01]  /*3b90*/  FFMA.FTZ R103, R149, R88.reuse, -R52.reuse ;  /* 0x0000005895677223 */ /* 0x180fe20000010834 */
[----:B------:R-:W-:-:S01]  /*3ba0*/  FFMA.FTZ R113, R165, R88, -R52 ;  /* 0x00000058a5717223 */ /* 0x000fc20000010834 */
[----:B------:R-:W-:-:S02]  /*3bb0*/  @!P6 VIADD R3, R3, 0x29840 ;  /* 0x000298400303e836 */ /* 0x000fc40000000000 */
[----:B------:R-:W-:Y:S03]  /*3bc0*/  MUFU.EX2 R8, R8 ;  /* 0x0000000800087308 */ /* 0x000fe60000000800 */
[----:B------:R-:W-:-:S04]  /*3bd0*/  @!P6 PRMT R3, RZ, 0x654, R3 ;  /* 0x00000654ff03e816 */ /* 0x000fc80000000003 */
[----:B------:R1:W-:Y:S01]  /*3be0*/  @!P6 SYNCS.ARRIVE.TRANS64.RED.A1T0 RZ, [R3+URZ], RZ ;  /* 0x000000ff03ffe9a7 */ /* 0x0003e2000810043f */
[----:B------:R2:W-:Y:S01]  /*3bf0*/  MUFU.EX2 R24, R99 ;  /* 0x0000006300187308 */ /* 0x0005e20000000800 */
[----:B0-----:R-:W-:-:S07]  /*3c00*/  FMNMX.FTZ R50, R46, R91, !PT ;  /* 0x0000005b2e327209 */ /* 0x001fce0007810000 */
[----:B------:R0:W-:Y:S01]  /*3c10*/  MUFU.EX2 R26, R101 ;  /* 0x00000065001a7308 */ /* 0x0001e20000000800 */
[----:B--2---:R-:W-:-:S01]  /*3c20*/  FFMA.FTZ R99, R135, R88, -R52 ;  /* 0x0000005887637223 */ /* 0x004fc20000010834 */
[-CC-:B------:R-:W-:Y:S01]  /*3c30*/  FFMA.FTZ R46, R153, R88.reuse, -R52.reuse ;  /* 0x00000058992e7223 */ /* 0x180fe20000010834 */
[----:B------:R-:W2:Y:S05]  /*3c40*/  SHFL.BFLY PT, R91, R50, 0x1, 0x1f ;  /* 0x0c201f00325b7f89 */ /* 0x000eaa00000e0000 */
[----:B------:R3:W-:Y:S01]  /*3c50*/  MUFU.EX2 R28, R107 ;  /* 0x0000006b001c7308 */ /* 0x0007e20000000800 */
[----:B0-----:R-:W-:-:S07]  /*3c60*/  FFMA.FTZ R101, R143, R88, -R52 ;  /* 0x000000588f657223 */ /* 0x001fce0000010834 */
[----:B------:R0:W-:Y:S01]  /*3c70*/  MUFU.EX2 R30, R111 ;  /* 0x0000006f001e7308 */ /* 0x0001e20000000800 */
[----:B---3--:R-:W-:-:S07]  /*3c80*/  FFMA.FTZ R107, R157, R88, -R52 ;  /* 0x000000589d6b7223 */ /* 0x008fce0000010834 */
[----:B------:R3:W-:Y:S01]  /*3c90*/  MUFU.EX2 R34, R48 ;  /* 0x0000003000227308 */ /* 0x0007e20000000800 */
[----:B0-----:R-:W-:-:S01]  /*3ca0*/  FFMA.FTZ R111, R161, R88, -R52 ;  /* 0x00000058a16f7223 */ /* 0x001fc20000010834 */
[----:B--2---:R-:W-:Y:S01]  /*3cb0*/  FMNMX.FTZ R91, R50, R91, !PT ;  /* 0x0000005b325b7209 */ /* 0x004fe20007810000 */
[----:B------:R-:W-:-:S03]  /*3cc0*/  FFMA.FTZ R50, R163, R88, -R52 ;  /* 0x00000058a3327223 */ /* 0x000fc60000010834 */
[C---:B------:R-:W-:Y:S01]  /*3cd0*/  FSETP.NEU.FTZ.AND P1, PT, R91.reuse, -INF , PT ;  /* 0xff8000005b00780b */ /* 0x040fe20003f3d000 */
[----:B------:R-:W-:-:S01]  /*3ce0*/  FFMA.FTZ R54, R91, R88, -8 ;  /* 0xc10000005b367423 */ /* 0x000fc20000010058 */
[----:B------:R-:W-:Y:S01]  /*3cf0*/  MUFU.EX2 R35, R35 ;  /* 0x0000002300237308 */ /* 0x000fe20000000800 */
[----:B---3--:R-:W-:-:S03]  /*3d00*/  FFMA.FTZ R48, R159, R88, -R52 ;  /* 0x000000589f307223 */ /* 0x008fc60000010834 */
[----:B------:R-:W-:Y:S02]  /*3d10*/  FSEL R54, R54, RZ, P1 ;  /* 0x000000ff36367208 */ /* 0x000fe40000800000 */
[----:B------:R-:W-:Y:S02]  /*3d20*/  PLOP3.LUT P1, PT, PT, PT, UP0, 0x80, 0x0 ;  /* 0x000000000000781c */ /* 0x000fe40003f2f008 */
[----:B------:R-:W-:Y:S01]  /*3d30*/  MUFU.EX2 R10, R10 ;  /* 0x0000000a000a7308 */ /* 0x000fe20000000800 */
[----:B------:R-:W-:-:S01]  /*3d40*/  FFMA.FTZ R5, R5, R88, -R54 ;  /* 0x0000005805057223 */ /* 0x000fc20000010836 */
[-CC-:B------:R-:W-:Y:S01]  /*3d50*/  FFMA.FTZ R4, R4, R88.reuse, -R54.reuse ;  /* 0x0000005804047223 */ /* 0x180fe20000010836 */
[----:B------:R-:W-:-:S01]  /*3d60*/  FFMA.FTZ R7, R7, R88, -R54 ;  /* 0x0000005807077223 */ /* 0x000fc20000010836 */
[-CC-:B------:R-:W-:Y:S01]  /*3d70*/  FFMA.FTZ R9, R9, R88.reuse, -R54.reuse ;  /* 0x0000005809097223 */ /* 0x180fe20000010836 */
[----:B------:R-:W-:-:S01]  /*3d80*/  FFMA.FTZ R11, R11, R88, -R54 ;  /* 0x000000580b0b7223 */ /* 0x000fc20000010836 */
[-CC-:B------:R-:W-:Y:S01]  /*3d90*/  FFMA.FTZ R13, R13, R88.reuse, -R54.reuse ;  /* 0x000000580d0d7223 */ /* 0x180fe20000010836 */
[----:B------:R-:W-:-:S01]  /*3da0*/  FFMA.FTZ R15, R15, R88, -R54 ;  /* 0x000000580f0f7223 */ /* 0x000fc20000010836 */
        /* <DEDUP_REMOVED lines=8> */
[----:B------:R-:W0:Y:S01]  /*3e30*/  MUFU.EX2 R4, R4 ;  /* 0x0000000400047308 */ /* 0x000e220000000800 */
[----:B------:R-:W-:-:S01]  /*3e40*/  FFMA.FTZ R53, R53, R88, -R54 ;  /* 0x0000005835357223 */ /* 0x000fc20000010836 */
[-CC-:B------:R-:W-:Y:S01]  /*3e50*/  FFMA.FTZ R55, R55, R88.reuse, -R54.reuse ;  /* 0x0000005837377223 */ /* 0x180fe20000010836 */
[----:B------:R-:W-:-:S01]  /*3e60*/  FFMA.FTZ R57, R57, R88, -R54 ;  /* 0x0000005839397223 */ /* 0x000fc20000010836 */
[-CC-:B------:R-:W-:Y:S01]  /*3e70*/  FFMA.FTZ R59, R59, R88.reuse, -R54.reuse ;  /* 0x000000583b3b7223 */ /* 0x180fe20000010836 */
[----:B------:R-:W-:-:S01]  /*3e80*/  FFMA.FTZ R61, R61, R88, -R54 ;  /* 0x000000583d3d7223 */ /* 0x000fc20000010836 */
[-CC-:B------:R-:W-:Y:S01]  /*3e90*/  FFMA.FTZ R25, R25, R88.reuse, -R54.reuse ;  /* 0x0000005819197223 */ /* 0x180fe20000010836 */
[----:B------:R-:W-:-:S01]  /*3ea0*/  FFMA.FTZ R65, R65, R88, -R54 ;  /* 0x0000005841417223 */ /* 0x000fc20000010836 */
[----:B------:R-:W2:Y:S01]  /*3eb0*/  MUFU.EX2 R7, R7 ;  /* 0x0000000700077308 */ /* 0x000ea20000000800 */
[----:B------:R-:W-:-:S01]  /*3ec0*/  FFMA.FTZ R27, R27, R88, -R54 ;  /* 0x000000581b1b7223 */ /* 0x000fc20000010836 */
[-CC-:B------:R-:W-:Y:S01]  /*3ed0*/  FFMA.FTZ R71, R71, R88.reuse, -R54.reuse ;  /* 0x0000005847477223 */ /* 0x180fe20000010836 */
[----:B------:R-:W-:-:S01]  /*3ee0*/  FFMA.FTZ R75, R75, R88, -R54 ;  /* 0x000000584b4b7223 */ /* 0x000fc20000010836 */
[-CC-:B------:R-:W-:Y:S01]  /*3ef0*/  FFMA.FTZ R29, R29, R88.reuse, -R54.reuse ;  /* 0x000000581d1d7223 */ /* 0x180fe20000010836 */
[----:B------:R-:W-:-:S01]  /*3f00*/  FFMA.FTZ R95, R95, R88, -R54 ;  /* 0x000000585f5f7223 */ /* 0x000fc20000010836 */
[-CC-:B------:R-:W-:Y:S01]  /*3f10*/  FFMA.FTZ R105, R105, R88.reuse, -R54.reuse ;  /* 0x0000005869697223 */ /* 0x180fe20000010836 */
[----:B------:R-:W-:-:S01]  /*3f20*/  FFMA.FTZ R109, R109, R88, -R54 ;  /* 0x000000586d6d7223 */ /* 0x000fc20000010836 */
[----:B------:R3:W4:Y:S01]  /*3f30*/  MUFU.EX2 R52, R9 ;  /* 0x0000000900347308 */ /* 0x0007220000000800 */
[----:B0-----:R-:W-:-:S01]  /*3f40*/  FADD.FTZ R76, R5, R4 ;  /* 0x00000004054c7221 */ /* 0x001fc20000010000 */
[-CC-:B------:R-:W-:Y:S01]  /*3f50*/  FFMA.FTZ R115, R115, R88.reuse, -R54.reuse ;  /* 0x0000005873737223 */ /* 0x180fe20000010836 */
[----:B------:R-:W-:-:S01]  /*3f60*/  FFMA.FTZ R33, R33, R88, -R54 ;  /* 0x0000005821217223 */ /* 0x000fc20000010836 */
[-CC-:B------:R-:W-:Y:S01]  /*3f70*/  FFMA.FTZ R133, R133, R88.reuse, -R54.reuse ;  /* 0x0000005885857223 */ /* 0x180fe20000010836 */
[----:B------:R-:W-:-:S01]  /*3f80*/  FFMA.FTZ R37, R37, R88, -R54 ;  /* 0x0000005825257223 */ /* 0x000fc20000010836 */
[-CC-:B------:R-:W-:Y:S01]  /*3f90*/  FFMA.FTZ R147, R147, R88.reuse, -R54.reuse ;  /* 0x0000005893937223 */ /* 0x180fe20000010836 */
[----:B------:R-:W-:-:S01]  /*3fa0*/  FFMA.FTZ R151, R151, R88, -R54 ;  /* 0x0000005897977223 */ /* 0x000fc20000010836 */
[----:B------:R-:W1:Y:S01]  /*3fb0*/  MUFU.EX2 R11, R11 ;  /* 0x0000000b000b7308 */ /* 0x000e620000000800 */
[----:B---3--:R-:W-:-:S01]  /*3fc0*/  FADD.FTZ R9, R6, R31 ;  /* 0x0000001f06097221 */ /* 0x008fc20000010000 */
[-CC-:B------:R-:W-:Y:S01]  /*3fd0*/  FFMA.FTZ R155, R155, R88.reuse, -R54.reuse ;  /* 0x000000589b9b7223 */ /* 0x180fe20000010836 */
[----:B------:R-:W-:-:S01]  /*3fe0*/  FFMA.FTZ R117, R117, R88, -R54 ;  /* 0x0000005875757223 */ /* 0x000fc20000010836 */
[----:B------:R-:W-:Y:S01]  /*3ff0*/  FFMA.FTZ R119, R119, R88, -R54 ;  /* 0x0000005877777223 */ /* 0x000fe20000010836 */
[----:B------:R-:W-:-:S01]  /*4000*/  FADD.FTZ R78, R8, R9 ;  /* 0x00000009084e7221 */ /* 0x000fc20000010000 */
[----:B--2---:R-:W-:Y:S01]  /*4010*/  FADD.FTZ R9, R7, R76 ;  /* 0x0000004c07097221 */ /* 0x004fe20000010000 */
[----:B------:R-:W-:-:S01]  /*4020*/  FFMA.FTZ R121, R121, R88, -R54 ;  /* 0x0000005879797223 */ /* 0x000fc20000010836 */
[----:B------:R-:W0:Y:S01]  /*4030*/  MUFU.EX2 R39, R39 ;  /* 0x0000002700277308 */ /* 0x000e220000000800 */
[----:B------:R-:W-:-:S01]  /*4040*/  FFMA.FTZ R123, R123, R88, -R54 ;  /* 0x000000587b7b7223 */ /* 0x000fc20000010836 */
[C---:B----4-:R-:W-:Y:S01]  /*4050*/  FADD.FTZ R76, R52.reuse, R9 ;  /* 0x00000009344c7221 */ /* 0x050fe20000010000 */
[----:B------:R-:W-:Y:S01]  /*4060*/  F2FP.SATFINITE.E4M3.F32.PACK_AB_MERGE_C R52, R52, R7, RZ ;  /* 0x000000073434723e */ /* 0x000fe200048070ff */
[----:B------:R-:W-:-:S03]  /*4070*/  FFMA.FTZ R54, R125, R88, -R54 ;  /* 0x000000587d367223 */ /* 0x000fc60000010836 */
[----:B------:R-:W-:Y:S01]  /*4080*/  F2FP.SATFINITE.E4M3.F32.PACK_AB_MERGE_C R173, R4, R5, R52 ;  /* 0x0000000504ad723e */ /* 0x000fe20004807034 */
[----:B------:R2:W3:Y:S01]  /*4090*/  MUFU.EX2 R56, R13 ;  /* 0x0000000d00387308 */ /* 0x0004e20000000800 */
[----:B-1----:R-:W-:-:S01]  /*40a0*/  FADD.FTZ R3, R11, R76 ;  /* 0x0000004c0b037221 */ /* 0x002fc20000010000 */
[----:B------:R-:W-:-:S06]  /*40b0*/  IMAD.MOV.U32 R52, RZ, RZ, R87 ;  /* 0x000000ffff347224 */ /* 0x000fcc00078e0057 */
[----:B------:R-:W1:Y:S01]  /*40c0*/  MUFU.EX2 R12, R12 ;  /* 0x0000000c000c7308 */ /* 0x000e620000000800 */
[----:B--2---:R-:W-:-:S01]  /*40d0*/  FADD.FTZ R13, R35, R78 ;  /* 0x0000004e230d7221 */ /* 0x004fc20000010000 */
[----:B------:R-:W-:-:S03]  /*40e0*/  F2FP.SATFINITE.E4M3.F32.PACK_AB_MERGE_C R35, R35, R8, RZ ;  /* 0x000000082323723e */ /* 0x000fc600048070ff */
[----:B------:R-:W-:Y:S01]  /*40f0*/  FADD.FTZ R78, R10, R13 ;  /* 0x0000000d0a4e7221 */ /* 0x000fe20000010000 */
[----:B------:R-:W-:Y:S01]  /*4100*/  F2FP.SATFINITE.E4M3.F32.PACK_AB_MERGE_C R172, R31, R6, R35 ;  /* 0x000000061fac723e */ /* 0x000fe20004807023 */
[----:B------:R-:W-:Y:S01]  /*4110*/  IMAD.MOV.U32 R35, RZ, RZ, R87 ;  /* 0x000000ffff237224 */ /* 0x000fe200078e0057 */
[----:B------:R-:W2:Y:S01]  /*4120*/  MUFU.EX2 R15, R15 ;  /* 0x0000000f000f7308 */ /* 0x000ea20000000800 */
[----:B0-----:R-:W-:-:S01]  /*4130*/  FADD.FTZ R9, R39, R78 ;  /* 0x0000004e27097221 */ /* 0x001fc20000010000 */
[----:B---3--:R-:W-:Y:S01]  /*4140*/  FADD.FTZ R78, R56, R3 ;  /* 0x00000003384e7221 */ /* 0x008fe20000010000 */
[----:B------:R-:W-:-:S05]  /*4150*/  IMAD.MOV.U32 R31, RZ, RZ, R87 ;  /* 0x000000ffff1f7224 */ /* 0x000fca00078e0057 */
[----:B------:R-:W0:Y:S01]  /*4160*/  MUFU.EX2 R63, R63 ;  /* 0x0000003f003f7308 */ /* 0x000e220000000800 */
[----:B-1----:R-:W-:-:S07]  /*4170*/  FADD.FTZ R80, R12, R9 ;  /* 0x000000090c507221 */ /* 0x002fce0000010000 */
[----:B------:R-:W1:Y:S01]  /*4180*/  MUFU.EX2 R58, R21 ;  /* 0x00000015003a7308 */ /* 0x000e620000000800 */
[----:B--2---:R-:W-:-:S07]  /*4190*/  FADD.FTZ R3, R15, R78 ;  /* 0x0000004e0f037221 */ /* 0x004fce0000010000 */
[----:B------:R-:W2:Y:S01]  /*41a0*/  MUFU.EX2 R41, R41 ;  /* 0x0000002900297308 */ /* 0x000ea20000000800 */
[----:B0-----:R-:W-:-:S01]  /*41b0*/  FADD.FTZ R9, R63, R80 ;  /* 0x000000503f097221 */ /* 0x001fc20000010000 */
[----:B------:R-:W-:-:S03]  /*41c0*/  F2FP.SATFINITE.E4M3.F32.PACK_AB_MERGE_C R63, R63, R12, RZ ;  /* 0x0000000c3f3f723e */ /* 0x000fc600048070ff */
[----:B------:R-:W-:Y:S01]  /*41d0*/  FADD.FTZ R80, R14, R9 ;  /* 0x000000090e507221 */ /* 0x000fe20000010000 */
[----:B------:R-:W-:Y:S01]  /*41e0*/  F2FP.SATFINITE.E4M3.F32.PACK_AB_MERGE_C R174, R39, R10, R63 ;  /* 0x0000000a27ae723e */ /* 0x000fe2000480703f */
[----:B------:R-:W-:Y:S01]  /*41f0*/  IMAD.MOV.U32 R63, RZ, RZ, R87 ;  /* 0x000000ffff3f7224 */ /* 0x000fe200078e0057 */
[----:B------:R-:W0:Y:S01]  /*4200*/  MUFU.EX2 R67, R67 ;  /* 0x0000004300437308 */ /* 0x000e220000000800 */
[----:B-1----:R-:W-:-:S01]  /*4210*/  FADD.FTZ R78, R58, R3 ;  /* 0x000000033a4e7221 */ /* 0x002fc20000010000 */
[----:B------:R-:W-:Y:S01]  /*4220*/  F2FP.SATFINITE.E4M3.F32.PACK_AB_MERGE_C R15, R58, R15, RZ ;  /* 0x0000000f3a0f723e */ /* 0x000fe200048070ff */
[--C-:B------:R-:W-:Y:S02]  /*4230*/  IMAD.MOV.U32 R58, RZ, RZ, R87.reuse ;  /* 0x000000ffff3a7224 */ /* 0x100fe400078e0057 */
[----:B------:R-:W-:Y:S01]  /*4240*/  IMAD.MOV.U32 R39, RZ, RZ, R87 ;  /* 0x000000ffff277224 */ /* 0x000fe200078e0057 */
[----:B------:R-:W-:Y:S01]  /*4250*/  F2FP.SATFINITE.E4M3.F32.PACK_AB_MERGE_C R175, R56, R11, R15 ;  /* 0x0000000b38af723e */ /* 0x000fe2000480700f */
[----:B------:R-:W-:Y:S01]  /*4260*/  IMAD.MOV.U32 R56, RZ, RZ, R87 ;  /* 0x000000ffff387224 */ /* 0x000fe200078e0057 */
[----:B------:R1:W3:Y:S01]  /*4270*/  MUFU.EX2 R60, R43 ;  /* 0x0000002b003c7308 */ /* 0x0002e20000000800 */
[----:B--2---:R-:W-:-:S07]  /*4280*/  FADD.FTZ R3, R41, R78 ;  /* 0x0000004e29037221 */ /* 0x004fce0000010000 */
[----:B------:R-:W2:Y:S01]  /*4290*/  MUFU.EX2 R45, R45 ;  /* 0x0000002d002d7308 */ /* 0x000ea20000000800 */
[----:B0-----:R-:W-:-:S01]  /*42a0*/  FADD.FTZ R9, R67, R80 ;  /* 0x0000005043097221 */ /* 0x001fc20000010000 */
[----:B-1----:R-:W-:-:S03]  /*42b0*/  IMAD.MOV.U32 R43, RZ, RZ, R87 ;  /* 0x000000ffff2b7224 */ /* 0x002fc600078e0057 */
[----:B------:R-:W-:-:S03]  /*42c0*/  FADD.FTZ R82, R20, R9 ;  /* 0x0000000914527221 */ /* 0x000fc60000010000 */
[----:B------:R-:W0:Y:S01]  /*42d0*/  MUFU.EX2 R69, R69 ;  /* 0x0000004500457308 */ /* 0x000e220000000800 */
[----:B---3--:R-:W-:-:S07]  /*42e0*/  FADD.FTZ R80, R60, R3 ;  /* 0x000000033c507221 */ /* 0x008fce0000010000 */
[----:B------:R1:W3:Y:S01]  /*42f0*/  MUFU.EX2 R62, R47 ;  /* 0x0000002f003e7308 */ /* 0x0002e20000000800 */
[----:B--2---:R-:W-:-:S07]  /*4300*/  FADD.FTZ R3, R45, R80 ;  /* 0x000000502d037221 */ /* 0x004fce0000010000 */
[----:B------:R-:W2:Y:S01]  /*4310*/  MUFU.EX2 R49, R49 ;  /* 0x0000003100317308 */ /* 0x000ea20000000800 */
[----:B0-----:R-:W-:-:S01]  /*4320*/  FADD.FTZ R9, R69, R82 ;  /* 0x0000005245097221 */ /* 0x001fc20000010000 */
[----:B------:R-:W-:Y:S01]  /*4330*/  F2FP.SATFINITE.E4M3.F32.PACK_AB_MERGE_C R69, R69, R20, RZ ;  /* 0x000000144545723e */ /* 0x000fe200048070ff */
[----:B-1----:R-:W-:Y:S02]  /*4340*/  IMAD.MOV.U32 R47, RZ, RZ, R87 ;  /* 0x000000ffff2f7224 */ /* 0x002fe400078e0057 */
[----:B------:R-:W-:Y:S01]  /*4350*/  FADD.FTZ R82, R24, R9 ;  /* 0x0000000918527221 */ /* 0x000fe20000010000 */
[----:B------:R-:W-:Y:S01]  /*4360*/  F2FP.SATFINITE.E4M3.F32.PACK_AB_MERGE_C R176, R67, R14, R69 ;  /* 0x0000000e43b0723e */ /* 0x000fe20004807045 */
[----:B------:R-:W-:Y:S01]  /*4370*/  IMAD.MOV.U32 R69, RZ, RZ, R87 ;  /* 0x000000ffff457224 */ /* 0x000fe200078e0057 */
[----:B------:R-:W0:Y:S01]  /*4380*/  MUFU.EX2 R73, R73 ;  /* 0x0000004900497308 */ /* 0x000e220000000800 */
[----:B---3--:R-:W-:-:S01]  /*4390*/  FADD.FTZ R80, R62, R3 ;  /* 0x000000033e507221 */ /* 0x008fc20000010000 */
[----:B------:R-:W-:Y:S01]  /*43a0*/  F2FP.SATFINITE.E4M3.F32.PACK_AB_MERGE_C R45, R62, R45, RZ ;  /* 0x0000002d3e2d723e */ /* 0x000fe200048070ff */
[----:B------:R-:W-:-:S02]  /*43b0*/  IMAD.MOV.U32 R67, RZ, RZ, R87 ;  /* 0x000000ffff437224 */ /* 0x000fc400078e0057 */
[----:B------:R-:W-:Y:S01]  /*43c0*/  IMAD.MOV.U32 R62, RZ, RZ, R87 ;  /* 0x000000ffff3e7224 */ /* 0x000fe200078e0057 */
[----:B------:R-:W-:Y:S01]  /*43d0*/  F2FP.SATFINITE.E4M3.F32.PACK_AB_MERGE_C R177, R60, R41, R45 ;  /* 0x000000293cb1723e */ /* 0x000fe2000480702d */
[----:B------:R-:W-:Y:S01]  /*43e0*/  IMAD.MOV.U32 R60, RZ, RZ, R87 ;  /* 0x000000ffff3c7224 */ /* 0x000fe200078e0057 */
[----:B------:R1:W3:Y:S01]  /*43f0*/  MUFU.EX2 R64, R51 ;  /* 0x0000003300407308 */ /* 0x0002e20000000800 */
[----:B--2---:R-:W-:-:S01]  /*4400*/  FADD.FTZ R3, R49, R80 ;  /* 0x0000005031037221 */ /* 0x004fc20000010000 */
[--C-:B------:R-:W-:Y:S02]  /*4410*/  IMAD.MOV.U32 R45, RZ, RZ, R87.reuse ;  /* 0x000000ffff2d7224 */ /* 0x100fe400078e0057 */
[----:B------:R-:W-:-:S04]  /*4420*/  IMAD.MOV.U32 R41, RZ, RZ, R87 ;  /* 0x000000ffff297224 */ /* 0x000fc800078e0057 */
[----:B------:R-:W2:Y:S01]  /*4430*/  MUFU.EX2 R53, R53 ;  /* 0x0000003500357308 */ /* 0x000ea20000000800 */
[----:B0-----:R-:W-:-:S01]  /*4440*/  FADD.FTZ R9, R73, R82 ;  /* 0x0000005249097221 */ /* 0x001fc20000010000 */
[----:B-1----:R-:W-:-:S03]  /*4450*/  IMAD.MOV.U32 R51, RZ, RZ, R87 ;  /* 0x000000ffff337224 */ /* 0x002fc600078e0057 */
[----:B------:R-:W-:-:S03]  /*4460*/  FADD.FTZ R84, R26, R9 ;  /* 0x000000091a547221 */ /* 0x000fc60000010000 */
[----:B------:R-:W0:Y:S01]  /*4470*/  MUFU.EX2 R77, R77 ;  /* 0x0000004d004d7308 */ /* 0x000e220000000800 */
[----:B---3--:R-:W-:-:S07]  /*4480*/  FADD.FTZ R82, R64, R3 ;  /* 0x0000000340527221 */ /* 0x008fce0000010000 */
[----:B------:R-:W1:Y:S01]  /*4490*/  MUFU.EX2 R66, R55 ;  /* 0x0000003700427308 */ /* 0x000e620000000800 */
[----:B--2---:R-:W-:-:S01]  /*44a0*/  FADD.FTZ R3, R53, R82 ;  /* 0x0000005235037221 */ /* 0x004fc20000010000 */
[----:B------:R-:W-:-:S06]  /*44b0*/  IMAD.MOV.U32 R82, RZ, RZ, R87 ;  /* 0x000000ffff527224 */ /* 0x000fcc00078e0057 */
[----:B------:R-:W2:Y:S01]  /*44c0*/  MUFU.EX2 R57, R57 ;  /* 0x0000003900397308 */ /* 0x000ea20000000800 */
[----:B0-----:R-:W-:-:S01]  /*44d0*/  FADD.FTZ R9, R77, R84 ;  /* 0x000000544d097221 */ /* 0x001fc20000010000 */
[----:B------:R-:W-:Y:S01]  /*44e0*/  F2FP.SATFINITE.E4M3.F32.PACK_AB_MERGE_C R26, R77, R26, RZ ;  /* 0x0000001a4d1a723e */ /* 0x000fe200048070ff */
[----:B------:R-:W-:Y:S02]  /*44f0*/  IMAD.MOV.U32 R84, RZ, RZ, R87 ;  /* 0x000000ffff547224 */ /* 0x000fe400078e0057 */
[----:B------:R-:W-:Y:S01]  /*4500*/  FADD.FTZ R12, R28, R9 ;  /* 0x000000091c0c7221 */ /* 0x000fe20000010000 */
[----:B------:R-:W-:Y:S01]  /*4510*/  F2FP.SATFINITE.E4M3.F32.PACK_AB_MERGE_C R178, R73, R24, R26 ;  /* 0x0000001849b2723e */ /* 0x000fe2000480701a */
[----:B------:R-:W-:Y:S01]  /*4520*/  IMAD.MOV.U32 R77, RZ, RZ, R87 ;  /* 0x000000ffff4d7224 */ /* 0x000fe200078e0057 */
[----:B------:R-:W0:Y:S01]  /*4530*/  MUFU.EX2 R79, R79 ;  /* 0x0000004f004f7308 */ /* 0x000e220000000800 */
[----:B-1----:R-:W-:-:S01]  /*4540*/  FADD.FTZ R8, R66, R3 ;  /* 0x0000000342087221 */ /* 0x002fc20000010000 */
        /* <DEDUP_REMOVED lines=8> */
[--C-:B------:R-:W-:Y:S02]  /*45d0*/  IMAD.MOV.U32 R53, RZ, RZ, R87.reuse ;  /* 0x000000ffff357224 */ /* 0x100fe400078e0057 */
[----:B------:R-:W-:Y:S02]  /*45e0*/  IMAD.MOV.U32 R49, RZ, RZ, R87 ;  /* 0x000000ffff317224 */ /* 0x000fe400078e0057 */
[----:B------:R-:W2:Y:S01]  /*45f0*/  MUFU.EX2 R61, R61 ;  /* 0x0000003d003d7308 */ /* 0x000ea20000000800 */
[----:B0-----:R-:W-:-:S01]  /*4600*/  FADD.FTZ R7, R79, R12 ;  /* 0x0000000c4f077221 */ /* 0x001fc20000010000 */
[----:B-1----:R-:W-:-:S02]  /*4610*/  IMAD.MOV.U32 R59, RZ, RZ, R87 ;  /* 0x000000ffff3b7224 */ /* 0x002fc400078e0057 */
[----:B------:R-:W-:Y:S02]  /*4620*/  IMAD.MOV.U32 R26, RZ, RZ, R87 ;  /* 0x000000ffff1a7224 */ /* 0x000fe400078e0057 */
[----:B------:R-:W-:Y:S01]  /*4630*/  FADD.FTZ R20, R30, R7 ;  /* 0x000000071e147221 */ /* 0x000fe20000010000 */
[----:B------:R-:W-:Y:S01]  /*4640*/  IMAD.MOV.U32 R24, RZ, RZ, R87 ;  /* 0x000000ffff187224 */ /* 0x000fe200078e0057 */
[----:B------:R-:W0:Y:S01]  /*4650*/  MUFU.EX2 R81, R81 ;  /* 0x0000005100517308 */ /* 0x000e220000000800 */
[----:B---3--:R-:W-:-:S07]  /*4660*/  FADD.FTZ R12, R68, R3 ;  /* 0x00000003440c7221 */ /* 0x008fce0000010000 */
[----:B------:R-:W1:Y:S01]  /*4670*/  MUFU.EX2 R70, R25 ;  /* 0x0000001900467308 */ /* 0x000e620000000800 */
[----:B--2---:R-:W-:-:S07]  /*4680*/  FADD.FTZ R3, R61, R12 ;  /* 0x0000000c3d037221 */ /* 0x004fce0000010000 */
        /* <DEDUP_REMOVED lines=10> */
[--C-:B------:R-:W-:Y:S01]  /*4730*/  IMAD.MOV.U32 R70, RZ, RZ, R87.reuse ;  /* 0x000000ffff467224 */ /* 0x100fe200078e0057 */
[----:B------:R-:W-:Y:S01]  /*4740*/  MOV R28, R87 ;  /* 0x00000057001c7202 */ /* 0x000fe20000000f00 */
[----:B------:R-:W-:Y:S01]  /*4750*/  IMAD.MOV.U32 R30, RZ, RZ, R87 ;  /* 0x000000ffff1e7224 */ /* 0x000fe200078e0057 */
[----:B------:R-:W-:Y:S01]  /*4760*/  F2FP.SATFINITE.E4M3.F32.PACK_AB_MERGE_C R181, R68, R57, R61 ;  /* 0x0000003944b5723e */ /* 0x000fe2000480703d */
[----:B------:R-:W-:Y:S01]  /*4770*/  IMAD.MOV.U32 R68, RZ, RZ, R87 ;  /* 0x000000ffff447224 */ /* 0x000fe200078e0057 */
[----:B------:R1:W3:Y:S01]  /*4780*/  MUFU.EX2 R72, R27 ;  /* 0x0000001b00487308 */ /* 0x0002e20000000800 */
[----:B--2---:R-:W-:-:S01]  /*4790*/  FADD.FTZ R3, R65, R12 ;  /* 0x0000000c41037221 */ /* 0x004fc20000010000 */
[----:B------:R-:W-:-:S02]  /*47a0*/  IMAD.MOV.U32 R61, RZ, RZ, R87 ;  /* 0x000000ffff3d7224 */ /* 0x000fc400078e0057 */
[--C-:B------:R-:W-:Y:S02]  /*47b0*/  IMAD.MOV.U32 R57, RZ, RZ, R87.reuse ;  /* 0x000000ffff397224 */ /* 0x100fe400078e0057 */
[----:B------:R-:W-:Y:S02]  /*47c0*/  IMAD.MOV.U32 R25, RZ, RZ, R87 ;  /* 0x000000ffff197224 */ /* 0x000fe400078e0057 */
        /* <DEDUP_REMOVED lines=9> */
[C---:B0-----:R-:W-:Y:S01]  /*4860*/  F2FP.SATFINITE.E4M3.F32.PACK_AB_MERGE_C R34, R85.reuse, R34, RZ ;  /* 0x000000225522723e */ /* 0x041fe200048070ff */
[----:B------:R-:W-:Y:S01]  /*4870*/  FADD.FTZ R85, R85, R20 ;  /* 0x0000001455557221 */ /* 0x000fe20000010000 */
[----:B-1----:R-:W-:Y:S02]  /*4880*/  MOV R75, R87 ;  /* 0x00000057004b7202 */ /* 0x002fe40000000f00 */
[----:B------:R-:W-:Y:S01]  /*4890*/  F2FP.SATFINITE.E4M3.F32.PACK_AB_MERGE_C R182, R83, R32, R34 ;  /* 0x0000002053b6723e */ /* 0x000fe20004807022 */
[----:B------:R-:W-:Y:S02]  /*48a0*/  IMAD.MOV.U32 R83, RZ, RZ, R87 ;  /* 0x000000ffff537224 */ /* 0x000fe400078e0057 */
[----:B------:R-:W0:Y:S01]  /*48b0*/  MUFU.EX2 R29, R29 ;  /* 0x0000001d001d7308 */ /* 0x000e220000000800 */
[C---:B---3--:R-:W-:Y:S01]  /*48c0*/  F2FP.SATFINITE.E4M3.F32.PACK_AB_MERGE_C R71, R74.reuse, R71, RZ ;  /* 0x000000474a47723e */ /* 0x048fe200048070ff */
[----:B------:R-:W-:Y:S01]  /*48d0*/  FADD.FTZ R74, R74, R3 ;  /* 0x000000034a4a7221 */ /* 0x000fe20000010000 */
[----:B------:R-:W-:-:S02]  /*48e0*/  IMAD.MOV.U32 R34, RZ, RZ, R87 ;  /* 0x000000ffff227224 */ /* 0x000fc400078e0057 */
[----:B------:R-:W-:Y:S01]  /*48f0*/  F2FP.SATFINITE.E4M3.F32.PACK_AB_MERGE_C R183, R72, R65, R71 ;  /* 0x0000004148b7723e */ /* 0x000fe20004807047 */
[----:B------:R-:W-:Y:S02]  /*4900*/  IMAD.MOV.U32 R72, RZ, RZ, R87 ;  /* 0x000000ffff487224 */ /* 0x000fe400078e0057 */
[----:B------:R-:W1:Y:S01]  /*4910*/  MUFU.EX2 R93, R93 ;  /* 0x0000005d005d7308 */ /* 0x000e620000000800 */
[----:B--2---:R-:W-:-:S01]  /*4920*/  FADD.FTZ R10, R36, R85 ;  /* 0x00000055240a7221 */ /* 0x004fc20000010000 */
[--C-:B------:R-:W-:Y:S02]  /*4930*/  IMAD.MOV.U32 R85, RZ, RZ, R87.reuse ;  /* 0x000000ffff557224 */ /* 0x100fe400078e0057 */
[--C-:B------:R-:W-:Y:S02]  /*4940*/  IMAD.MOV.U32 R71, RZ, RZ, R87.reuse ;  /* 0x000000ffff477224 */ /* 0x100fe400078e0057 */
[----:B------:R-:W-:Y:S02]  /*4950*/  IMAD.MOV.U32 R65, RZ, RZ, R87 ;  /* 0x000000ffff417224 */ /* 0x000fe400078e0057 */
[----:B------:R-:W2:Y:S01]  /*4960*/  MUFU.EX2 R76, R95 ;  /* 0x0000005f004c7308 */ /* 0x000ea20000000800 */
[----:B0-----:R-:W-:-:S01]  /*4970*/  FADD.FTZ R3, R29, R74 ;  /* 0x0000004a1d037221 */ /* 0x001fc20000010000 */
[----:B------:R-:W-:-:S02]  /*4980*/  IMAD.MOV.U32 R74, RZ, RZ, R87 ;  /* 0x000000ffff4a7224 */ /* 0x000fc400078e0057 */
[----:B------:R-:W-:-:S04]  /*4990*/  IMAD.MOV.U32 R32, RZ, RZ, R87 ;  /* 0x000000ffff207224 */ /* 0x000fc800078e0057 */
[----:B------:R-:W0:Y:S01]  /*49a0*/  MUFU.EX2 R38, R38 ;  /* 0x0000002600267308 */ /* 0x000e220000000800 */
[----:B-1----:R-:W-:-:S07]  /*49b0*/  FADD.FTZ R5, R93, R10 ;  /* 0x0000000a5d057221 */ /* 0x002fce0000010000 */
[----:B------:R-:W1:Y:S01]  /*49c0*/  MUFU.EX2 R105, R105 ;  /* 0x0000006900697308 */ /* 0x000e620000000800 */
[----:B--2---:R-:W-:-:S07]  /*49d0*/  FADD.FTZ R10, R76, R3 ;  /* 0x000000034c0a7221 */ /* 0x004fce0000010000 */
[----:B------:R-:W2:Y:S01]  /*49e0*/  MUFU.EX2 R99, R99 ;  /* 0x0000006300637308 */ /* 0x000ea20000000800 */
[----:B0-----:R-:W-:-:S07]  /*49f0*/  FADD.FTZ R12, R38, R5 ;  /* 0x00000005260c7221 */ /* 0x001fce0000010000 */
[----:B------:R-:W0:Y:S01]  /*4a00*/  MUFU.EX2 R78, R109 ;  /* 0x0000006d004e7308 */ /* 0x000e220000000800 */
[----:B-1----:R-:W-:-:S07]  /*4a10*/  FADD.FTZ R3, R105, R10 ;  /* 0x0000000a69037221 */ /* 0x002fce0000010000 */
[----:B------:R-:W1:Y:S01]  /*4a20*/  MUFU.EX2 R40, R40 ;  /* 0x0000002800287308 */ /* 0x000e620000000800 */
[C---:B--2---:R-:W-:Y:S01]  /*4a30*/  F2FP.SATFINITE.E4M3.F32.PACK_AB_MERGE_C R38, R99.reuse, R38, RZ ;  /* 0x000000266326723e */ /* 0x044fe200048070ff */
[----:B------:R-:W-:-:S03]  /*4a40*/  FADD.FTZ R99, R99, R12 ;  /* 0x0000000c63637221 */ /* 0x000fc60000010000 */
[----:B------:R-:W-:Y:S01]  /*4a50*/  F2FP.SATFINITE.E4M3.F32.PACK_AB_MERGE_C R184, R93, R36, R38 ;  /* 0x000000245db8723e */ /* 0x000fe20004807026 */
[----:B------:R-:W-:Y:S02]  /*4a60*/  IMAD.MOV.U32 R38, RZ, RZ, R87 ;  /* 0x000000ffff267224 */ /* 0x000fe400078e0057 */
[----:B------:R-:W2:Y:S01]  /*4a70*/  MUFU.EX2 R115, R115 ;  /* 0x0000007300737308 */ /* 0x000ea20000000800 */
[C---:B0-----:R-:W-:Y:S01]  /*4a80*/  F2FP.SATFINITE.E4M3.F32.PACK_AB_MERGE_C R105, R78.reuse, R105, RZ ;  /* 0x000000694e69723e */ /* 0x041fe200048070ff */
[----:B------:R-:W-:Y:S01]  /*4a90*/  FADD.FTZ R78, R78, R3 ;  /* 0x000000034e4e7221 */ /* 0x000fe20000010000 */
[----:B------:R-:W-:Y:S02]  /*4aa0*/  IMAD.MOV.U32 R36, RZ, RZ, R87 ;  /* 0x000000ffff247224 */ /* 0x000fe400078e0057 */
[----:B------:R-:W-:Y:S01]  /*4ab0*/  F2FP.SATFINITE.E4M3.F32.PACK_AB_MERGE_C R185, R76, R29, R105 ;  /* 0x0000001d4cb9723e */ /* 0x000fe20004807069 */
[----:B------:R-:W-:Y:S02]  /*4ac0*/  IMAD.MOV.U32 R76, RZ, RZ, R87 ;  /* 0x000000ffff4c7224 */ /* 0x000fe400078e0057 */
[----:B------:R-:W0:Y:S01]  /*4ad0*/  MUFU.EX2 R97, R97 ;  /* 0x0000006100617308 */ /* 0x000e220000000800 */
[----:B-1----:R-:W-:-:S01]  /*4ae0*/  FADD.FTZ R10, R40, R99 ;  /* 0x00000063280a7221 */ /* 0x002fc20000010000 */
[----:B------:R-:W-:-:S06]  /*4af0*/  IMAD.MOV.U32 R29, RZ, RZ, R87 ;  /* 0x000000ffff1d7224 */ /* 0x000fcc00078e0057 */
[----:B------:R1:W3:Y:S01]  /*4b00*/  MUFU.EX2 R80, R33 ;  /* 0x0000002100507308 */ /* 0x0002e20000000800 */
[----:B--2---:R-:W-:-:S01]  /*4b10*/  FADD.FTZ R3, R115, R78 ;  /* 0x0000004e73037221 */ /* 0x004fc20000010000 */
[----:B------:R-:W-:-:S06]  /*4b20*/  IMAD.MOV.U32 R78, RZ, RZ, R87 ;  /* 0x000000ffff4e7224 */ /* 0x000fcc00078e0057 */
[----:B------:R-:W2:Y:S01]  /*4b30*/  MUFU.EX2 R42, R42 ;  /* 0x0000002a002a7308 */ /* 0x000ea20000000800 */
[----:B0-----:R-:W-:-:S01]  /*4b40*/  FADD.FTZ R5, R97, R10 ;  /* 0x0000000a61057221 */ /* 0x001fc20000010000 */
[----:B-1----:R-:W-:-:S06]  /*4b50*/  IMAD.MOV.U32 R33, RZ, RZ, R87 ;  /* 0x000000ffff217224 */ /* 0x002fcc00078e0057 */
[----:B------:R-:W0:Y:S01]  /*4b60*/  MUFU.EX2 R133, R133 ;  /* 0x0000008500857308 */ /* 0x000e220000000800 */
[----:B---3--:R-:W-:-:S07]  /*4b70*/  FADD.FTZ R12, R80, R3 ;  /* 0x00000003500c7221 */ /* 0x008fce0000010000 */
[----:B------:R-:W1:Y:S01]  /*4b80*/  MUFU.EX2 R101, R101 ;  /* 0x0000006500657308 */ /* 0x000e620000000800 */
[----:B--2---:R-:W-:-:S07]  /*4b90*/  FADD.FTZ R14, R42, R5 ;  /* 0x000000052a0e7221 */ /* 0x004fce0000010000 */
[----:B------:R2:W3:Y:S01]  /*4ba0*/  MUFU.EX2 R8, R37 ;  /* 0x0000002500087308 */ /* 0x0004e20000000800 */
[----:B0-----:R-:W-:-:S07]  /*4bb0*/  FADD.FTZ R3, R133, R12 ;  /* 0x0000000c85037221 */ /* 0x001fce0000010000 */
[----:B------:R-:W0:Y:S01]  /*4bc0*/  MUFU.EX2 R44, R44 ;  /* 0x0000002c002c7308 */ /* 0x000e220000000800 */
[C---:B-1----:R-:W-:Y:S01]  /*4bd0*/  F2FP.SATFINITE.E4M3.F32.PACK_AB_MERGE_C R42, R101.reuse, R42, RZ ;  /* 0x0000002a652a723e */ /* 0x042fe200048070ff */
[----:B------:R-:W-:Y:S01]  /*4be0*/  FADD.FTZ R101, R101, R14 ;  /* 0x0000000e65657221 */ /* 0x000fe20000010000 */
[--C-:B--2---:R-:W-:Y:S02]  /*4bf0*/  IMAD.MOV.U32 R37, RZ, RZ, R87.reuse ;  /* 0x000000ffff257224 */ /* 0x104fe400078e0057 */
[----:B------:R-:W-:Y:S01]  /*4c00*/  F2FP.SATFINITE.E4M3.F32.PACK_AB_MERGE_C R186, R97, R40, R42 ;  /* 0x0000002861ba723e */ /* 0x000fe2000480702a */
[----:B------:R-:W-:Y:S02]  /*4c10*/  IMAD.MOV.U32 R42, RZ, RZ, R87 ;  /* 0x000000ffff2a7224 */ /* 0x000fe400078e0057 */
[----:B------:R-:W1:Y:S01]  /*4c20*/  MUFU.EX2 R147, R147 ;  /* 0x0000009300937308 */ /* 0x000e620000000800 */
[C---:B---3--:R-:W-:Y:S01]  /*4c30*/  F2FP.SATFINITE.E4M3.F32.PACK_AB_MERGE_C R133, R8.reuse, R133, RZ ;  /* 0x000000850885723e */ /* 0x048fe200048070ff */
[----:B------:R-:W-:Y:S01]  /*4c40*/  FADD.FTZ R8, R8, R3 ;  /* 0x0000000308087221 */ /* 0x000fe20000010000 */
[----:B------:R-:W-:-:S02]  /*4c50*/  IMAD.MOV.U32 R40, RZ, RZ, R87 ;  /* 0x000000ffff287224 */ /* 0x000fc400078e0057 */
[----:B------:R-:W-:Y:S01]  /*4c60*/  F2FP.SATFINITE.E4M3.F32.PACK_AB_MERGE_C R187, R80, R115, R133 ;  /* 0x0000007350bb723e */ /* 0x000fe20004807085 */
[----:B------:R-:W-:Y:S02]  /*4c70*/  IMAD.MOV.U32 R80, RZ, RZ, R87 ;  /* 0x000000ffff507224 */ /* 0x000fe400078e0057 */
[----:B------:R-:W2:Y:S01]  /*4c80*/  MUFU.EX2 R103, R103 ;  /* 0x0000006700677308 */ /* 0x000ea20000000800 */
[----:B0-----:R-:W-:-:S07]  /*4c90*/  FADD.FTZ R12, R44, R101 ;  /* 0x000000652c0c7221 */ /* 0x001fce0000010000 */
        /* <DEDUP_REMOVED lines=9> */
[----:B--2---:R-:W-:-:S07]  /*4d30*/  FADD.FTZ R3, R155, R8 ;  /* 0x000000089b037221 */ /* 0x004fce0000010000 */
[----:B------:R-:W2:Y:S01]  /*4d40*/  MUFU.EX2 R48, R48 ;  /* 0x0000003000307308 */ /* 0x000ea20000000800 */
[C---:B0-----:R-:W-:Y:S01]  /*4d50*/  F2FP.SATFINITE.E4M3.F32.PACK_AB_MERGE_C R46, R107.reuse, R46, RZ ;  /* 0x0000002e6b2e723e */ /* 0x041fe200048070ff */
[----:B------:R-:W-:-:S03]  /*4d60*/  FADD.FTZ R107, R107, R12 ;  /* 0x0000000c6b6b7221 */ /* 0x000fc60000010000 */
[----:B------:R-:W-:Y:S01]  /*4d70*/  F2FP.SATFINITE.E4M3.F32.PACK_AB_MERGE_C R188, R103, R44, R46 ;  /* 0x0000002c67bc723e */ /* 0x000fe2000480702e */
[----:B------:R-:W-:Y:S02]  /*4d80*/  IMAD.MOV.U32 R46, RZ, RZ, R87 ;  /* 0x000000ffff2e7224 */ /* 0x000fe400078e0057 */
[----:B------:R-:W0:Y:S01]  /*4d90*/  MUFU.EX2 R119, R119 ;  /* 0x0000007700777308 */ /* 0x000e220000000800 */
[C---:B-1----:R-:W-:Y:S01]  /*4da0*/  F2FP.SATFINITE.E4M3.F32.PACK_AB_MERGE_C R155, R4.reuse, R155, RZ ;  /* 0x0000009b049b723e */ /* 0x042fe200048070ff */
[----:B------:R-:W-:Y:S01]  /*4db0*/  FADD.FTZ R4, R4, R3 ;  /* 0x0000000304047221 */ /* 0x000fe20000010000 */
[----:B------:R-:W-:Y:S02]  /*4dc0*/  IMAD.MOV.U32 R44, RZ, RZ, R87 ;  /* 0x000000ffff2c7224 */ /* 0x000fe400078e0057 */
[----:B------:R-:W-:-:S03]  /*4dd0*/  F2FP.SATFINITE.E4M3.F32.PACK_AB_MERGE_C R189, R6, R147, R155 ;  /* 0x0000009306bd723e */ /* 0x000fc6000480709b */
[----:B------:R-:W1:Y:S01]  /*4de0*/  MUFU.EX2 R111, R111 ;  /* 0x0000006f006f7308 */ /* 0x000e620000000800 */
[----:B--2---:R-:W-:-:S07]  /*4df0*/  FADD.FTZ R8, R48, R107 ;  /* 0x0000006b30087221 */ /* 0x004fce0000010000 */
[----:B------:R-:W2:Y:S01]  /*4e00*/  MUFU.EX2 R10, R121 ;  /* 0x00000079000a7308 */ /* 0x000ea20000000800 */
[----:B0-----:R-:W-:-:S07]  /*4e10*/  FADD.FTZ R3, R119, R4 ;  /* 0x0000000477037221 */ /* 0x001fce0000010000 */
[----:B------:R-:W-:Y:S01]  /*4e20*/  MUFU.EX2 R50, R50 ;  /* 0x0000003200327308 */ /* 0x000fe20000000800 */
[----:B-1----:R-:W-:-:S07]  /*4e30*/  FADD.FTZ R5, R111, R8 ;  /* 0x000000086f057221 */ /* 0x002fce0000010000 */
[----:B------:R-:W0:Y:S01]  /*4e40*/  MUFU.EX2 R113, R113 ;  /* 0x0000007100717308 */ /* 0x000e220000000800 */
[----:B--2---:R-:W-:-:S07]  /*4e50*/  FADD.FTZ R4, R10, R3 ;  /* 0x000000030a047221 */ /* 0x004fce0000010000 */
[----:B------:R-:W-:Y:S08]  /*4e60*/  MUFU.EX2 R123, R123 ;  /* 0x0000007b007b7308 */ /* 0x000ff00000000800 */
[----:B------:R-:W1:Y:S01]  /*4e70*/  MUFU.EX2 R54, R54 ;  /* 0x0000003600367308 */ /* 0x000e620000000800 */
[----:B0-----:R-:W-:Y:S01]  /*4e80*/  F2FP.SATFINITE.E4M3.F32.PACK_AB_MERGE_C R3, R113, R50, RZ ;  /* 0x000000327103723e */ /* 0x001fe200048070ff */
[----:B------:R-:W-:-:S03]  /*4e90*/  FADD.FTZ R50, R50, R5 ;  /* 0x0000000532327221 */ /* 0x000fc60000010000 */
[----:B------:R-:W-:Y:S01]  /*4ea0*/  F2FP.SATFINITE.E4M3.F32.PACK_AB_MERGE_C R190, R111, R48, R3 ;  /* 0x000000306fbe723e */ /* 0x000fe20004807003 */
[----:B------:R-:W-:-:S01]  /*4eb0*/  FADD.FTZ R5, R113, R50 ;  /* 0x0000003271057221 */ /* 0x000fc20000010000 */
[--C-:B------:R-:W-:Y:S02]  /*4ec0*/  IMAD.MOV.U32 R50, RZ, RZ, R87.reuse ;  /* 0x000000ffff327224 */ /* 0x100fe400078e0057 */
[----:B------:R-:W-:Y:S01]  /*4ed0*/  IMAD.MOV.U32 R48, RZ, RZ, R87 ;  /* 0x000000ffff307224 */ /* 0x000fe200078e0057 */
[----:B-1----:R-:W-:Y:S01]  /*4ee0*/  F2FP.SATFINITE.E4M3.F32.PACK_AB_MERGE_C R6, R54, R123, RZ ;  /* 0x0000007b3606723e */ /* 0x002fe200048070ff */
[----:B------:R-:W-:-:S03]  /*4ef0*/  FADD.FTZ R123, R123, R4 ;  /* 0x000000047b7b7221 */ /* 0x000fc60000010000 */
[----:B------:R-:W-:Y:S01]  /*4f00*/  F2FP.SATFINITE.E4M3.F32.PACK_AB_MERGE_C R191, R10, R119, R6 ;  /* 0x000000770abf723e */ /* 0x000fe20004807006 */
[----:B------:R-:W-:-:S01]  /*4f10*/  FADD.FTZ R4, R54, R123 ;  /* 0x0000007b36047221 */ /* 0x000fc20000010000 */
[----:B------:R-:W-:Y:S01]  /*4f20*/  IMAD.MOV.U32 R54, RZ, RZ, R87 ;  /* 0x000000ffff367224 */ /* 0x000fe200078e0057 */
[----:B------:R-:W-:Y:S06]  /*4f30*/  @!P1 BRA `(.L_x_15) ;  /* 0x0000003800309947 */ /* 0x000fec0003800000 */
[----:B------:R-:W-:Y:S01]  /*4f40*/  IMAD.MOV.U32 R6, RZ, RZ, R91 ;  /* 0x000000ffff067224 */ /* 0x000fe200078e005b */
[----:B------:R-:W-:Y:S01]  /*4f50*/  CS2R R86, SRZ ;  /* 0x0000000000567805 */ /* 0x000fe2000001ff00 */
[----:B------:R-:W-:Y:S01]  /*4f60*/  IMAD.MOV.U32 R3, RZ, RZ, R89 ;  /* 0x000000ffff037224 */ /* 0x000fe200078e0059 */
[----:B------:R-:W-:Y:S02]  /*4f70*/  CS2R R84, SRZ ;  /* 0x0000000000547805 */ /* 0x000fe4000001ff00 */
[----:B------:R-:W-:Y:S02]  /*4f80*/  CS2R R82, SRZ ;  /* 0x0000000000527805 */ /* 0x000fe4000001ff00 */
[----:B------:R-:W-:Y:S02]  /*4f90*/  CS2R R80, SRZ ;  /* 0x0000000000507805 */ /* 0x000fe4000001ff00 */
[----:B------:R-:W-:Y:S02]  /*4fa0*/  CS2R R78, SRZ ;  /* 0x00000000004e7805 */ /* 0x000fe4000001ff00 */
[----:B------:R-:W-:-:S02]  /*4fb0*/  CS2R R76, SRZ ;  /* 0x00000000004c7805 */ /* 0x000fc4000001ff00 */
[----:B------:R-:W-:Y:S02]  /*4fc0*/  CS2R R74, SRZ ;  /* 0x00000000004a7805 */ /* 0x000fe4000001ff00 */
        /* <DEDUP_REMOVED lines=24> */
[----:B------:R-:W-:Y:S01]  /*5150*/  CS2R R24, SRZ ;  /* 0x0000000000187805 */ /* 0x000fe2000001ff00 */
[----:B------:R-:W-:Y:S01]  /*5160*/  UIADD3 UR47, UR47, -0x2, URZ ;  /* 0xfffffffe2f2f7890 */ /* 0x000fe2000fffe03f */
[----:B------:R-:W-:Y:S01]  /*5170*/  UMOV UR52, UR43 ;  /* 0x0000002b00347c82 */ /* 0x000fe20008000000 */
[----:B------:R-:W-:-:S10]  /*5180*/  UMOV UR50, UR51 ;  /* 0x0000003300327c82 */ /* 0x000fd40008000000 */
.L_x_25:
[----:B------:R-:W-:Y:S01]  /*5190*/  ISETP.NE.AND P2, PT, RZ, UR37, PT ;  /* 0x00000025ff007c0c */ /* 0x000fe2000bf45270 */
[----:B------:R-:W-:-:S04]  /*51a0*/  UISETP.NE.AND UP0, UPT, UR50, 0x1, UPT ;  /* 0x000000013200788c */ /* 0x000fc8000bf05270 */
[----:B------:R-:W-:-:S04]  /*51b0*/  USEL UR43, URZ, 0x1, UP0 ;  /* 0x000000013f2b7887 */ /* 0x000fc80008000000 */
[----:B------:R-:W-:-:S04]  /*51c0*/  ULOP3.LUT UR43, UR52, UR43, URZ, 0x3c, !UPT ;  /* 0x0000002b342b7292 */ /* 0x000fc8000f8e3c3f */
[----:B------:R-:W-:Y:S08]  /*51d0*/  @P2 BRA `(.L_x_16) ;  /* 0x0000000000382947 */ /* 0x000ff00003800000 */
[----:B------:R-:W-:Y:S05]  /*51e0*/  @!P0 BRA `(.L_x_17) ;  /* 0x0000000000048947 */ /* 0x000fea0003800000 */
[----:B------:R-:W-:Y:S01]  /*51f0*/  BPT.TRAP 0x1 ;  /* 0x000000040000795c */ /* 0x000fe20000300000 */
.L_x_17:
[----:B------:R-:W-:Y:S01]  /*5200*/  UIADD3 UR6, UR50, 0x1, URZ ;  /* 0x0000000132067890 */ /* 0x000fe2000fffe03f */
[----:B------:R-:W-:-:S03]  /*5210*/  IMAD.U32 R7, RZ, RZ, UR43 ;  /* 0x0000002bff077e24 */ /* 0x000fc6000f8e00ff */
[----:B------:R-:W-:Y:S02]  /*5220*/  UISETP.NE.AND UP0, UPT, UR6, 0x2, UPT ;  /* 0x000000020600788c */ /* 0x000fe4000bf05270 */
[----:B------:R-:W-:Y:S02]  /*5230*/  SHF.L.U32 R7, R7, 0x1f, RZ ;  /* 0x0000001f07077819 */ /* 0x000fe400000006ff */
[----:B------:R-:W-:-:S04]  /*5240*/  USEL UR6, UR6, URZ, UP0 ;  /* 0x0000003f06067287 */ /* 0x000fc80008000000 */
[----:B------:R-:W-:-:S09]  /*5250*/  ULEA UR6, UR6, UR39, 0x3 ;  /* 0x0000002706067291 */ /* 0x000fd2000f8e183f */
[----:B------:R0:W1:Y:S01]  /*5260*/  SYNCS.PHASECHK.TRANS64.TRYWAIT P1, [UR6+0x29830], R7 ;  /* 0x02983007ff0075a7 */ /* 0x0000620008020146 */
[----:B------:R-:W-:Y:S05]  /*5270*/  @!P0 BRA `(.L_x_18) ;  /* 0x0000000000048947 */ /* 0x000fea0003800000 */
[----:B------:R-:W-:Y:S01]  /*5280*/  BPT.TRAP 0x1 ;  /* 0x000000040000795c */ /* 0x000fe20000300000 */
.L_x_18:
[----:B-1----:R-:W-:Y:S05]  /*5290*/  @P1 BRA `(.L_x_16) ;  /* 0x0000000000081947 */ /* 0x002fea0003800000 */
[----:B------:R-:W1:Y:S02]  /*52a0*/  SYNCS.PHASECHK.TRANS64.TRYWAIT P1, [UR6+0x29830], R7 ;  /* 0x02983007ff0075a7 */ /* 0x000e640008020146 */
[----:B-1----:R-:W-:Y:S05]  /*52b0*/  @!P1 BRA `(.L_x_19) ;  /* 0x0000009000609947 */ /* 0x002fea0003800000 */
.L_x_16:
[----:B01----:R-:W-:Y:S01]  /*52c0*/  VIADD R7, R22, 0x8 ;  /* 0x0000000816077836 */ /* 0x003fe20000000000 */
[----:B------:R-:W-:Y:S01]  /*52d0*/  UIADD3 UR51, UR50, 0x1, URZ ;  /* 0x0000000132337890 */ /* 0x000fe2000fffe03f */
[----:B------:R-:W-:Y:S01]  /*52e0*/  UMOV UR27, 0x80000020 ;  /* 0x80000020001b7882 */ /* 0x000fe20000000000 */
[----:B------:R-:W-:Y:S02]  /*52f0*/  UMOV UR28, UR24 ;  /* 0x00000018001c7c82 */ /* 0x000fe40008000000 */
[----:B------:R0:W-:Y:S01]  /*5300*/  BAR.SYNC.DEFER_BLOCKING R7, 0x100 ;  /* 0x000400070000751d */ /* 0x0001e20000010000 */
[----:B------:R-:W-:-:S04]  /*5310*/  UISETP.NE.AND UP0, UPT, UR51, 0x2, UPT ;  /* 0x000000023300788c */ /* 0x000fc8000bf05270 */
[----:B------:R-:W-:Y:S01]  /*5320*/  USEL UR51, UR51, URZ, UP0 ;  /* 0x0000003f33337287 */ /* 0x000fe20008000000 */
[----:B------:R-:W-:Y:S01]  /*5330*/  UMOV UR29, UR25 ;  /* 0x00000019001d7c82 */ /* 0x000fe20008000000 */
[----:B------:R-:W-:Y:S02]  /*5340*/  UMOV UR31, 0x80000020 ;  /* 0x80000020001f7882 */ /* 0x000fe40000000000 */
[----:B------:R-:W-:Y:S01]  /*5350*/  UIMAD UR53, UR51, 0x780, UR46 ;  /* 0x00000780333578a4 */ /* 0x000fe2000f8e022e */
[----:B------:R-:W-:Y:S01]  /*5360*/  UMOV UR32, UR24 ;  /* 0x0000001800207c82 */ /* 0x000fe20008000000 */
[----:B------:R-:W-:Y:S02]  /*5370*/  UMOV UR33, UR25 ;  /* 0x0000001900217c82 */ /* 0x000fe40008000000 */
[----:B------:R-:W-:Y:S02]  /*5380*/  UIADD3 UR30, UR53, 0x80, URZ ;  /* 0x00000080351e7890 */ /* 0x000fe4000fffe03f */
[----:B------:R-:W-:-:S02]  /*5390*/  UIADD3 UR34, UR53, 0x100, URZ ;  /* 0x0000010035227890 */ /* 0x000fc4000fffe03f */
[----:B------:R-:W-:Y:S01]  /*53a0*/  UMOV UR26, UR53 ;  /* 0x00000035001a7c82 */ /* 0x000fe20008000000 */
[----:B------:R-:W-:Y:S01]  /*53b0*/  UMOV UR35, 0x80000020 ;  /* 0x8000002000237882 */ /* 0x000fe20000000000 */
[----:B------:R-:W-:Y:S01]  /*53c0*/  UIADD3 UR6, UR53, 0x200, URZ ;  /* 0x0000020035067890 */ /* 0x000fe2000fffe03f */
[----:B------:R-:W-:Y:S01]  /*53d0*/  UMOV UR7, 0x80000020 ;  /* 0x8000002000077882 */ /* 0x000fe20000000000 */
[----:B------:R-:W-:Y:S01]  /*53e0*/  UIADD3 UR10, UR53, 0x202, URZ ;  /* 0x00000202350a7890 */ /* 0x000fe2000fffe03f */
[----:B------:R-:W-:Y:S01]  /*53f0*/  WARPGROUP.ARRIVE ;  /* 0x00000000000079c5 */ /* 0x000fe20000000000 */
[----:B------:R-:W-:Y:S01]  /*5400*/  UMOV UR11, 0x80000020 ;  /* 0x80000020000b7882 */ /* 0x000fe20000000000 */
[----:B------:R-:W-:Y:S01]  /*5410*/  UIADD3 UR14, UR53, 0x282, URZ ;  /* 0x00000282350e7890 */ /* 0x000fe2000fffe03f */
[----:B------:R-:W-:Y:S01]  /*5420*/  UMOV UR15, 0x80000020 ;  /* 0x80000020000f7882 */ /* 0x000fe20000000000 */
[----:B------:R-:W-:Y:S02]  /*5430*/  UIADD3 UR18, UR53, 0x500, URZ ;  /* 0x0000050035127890 */ /* 0x000fe4000fffe03f */
[----:B------:R-:W-:Y:S01]  /*5440*/  QGMMA.64x32x32.F32.E4M3.E4M3 R152, gdesc[UR24], RZ, !UPT, gsb0 ;  /* 0x00600000189879f3 */ /* 0x000fe2000c0008ff */
[----:B------:R-:W-:Y:S01]  /*5450*/  UIADD3 UR26, UR53, 0x180, URZ ;  /* 0x00000180351a7890 */ /* 0x000fe2000fffe03f */
[----:B------:R-:W-:Y:S01]  /*5460*/  UMOV UR27, 0x80000020 ;  /* 0x80000020001b7882 */ /* 0x000fe20000000000 */
[----:B------:R-:W-:Y:S01]  /*5470*/  UMOV UR19, 0x80000020 ;  /* 0x8000002000137882 */ /* 0x000fe20000000000 */
[----:B------:R-:W-:Y:S01]  /*5480*/  UIADD3 UR22, UR53, 0x502, URZ ;  /* 0x0000050235167890 */ /* 0x000fe2000fffe03f */
[----:B------:R-:W-:Y:S01]  /*5490*/  UMOV UR23, 0x80000020 ;  /* 0x8000002000177882 */ /* 0x000fe20000000000 */
[----:B------:R-:W-:-:S02]  /*54a0*/  WARPGROUP.DEPBAR.LE gsb0, 0x0 ;  /* 0x00008000000079c5 */ /* 0x000fc40000010000 */
        /* <DEDUP_REMOVED lines=16> */
[----:B------:R-:W-:Y:S01]  /*55b0*/  UMOV UR26, UR6 ;  /* 0x00000006001a7c82 */ /* 0x000fe20008000000 */
[----:B------:R-:W-:Y:S01]  /*55c0*/  UMOV UR27, 0x80000020 ;  /* 0x80000020001b7882 */ /* 0x000fe20000000000 */
[----:B------:R-:W-:Y:S01]  /*55d0*/  UIADD3 UR6, UR53, 0x2, URZ ;  /* 0x0000000235067890 */ /* 0x000fe2000fffe03f */
        /* <DEDUP_REMOVED lines=25> */
[----:B------:R-:W-:Y:S01]  /*5770*/  UMOV UR6, UR10 ;  /* 0x0000000a00067c82 */ /* 0x000fe20008000000 */
[----:B------:R-:W-:Y:S01]  /*5780*/  UMOV UR7, 0x80000020 ;  /* 0x8000002000077882 */ /* 0x000fe20000000000 */
[----:B------:R-:W-:Y:S01]  /*5790*/  UIADD3 UR10, UR53, 0x280, URZ ;  /* 0x00000280350a7890 */ /* 0x000fe2000fffe03f */
        /* <DEDUP_REMOVED lines=92> */
[----:B------:R-:W-:Y:S01]  /*5d60*/  UIADD3 UR53, UR53, 0x702, URZ ;  /* 0x0000070235357890 */ /* 0x000fe2000fffe03f */
        /* <DEDUP_REMOVED lines=15> */
[----:B0-----:R-:W-:Y:S05]  /*5e60*/  @P2 BRA `(.L_x_20) ;  /* 0x00000000002c2947 */ /* 0x001fea0003800000 */
[----:B------:R-:W-:Y:S05]  /*5e70*/  @!P0 BRA `(.L_x_21) ;  /* 0x0000000000048947 */ /* 0x000fea0003800000 */
[----:B------:R-:W-:Y:S01]  /*5e80*/  BPT.TRAP 0x1 ;  /* 0x000000040000795c */ /* 0x000fe20000300000 */
.L_x_21:
[----:B------:R-:W-:Y:S01]  /*5e90*/  ULEA UR6, UR50, UR39, 0x3 ;  /* 0x0000002732067291 */ /* 0x000fe2000f8e183f */
[----:B------:R-:W-:-:S05]  /*5ea0*/  IMAD.U32 R7, RZ, RZ, UR52 ;  /* 0x00000034ff077e24 */ /* 0x000fca000f8e00ff */
[----:B------:R-:W-:-:S04]  /*5eb0*/  SHF.L.U32 R7, R7, 0x1f, RZ ;  /* 0x0000001f07077819 */ /* 0x000fc800000006ff */
[----:B------:R0:W1:Y:S01]  /*5ec0*/  SYNCS.PHASECHK.TRANS64.TRYWAIT P1, [UR6+0x29850], R7 ;  /* 0x02985007ff0075a7 */ /* 0x0000620008020146 */
[----:B------:R-:W-:Y:S05]  /*5ed0*/  @!P0 BRA `(.L_x_22) ;  /* 0x0000000000048947 */ /* 0x000fea0003800000 */
[----:B------:R-:W-:Y:S01]  /*5ee0*/  BPT.TRAP 0x1 ;  /* 0x000000040000795c */ /* 0x000fe20000300000 */
.L_x_22:
[----:B-1----:R-:W-:Y:S05]  /*5ef0*/  @P1 BRA `(.L_x_20) ;  /* 0x0000000000081947 */ /* 0x002fea0003800000 */
[----:B------:R-:W1:Y:S02]  /*5f00*/  SYNCS.PHASECHK.TRANS64.TRYWAIT P1, [UR6+0x29850], R7 ;  /* 0x02985007ff0075a7 */ /* 0x000e640008020146 */
[----:B-1----:R-:W-:Y:S05]  /*5f10*/  @!P1 BRA `(.L_x_23) ;  /* 0x0000008400609947 */ /* 0x002fea0003800000 */
.L_x_20:
[----:B------:R-:W-:Y:S01]  /*5f20*/  UIADD3 UR6, UR39, 0x400, URZ ;  /* 0x0000040027067890 */ /* 0x000fe2000fffe03f */
[----:B------:R-:W-:Y:S01]  /*5f30*/  WARPGROUP.ARRIVE ;  /* 0x00000000000079c5 */ /* 0x000fe20000000000 */
[----:B------:R-:W-:Y:S01]  /*5f40*/  UMOV UR7, 0xc0000010 ;  /* 0xc000001000077882 */ /* 0x000fe20000000000 */
[C---:B-1----:R-:W-:Y:S01]  /*5f50*/  FMUL.FTZ R8, R0.reuse, R152 ;  /* 0x0000009800087220 */ /* 0x042fe20000410000 */
[----:B------:R-:W-:Y:S01]  /*5f60*/  USHF.R.U32.HI UR6, URZ, 0x4, UR6 ;  /* 0x000000043f067899 */ /* 0x000fe20008011606 */
[C---:B------:R-:W-:Y:S01]  /*5f70*/  FMUL.FTZ R9, R0.reuse, R154 ;  /* 0x0000009a00097220 */ /* 0x040fe20000410000 */
[C---:B0-----:R-:W-:Y:S01]  /*5f80*/  FMUL.FTZ R7, R0.reuse, R153 ;  /* 0x0000009900077220 */ /* 0x041fe20000410000 */
[C---:B------:R-:W-:Y:S01]  /*5f90*/  FMUL.FTZ R10, R0.reuse, R155 ;  /* 0x0000009b000a7220 */ /* 0x040fe20000410000 */
[----:B------:R-:W-:Y:S01]  /*5fa0*/  ULOP3.LUT UR6, UR6, 0x3fff, URZ, 0xc0, !UPT ;  /* 0x00003fff06067892 */ /* 0x000fe2000f8ec03f */
[----:B------:R-:W0:Y:S01]  /*5fb0*/  MUFU.TANH R8, R8 ;  /* 0x0000000800087308 */ /* 0x000e220000002400 */
[C---:B------:R-:W-:Y:S01]  /*5fc0*/  FMUL.FTZ R11, R0.reuse, R156 ;  /* 0x0000009c000b7220 */ /* 0x040fe20000410000 */
[C---:B------:R-:W-:Y:S01]  /*5fd0*/  FMUL.FTZ R13, R0.reuse, R158 ;  /* 0x0000009e000d7220 */ /* 0x040fe20000410000 */
[----:B------:R-:W-:Y:S01]  /*5fe0*/  ULOP3.LUT UR6, UR6, 0x10000, URZ, 0xfc, !UPT ;  /* 0x0001000006067892 */ /* 0x000fe2000f8efc3f */
[C---:B------:R-:W-:Y:S01]  /*5ff0*/  FMUL.FTZ R12, R0.reuse, R157 ;  /* 0x0000009d000c7220 */ /* 0x040fe20000410000 */
[C---:B------:R-:W-:Y:S01]  /*6000*/  FMUL.FTZ R14, R0.reuse, R159 ;  /* 0x0000009f000e7220 */ /* 0x040fe20000410000 */
[C---:B------:R-:W-:Y:S01]  /*6010*/  FMUL.FTZ R15, R0.reuse, R160 ;  /* 0x000000a0000f7220 */ /* 0x040fe20000410000 */
[----:B------:R-:W-:Y:S01]  /*6020*/  UIMAD UR10, UR50, 0x500, UR6 ;  /* 0x00000500320a78a4 */ /* 0x000fe2000f8e0206 */
[----:B------:R-:W1:Y:S01]  /*6030*/  MUFU.TANH R9, R9 ;  /* 0x0000000900097308 */ /* 0x000e620000002400 */
[C---:B------:R-:W-:Y:S01]  /*6040*/  FMUL.FTZ R21, R0.reuse, R162 ;  /* 0x000000a200157220 */ /* 0x040fe20000410000 */
[C---:B------:R-:W-:Y:S01]  /*6050*/  FMUL.FTZ R20, R0.reuse, R161 ;  /* 0x000000a100147220 */ /* 0x040fe20000410000 */
[C---:B------:R-:W-:Y:S01]  /*6060*/  FMUL.FTZ R156, R0.reuse, R167 ;  /* 0x000000a7009c7220 */ /* 0x040fe20000410000 */
[C---:B------:R-:W-:Y:S01]  /*6070*/  FMUL.FTZ R167, R0.reuse, R104 ;  /* 0x0000006800a77220 */ /* 0x040fe20000410000 */
[C---:B------:R-:W-:Y:S01]  /*6080*/  FMUL.FTZ R152, R0.reuse, R163 ;  /* 0x000000a300987220 */ /* 0x040fe20000410000 */
[----:B------:R-:W-:Y:S01]  /*6090*/  UMOV UR6, UR10 ;  /* 0x0000000a00067c82 */ /* 0x000fe20008000000 */
[----:B------:R-:W-:Y:S01]  /*60a0*/  FMUL.FTZ R153, R0, R164 ;  /* 0x000000a400997220 */ /* 0x000fe20000410000 */
[----:B------:R-:W-:Y:S01]  /*60b0*/  QGMMA.64x128x32.F32.E4M3.E4M3 R24, R172, gdesc[UR4], R24, gsb0 ;  /* 0x01e00004ac187df3 */ /* 0x000fe20008000818 */
[----:B------:R-:W-:Y:S01]  /*60c0*/  UIADD3 UR6, UR10, 0x100, URZ ;  /* 0x000001000a067890 */ /* 0x000fe2000fffe03f */
[----:B------:R-:W2:Y:S01]  /*60d0*/  MUFU.TANH R7, R7 ;  /* 0x0000000700077308 */ /* 0x000ea20000002400 */
[----:B------:R-:W-:Y:S01]  /*60e0*/  UMOV UR7, 0xc0000010 ;  /* 0xc000001000077882 */ /* 0x000fe20000000000 */
[----:B0-----:R-:W-:Y:S01]  /*60f0*/  FMNMX.FTZ R104, R8, R3, !PT ;  /* 0x0000000308687209 */ /* 0x001fe20007810000 */
[C---:B------:R-:W-:Y:S01]  /*6100*/  FMUL.FTZ R155, R0.reuse, R166 ;  /* 0x000000a6009b7220 */ /* 0x040fe20000410000 */
[C---:B------:R-:W-:Y:S01]  /*6110*/  FMUL.FTZ R154, R0.reuse, R165 ;  /* 0x000000a5009a7220 */ /* 0x040fe20000410000 */
[C---:B------:R-:W-:Y:S01]  /*6120*/  FMUL.FTZ R193, R0.reuse, R106 ;  /* 0x0000006a00c17220 */ /* 0x040fe20000410000 */
[C---:B------:R-:W-:Y:S01]  /*6130*/  FMUL.FTZ R136, R0.reuse, R136 ;  /* 0x0000008800887220 */ /* 0x040fe20000410000 */
[----:B-1----:R-:W-:Y:S01]  /*6140*/  FMNMX.FTZ R203, R9, R6, !PT ;  /* 0x0000000609cb7209 */ /* 0x002fe20007810000 */
[----:B------:R-:W0:Y:S01]  /*6150*/  MUFU.TANH R10, R10 ;  /* 0x0000000a000a7308 */ /* 0x000e220000002400 */
[C---:B------:R-:W-:Y:S01]  /*6160*/  FMUL.FTZ R138, R0.reuse, R138 ;  /* 0x0000008a008a7220 */ /* 0x040fe20000410000 */
[C---:B------:R-:W-:Y:S01]  /*6170*/  FMUL.FTZ R137, R0.reuse, R137 ;  /* 0x0000008900897220 */ /* 0x040fe20000410000 */
[C---:B------:R-:W-:Y:S01]  /*6180*/  FMUL.FTZ R140, R0.reuse, R140 ;  /* 0x0000008c008c7220 */ /* 0x040fe20000410000 */
[C---:B------:R-:W-:Y:S01]  /*6190*/  FMUL.FTZ R211, R0.reuse, R88 ;  /* 0x0000005800d37220 */ /* 0x040fe20000410000 */
[C---:B------:R-:W-:Y:S01]  /*61a0*/  FMUL.FTZ R139, R0.reuse, R139 ;  /* 0x0000008b008b7220 */ /* 0x040fe20000410000 */
[C---:B------:R-:W-:Y:S01]  /*61b0*/  FMUL.FTZ R141, R0.reuse, R141 ;  /* 0x0000008d008d7220 */ /* 0x040fe20000410000 */
[C---:B------:R-:W-:Y:S01]  /*61c0*/  FMUL.FTZ R142, R0.reuse, R142 ;  /* 0x0000008e008e7220 */ /* 0x040fe20000410000 */
[----:B------:R-:W1:Y:S01]  /*61d0*/  MUFU.TANH R11, R11 ;  /* 0x0000000b000b7308 */ /* 0x000e620000002400 */
[----:B--2---:R-:W-:Y:S01]  /*61e0*/  FMNMX.FTZ R104, R7, R104, !PT ;  /* 0x0000006807687209 */ /* 0x004fe20007810000 */
[C---:B------:R-:W-:Y:S01]  /*61f0*/  FMUL.FTZ R144, R0.reuse, R144 ;  /* 0x0000009000907220 */ /* 0x040fe20000410000 */
[C---:B------:R-:W-:Y:S01]  /*6200*/  FMUL.FTZ R213, R0.reuse, R89 ;  /* 0x0000005900d57220 */ /* 0x040fe20000410000 */
[C---:B------:R-:W-:Y:S01]  /*6210*/  FMUL.FTZ R143, R0.reuse, R143 ;  /* 0x0000008f008f7220 */ /* 0x040fe20000410000 */
[C---:B------:R-:W-:Y:S01]  /*6220*/  FMUL.FTZ R145, R0.reuse, R145 ;  /* 0x0000009100917220 */ /* 0x040fe20000410000 */
[C---:B------:R-:W-:Y:S01]  /*6230*/  FMUL.FTZ R146, R0.reuse, R146 ;  /* 0x0000009200927220 */ /* 0x040fe20000410000 */
[----:B------:R-:W-:Y:S01]  /*6240*/  FMUL.FTZ R148, R0, R148 ;  /* 0x0000009400947220 */ /* 0x000fe20000410000 */
[----:B------:R-:W2:Y:S01]  /*6250*/  MUFU.TANH R13, R13 ;  /* 0x0000000d000d7308 */ /* 0x000ea20000002400 */
[----:B0-----:R-:W-:Y:S01]  /*6260*/  FMNMX.FTZ R106, R10, R203, !PT ;  /* 0x000000cb0a6a7209 */ /* 0x001fe20007810000 */
[C---:B------:R-:W-:Y:S01]  /*6270*/  FMUL.FTZ R147, R0.reuse, R147 ;  /* 0x0000009300937220 */ /* 0x040fe20000410000 */
[C---:B------:R-:W-:Y:S01]  /*6280*/  FMUL.FTZ R149, R0.reuse, R149 ;  /* 0x0000009500957220 */ /* 0x040fe20000410000 */
[C---:B------:R-:W-:Y:S01]  /*6290*/  FMUL.FTZ R150, R0.reuse, R150 ;  /* 0x0000009600967220 */ /* 0x040fe20000410000 */
[C---:B------:R-:W-:Y:S01]  /*62a0*/  FMUL.FTZ R120, R0.reuse, R120 ;  /* 0x0000007800787220 */ /* 0x040fe20000410000 */
[C---:B------:R-:W-:Y:S01]  /*62b0*/  FMUL.FTZ R151, R0.reuse, R151 ;  /* 0x0000009700977220 */ /* 0x040fe20000410000 */
[C---:B------:R-:W-:Y:S01]  /*62c0*/  FMUL.FTZ R121, R0.reuse, R121 ;  /* 0x0000007900797220 */ /* 0x040fe20000410000 */
[----:B------:R-:W0:Y:S01]  /*62d0*/  MUFU.TANH R12, R12 ;  /* 0x0000000c000c7308 */ /* 0x000e220000002400 */
[----:B-1----:R-:W-:Y:S01]  /*62e0*/  FMNMX.FTZ R203, R11, R104, !PT ;  /* 0x000000680bcb7209 */ /* 0x002fe20007810000 */
        /* <DEDUP_REMOVED lines=21> */
[----:B------:R-:W-:Y:S01]  /*6440*/  FMUL.FTZ R109, R0, R109 ;  /* 0x0000006d006d7220 */ /* 0x000fe20000410000 */
        /* <DEDUP_REMOVED lines=15> */
[C---:B------:R-:W-:Y:S01]  /*6540*/  FMUL.FTZ R93, R0.reuse, R94 ;  /* 0x0000005e005d7220 */ /* 0x040fe20000410000 */
        /* <DEDUP_REMOVED lines=12> */
[----:B------:R-:W-:Y:S01]  /*6610*/  FMUL.FTZ R103, R0, R103 ;  /* 0x0000006700677220 */ /* 0x000fe20000410000 */
[----:B------:R-:W1:Y:S03]  /*6620*/  S2R R194, SR_TID.X ;  /* 0x0000000000c27919 */ /* 0x000e660000002100 */
[----:B------:R-:W3:Y:S01]  /*6630*/  MUFU.TANH R155, R155 ;  /* 0x0000009b009b7308 */ /* 0x000ee20000002400 */
[----:B--2---:R-:W-:Y:S01]  /*6640*/  FMNMX.FTZ R104, R152, R205, !PT ;  /* 0x000000cd98687209 */ /* 0x004fe20007810000 */
[----:B------:R-:W-:-:S06]  /*6650*/  FMUL.FTZ R205, R0, R91 ;  /* 0x0000005b00cd7220 */ /* 0x000fcc0000410000 */
[----:B------:R-:W2:Y:S01]  /*6660*/  MUFU.TANH R154, R154 ;  /* 0x0000009a009a7308 */ /* 0x000ea20000002400 */
[----:B0-----:R-:W-:-:S07]  /*6670*/  FMNMX.FTZ R203, R153, R88, !PT ;  /* 0x0000005899cb7209 */ /* 0x001fce0007810000 */
[----:B------:R-:W0:Y:S01]  /*6680*/  MUFU.TANH R156, R156 ;  /* 0x0000009c009c7308 */ /* 0x000e220000002400 */
[----:B---3--:R-:W-:-:S07]  /*6690*/  FMNMX.FTZ R89, R155, R104, !PT ;  /* 0x000000689b597209 */ /* 0x008fce0007810000 */
[----:B------:R-:W3:Y:S01]  /*66a0*/  MUFU.TANH R136, R136 ;  /* 0x0000008800887308 */ /* 0x000ee20000002400 */
[----:B--2---:R-:W-:Y:S02]  /*66b0*/  FMNMX.FTZ R203, R154, R203, !PT ;  /* 0x000000cb9acb7209 */ /* 0x004fe40007810000 */
[----:B-1----:R-:W-:-:S05]  /*66c0*/  LOP3.LUT P1, RZ, R194, 0x7f, RZ, 0xc0, !PT ;  /* 0x0000007fc2ff7812 */ /* 0x002fca000782c0ff */
[----:B------:R-:W1:Y:S01]  /*66d0*/  MUFU.TANH R138, R138 ;  /* 0x0000008a008a7308 */ /* 0x000e620000002400 */
[----:B0-----:R-:W-:-:S07]  /*66e0*/  FMNMX.FTZ R89, R156, R89, !PT ;  /* 0x000000599c597209 */ /* 0x001fce0007810000 */
[----:B------:R-:W0:Y:S01]  /*66f0*/  MUFU.TANH R137, R137 ;  /* 0x0000008900897308 */ /* 0x000e220000002400 */
[----:B---3--:R-:W-:Y:S01]  /*6700*/  FMNMX.FTZ R88, R136, R203, !PT ;  /* 0x000000cb88587209 */ /* 0x008fe20007810000 */
[----:B------:R-:W-:-:S06]  /*6710*/  FMUL.FTZ R203, R0, R90 ;  /* 0x0000005a00cb7220 */ /* 0x000fcc0000410000 */
[----:B------:R-:W2:Y:S01]  /*6720*/  MUFU.TANH R140, R140 ;  /* 0x0000008c008c7308 */ /* 0x000ea20000002400 */
[----:B-1----:R-:W-:Y:S01]  /*6730*/  FMNMX.FTZ R90, R138, R89, !PT ;  /* 0x000000598a5a7209 */ /* 0x002fe20007810000 */
[----:B------:R-:W-:Y:S02]  /*6740*/  WARPGROUP.DEPBAR.LE gsb0, 0x0 ;  /* 0x00008000000079c5 */ /* 0x000fe40000010000 */
[----:B------:R-:W-:-:S04]  /*6750*/  WARPGROUP.ARRIVE ;  /* 0x00000000000079c5 */ /* 0x000fc80000000000 */
[----:B------:R-:W1:Y:S01]  /*6760*/  MUFU.TANH R139, R139 ;  /* 0x0000008b008b7308 */ /* 0x000e620000002400 */
[----:B0-----:R-:W-:Y:S01]  /*6770*/  FMNMX.FTZ R89, R137, R88, !PT ;  /* 0x0000005889597209 */ /* 0x001fe20007810000 */
[----:B------:R-:W-:Y:S01]  /*6780*/  QGMMA.64x128x32.F32.E4M3.E4M3 R24, R176, gdesc[UR4], R24, gsb0 ;  /* 0x01e00004b0187df3 */ /* 0x000fe20008000818 */
[----:B------:R-:W-:Y:S01]  /*6790*/  UIADD3 UR6, UR10, 0x200, URZ ;  /* 0x000002000a067890 */ /* 0x000fe2000fffe03f */
[----:B------:R-:W-:-:S04]  /*67a0*/  UMOV UR7, 0xc0000010 ;  /* 0xc000001000077882 */ /* 0x000fc80000000000 */
[----:B------:R-:W0:Y:S01]  /*67b0*/  MUFU.TANH R141, R141 ;  /* 0x0000008d008d7308 */ /* 0x000e220000002400 */
[----:B--2---:R-:W-:-:S07]  /*67c0*/  FMNMX.FTZ R88, R140, R89, !PT ;  /* 0x000000598c587209 */ /* 0x004fce0007810000 */
[----:B------:R-:W2:Y:S01]  /*67d0*/  MUFU.TANH R142, R142 ;  /* 0x0000008e008e7308 */ /* 0x000ea20000002400 */
[----:B-1----:R-:W-:-:S07]  /*67e0*/  FMNMX.FTZ R215, R139, R90, !PT ;  /* 0x0000005a8bd77209 */ /* 0x002fce0007810000 */
[----:B------:R-:W1:Y:S01]  /*67f0*/  MUFU.TANH R144, R144 ;  /* 0x0000009000907308 */ /* 0x000e620000002400 */
[----:B0-----:R-:W-:-:S07]  /*6800*/  FMNMX.FTZ R89, R141, R88, !PT ;  /* 0x000000588d597209 */ /* 0x001fce0007810000 */
[----:B------:R-:W0:Y:S01]  /*6810*/  MUFU.TANH R143, R143 ;  /* 0x0000008f008f7308 */ /* 0x000e220000002400 */
[----:B--2---:R-:W-:Y:S01]  /*6820*/  FMNMX.FTZ R90, R142, R215, !PT ;  /* 0x000000d78e5a7209 */ /* 0x004fe20007810000 */
[----:B------:R-:W-:-:S06]  /*6830*/  FMUL.FTZ R215, R0, R92 ;  /* 0x0000005c00d77220 */ /* 0x000fcc0000410000 */
[----:B------:R-:W2:Y:S01]  /*6840*/  MUFU.TANH R145, R145 ;  /* 0x0000009100917308 */ /* 0x000ea20000002400 */
[----:B-1----:R-:W-:-:S07]  /*6850*/  FMNMX.FTZ R88, R144, R89, !PT ;  /* 0x0000005990587209 */ /* 0x002fce0007810000 */
[----:B------:R-:W1:Y:S01]  /*6860*/  MUFU.TANH R146, R146 ;  /* 0x0000009200927308 */ /* 0x000e620000002400 */
[----:B0-----:R-:W-:-:S07]  /*6870*/  FMNMX.FTZ R91, R143, R90, !PT ;  /* 0x0000005a8f5b7209 */ /* 0x001fce0007810000 */
[----:B------:R-:W0:Y:S01]  /*6880*/  MUFU.TANH R148, R148 ;  /* 0x0000009400947308 */ /* 0x000e220000002400 */
[----:B--2---:R-:W-:-:S07]  /*6890*/  FMNMX.FTZ R89, R145, R88, !PT ;  /* 0x0000005891597209 */ /* 0x004fce0007810000 */
        /* <DEDUP_REMOVED lines=21> */
[----:B0-----:R-:W-:Y:S01]  /*69f0*/  FMNMX.FTZ R90, R123, R90, !PT ;  /* 0x0000005a7b5a7209 */ /* 0x001fe20007810000 */
[----:B------:R-:W-:Y:S02]  /*6a00*/  WARPGROUP.DEPBAR.LE gsb0, 0x0 ;  /* 0x00008000000079c5 */ /* 0x000fe40000010000 */
[----:B------:R-:W-:-:S04]  /*6a10*/  WARPGROUP.ARRIVE ;  /* 0x00000000000079c5 */ /* 0x000fc80000000000 */
[----:B------:R-:W0:Y:S01]  /*6a20*/  MUFU.TANH R159, R159 ;  /* 0x0000009f009f7308 */ /* 0x000e220000002400 */
[----:B--2---:R-:W-:Y:S01]  /*6a30*/  FMNMX.FTZ R88, R125, R88, !PT ;  /* 0x000000587d587209 */ /* 0x004fe20007810000 */
[----:B------:R-:W-:Y:S01]  /*6a40*/  QGMMA.64x128x32.F32.E4M3.E4M3 R24, R180, gdesc[UR4], R24, gsb0 ;  /* 0x01e00004b4187df3 */ /* 0x000fe20008000818 */
[----:B------:R-:W-:Y:S01]  /*6a50*/  UIADD3 UR6, UR10, 0x300, URZ ;  /* 0x000003000a067890 */ /* 0x000fe2000fffe03f */
[----:B------:R-:W-:-:S04]  /*6a60*/  UMOV UR7, 0xc0000010 ;  /* 0xc000001000077882 */ /* 0x000fc80000000000 */
        /* <DEDUP_REMOVED lines=36> */
[----:B------:R-:W-:Y:S02]  /*6cb0*/  WARPGROUP.DEPBAR.LE gsb0, 0x0 ;  /* 0x00008000000079c5 */ /* 0x000fe40000010000 */
[----:B------:R-:W-:-:S04]  /*6cc0*/  WARPGROUP.ARRIVE ;  /* 0x00000000000079c5 */ /* 0x000fc80000000000 */
[----:B------:R-:W2:Y:S01]  /*6cd0*/  MUFU.TANH R201, R201 ;  /* 0x000000c900c97308 */ /* 0x000ea20000002400 */
[----:B-1----:R-:W-:Y:S01]  /*6ce0*/  FMNMX.FTZ R90, R111, R90, !PT ;  /* 0x0000005a6f5a7209 */ /* 0x002fe20007810000 */
[----:B------:R-:W-:Y:S01]  /*6cf0*/  QGMMA.64x128x32.F32.E4M3.E4M3 R24, R184, gdesc[UR4], R24, gsb0 ;  /* 0x01e00004b8187df3 */ /* 0x000fe20008000818 */
[----:B------:R-:W-:Y:S01]  /*6d00*/  UIADD3 UR6, UR10, 0x400, URZ ;  /* 0x000004000a067890 */ /* 0x000fe2000fffe03f */
[----:B------:R-:W-:-:S04]  /*6d10*/  UMOV UR7, 0xc0000010 ;  /* 0xc000001000077882 */ /* 0x000fc80000000000 */
        /* <DEDUP_REMOVED lines=35> */
[----:B-1----:R-:W-:Y:S01]  /*6f50*/  FMNMX.FTZ R90, R97, R90, !PT ;  /* 0x0000005a615a7209 */ /* 0x002fe20007810000 */
[----:B------:R-:W-:Y:S02]  /*6f60*/  WARPGROUP.DEPBAR.LE gsb0, 0x0 ;  /* 0x00008000000079c5 */ /* 0x000fe40000010000 */
[----:B------:R-:W-:-:S04]  /*6f70*/  WARPGROUP.ARRIVE ;  /* 0x00000000000079c5 */ /* 0x000fc80000000000 */
[----:B------:R-:W1:Y:S01]  /*6f80*/  MUFU.TANH R225, R225 ;  /* 0x000000e100e17308 */ /* 0x000e620000002400 */
[----:B0-----:R-:W-:Y:S01]  /*6f90*/  FMNMX.FTZ R88, R223, R88, !PT ;  /* 0x00000058df587209 */ /* 0x001fe20007810000 */
[----:B------:R-:W-:Y:S06]  /*6fa0*/  QGMMA.64x128x32.F32.E4M3.E4M3 R24, R188, gdesc[UR4], R24, gsb0 ;  /* 0x01e00004bc187df3 */ /* 0x000fec0008000818 */
[----:B------:R-:W0:Y:S01]  /*6fb0*/  MUFU.TANH R101, R101 ;  /* 0x0000006500657308 */ /* 0x000e220000002400 */
[----:B--2---:R-:W-:-:S07]  /*6fc0*/  FMNMX.FTZ R90, R99, R90, !PT ;  /* 0x0000005a635a7209 */ /* 0x004fce0007810000 */
[----:B------:R-:W2:Y:S01]  /*6fd0*/  MUFU.TANH R103, R103 ;  /* 0x0000006700677308 */ /* 0x000ea20000002400 */
[----:B-1----:R-:W-:Y:S02]  /*6fe0*/  FMNMX.FTZ R92, R225, R88, !PT ;  /* 0x00000058e15c7209 */ /* 0x002fe40007810000 */
[----:B------:R-:W1:Y:S03]  /*6ff0*/  LDC R88, c[0x0][0x988] ;  /* 0x00026200ff587b82 */ /* 0x000e660000000800 */
[----:B------:R-:W3:Y:S01]  /*7000*/  SHFL.BFLY PT, R89, R92, 0x2, 0x1f ;  /* 0x0c401f005c597f89 */ /* 0x000ee200000e0000 */
[----:B0-----:R-:W-:-:S04]  /*7010*/  FMNMX.FTZ R90, R101, R90, !PT ;  /* 0x0000005a655a7209 */ /* 0x001fc80007810000 */
[----:B--2---:R-:W-:-:S05]  /*7020*/  FMNMX.FTZ R90, R103, R90, !PT ;  /* 0x0000005a675a7209 */ /* 0x004fca0007810000 */
[----:B------:R-:W0:Y:S01]  /*7030*/  SHFL.BFLY PT, R91, R90, 0x2, 0x1f ;  /* 0x0c401f005a5b7f89 */ /* 0x000e2200000e0000 */
[----:B---3--:R-:W-:-:S05]  /*7040*/  FMNMX.FTZ R94, R92, R89, !PT ;  /* 0x000000595c5e7209 */ /* 0x008fca0007810000 */
[----:B------:R-:W2:Y:S01]  /*7050*/  SHFL.BFLY PT, R89, R94, 0x1, 0x1f ;  /* 0x0c201f005e597f89 */ /* 0x000ea200000e0000 */
[----:B0-----:R-:W-:-:S05]  /*7060*/  FMNMX.FTZ R96, R90, R91, !PT ;  /* 0x0000005b5a607209 */ /* 0x001fca0007810000 */
[----:B------:R-:W0:Y:S01]  /*7070*/  SHFL.BFLY PT, R91, R96, 0x1, 0x1f ;  /* 0x0c201f00605b7f89 */ /* 0x000e2200000e0000 */
[----:B--2---:R-:W-:-:S05]  /*7080*/  FMNMX.FTZ R89, R94, R89, !PT ;  /* 0x000000595e597209 */ /* 0x004fca0007810000 */
[C---:B------:R-:W-:Y:S01]  /*7090*/  FADD.FTZ R3, -R89.reuse, R3 ;  /* 0x0000000359037221 */ /* 0x040fe20000010100 */
[----:B-1----:R-:W-:-:S03]  /*70a0*/  FFMA.FTZ R104, R89, R88, -8 ;  /* 0xc100000059687423 */ /* 0x002fc60000010058 */
[-C--:B------:R-:W-:Y:S01]  /*70b0*/  FMUL.FTZ R90, R3, R88.reuse ;  /* 0x00000058035a7220 */ /* 0x080fe20000410000 */
[----:B------:R-:W-:-:S01]  /*70c0*/  FFMA.FTZ R173, R8, R88, -R104 ;  /* 0x0000005808ad7223 */ /* 0x000fc20000010868 */
[-CC-:B------:R-:W-:Y:S01]  /*70d0*/  FFMA.FTZ R8, R7, R88.reuse, -R104.reuse ;  /* 0x0000005807087223 */ /* 0x180fe20000010868 */
[----:B------:R-:W-:-:S01]  /*70e0*/  FFMA.FTZ R7, R11, R88, -R104 ;  /* 0x000000580b077223 */ /* 0x000fc20000010868 */
[-CC-:B------:R-:W-:Y:S01]  /*70f0*/  FFMA.FTZ R11, R15, R88.reuse, -R104.reuse ;  /* 0x000000580f0b7223 */ /* 0x180fe20000010868 */
[----:B------:R-:W-:-:S01]  /*7100*/  FFMA.FTZ R15, R153, R88, -R104 ;  /* 0x00000058990f7223 */ /* 0x000fc20000010868 */
[-CC-:B------:R-:W-:Y:S01]  /*7110*/  FFMA.FTZ R100, R120, R88.reuse, -R104.reuse ;  /* 0x0000005878647223 */ /* 0x180fe20000010868 */
[----:B0-----:R-:W-:Y:S01]  /*7120*/  FMNMX.FTZ R91, R96, R91, !PT ;  /* 0x0000005b605b7209 */ /* 0x001fe20007810000 */
[-CC-:B------:R-:W-:Y:S01]  /*7130*/  FFMA.FTZ R102, R124, R88.reuse, -R104.reuse ;  /* 0x000000587c667223 */ /* 0x180fe20000010868 */
[----:B------:R-:W-:-:S01]  /*7140*/  FFMA.FTZ R106, R159, R88, -R104 ;  /* 0x000000589f6a7223 */ /* 0x000fc20000010868 */
[-CC-:B------:R-:W-:Y:S01]  /*7150*/  FFMA.FTZ R108, R163, R88.reuse, -R104.reuse ;  /* 0x00000058a36c7223 */ /* 0x180fe20000010868 */
[----:B------:R-:W-:-:S01]  /*7160*/  FFMA.FTZ R110, R167, R88, -R104 ;  /* 0x00000058a76e7223 */ /* 0x000fc20000010868 */
[----:B------:R-:W-:Y:S01]  /*7170*/  FADD.FTZ R3, -R91, R6 ;  /* 0x000000065b037221 */ /* 0x000fe20000010100 */
[----:B------:R-:W-:-:S01]  /*7180*/  FFMA.FTZ R12, R12, R88, -R104 ;  /* 0x000000580c0c7223 */ /* 0x000fc20000010868 */
[----:B------:R0:W-:Y:S01]  /*7190*/  MUFU.EX2 R6, R90 ;  /* 0x0000005a00067308 */ /* 0x0001e20000000800 */
[----:B------:R-:W-:-:S01]  /*71a0*/  FFMA.FTZ R20, R20, R88, -R104 ;  /* 0x0000005814147223 */ /* 0x000fc20000010868 */
[-CC-:B------:R-:W-:Y:S01]  /*71b0*/  FFMA.FTZ R92, R136, R88.reuse, -R104.reuse ;  /* 0x00000058885c7223 */ /* 0x180fe20000010868 */
[----:B------:R-:W-:-:S01]  /*71c0*/  FFMA.FTZ R137, R137, R88, -R104 ;  /* 0x0000005889897223 */ /* 0x000fc20000010868 */
[-CC-:B------:R-:W-:Y:S01]  /*71d0*/  FFMA.FTZ R94, R140, R88.reuse, -R104.reuse ;  /* 0x000000588c5e7223 */ /* 0x180fe20000010868 */
[----:B------:R-:W-:-:S01]  /*71e0*/  FFMA.FTZ R141, R141, R88, -R104 ;  /* 0x000000588d8d7223 */ /* 0x000fc20000010868 */
[-CC-:B------:R-:W-:Y:S01]  /*71f0*/  FFMA.FTZ R96, R144, R88.reuse, -R104.reuse ;  /* 0x0000005890607223 */ /* 0x180fe20000010868 */
[----:B------:R-:W-:-:S01]  /*7200*/  FFMA.FTZ R145, R145, R88, -R104 ;  /* 0x0000005891917223 */ /* 0x000fc20000010868 */
[-CC-:B------:R-:W-:Y:S01]  /*7210*/  FFMA.FTZ R98, R148, R88.reuse, -R104.reuse ;  /* 0x0000005894627223 */ /* 0x180fe20000010868 */
[----:B0-----:R-:W-:-:S01]  /*7220*/  FFMA.FTZ R90, R154, R88, -R104 ;  /* 0x000000589a5a7223 */ /* 0x001fc20000010868 */
[-CC-:B------:R-:W-:Y:S01]  /*7230*/  FFMA.FTZ R149, R149, R88.reuse, -R104.reuse ;  /* 0x0000005895957223 */ /* 0x180fe20000010868 */
        /* <DEDUP_REMOVED lines=19> */
[-C--:B------:R-:W-:Y:S01]  /*7370*/  FFMA.FTZ R104, R91, R88.reuse, -8 ;  /* 0xc10000005b687423 */ /* 0x080fe20000010058 */
[-C--:B------:R-:W-:Y:S01]  /*7380*/  FMUL.FTZ R3, R3, R88.reuse ;  /* 0x0000005803037220 */ /* 0x080fe20000410000 */
[----:B------:R-:W0:Y:S02]  /*7390*/  MUFU.EX2 R173, R173 ;  /* 0x000000ad00ad7308 */ /* 0x000e240000000800 */
[----:B------:R-:W-:-:S01]  /*73a0*/  FFMA.FTZ R128, R9, R88, -R104 ;  /* 0x0000005809807223 */ /* 0x000fc20000010868 */
[-CC-:B------:R-:W-:Y:S01]  /*73b0*/  FFMA.FTZ R9, R10, R88.reuse, -R104.reuse ;  /* 0x000000580a097223 */ /* 0x180fe20000010868 */
[----:B------:R-:W-:-:S01]  /*73c0*/  FFMA.FTZ R10, R13, R88, -R104 ;  /* 0x000000580d0a7223 */ /* 0x000fc20000010868 */
[-CC-:B------:R-:W-:Y:S01]  /*73d0*/  FFMA.FTZ R13, R14, R88.reuse, -R104.reuse ;  /* 0x000000580e0d7223 */ /* 0x180fe20000010868 */
[----:B------:R-:W-:-:S01]  /*73e0*/  FFMA.FTZ R14, R21, R88, -R104 ;  /* 0x00000058150e7223 */ /* 0x000fc20000010868 */
[-CC-:B------:R-:W-:Y:S01]  /*73f0*/  FFMA.FTZ R21, R152, R88.reuse, -R104.reuse ;  /* 0x0000005898157223 */ /* 0x180fe20000010868 */
        /* <DEDUP_REMOVED lines=8> */
[----:B------:R-:W1:Y:S01]  /*7480*/  MUFU.EX2 R128, R128 ;  /* 0x0000008000807308 */ /* 0x000e620000000800 */
[----:B0-----:R-:W-:-:S01]  /*7490*/  FFMA.FTZ R5, R6, R5, R173 ;  /* 0x0000000506057223 */ /* 0x001fc200000100ad */
        /* <DEDUP_REMOVED lines=15> */
[----:B-1----:R-:W-:-:S01]  /*7590*/  FFMA.FTZ R4, R3, R4, R128 ;  /* 0x0000000403047223 */ /* 0x002fc20000010080 */
[-CC-:B------:R-:W-:Y:S01]  /*75a0*/  FFMA.FTZ R115, R115, R88.reuse, -R104.reuse ;  /* 0x0000005873737223 */ /* 0x180fe20000010868 */
[----:B------:R-:W-:-:S01]  /*75b0*/  FFMA.FTZ R117, R117, R88, -R104 ;  /* 0x0000005875757223 */ /* 0x000fc20000010868 */
[-CC-:B------:R-:W-:Y:S01]  /*75c0*/  FFMA.FTZ R154, R119, R88.reuse, -R104.reuse ;  /* 0x00000058779a7223 */ /* 0x180fe20000010868 */
[----:B------:R-:W-:-:S01]  /*75d0*/  FFMA.FTZ R119, R203, R88, -R104 ;  /* 0x00000058cb777223 */ /* 0x000fc20000010868 */
[-CC-:B------:R-:W-:Y:S01]  /*75e0*/  FFMA.FTZ R93, R93, R88.reuse, -R104.reuse ;  /* 0x000000585d5d7223 */ /* 0x180fe20000010868 */
[----:B------:R-:W-:-:S01]  /*75f0*/  FFMA.FTZ R95, R95, R88, -R104 ;  /* 0x000000585f5f7223 */ /* 0x000fc20000010868 */
[----:B------:R-:W1:Y:S01]  /*7600*/  MUFU.EX2 R7, R7 ;  /* 0x0000000700077308 */ /* 0x000e620000000800 */
[----:B0-----:R-:W-:-:S01]  /*7610*/  FADD.FTZ R146, R8, R5 ;  /* 0x0000000508927221 */ /* 0x001fc20000010000 */
[-CC-:B------:R-:W-:Y:S01]  /*7620*/  FFMA.FTZ R97, R97, R88.reuse, -R104.reuse ;  /* 0x0000005861617223 */ /* 0x180fe20000010868 */
[----:B------:R-:W-:-:S01]  /*7630*/  FFMA.FTZ R99, R99, R88, -R104 ;  /* 0x0000005863637223 */ /* 0x000fc20000010868 */
[----:B------:R-:W-:-:S02]  /*7640*/  WARPGROUP.DEPBAR.LE gsb0, 0x0 ;  /* 0x00008000000079c5 */ /* 0x000fc40000010000 */
[----:B------:R-:W-:-:S01]  /*7650*/  FFMA.FTZ R101, R101, R88, -R104 ;  /* 0x0000005865657223 */ /* 0x000fc20000010868 */
[----:B------:R-:W-:Y:S01]  /*7660*/  FFMA.FTZ R103, R103, R88, -R104 ;  /* 0x0000005867677223 */ /* 0x000fe20000010868 */
[----:B------:R-:W0:Y:S01]  /*7670*/  MUFU.EX2 R10, R10 ;  /* 0x0000000a000a7308 */ /* 0x000e220000000800 */
[----:B--2---:R-:W-:-:S07]  /*7680*/  FADD.FTZ R5, R9, R4 ;  /* 0x0000000409057221 */ /* 0x004fce0000010000 */
[----:B------:R-:W2:Y:S01]  /*7690*/  MUFU.EX2 R12, R12 ;  /* 0x0000000c000c7308 */ /* 0x000ea20000000800 */
[----:B-1----:R-:W-:-:S01]  /*76a0*/  FADD.FTZ R157, R7, R146 ;  /* 0x00000092079d7221 */ /* 0x002fc20000010000 */
[----:B------:R-:W-:-:S06]  /*76b0*/  FFMA.FTZ R146, R193, R88, -R104 ;  /* 0x00000058c1927223 */ /* 0x000fcc0000010868 */
[----:B------:R-:W1:Y:S01]  /*76c0*/  MUFU.EX2 R13, R13 ;  /* 0x0000000d000d7308 */ /* 0x000e620000000800 */
[----:B0-----:R-:W-:-:S07]  /*76d0*/  FADD.FTZ R4, R10, R5 ;  /* 0x000000050a047221 */ /* 0x001fce0000010000 */
[----:B------:R-:W0:Y:S01]  /*76e0*/  MUFU.EX2 R11, R11 ;  /* 0x0000000b000b7308 */ /* 0x000e220000000800 */
[----:B--2---:R-:W-:-:S07]  /*76f0*/  FADD.FTZ R148, R12, R157 ;  /* 0x0000009d0c947221 */ /* 0x004fce0000010000 */
[----:B------:R-:W2:Y:S01]  /*7700*/  MUFU.EX2 R14, R14 ;  /* 0x0000000e000e7308 */ /* 0x000ea20000000800 */
[----:B-1----:R-:W-:-:S07]  /*7710*/  FADD.FTZ R5, R13, R4 ;  /* 0x000000040d057221 */ /* 0x002fce0000010000 */
        /* <DEDUP_REMOVED lines=9> */
[----:B--2---:R-:W-:-:S01]  /*77b0*/  FADD.FTZ R157, R15, R148 ;  /* 0x000000940f9d7221 */ /* 0x004fc20000010000 */
[----:B------:R-:W-:-:S06]  /*77c0*/  FFMA.FTZ R148, R197, R88, -R104 ;  /* 0x00000058c5947223 */ /* 0x000fcc0000010868 */
        /* <DEDUP_REMOVED lines=21> */
[----:B0-----:R-:W-:-:S01]  /*7920*/  FADD.FTZ R157, R143, R150 ;  /* 0x000000968f9d7221 */ /* 0x001fc20000010000 */
[----:B------:R-:W-:-:S06]  /*7930*/  FFMA.FTZ R150, R201, R88, -R104 ;  /* 0x00000058c9967223 */ /* 0x000fcc0000010868 */
        /* <DEDUP_REMOVED lines=63> */
[----:B------:R-:W-:-:S06]  /*7d30*/  IADD3 R4, -R22, 0xb, RZ ;  /* 0x0000000b16047810 */ /* 0x000fcc0007ffe1ff */
[----:B------:R-:W2:Y:S01]  /*7d40*/  MUFU.EX2 R150, R150 ;  /* 0x0000009600967308 */ /* 0x000ea20000000800 */
[----:B-1----:R-:W-:-:S07]  /*7d50*/  FADD.FTZ R157, R111, R156 ;  /* 0x0000009c6f9d7221 */ /* 0x002fce0000010000 */
[----:B------:R-:W1:Y:S01]  /*7d60*/  MUFU.EX2 R113, R113 ;  /* 0x0000007100717308 */ /* 0x000e620000000800 */
[----:B0-----:R-:W-:-:S07]  /*7d70*/  FADD.FTZ R156, R114, R5 ;  /* 0x00000005729c7221 */ /* 0x001fce0000010000 */
[----:B------:R-:W0:Y:S01]  /*7d80*/  MUFU.EX2 R115, R115 ;  /* 0x0000007300737308 */ /* 0x000e220000000800 */
[----:B--2---:R-:W-:-:S01]  /*7d90*/  FADD.FTZ R158, R150, R157 ;  /* 0x0000009d969e7221 */ /* 0x004fc20000010000 */
[----:B------:R-:W-:-:S06]  /*7da0*/  IMAD.U32 R157, RZ, RZ, UR51 ;  /* 0x00000033ff9d7e24 */ /* 0x000fcc000f8e00ff */
        /* <DEDUP_REMOVED lines=8> */
[----:B------:R-:W1:Y:S08]  /*7e30*/  MUFU.EX2 R118, R118 ;  /* 0x0000007600767308 */ /* 0x000e700000000800 */
[----:B------:R-:W3:Y:S08]  /*7e40*/  MUFU.EX2 R119, R119 ;  /* 0x0000007700777308 */ /* 0x000ef00000000800 */
[----:B------:R-:W4:Y:S08]  /*7e50*/  MUFU.EX2 R159, R159 ;  /* 0x0000009f009f7308 */ /* 0x000f300000000800 */
[----:B------:R-:W5:Y:S08]  /*7e60*/  MUFU.EX2 R152, R152 ;  /* 0x0000009800987308 */ /* 0x000f700000000800 */
[----:B------:R-:W5:Y:S08]  /*7e70*/  MUFU.EX2 R120, R120 ;  /* 0x0000007800787308 */ /* 0x000f700000000800 */
[----:B------:R-:W5:Y:S08]  /*7e80*/  MUFU.EX2 R160, R93 ;  /* 0x0000005d00a07308 */ /* 0x000f700000000800 */
[----:B------:R0:W-:Y:S08]  /*7e90*/  MUFU.EX2 R161, R95 ;  /* 0x0000005f00a17308 */ /* 0x0001f00000000800 */
[----:B------:R-:W5:Y:S01]  /*7ea0*/  MUFU.EX2 R163, R163 ;  /* 0x000000a300a37308 */ /* 0x000f620000000800 */
[----:B0-----:R-:W-:-:S01]  /*7eb0*/  FADD.FTZ R95, R153, R156 ;  /* 0x0000009c995f7221 */ /* 0x001fc20000010000 */
[----:B--2---:R-:W-:-:S03]  /*7ec0*/  FADD.FTZ R156, R154, R5 ;  /* 0x000000059a9c7221 */ /* 0x004fc60000010000 */
[----:B-1----:R-:W-:Y:S01]  /*7ed0*/  FADD.FTZ R158, R118, R95 ;  /* 0x0000005f769e7221 */ /* 0x002fe20000010000 */
[----:B---3--:R-:W-:-:S02]  /*7ee0*/  FADD.FTZ R5, R119, R156 ;  /* 0x0000009c77057221 */ /* 0x008fc40000010000 */
[----:B------:R0:W-:Y:S01]  /*7ef0*/  MUFU.EX2 R93, R97 ;  /* 0x00000061005d7308 */ /* 0x0001e20000000800 */
[----:B----4-:R-:W-:-:S01]  /*7f00*/  FADD.FTZ R95, R159, R158 ;  /* 0x0000009e9f5f7221 */ /* 0x010fc20000010000 */
[----:B-----5:R-:W-:-:S03]  /*7f10*/  FADD.FTZ R5, R152, R5 ;  /* 0x0000000598057221 */ /* 0x020fc60000010000 */
[----:B------:R-:W-:Y:S01]  /*7f20*/  FADD.FTZ R104, R120, R95 ;  /* 0x0000005f78687221 */ /* 0x000fe20000010000 */
[----:B------:R-:W-:-:S02]  /*7f30*/  FADD.FTZ R5, R160, R5 ;  /* 0x00000005a0057221 */ /* 0x000fc40000010000 */
[----:B------:R-:W1:Y:S01]  /*7f40*/  MUFU.EX2 R124, R124 ;  /* 0x0000007c007c7308 */ /* 0x000e620000000800 */
[----:B0-----:R-:W-:Y:S01]  /*7f50*/  @!P1 LEA R97, R157, UR39, 0x3 ;  /* 0x000000279d619c11 */ /* 0x001fe2000f8e18ff */
[----:B------:R0:W-:Y:S06]  /*7f60*/  BAR.ARV R4, 0x100 ;  /* 0x000400040000751d */ /* 0x0001ec0000002000 */
[----:B------:R-:W2:Y:S01]  /*7f70*/  MUFU.EX2 R167, R167 ;  /* 0x000000a700a77308 */ /* 0x000ea20000000800 */
[----:B------:R-:W-:-:S01]  /*7f80*/  FADD.FTZ R95, R163, R104 ;  /* 0x00000068a35f7221 */ /* 0x000fc20000010000 */
[----:B0-----:R-:W-:-:S05]  /*7f90*/  @!P1 VIADD R4, R97, 0x29840 ;  /* 0x0002984061049836 */ /* 0x001fca0000000000 */
[----:B------:R-:W-:Y:S01]  /*7fa0*/  @!P1 PRMT R4, RZ, 0x654, R4 ;  /* 0x00000654ff049816 */ /* 0x000fe20000000004 */
[----:B------:R-:W0:Y:S01]  /*7fb0*/  MUFU.EX2 R99, R99 ;  /* 0x0000006300637308 */ /* 0x000e220000000800 */
[----:B-1----:R-:W-:-:S02]  /*7fc0*/  FADD.FTZ R104, R124, R95 ;  /* 0x0000005f7c687221 */ /* 0x002fc40000010000 */
[----:B------:R1:W-:Y:S05]  /*7fd0*/  @!P1 SYNCS.ARRIVE.TRANS64.RED.A1T0 RZ, [R4+URZ], RZ ;  /* 0x000000ff04ff99a7 */ /* 0x0003ea000810043f */
[----:B------:R-:W3:Y:S01]  /*7fe0*/  MUFU.EX2 R126, R126 ;  /* 0x0000007e007e7308 */ /* 0x000ee20000000800 */
[----:B-1----:R-:W-:-:S01]  /*7ff0*/  FADD.FTZ R4, R161, R5 ;  /* 0x00000005a1047221 */ /* 0x002fc20000010000 */
[----:B--2---:R-:W-:-:S03]  /*8000*/  FADD.FTZ R5, R167, R104 ;  /* 0x00000068a7057221 */ /* 0x004fc60000010000 */
[----:B------:R-:W-:-:S03]  /*8010*/  FADD.FTZ R4, R93, R4 ;  /* 0x000000045d047221 */ /* 0x000fc60000010000 */
[----:B------:R-:W1:Y:S01]  /*8020*/  MUFU.EX2 R101, R101 ;  /* 0x0000006500657308 */ /* 0x000e620000000800 */
[----:B0-----:R-:W-:-:S07]  /*8030*/  FADD.FTZ R4, R99, R4 ;  /* 0x0000000463047221 */ /* 0x001fce0000010000 */
[----:B------:R-:W0:Y:S01]  /*8040*/  MUFU.EX2 R175, R175 ;  /* 0x000000af00af7308 */ /* 0x000e220000000800 */
[----:B---3--:R-:W-:-:S07]  /*8050*/  FADD.FTZ R104, R126, R5 ;  /* 0x000000057e687221 */ /* 0x008fce0000010000 */
[----:B------:R-:W2:Y:S01]  /*8060*/  MUFU.EX2 R103, R103 ;  /* 0x0000006700677308 */ /* 0x000ea20000000800 */
[----:B-1----:R-:W-:-:S01]  /*8070*/  FADD.FTZ R4, R101, R4 ;  /* 0x0000000465047221 */ /* 0x002fc20000010000 */
[----:B0-----:R-:W-:-:S03]  /*8080*/  FADD.FTZ R5, R175, R104 ;  /* 0x00000068af057221 */ /* 0x001fc60000010000 */
[----:B--2---:R-:W-:Y:S01]  /*8090*/  FADD.FTZ R4, R103, R4 ;  /* 0x0000000467047221 */ /* 0x004fe20000010000 */
[----:B------:R-:W-:Y:S06]  /*80a0*/  @!P0 BRA `(.L_x_24) ;  /* 0x0000000000048947 */ /* 0x000fec0003800000 */
[----:B------:R-:W-:Y:S01]  /*80b0*/  BPT.TRAP 0x1 ;  /* 0x000000040000795c */ /* 0x000fe20000300000 */
.L_x_24:
[----:B------:R-:W-:Y:S01]  /*80c0*/  ULEA UR6, UR50, UR39, 0x3 ;  /* 0x0000002732067291 */ /* 0x000fe2000f8e183f */
[----:B------:R-:W-:Y:S01]  /*80d0*/  ISETP.LT.AND P1, PT, RZ, UR47, PT ;  /* 0x0000002fff007c0c */ /* 0x000fe2000bf21270 */
[----:B------:R-:W-:Y:S01]  /*80e0*/  UIADD3 UR7, UR47, -0x1, URZ ;  /* 0xffffffff2f077890 */ /* 0x000fe2000fffe03f */
[----:B------:R-:W-:Y:S01]  /*80f0*/  F2FP.SATFINITE.E4M3.F32.PACK_AB_MERGE_C R7, R12, R7, RZ ;  /* 0x000000070c07723e */ /* 0x000fe200048070ff */
[----:B------:R-:W-:Y:S01]  /*8100*/  UIADD3 UR6, UR6, 0x29860, URZ ;  /* 0x0002986006067890 */ /* 0x000fe2000fffe03f */
[----:B------:R-:W-:Y:S01]  /*8110*/  F2FP.SATFINITE.E4M3.F32.PACK_AB_MERGE_C R15, R90, R15, RZ ;  /* 0x0000000f5a0f723e */ /* 0x000fe200048070ff */
[----:B------:R-:W-:Y:S01]  /*8120*/  UMOV UR52, UR43 ;  /* 0x0000002b00347c82 */ /* 0x000fe20008000000 */
[----:B------:R-:W-:Y:S01]  /*8130*/  F2FP.SATFINITE.E4M3.F32.PACK_AB_MERGE_C R10, R13, R10, RZ ;  /* 0x0000000a0d0a723e */ /* 0x000fe200048070ff */
[----:B------:R-:W-:Y:S01]  /*8140*/  UPRMT UR6, UR36, 0x654, UR6 ;  /* 0x0000065424067896 */ /* 0x000fe20008000006 */
[----:B------:R-:W-:Y:S01]  /*8150*/  F2FP.SATFINITE.E4M3.F32.PACK_AB_MERGE_C R130, R155, R130, RZ ;  /* 0x000000829b82723e */ /* 0x000fe200048070ff */
[----:B------:R-:W-:Y:S01]  /*8160*/  UMOV UR47, UR7 ;  /* 0x00000007002f7c82 */ /* 0x000fe20008000000 */
[----:B------:R-:W-:Y:S01]  /*8170*/  F2FP.SATFINITE.E4M3.F32.PACK_AB_MERGE_C R94, R141, R94, RZ ;  /* 0x0000005e8d5e723e */ /* 0x000fe200048070ff */
[----:B------:R-:W-:Y:S01]  /*8180*/  UMOV UR50, UR51 ;  /* 0x0000003300327c82 */ /* 0x000fe20008000000 */
[----:B------:R-:W-:Y:S01]  /*8190*/  F2FP.SATFINITE.E4M3.F32.PACK_AB_MERGE_C R134, R143, R134, RZ ;  /* 0x000000868f86723e */ /* 0x000fe200048070ff */
[----:B------:R-:W-:Y:S01]  /*81a0*/  FMUL.FTZ R24, R24, R6 ;  /* 0x0000000618187220 */ /* 0x000fe20000410000 */
[----:B------:R-:W-:Y:S01]  /*81b0*/  F2FP.SATFINITE.E4M3.F32.PACK_AB_MERGE_C R98, R149, R98, RZ ;  /* 0x000000629562723e */ /* 0x000fe200048070ff */
[----:B------:R-:W-:Y:S01]  /*81c0*/  FMUL.FTZ R25, R25, R6 ;  /* 0x0000000619197220 */ /* 0x000fe20000410000 */
[----:B------:R-:W-:Y:S01]  /*81d0*/  F2FP.SATFINITE.E4M3.F32.PACK_AB_MERGE_C R138, R151, R138, RZ ;  /* 0x0000008a978a723e */ /* 0x000fe200048070ff */
[----:B------:R-:W-:Y:S01]  /*81e0*/  SYNCS.ARRIVE.TRANS64.RED.A1T0 RZ, [UR6], RZ ;  /* 0x000000ffffff79a7 */ /* 0x000fe20008100406 */
[----:B------:R-:W-:Y:S01]  /*81f0*/  F2FP.SATFINITE.E4M3.F32.PACK_AB_MERGE_C R102, R125, R102, RZ ;  /* 0x000000667d66723e */ /* 0x000fe200048070ff */
[----:B------:R-:W-:Y:S01]  /*8200*/  FMUL.FTZ R28, R28, R6 ;  /* 0x000000061c1c7220 */ /* 0x000fe20000410000 */
        /* <DEDUP_REMOVED lines=11> */
[-C--:B------:R-:W-:Y:S01]  /*82c0*/  FMUL.FTZ R40, R40, R6.reuse ;  /* 0x0000000628287220 */ /* 0x080fe20000410000 */
        /* <DEDUP_REMOVED lines=9> */
[-C--:B------:R-:W-:Y:S01]  /*8360*/  FMUL.FTZ R49, R49, R6.reuse ;  /* 0x0000000631317220 */ /* 0x080fe20000410000 */
[----:B------:R-:W-:Y:S01]  /*8370*/  F2FP.SATFINITE.E4M3.F32.PACK_AB_MERGE_C R172, R8, R173, R7 ;  /* 0x000000ad08ac723e */ /* 0x000fe20004807007 */
[-C--:B------:R-:W-:Y:S01]  /*8380*/  FMUL.FTZ R52, R52, R6.reuse ;  /* 0x0000000634347220 */ /* 0x080fe20000410000 */
        /* <DEDUP_REMOVED lines=16> */
[----:B------:R-:W-:Y:S01]  /*8490*/  FMUL.FTZ R85, R85, R6 ;  /* 0x0000000655557220 */ /* 0x000fe20000410000 */
        /* <DEDUP_REMOVED lines=32> */
[----:B------:R-:W-:Y:S01]  /*86a0*/  F2FP.SATFINITE.E4M3.F32.PACK_AB_MERGE_C R173, R9, R128, R10 ;  /* 0x0000008009ad723e */ /* 0x000fe2000480700a */
[----:B------:R-:W-:Y:S01]  /*86b0*/  IMAD.MOV.U32 R6, RZ, RZ, R91 ;  /* 0x000000ffff067224 */ /* 0x000fe200078e005b */
[----:B------:R-:W-:Y:S01]  /*86c0*/  F2FP.SATFINITE.E4M3.F32.PACK_AB_MERGE_C R174, R20, R11, R15 ;  /* 0x0000000b14ae723e */ /* 0x000fe2000480700f */
[----:B------:R-:W-:Y:S01]  /*86d0*/  IMAD.MOV.U32 R3, RZ, RZ, R89 ;  /* 0x000000ffff037224 */ /* 0x000fe200078e0059 */
[----:B------:R-:W-:-:S02]  /*86e0*/  F2FP.SATFINITE.E4M3.F32.PACK_AB_MERGE_C R175, R21, R14, R130 ;  /* 0x0000000e15af723e */ /* 0x000fc40004807082 */
[----:B------:R-:W-:Y:S02]  /*86f0*/  F2FP.SATFINITE.E4M3.F32.PACK_AB_MERGE_C R176, R137, R92, R94 ;  /* 0x0000005c89b0723e */ /* 0x000fe4000480705e */
[----:B------:R-:W-:Y:S02]  /*8700*/  F2FP.SATFINITE.E4M3.F32.PACK_AB_MERGE_C R177, R139, R132, R134 ;  /* 0x000000848bb1723e */ /* 0x000fe40004807086 */
[----:B------:R-:W-:Y:S02]  /*8710*/  F2FP.SATFINITE.E4M3.F32.PACK_AB_MERGE_C R178, R145, R96, R98 ;  /* 0x0000006091b2723e */ /* 0x000fe40004807062 */
[----:B------:R-:W-:Y:S02]  /*8720*/  F2FP.SATFINITE.E4M3.F32.PACK_AB_MERGE_C R179, R147, R136, R138 ;  /* 0x0000008893b3723e */ /* 0x000fe4000480708a */
[----:B------:R-:W-:Y:S02]  /*8730*/  F2FP.SATFINITE.E4M3.F32.PACK_AB_MERGE_C R180, R121, R100, R102 ;  /* 0x0000006479b4723e */ /* 0x000fe40004807066 */
        /* <DEDUP_REMOVED lines=10> */
[----:B------:R-:W-:Y:S01]  /*87e0*/  F2FP.SATFINITE.E4M3.F32.PACK_AB_MERGE_C R191, R99, R93, R90 ;  /* 0x0000005d63bf723e */ /* 0x000fe2000480705a */
[----:B------:R-:W-:Y:S06]  /*87f0*/  @P1 BRA `(.L_x_25) ;  /* 0xffffffc800641947 */ /* 0x000fec000383ffff */
.L_x_15:
[----:B------:R-:W-:Y:S06]  /*8800*/  BAR.ARV 0x8, 0x180 ;  /* 0x0206000000007b1d */ /* 0x000fec0000002000 */
[----:B------:R-:W-:Y:S05]  /*8810*/  @!P0 BRA `(.L_x_26) ;  /* 0x0000000000048947 */ /* 0x000fea0003800000 */
[----:B------:R-:W-:Y:S01]  /*8820*/  BPT.TRAP 0x1 ;  /* 0x000000040000795c */ /* 0x000fe20000300000 */
.L_x_26:
[----:B------:R-:W-:Y:S01]  /*8830*/  ULEA UR4, UR51, UR39, 0x3 ;  /* 0x0000002733047291 */ /* 0x000fe2000f8e183f */
[----:B------:R-:W-:-:S05]  /*8840*/  IMAD.U32 R0, RZ, RZ, UR43 ;  /* 0x0000002bff007e24 */ /* 0x000fca000f8e00ff */
[----:B------:R-:W-:-:S04]  /*8850*/  SHF.L.U32 R0, R0, 0x1f, RZ ;  /* 0x0000001f00007819 */ /* 0x000fc800000006ff */
[----:B------:R0:W1:Y:S01]  /*8860*/  SYNCS.PHASECHK.TRANS64.TRYWAIT P1, [UR4+0x29850], R0 ;  /* 0x02985000ff0075a7 */ /* 0x0000620008020144 */
[----:B------:R-:W-:Y:S05]  /*8870*/  @!P0 BRA `(.L_x_27) ;  /* 0x0000000000048947 */ /* 0x000fea0003800000 */
[----:B------:R-:W-:Y:S01]  /*8880*/  BPT.TRAP 0x1 ;  /* 0x000000040000795c */ /* 0x000fe20000300000 */
.L_x_27:
[----:B-1----:R-:W-:Y:S05]  /*8890*/  @P1 BRA `(.L_x_28) ;  /* 0x0000000000081947 */ /* 0x002fea0003800000 */
[----:B------:R-:W1:Y:S02]  /*88a0*/  SYNCS.PHASECHK.TRANS64.TRYWAIT P1, [UR4+0x29850], R0 ;  /* 0x02985000ff0075a7 */ /* 0x000e640008020144 */
[----:B-1----:R-:W-:Y:S05]  /*88b0*/  @!P1 BRA `(.L_x_29) ;  /* 0x0000005c00109947 */ /* 0x002fea0003800000 */
.L_x_28:
[----:B------:R-:W-:Y:S01]  /*88c0*/  UIADD3 UR5, UR39, 0x400, URZ ;  /* 0x0000040027057890 */ /* 0x000fe2000fffe03f */
[----:B------:R-:W-:Y:S01]  /*88d0*/  WARPGROUP.ARRIVE ;  /* 0x00000000000079c5 */ /* 0x000fe20000000000 */
[----:B------:R-:W-:Y:S01]  /*88e0*/  UMOV UR7, 0xc0000010 ;  /* 0xc000001000077882 */ /* 0x000fe20000000000 */
[----:B------:R-:W-:Y:S01]  /*88f0*/  IMAD.MOV.U32 R8, RZ, RZ, 0x3f800000 ;  /* 0x3f800000ff087424 */ /* 0x000fe200078e00ff */
[----:B------:R-:W-:-:S04]  /*8900*/  USHF.R.U32.HI UR5, URZ, 0x4, UR5 ;  /* 0x000000043f057899 */ /* 0x000fc80008011605 */
[----:B------:R-:W-:-:S04]  /*8910*/  ULOP3.LUT UR5, UR5, 0x3fff, URZ, 0xc0, !UPT ;  /* 0x00003fff05057892 */ /* 0x000fc8000f8ec03f */
[----:B------:R-:W-:-:S04]  /*8920*/  ULOP3.LUT UR5, UR5, 0x10000, URZ, 0xfc, !UPT ;  /* 0x0001000005057892 */ /* 0x000fc8000f8efc3f */
[----:B------:R-:W-:-:S07]  /*8930*/  UIMAD UR5, UR51, 0x500, UR5 ;  /* 0x00000500330578a4 */ /* 0x000fce000f8e0205 */
[----:B------:R-:W-:Y:S02]  /*8940*/  UMOV UR6, UR5 ;  /* 0x0000000500067c82 */ /* 0x000fe40008000000 */
[----:B------:R-:W-:Y:S01]  /*8950*/  QGMMA.64x128x32.F32.E4M3.E4M3 R24, R172, gdesc[UR4], R24, gsb0 ;  /* 0x01e00004ac187df3 */ /* 0x000fe20008000818 */
[----:B------:R-:W-:Y:S01]  /*8960*/  UIADD3 UR6, UR5, 0x100, URZ ;  /* 0x0000010005067890 */ /* 0x000fe2000fffe03f */
[----:B------:R-:W-:Y:S01]  /*8970*/  UMOV UR7, 0xc0000010 ;  /* 0xc000001000077882 */ /* 0x000fe20000000000 */
[----:B------:R-:W-:Y:S02]  /*8980*/  WARPGROUP.DEPBAR.LE gsb0, 0x0 ;  /* 0x00008000000079c5 */ /* 0x000fe40000010000 */
[----:B------:R-:W-:-:S07]  /*8990*/  WARPGROUP.ARRIVE ;  /* 0x00000000000079c5 */ /* 0x000fce0000000000 */
[----:B------:R-:W-:Y:S01]  /*89a0*/  QGMMA.64x128x32.F32.E4M3.E4M3 R24, R176, gdesc[UR4], R24, gsb0 ;  /* 0x01e00004b0187df3 */ /* 0x000fe20008000818 */
[----:B------:R-:W-:Y:S02]  /*89b0*/  ULDC.64 UR6, c[0x0][0x9a0] ;  /* 0x0002680000067ab9 */ /* 0x000fe40000000a00 */
[----:B------:R-:W-:-:S04]  /*89c0*/  UISETP.NE.U32.AND UP0, UPT, UR6, URZ, UPT ;  /* 0x0000003f0600728c */ /* 0x000fc8000bf05070 */
[----:B------:R-:W-:-:S06]  /*89d0*/  UISETP.NE.AND.EX UP0, UPT, UR7, URZ, UPT, UP0 ;  /* 0x0000003f0700728c */ /* 0x000fcc000bf05300 */
[----:B------:R-:W-:-:S05]  /*89e0*/  PLOP3.LUT P1, PT, PT, PT, UP0, 0x80, 0x0 ;  /* 0x000000000000781c */ /* 0x000fca0003f2f008 */
[----:B------:R-:W-:Y:S01]  /*89f0*/  @UP0 USHF.R.S32.HI UR10, URZ, 0x1f, UR40 ;  /* 0x0000001f3f0a0899 */ /* 0x000fe20008011428 */
[----:B------:R-:W-:Y:S01]  /*8a00*/  @UP0 ULDC.64 UR12, c[0x0][0x9c8] ;  /* 0x00027200000c0ab9 */ /* 0x000fe20000000a00 */
[----:B------:R-:W-:Y:S02]  /*8a10*/  @UP0 UIADD3 UR8, -UR40, URZ, URZ ;  /* 0x0000003f28080290 */ /* 0x000fe4000fffe13f */
[----:B------:R-:W-:Y:S01]  /*8a20*/  @UP0 UIMAD UR10, UR10, UR12, URZ ;  /* 0x0000000c0a0a02a4 */ /* 0x000fe2000f8e023f */
[----:B------:R-:W-:Y:S02]  /*8a30*/  @UP0 ULDC UR9, c[0x0][0xc44] ;  /* 0x0003110000090ab9 */ /* 0x000fe40000000800 */
[----:B------:R-:W-:Y:S02]  /*8a40*/  @UP0 UIMAD UR11, UR9, UR8, UR42 ;  /* 0x00000008090b02a4 */ /* 0x000fe4000f8e022a */
[----:B------:R-:W-:Y:S02]  /*8a50*/  @UP0 UIMAD.WIDE.U32 UR8, UR40, UR12, URZ ;  /* 0x0000000c280802a5 */ /* 0x000fe4000f8e003f */
[----:B------:R-:W-:-:S02]  /*8a60*/  @UP0 UIMAD UR10, UR40, UR13, UR10 ;  /* 0x0000000d280a02a4 */ /* 0x000fc4000f8e020a */
[----:B------:R-:W-:Y:S02]  /*8a70*/  @UP0 USHF.R.S32.HI UR14, URZ, 0x1f, UR11 ;  /* 0x0000001f3f0e0899 */ /* 0x000fe4000801140b */
[----:B------:R-:W-:Y:S01]  /*8a80*/  @UP0 UIADD3 UR9, UR9, UR10, URZ ;  /* 0x0000000a09090290 */ /* 0x000fe2000fffe03f */
[----:B------:R-:W-:Y:S02]  /*8a90*/  @UP0 ULDC.64 UR12, c[0x0][0x9d0] ;  /* 0x00027400000c0ab9 */ /* 0x000fe40000000a00 */
[----:B------:R-:W-:Y:S02]  /*8aa0*/  @UP0 UIMAD UR10, UR14, UR12, URZ ;  /* 0x0000000c0e0a02a4 */ /* 0x000fe4000f8e023f */
[----:B------:R-:W-:Y:S02]  /*8ab0*/  @UP0 UIMAD.WIDE.U32 UR8, UR11, UR12, UR8 ;  /* 0x0000000c0b0802a5 */ /* 0x000fe4000f8e0008 */
[----:B------:R-:W-:Y:S02]  /*8ac0*/  @UP0 UIMAD UR10, UR11, UR13, UR10 ;  /* 0x0000000d0b0a02a4 */ /* 0x000fe4000f8e020a */
[----:B------:R-:W-:-:S02]  /*8ad0*/  @UP0 ULEA UR6, UP1, UR8, UR6, 0x2 ;  /* 0x0000000608060291 */ /* 0x000fc4000f82103f */
[----:B------:R-:W-:-:S04]  /*8ae0*/  @UP0 UIADD3 UR9, UR9, UR10, URZ ;  /* 0x0000000a09090290 */ /* 0x000fc8000fffe03f */
[----:B------:R-:W-:Y:S01]  /*8af0*/  IMAD.U32 R6, RZ, RZ, UR6 ;  /* 0x00000006ff067e24 */ /* 0x000fe2000f8e00ff */
[----:B------:R-:W-:Y:S02]  /*8b00*/  @UP0 ULEA.HI.X UR7, UR8, UR7, UR9, 0x2, UP1 ;  /* 0x0000000708070291 */ /* 0x000fe400088f1409 */
[----:B------:R-:W-:-:S04]  /*8b10*/  UIADD3 UR6, UR5, 0x200, URZ ;  /* 0x0000020005067890 */ /* 0x000fc8000fffe03f */
[----:B------:R-:W-:Y:S01]  /*8b20*/  IMAD.U32 R7, RZ, RZ, UR7 ;  /* 0x00000007ff077e24 */ /* 0x000fe2000f8e00ff */
[----:B------:R-:W-:-:S04]  /*8b30*/  UMOV UR7, 0xc0000010 ;  /* 0xc000001000077882 */ /* 0x000fc80000000000 */
[----:B------:R2:W3:Y:S01]  /*8b40*/  @P1 LDG.E R8, desc[UR48][R6.64] ;  /* 0x0000003006081981 */ /* 0x0004e2000c1e1900 */
[----:B------:R-:W-:Y:S02]  /*8b50*/  WARPGROUP.DEPBAR.LE gsb0, 0x0 ;  /* 0x00008000000079c5 */ /* 0x000fe40000010000 */
[----:B------:R-:W-:-:S06]  /*8b60*/  WARPGROUP.ARRIVE ;  /* 0x00000000000079c5 */ /* 0x000fcc0000000000 */
[----:B------:R-:W-:Y:S01]  /*8b70*/  QGMMA.64x128x32.F32.E4M3.E4M3 R24, R180, gdesc[UR4], R24, gsb0 ;  /* 0x01e00004b4187df3 */ /* 0x000fe20008000818 */
[----:B------:R-:W-:Y:S01]  /*8b80*/  UIADD3 UR6, UR5, 0x300, URZ ;  /* 0x0000030005067890 */ /* 0x000fe2000fffe03f */
[----:B------:R-:W-:Y:S01]  /*8b90*/  UMOV UR7, 0xc0000010 ;  /* 0xc000001000077882 */ /* 0x000fe20000000000 */
[----:B01----:R-:W0:Y:S04]  /*8ba0*/  SHFL.BFLY PT, R0, R5, 0x2, 0x1f ;  /* 0x0c401f0005007f89 */ /* 0x003e2800000e0000 */
[----:B------:R-:W1:Y:S01]  /*8bb0*/  SHFL.BFLY PT, R9, R4, 0x2, 0x1f ;  /* 0x0c401f0004097f89 */ /* 0x000e6200000e0000 */
[----:B------:R-:W-:Y:S02]  /*8bc0*/  WARPGROUP.DEPBAR.LE gsb0, 0x0 ;  /* 0x00008000000079c5 */ /* 0x000fe40000010000 */
[----:B------:R-:W-:-:S06]  /*8bd0*/  WARPGROUP.ARRIVE ;  /* 0x00000000000079c5 */ /* 0x000fcc0000000000 */
[----:B------:R-:W-:Y:S01]  /*8be0*/  QGMMA.64x128x32.F32.E4M3.E4M3 R24, R184, gdesc[UR4], R24, gsb0 ;  /* 0x01e00004b8187df3 */ /* 0x000fe20008000818 */
[----:B------:R-:W-:Y:S01]  /*8bf0*/  UIADD3 UR6, UR5, 0x400, URZ ;  /* 0x0000040005067890 */ /* 0x000fe2000fffe03f */
[----:B------:R-:W-:Y:S01]  /*8c00*/  UMOV UR7, 0xc0000010 ;  /* 0xc000001000077882 */ /* 0x000fe20000000000 */
[----:B0-----:R-:W-:-:S01]  /*8c10*/  FADD.FTZ R0, R0, R5 ;  /* 0x0000000500007221 */ /* 0x001fc20000010000 */
[----:B-1----:R-:W-:-:S04]  /*8c20*/  FADD.FTZ R9, R9, R4 ;  /* 0x0000000409097221 */ /* 0x002fc80000010000 */
[----:B------:R-:W0:Y:S04]  /*8c30*/  SHFL.BFLY PT, R3, R0, 0x1, 0x1f ;  /* 0x0c201f0000037f89 */ /* 0x000e2800000e0000 */
[----:B--2---:R-:W1:Y:S01]  /*8c40*/  SHFL.BFLY PT, R6, R9, 0x1, 0x1f ;  /* 0x0c201f0009067f89 */ /* 0x004e6200000e0000 */
[----:B------:R-:W-:Y:S02]  /*8c50*/  IMAD.MOV.U32 R5, RZ, RZ, RZ ;  /* 0x000000ffff057224 */ /* 0x000fe400078e00ff */
[----:B0-----:R-:W-:Y:S01]  /*8c60*/  FADD.FTZ R7, R0, R3 ;  /* 0x0000000300077221 */ /* 0x001fe20000010000 */
[----:B-1----:R-:W-:-:S04]  /*8c70*/  FADD.FTZ R11, R9, R6 ;  /* 0x00000006090b7221 */ /* 0x002fc80000010000 */
[C---:B------:R-:W-:Y:S01]  /*8c80*/  FSETP.NE.FTZ.AND P1, PT, R7.reuse, RZ, PT ;  /* 0x000000ff0700720b */ /* 0x040fe20003f35000 */
[----:B------:R-:W-:Y:S01]  /*8c90*/  FMUL.FTZ R12, R7, 0.00390625 ;  /* 0x3b800000070c7820 */ /* 0x000fe20000410000 */
[----:B------:R-:W-:-:S04]  /*8ca0*/  FMUL.FTZ R13, R11, 0.00390625 ;  /* 0x3b8000000b0d7820 */ /* 0x000fc80000410000 */
[----:B------:R-:W-:Y:S02]  /*8cb0*/  FSETP.NE.FTZ.AND P2, PT, R12, RZ, PT ;  /* 0x000000ff0c00720b */ /* 0x000fe40003f55000 */
[----:B------:R-:W-:-:S05]  /*8cc0*/  FSETP.NE.FTZ.AND P3, PT, R13, RZ, PT ;  /* 0x000000ff0d00720b */ /* 0x000fca0003f75000 */
[----:B------:R-:W-:Y:S01]  /*8cd0*/  @P1 MUFU.RCP R5, R7 ;  /* 0x0000000700051308 */ /* 0x000fe20000001000 */
[----:B------:R-:W-:Y:S01]  /*8ce0*/  FSETP.NE.FTZ.AND P1, PT, R11, RZ, PT ;  /* 0x000000ff0b00720b */ /* 0x000fe20003f35000 */
[----:B------:R-:W-:Y:S01]  /*8cf0*/  IMAD.MOV.U32 R9, RZ, RZ, RZ ;  /* 0x000000ffff097224 */ /* 0x000fe200078e00ff */
[----:B------:R-:W-:Y:S02]  /*8d00*/  WARPGROUP.DEPBAR.LE gsb0, 0x0 ;  /* 0x00008000000079c5 */ /* 0x000fe40000010000 */
[----:B------:R-:W-:-:S06]  /*8d10*/  WARPGROUP.ARRIVE ;  /* 0x00000000000079c5 */ /* 0x000fcc0000000000 */
[----:B------:R-:W-:Y:S01]  /*8d20*/  QGMMA.64x128x32.F32.E4M3.E4M3 R24, R188, gdesc[UR4], R24, gsb0 ;  /* 0x01e00004bc187df3 */ /* 0x000fe20008000818 */
[----:B------:R-:W0:Y:S08]  /*8d30*/  @P2 MUFU.LG2 R6, R12 ;  /* 0x0000000c00062308 */ /* 0x000e300000000c00 */
[----:B------:R-:W1:Y:S08]  /*8d40*/  @P3 MUFU.LG2 R10, R13 ;  /* 0x0000000d000a3308 */ /* 0x000e700000000c00 */
[----:B------:R-:W2:Y:S01]  /*8d50*/  @P1 MUFU.RCP R9, R11 ;  /* 0x0000000b00091308 */ /* 0x000ea20000001000 */
[C---:B------:R-:W-:Y:S01]  /*8d60*/  @P2 FMUL.FTZ R4, R88.reuse, 0.69314718246459960938 ;  /* 0x3f31721858042820 */ /* 0x040fe20000410000 */
[----:B------:R-:W-:Y:S01]  /*8d70*/  @P3 FMUL.FTZ R15, R88, 0.69314718246459960938 ;  /* 0x3f317218580f3820 */ /* 0x000fe20000410000 */
[----:B0-----:R-:W-:Y:S01]  /*8d80*/  @P2 FMUL.FTZ R7, R6, 0.69314718246459960938 ;  /* 0x3f31721806072820 */ /* 0x001fe20000410000 */
[----:B------:R-:W-:-:S02]  /*8d90*/  IMAD.MOV.U32 R3, RZ, RZ, -0x800000 ;  /* 0xff800000ff037424 */ /* 0x000fc400078e00ff */
[----:B---3--:R-:W-:Y:S01]  /*8da0*/  FMUL.FTZ R12, R5, R8 ;  /* 0x00000008050c7220 */ /* 0x008fe20000410000 */
[----:B------:R-:W-:Y:S02]  /*8db0*/  IMAD.MOV.U32 R0, RZ, RZ, -0x800000 ;  /* 0xff800000ff007424 */ /* 0x000fe400078e00ff */
[----:B-1----:R-:W-:Y:S01]  /*8dc0*/  @P3 FMUL.FTZ R10, R10, 0.69314718246459960938 ;  /* 0x3f3172180a0a3820 */ /* 0x002fe20000410000 */
[----:B------:R-:W-:-:S03]  /*8dd0*/  @P2 FFMA.FTZ R3, R4, R89, R7 ;  /* 0x0000005904032223 */ /* 0x000fc60000010007 */
[----:B------:R-:W-:Y:S01]  /*8de0*/  @P3 FFMA.FTZ R0, R15, R91, R10 ;  /* 0x0000005b0f003223 */ /* 0x000fe2000001000a */
[----:B--2---:R-:W-:Y:S01]  /*8df0*/  FMUL.FTZ R88, R9, R8 ;  /* 0x0000000809587220 */ /* 0x004fe20000410000 */
[----:B------:R-:W-:Y:S02]  /*8e00*/  WARPGROUP.DEPBAR.LE gsb0, 0x0 ;  /* 0x00008000000079c5 */ /* 0x000fe40000010000 */
[----:B------:R-:W-:Y:S05]  /*8e10*/  @!P0 BRA `(.L_x_30) ;  /* 0x0000000000048947 */ /* 0x000fea0003800000 */
[----:B------:R-:W-:Y:S01]  /*8e20*/  BPT.TRAP 0x1 ;  /* 0x000000040000795c */ /* 0x000fe20000300000 */
.L_x_30:
[----:B------:R-:W0:Y:S01]  /*8e30*/  S2R R89, SR_TID.X ;  /* 0x0000000000597919 */ /* 0x000e220000002100 */
[----:B------:R-:W-:Y:S01]  /*8e40*/  ULDC.64 UR6, c[0x4][0x40] ;  /* 0x0100100000067ab9 */ /* 0x000fe20000000a00 */
[----:B------:R-:W1:Y:S01]  /*8e50*/  S2UR UR5, SR_SWINHI ;  /* 0x00000000000579c3 */ /* 0x000e620000002f00 */
        /* <DEDUP_REMOVED lines=10> */
[----:B------:R-:W-:Y:S01]  /*8f00*/  FMUL.FTZ R15, R38, R88 ;  /* 0x00000058260f7220 */ /* 0x000fe20000410000 */
[----:B------:R-:W-:Y:S01]  /*8f10*/  ULDC.64 UR8, c[0x0][0xb90] ;  /* 0x0002e40000087ab9 */ /* 0x000fe20000000a00 */
[----:B------:R-:W-:Y:S01]  /*8f20*/  USHF.R.S32.HI UR14, URZ, 0x1f, UR40 ;  /* 0x0000001f3f0e7899 */ /* 0x000fe20008011428 */
[----:B------:R-:W-:Y:S01]  /*8f30*/  ULDC.64 UR10, c[0x0][0xb98] ;  /* 0x0002e600000a7ab9 */ /* 0x000fe20000000a00 */
[----:B0-----:R-:W-:-:S05]  /*8f40*/  IMAD.SHL.U32 R4, R89, 0x4, RZ ;  /* 0x0000000459047824 */ /* 0x001fca00078e00ff */
[----:B------:R-:W-:-:S04]  /*8f50*/  LOP3.LUT R4, R4, 0xc, RZ, 0xc0, !PT ;  /* 0x0000000c04047812 */ /* 0x000fc800078ec0ff */
[----:B------:R-:W-:-:S05]  /*8f60*/  IADD3 R4, P0, R4, UR6, RZ ;  /* 0x0000000604047c10 */ /* 0x000fca000ff1e0ff */
[----:B------:R-:W-:-:S05]  /*8f70*/  IMAD.X R5, RZ, RZ, UR7, P0 ;  /* 0x00000007ff057e24 */ /* 0x000fca00080e06ff */
[----:B------:R0:W2:Y:S01]  /*8f80*/  LDG.E.CONSTANT R4, desc[UR48][R4.64] ;  /* 0x0000003004047981 */ /* 0x0000a2000c1e9900 */
        /* <DEDUP_REMOVED lines=25> */
[-C--:B0-----:R-:W-:Y:S01]  /*9120*/  FMUL.FTZ R5, R30, R88.reuse ;  /* 0x000000581e057220 */ /* 0x081fe20000410000 */
[-C--:B------:R-:W-:Y:S01]  /*9130*/  FMUL.FTZ R12, R27, R88.reuse ;  /* 0x000000581b0c7220 */ /* 0x080fe20000410000 */
[-C--:B------:R-:W-:Y:S01]  /*9140*/  FMUL.FTZ R25, R39, R88.reuse ;  /* 0x0000005827197220 */ /* 0x080fe20000410000 */
[-C--:B------:R-:W-:Y:S01]  /*9150*/  FMUL.FTZ R26, R35, R88.reuse ;  /* 0x00000058231a7220 */ /* 0x080fe20000410000 */
[-C--:B------:R-:W-:Y:S01]  /*9160*/  FMUL.FTZ R27, R46, R88.reuse ;  /* 0x000000582e1b7220 */ /* 0x080fe20000410000 */
[-C--:B------:R-:W-:Y:S01]  /*9170*/  FMUL.FTZ R30, R42, R88.reuse ;  /* 0x000000582a1e7220 */ /* 0x080fe20000410000 */
[----:B------:R-:W-:Y:S01]  /*9180*/  F2FP.BF16.F32.PACK_AB R6, R6, R7 ;  /* 0x000000070606723e */ /* 0x000fe200000010ff */
[-C--:B------:R-:W-:Y:S01]  /*9190*/  FMUL.FTZ R34, R43, R88.reuse ;  /* 0x000000582b227220 */ /* 0x080fe20000410000 */
[----:B------:R-:W-:Y:S01]  /*91a0*/  LOP3.LUT P0, R7, R89, 0x3, RZ, 0xc0, !PT ;  /* 0x0000000359077812 */ /* 0x000fe2000780c0ff */
[-C--:B------:R-:W-:Y:S01]  /*91b0*/  FMUL.FTZ R43, R62, R88.reuse ;  /* 0x000000583e2b7220 */ /* 0x080fe20000410000 */
[----:B------:R-:W-:Y:S01]  /*91c0*/  FMUL.FTZ R46, R58, R88 ;  /* 0x000000583a2e7220 */ /* 0x000fe20000410000 */
[----:B------:R-:W-:Y:S01]  /*91d0*/  F2FP.BF16.F32.PACK_AB R5, R5, R8 ;  /* 0x000000080505723e */ /* 0x000fe200000010ff */
[----:B------:R-:W-:Y:S01]  /*91e0*/  UMOV UR6, UR39 ;  /* 0x0000002700067c82 */ /* 0x000fe20008000000 */
[----:B-1----:R-:W-:Y:S01]  /*91f0*/  UMOV UR7, UR5 ;  /* 0x0000000500077c82 */ /* 0x002fe20008000000 */
[----:B------:R-:W-:Y:S01]  /*9200*/  FMUL.FTZ R31, R47, R88 ;  /* 0x000000582f1f7220 */ /* 0x000fe20000410000 */
[----:B------:R-:W-:Y:S01]  /*9210*/  F2FP.BF16.F32.PACK_AB R9, R9, R10 ;  /* 0x0000000a0909723e */ /* 0x000fe200000010ff */
[----:B------:R-:W-:Y:S01]  /*9220*/  FMUL.FTZ R39, R55, R88 ;  /* 0x0000005837277220 */ /* 0x000fe20000410000 */
[----:B------:R-:W-:Y:S01]  /*9230*/  F2FP.BF16.F32.PACK_AB R8, R25, R26 ;  /* 0x0000001a1908723e */ /* 0x000fe200000010ff */
[----:B------:R-:W-:Y:S01]  /*9240*/  FMUL.FTZ R42, R51, R88 ;  /* 0x00000058332a7220 */ /* 0x000fe20000410000 */
[----:B------:R-:W-:Y:S01]  /*9250*/  F2FP.BF16.F32.PACK_AB R30, R27, R30 ;  /* 0x0000001e1b1e723e */ /* 0x000fe200000010ff */
[----:B------:R-:W-:Y:S01]  /*9260*/  IMAD.U32 R26, RZ, RZ, UR6 ;  /* 0x00000006ff1a7e24 */ /* 0x000fe2000f8e00ff */
[----:B------:R-:W-:Y:S01]  /*9270*/  ISETP.EQ.OR P0, PT, R7, 0x3, !P0 ;  /* 0x000000030700780c */ /* 0x000fe20004702670 */
[----:B------:R-:W-:-:S02]  /*9280*/  IMAD.U32 R27, RZ, RZ, UR7 ;  /* 0x00000007ff1b7e24 */ /* 0x000fc4000f8e00ff */
        /* <DEDUP_REMOVED lines=8> */
[----:B------:R-:W-:Y:S01]  /*9310*/  F2FP.BF16.F32.PACK_AB R44, R44, R45 ;  /* 0x0000002d2c2c723e */ /* 0x000fe200000010ff */
[----:B------:R-:W-:Y:S01]  /*9320*/  FMUL.FTZ R38, R50, R88 ;  /* 0x0000005832267220 */ /* 0x000fe20000410000 */
[----:B------:R-:W-:Y:S01]  /*9330*/  F2FP.BF16.F32.PACK_AB R43, R43, R46 ;  /* 0x0000002e2b2b723e */ /* 0x000fe200000010ff */
[-C--:B------:R-:W-:Y:S01]  /*9340*/  FMUL.FTZ R50, R59, R88.reuse ;  /* 0x000000583b327220 */ /* 0x080fe20000410000 */
[----:B------:R-:W-:Y:S01]  /*9350*/  F2FP.BF16.F32.PACK_AB R49, R48, R49 ;  /* 0x000000313031723e */ /* 0x000fe200000010ff */
[-C--:B------:R-:W-:Y:S01]  /*9360*/  FMUL.FTZ R59, R78, R88.reuse ;  /* 0x000000584e3b7220 */ /* 0x080fe20000410000 */
[----:B------:R-:W-:Y:S01]  /*9370*/  SEL R45, R6, R9, P0 ;  /* 0x00000009062d7207 */ /* 0x000fe20000000000 */
[----:B------:R-:W-:Y:S01]  /*9380*/  FMUL.FTZ R35, R54, R88 ;  /* 0x0000005836237220 */ /* 0x000fe20000410000 */
[----:B------:R-:W-:Y:S01]  /*9390*/  SEL R46, R9, R6, P0 ;  /* 0x00000006092e7207 */ /* 0x000fe20000000000 */
[----:B------:R-:W-:Y:S01]  /*93a0*/  IMAD.WIDE R6, R170, 0x2, R26 ;  /* 0x00000002aa067825 */ /* 0x000fe200078e021a */
[----:B------:R-:W-:-:S03]  /*93b0*/  F2FP.BF16.F32.PACK_AB R31, R31, R34 ;  /* 0x000000221f1f723e */ /* 0x000fc600000010ff */
[-C--:B------:R-:W-:Y:S01]  /*93c0*/  FMUL.FTZ R54, R66, R88.reuse ;  /* 0x0000005842367220 */ /* 0x080fe20000410000 */
[----:B------:R-:W-:Y:S01]  /*93d0*/  F2FP.BF16.F32.PACK_AB R52, R52, R53 ;  /* 0x000000353434723e */ /* 0x000fe200000010ff */
[----:B------:R-:W0:Y:S01]  /*93e0*/  LDC R89, c[0x0][0xc38] ;  /* 0x00030e00ff597b82 */ /* 0x000e220000000800 */
[----:B------:R-:W-:Y:S01]  /*93f0*/  F2FP.BF16.F32.PACK_AB R57, R56, R57 ;  /* 0x000000393839723e */ /* 0x000fe200000010ff */
[-C--:B------:R-:W-:Y:S01]  /*9400*/  FMUL.FTZ R47, R63, R88.reuse ;  /* 0x000000583f2f7220 */ /* 0x080fe20000410000 */
[----:B------:R-:W-:Y:S01]  /*9410*/  F2FP.BF16.F32.PACK_AB R60, R60, R61 ;  /* 0x0000003d3c3c723e */ /* 0x000fe200000010ff */
[-C--:B------:R-:W-:Y:S01]  /*9420*/  FMUL.FTZ R66, R75, R88.reuse ;  /* 0x000000584b427220 */ /* 0x080fe20000410000 */
[----:B------:R-:W-:Y:S01]  /*9430*/  F2FP.BF16.F32.PACK_AB R65, R64, R65 ;  /* 0x000000414041723e */ /* 0x000fe200000010ff */
[----:B------:R-:W-:Y:S01]  /*9440*/  FMUL.FTZ R63, R79, R88 ;  /* 0x000000584f3f7220 */ /* 0x000fe20000410000 */
[----:B------:R-:W-:Y:S01]  /*9450*/  SEL R61, R44, R49, P0 ;  /* 0x000000312c3d7207 */ /* 0x000fe20000000000 */
[----:B------:R-:W-:Y:S01]  /*9460*/  UIADD3 UR5, -UR40, URZ, URZ ;  /* 0x0000003f28057290 */ /* 0x000fe2000fffe13f */
[----:B------:R-:W-:Y:S01]  /*9470*/  F2FP.BF16.F32.PACK_AB R67, R67, R70 ;  /* 0x000000464343723e */ /* 0x000fe200000010ff */
[----:B------:R-:W-:Y:S01]  /*9480*/  ULDC UR6, c[0x0][0xc44] ;  /* 0x0003110000067ab9 */ /* 0x000fe20000000800 */
[----:B------:R-:W-:Y:S01]  /*9490*/  F2FP.BF16.F32.PACK_AB R74, R71, R74 ;  /* 0x0000004a474a723e */ /* 0x000fe200000010ff */
[----:B------:R-:W-:Y:S01]  /*94a0*/  UIMAD UR13, UR6, UR5, UR42 ;  /* 0x00000005060d72a4 */ /* 0x000fe2000f8e022a */
[----:B------:R-:W-:Y:S01]  /*94b0*/  SEL R44, R49, R44, P0 ;  /* 0x0000002c312c7207 */ /* 0x000fe20000000000 */
[----:B------:R-:W-:Y:S01]  /*94c0*/  UIADD3 UR4, UR4, 0x29860, URZ ;  /* 0x0002986004047890 */ /* 0x000fe2000fffe03f */
[----:B------:R-:W-:Y:S01]  /*94d0*/  F2FP.BF16.F32.PACK_AB R12, R11, R12 ;  /* 0x0000000c0b0c723e */ /* 0x000fe200000010ff */
[----:B------:R-:W-:Y:S01]  /*94e0*/  USHF.R.S32.HI UR12, URZ, 0x1f, UR13 ;  /* 0x0000001f3f0c7899 */ /* 0x000fe2000801140d */
[----:B------:R-:W-:Y:S01]  /*94f0*/  SEL R49, R52, R57, P0 ;  /* 0x0000003934317207 */ /* 0x000fe20000000000 */
[----:B------:R-:W-:Y:S01]  /*9500*/  UPRMT UR4, UR36, 0x654, UR4 ;  /* 0x0000065424047896 */ /* 0x000fe20008000004 */
[----:B------:R-:W-:Y:S01]  /*9510*/  SEL R71, R30, R31, P0 ;  /* 0x0000001f1e477207 */ /* 0x000fe20000000000 */
[----:B------:R-:W-:Y:S01]  /*9520*/  UIMAD UR5, UR12, UR8, URZ ;  /* 0x000000080c0572a4 */ /* 0x000fe2000f8e023f */
[----:B------:R-:W-:Y:S01]  /*9530*/  SEL R70, R31, R30, P0 ;  /* 0x0000001e1f467207 */ /* 0x000fe20000000000 */
[----:B------:R-:W-:Y:S01]  /*9540*/  UIMAD.WIDE.U32 UR6, UR13, UR8, URZ ;  /* 0x000000080d0672a5 */ /* 0x000fe2000f8e003f */
[----:B------:R-:W-:Y:S01]  /*9550*/  F2FP.BF16.F32.PACK_AB R15, R15, R20 ;  /* 0x000000140f0f723e */ /* 0x000fe200000010ff */
[----:B------:R-:W-:Y:S01]  /*9560*/  UIMAD UR5, UR13, UR9, UR5 ;  /* 0x000000090d0572a4 */ /* 0x000fe2000f8e0205 */
[----:B------:R-:W-:Y:S01]  /*9570*/  SEL R52, R57, R52, P0 ;  /* 0x0000003439347207 */ /* 0x000fe20000000000 */
[----:B------:R-:W-:Y:S01]  /*9580*/  UIMAD UR8, UR14, UR10, URZ ;  /* 0x0000000a0e0872a4 */ /* 0x000fe2000f8e023f */
[----:B------:R-:W-:Y:S01]  /*9590*/  IADD3 R31, P6, R6, 0x4060, RZ ;  /* 0x00004060061f7810 */ /* 0x000fe20007fde0ff */
[----:B------:R-:W-:Y:S01]  /*95a0*/  SYNCS.ARRIVE.TRANS64.RED.A1T0 RZ, [UR4], RZ ;  /* 0x000000ffffff79a7 */ /* 0x000fe20008100404 */
[----:B------:R-:W-:Y:S01]  /*95b0*/  SEL R57, R60, R65, P0 ;  /* 0x000000413c397207 */ /* 0x000fe20000000000 */
[----:B------:R-:W-:Y:S01]  /*95c0*/  UIADD3 UR7, UR7, UR5, URZ ;  /* 0x0000000507077290 */ /* 0x000fe2000fffe03f */
[----:B------:R-:W-:Y:S01]  /*95d0*/  F2FP.BF16.F32.PACK_AB R59, R59, R62 ;  /* 0x0000003e3b3b723e */ /* 0x000fe200000010ff */
[----:B------:R-:W-:Y:S01]  /*95e0*/  UIMAD UR8, UR40, UR11, UR8 ;  /* 0x0000000b280872a4 */ /* 0x000fe2000f8e0208 */
[----:B------:R-:W-:Y:S01]  /*95f0*/  SEL R60, R65, R60, P0 ;  /* 0x0000003c413c7207 */ /* 0x000fe20000000000 */
[----:B------:R-:W-:Y:S01]  /*9600*/  UIMAD.WIDE.U32 UR6, UR40, UR10, UR6 ;  /* 0x0000000a280672a5 */ /* 0x000fe2000f8e0006 */
[----:B------:R-:W-:Y:S01]  /*9610*/  F2FP.BF16.F32.PACK_AB R68, R68, R69 ;  /* 0x000000454444723e */ /* 0x000fe200000010ff */
[----:B------:R-:W-:Y:S01]  /*9620*/  ULDC.64 UR4, c[0x0][0xb50] ;  /* 0x0002d40000047ab9 */ /* 0x000fe20000000a00 */
[----:B------:R-:W-:-:S02]  /*9630*/  SEL R65, R5, R12, P0 ;  /* 0x0000000c05417207 */ /* 0x000fc40000000000 */
[----:B------:R-:W-:Y:S01]  /*9640*/  SEL R62, R12, R5, P0 ;  /* 0x000000050c3e7207 */ /* 0x000fe20000000000 */
[----:B------:R-:W-:Y:S01]  /*9650*/  IMAD R5, R18, 0x40, R2 ;  /* 0x0000004012057824 */ /* 0x000fe200078e0202 */
[----:B------:R-:W-:Y:S02]  /*9660*/  SEL R69, R15, R8, P0 ;  /* 0x000000080f457207 */ /* 0x000fe40000000000 */
[----:B------:R-:W-:Y:S01]  /*9670*/  SEL R64, R8, R15, P0 ;  /* 0x0000000f08407207 */ /* 0x000fe20000000000 */
[----:B------:R-:W-:Y:S01]  /*9680*/  IMAD.WIDE R26, R5, 0x2, R26 ;  /* 0x00000002051a7825 */ /* 0x000fe200078e021a */
[----:B------:R-:W-:Y:S02]  /*9690*/  LOP3.LUT R30, R31, 0x380, RZ, 0xc0, !PT ;  /* 0x000003801f1e7812 */ /* 0x000fe400078ec0ff */
[----:B------:R-:W-:Y:S02]  /*96a0*/  IADD3 R8, P2, R6, 0x20, RZ ;  /* 0x0000002006087810 */ /* 0x000fe40007f5e0ff */
[----:B------:R-:W-:-:S02]  /*96b0*/  SHF.R.U64 R30, R30, 0x3, RZ ;  /* 0x000000031e1e7819 */ /* 0x000fc400000012ff */
[----:B------:R-:W-:Y:S02]  /*96c0*/  LOP3.LUT R5, R8, 0x380, RZ, 0xc0, !PT ;  /* 0x0000038008057812 */ /* 0x000fe400078ec0ff */
[----:B------:R-:W-:Y:S01]  /*96d0*/  LOP3.LUT R30, R30, R31, RZ, 0x3c, !PT ;  /* 0x0000001f1e1e7212 */ /* 0x000fe200078e3cff */
[----:B------:R-:W-:Y:S01]  /*96e0*/  IMAD.X R31, RZ, RZ, R7, P6 ;  /* 0x000000ffff1f7224 */ /* 0x000fe200030e0607 */
[----:B------:R-:W-:Y:S02]  /*96f0*/  SHF.R.U64 R5, R5, 0x3, RZ ;  /* 0x0000000305057819 */ /* 0x000fe400000012ff */
[----:B------:R-:W-:Y:S02]  /*9700*/  IADD3 R10, P6, R6, 0x40, RZ ;  /* 0x00000040060a7810 */ /* 0x000fe40007fde0ff */
[----:B------:R-:W-:Y:S02]  /*9710*/  F2FP.BF16.F32.PACK_AB R41, R40, R41 ;  /* 0x000000292829723e */ /* 0x000fe400000010ff */
[----:B------:R-:W-:-:S02]  /*9720*/  LOP3.LUT R40, R5, R8, RZ, 0x3c, !PT ;  /* 0x0000000805287212 */ /* 0x000fc400078e3cff */
[----:B------:R-:W-:Y:S02]  /*9730*/  LOP3.LUT R5, R10, 0x380, RZ, 0xc0, !PT ;  /* 0x000003800a057812 */ /* 0x000fe400078ec0ff */
[----:B------:R-:W-:Y:S01]  /*9740*/  F2FP.BF16.F32.PACK_AB R28, R28, R29 ;  /* 0x0000001d1c1c723e */ /* 0x000fe200000010ff */
[----:B------:R-:W-:Y:S01]  /*9750*/  IMAD.X R29, RZ, RZ, R7, P6 ;  /* 0x000000ffff1d7224 */ /* 0x000fe200030e0607 */
[----:B------:R-:W-:Y:S02]  /*9760*/  F2FP.BF16.F32.PACK_AB R33, R32, R33 ;  /* 0x000000212021723e */ /* 0x000fe400000010ff */
[----:B------:R-:W-:Y:S02]  /*9770*/  SHF.R.U64 R5, R5, 0x3, RZ ;  /* 0x0000000305057819 */ /* 0x000fe400000012ff */
[----:B------:R-:W-:Y:S02]  /*9780*/  F2FP.BF16.F32.PACK_AB R51, R51, R54 ;  /* 0x000000363333723e */ /* 0x000fe400000010ff */
[----:B------:R-:W-:-:S02]  /*9790*/  SEL R53, R28, R33, P0 ;  /* 0x000000211c357207 */ /* 0x000fc40000000000 */
[----:B------:R-:W-:Y:S02]  /*97a0*/  SEL R54, R33, R28, P0 ;  /* 0x0000001c21367207 */ /* 0x000fe40000000000 */
[----:B------:R-:W-:Y:S02]  /*97b0*/  LOP3.LUT R28, R5, R10, RZ, 0x3c, !PT ;  /* 0x0000000a051c7212 */ /* 0x000fe400078e3cff */
[----:B------:R-:W1:Y:S01]  /*97c0*/  LDC R5, c[0x0][0xbe8] ;  /* 0x0002fa00ff057b82 */ /* 0x000e620000000800 */
[----:B------:R-:W-:Y:S02]  /*97d0*/  F2FP.BF16.F32.PACK_AB R36, R36, R37 ;  /* 0x000000252424723e */ /* 0x000fe400000010ff */
[----:B------:R-:W-:Y:S02]  /*97e0*/  F2FP.BF16.F32.PACK_AB R58, R55, R58 ;  /* 0x0000003a373a723e */ /* 0x000fe400000010ff */
[----:B------:R-:W-:Y:S02]  /*97f0*/  SEL R55, R36, R41, P0 ;  /* 0x0000002924377207 */ /* 0x000fe40000000000 */
[----:B------:R-:W-:Y:S01]  /*9800*/  SEL R56, R41, R36, P0 ;  /* 0x0000002429387207 */ /* 0x000fe20000000000 */
[----:B------:R-:W-:Y:S01]  /*9810*/  IMAD.X R41, RZ, RZ, R7, P2 ;  /* 0x000000ffff297224 */ /* 0x000fe200010e0607 */
[----:B------:R-:W-:-:S02]  /*9820*/  F2FP.BF16.F32.PACK_AB R24, R21, R24 ;  /* 0x000000181518723e */ /* 0x000fc400000010ff */
[----:B------:R-:W-:Y:S02]  /*9830*/  IADD3 R21, P2, R26, 0x2000, RZ ;  /* 0x000020001a157810 */ /* 0x000fe40007f5e0ff */
[----:B------:R-:W-:Y:S02]  /*9840*/  F2FP.BF16.F32.PACK_AB R50, R47, R50 ;  /* 0x000000322f32723e */ /* 0x000fe400000010ff */
[----:B------:R-:W-:Y:S02]  /*9850*/  LOP3.LUT R20, R21, 0x380, RZ, 0xc0, !PT ;  /* 0x0000038015147812 */ /* 0x000fe400078ec0ff */
[----:B------:R-:W-:Y:S01]  /*9860*/  MOV R81, R30 ;  /* 0x0000001e00517202 */ /* 0x000fe20000000f00 */
[----:B------:R-:W-:Y:S01]  /*9870*/  IMAD R30, RZ, RZ, -UR42 ;  /* 0x8000002aff1e7e24 */ /* 0x000fe2000f8e02ff */
[----:B------:R-:W-:Y:S02]  /*9880*/  SHF.R.U64 R20, R20, 0x3, RZ ;  /* 0x0000000314147819 */ /* 0x000fe400000012ff */
[----:B------:R-:W-:Y:S01]  /*9890*/  SEL R75, R43, R50, P0 ;  /* 0x000000322b4b7207 */ /* 0x000fe20000000000 */
[----:B0-----:R-:W-:Y:S01]  /*98a0*/  IMAD R89, R89, R30, UR41 ;  /* 0x0000002959597e24 */ /* 0x001fe2000f8e021e */
[----:B------:R-:W-:Y:S01]  /*98b0*/  LOP3.LUT R20, R20, R21, RZ, 0x3c, !PT ;  /* 0x0000001514147212 */ /* 0x000fe200078e3cff */
[----:B------:R-:W-:Y:S01]  /*98c0*/  IMAD.X R21, RZ, RZ, R27, P2 ;  /* 0x000000ffff157224 */ /* 0x000fe200010e061b */
[----:B-1----:R-:W-:-:S02]  /*98d0*/  ISETP.NE.AND P2, PT, R5, 0x1, PT ;  /* 0x000000010500780c */ /* 0x002fc40003f45270 */
[----:B------:R-:W-:Y:S02]  /*98e0*/  SEL R50, R50, R43, P0 ;  /* 0x0000002b32327207 */ /* 0x000fe40000000000 */
[----:B------:R-:W-:Y:S02]  /*98f0*/  F2FP.BF16.F32.PACK_AB R13, R13, R14 ;  /* 0x0000000e0d0d723e */ /* 0x000fe400000010ff */
[----:B------:R-:W-:Y:S02]  /*9900*/  LOP3.LUT R43, R6, 0x380, RZ, 0xc0, !PT ;  /* 0x00000380062b7812 */ /* 0x000fe400078ec0ff */
[----:B------:R-:W-:Y:S02]  /*9910*/  F2FP.BF16.F32.PACK_AB R73, R72, R73 ;  /* 0x000000494849723e */ /* 0x000fe400000010ff */
[----:B------:R-:W-:Y:S02]  /*9920*/  IADD3 R14, P5, R6, 0x4040, RZ ;  /* 0x00004040060e7810 */ /* 0x000fe40007fbe0ff */
[----:B------:R-:W-:Y:S01]  /*9930*/  F2FP.BF16.F32.PACK_AB R35, R35, R38 ;  /* 0x000000262323723e */ /* 0x000fe200000010ff */
[----:B------:R-:W0:Y:S01]  /*9940*/  @P2 LDC R31, c[0x0][0xbec] ;  /* 0x0002fb00ff1f2b82 */ /* 0x000e220000000800 */
[----:B------:R-:W-:Y:S01]  /*9950*/  F2FP.BF16.F32.PACK_AB R42, R39, R42 ;  /* 0x0000002a272a723e */ /* 0x000fe200000010ff */
[----:B------:R-:W-:Y:S01]  /*9960*/  IMAD.X R33, RZ, RZ, R7, P5 ;  /* 0x000000ffff217224 */ /* 0x000fe200028e0607 */
[----:B------:R-:W-:-:S02]  /*9970*/  F2FP.BF16.F32.PACK_AB R66, R63, R66 ;  /* 0x000000423f42723e */ /* 0x000fc400000010ff */
[----:B------:R-:W-:Y:S02]  /*9980*/  SEL R47, R13, R24, P0 ;  /* 0x000000180d2f7207 */ /* 0x000fe40000000000 */
[----:B------:R-:W-:Y:S01]  /*9990*/  SEL R48, R24, R13, P0 ;  /* 0x0000000d18307207 */ /* 0x000fe20000000000 */
[----:B------:R-:W1:Y:S01]  /*99a0*/  @P2 LDC R30, c[0x0][0xbf0] ;  /* 0x0002fc00ff1e2b82 */ /* 0x000e620000000800 */
[----:B------:R-:W-:Y:S02]  /*99b0*/  SHF.R.U64 R43, R43, 0x3, RZ ;  /* 0x000000032b2b7819 */ /* 0x000fe400000012ff */
[----:B------:R-:W-:Y:S02]  /*99c0*/  SEL R63, R68, R73, P0 ;  /* 0x00000049443f7207 */ /* 0x000fe40000000000 */
[----:B------:R-:W-:Y:S02]  /*99d0*/  IADD3 R11, P3, R6, 0x4000, RZ ;  /* 0x00004000060b7810 */ /* 0x000fe40007f7e0ff */
[----:B------:R-:W-:-:S02]  /*99e0*/  LOP3.LUT R13, R14, 0x380, RZ, 0xc0, !PT ;  /* 0x000003800e0d7812 */ /* 0x000fc400078ec0ff */
[----:B------:R-:W-:Y:S01]  /*99f0*/  SEL R68, R73, R68, P0 ;  /* 0x0000004449447207 */ /* 0x000fe20000000000 */
[--C-:B------:R-:W-:Y:S01]  /*9a00*/  IMAD.X R37, RZ, RZ, R7.reuse, P3 ;  /* 0x000000ffff257224 */ /* 0x100fe200018e0607 */
[----:B------:R-:W-:Y:S02]  /*9a10*/  SEL R73, R35, R42, P0 ;  /* 0x0000002a23497207 */ /* 0x000fe40000000000 */
[----:B------:R-:W-:Y:S02]  /*9a20*/  SEL R72, R42, R35, P0 ;  /* 0x000000232a487207 */ /* 0x000fe40000000000 */
[C---:B------:R-:W-:Y:S02]  /*9a30*/  IADD3 R12, P4, R6.reuse, 0x4020, RZ ;  /* 0x00004020060c7810 */ /* 0x040fe40007f9e0ff */
[----:B------:R-:W-:Y:S02]  /*9a40*/  IADD3 R9, P1, R6, 0x60, RZ ;  /* 0x0000006006097810 */ /* 0x000fe40007f3e0ff */
[----:B------:R-:W-:Y:S01]  /*9a50*/  LOP3.LUT R42, R43, R6, RZ, 0x3c, !PT ;  /* 0x000000062b2a7212 */ /* 0x000fe200078e3cff */
[--C-:B------:R-:W-:Y:S01]  /*9a60*/  IMAD.X R35, RZ, RZ, R7.reuse, P4 ;  /* 0x000000ffff237224 */ /* 0x100fe200020e0607 */
[----:B------:R-:W-:Y:S01]  /*9a70*/  LOP3.LUT R6, R11, 0x380, RZ, 0xc0, !PT ;  /* 0x000003800b067812 */ /* 0x000fe200078ec0ff */
[--C-:B------:R-:W-:Y:S01]  /*9a80*/  IMAD.X R39, RZ, RZ, R7.reuse, P1 ;  /* 0x000000ffff277224 */ /* 0x100fe200008e0607 */
[----:B------:R-:W-:Y:S01]  /*9a90*/  SHF.R.U64 R13, R13, 0x3, RZ ;  /* 0x000000030d0d7819 */ /* 0x000fe200000012ff */
[----:B------:R-:W-:Y:S01]  /*9aa0*/  IMAD.MOV.U32 R43, RZ, RZ, R7 ;  /* 0x000000ffff2b7224 */ /* 0x000fe200078e0007 */
[----:B------:R-:W-:-:S02]  /*9ab0*/  IADD3 R25, P6, R26, 0x1000, RZ ;  /* 0x000010001a197810 */ /* 0x000fc40007fde0ff */
[----:B------:R-:W-:Y:S02]  /*9ac0*/  SHF.R.U64 R6, R6, 0x3, RZ ;  /* 0x0000000306067819 */ /* 0x000fe400000012ff */
[----:B------:R-:W-:Y:S02]  /*9ad0*/  LOP3.LUT R32, R13, R14, RZ, 0x3c, !PT ;  /* 0x0000000e0d207212 */ /* 0x000fe400078e3cff */
[----:B------:R-:W-:Y:S02]  /*9ae0*/  LOP3.LUT R24, R25, 0x380, RZ, 0xc0, !PT ;  /* 0x0000038019187812 */ /* 0x000fe400078ec0ff */
[----:B------:R-:W-:Y:S02]  /*9af0*/  LOP3.LUT R36, R6, R11, RZ, 0x3c, !PT ;  /* 0x0000000b06247212 */ /* 0x000fe400078e3cff */
[----:B------:R-:W-:Y:S02]  /*9b00*/  SHF.R.U64 R24, R24, 0x3, RZ ;  /* 0x0000000318187819 */ /* 0x000fe400000012ff */
[----:B------:R-:W-:Y:S01]  /*9b10*/  MOV R82, R32 ;  /* 0x0000002000527202 */ /* 0x000fe20000000f00 */
[----:B------:R-:W-:Y:S01]  /*9b20*/  IMAD R32, R89, 0x80, R169 ;  /* 0x0000008059207824 */ /* 0x000fe200078e02a9 */
[----:B------:R-:W-:-:S02]  /*9b30*/  SEL R77, R51, R58, P0 ;  /* 0x0000003a334d7207 */ /* 0x000fc40000000000 */
[----:B------:R-:W-:Y:S02]  /*9b40*/  LOP3.LUT R6, R9, 0x380, RZ, 0xc0, !PT ;  /* 0x0000038009067812 */ /* 0x000fe400078ec0ff */
[----:B------:R-:W-:Y:S02]  /*9b50*/  SEL R58, R58, R51, P0 ;  /* 0x000000333a3a7207 */ /* 0x000fe40000000000 */
[----:B------:R-:W-:Y:S02]  /*9b60*/  SEL R51, R59, R66, P0 ;  /* 0x000000423b337207 */ /* 0x000fe40000000000 */
[----:B------:R-:W-:Y:S02]  /*9b70*/  SEL R66, R66, R59, P0 ;  /* 0x0000003b42427207 */ /* 0x000fe40000000000 */
[----:B------:R-:W-:Y:S01]  /*9b80*/  LOP3.LUT R24, R24, R25, RZ, 0x3c, !PT ;  /* 0x0000001918187212 */ /* 0x000fe200078e3cff */
[----:B------:R-:W-:Y:S01]  /*9b90*/  IMAD.X R25, RZ, RZ, R27, P6 ;  /* 0x000000ffff197224 */ /* 0x000fe200030e061b */
[----:B------:R-:W-:Y:S01]  /*9ba0*/  MOV R86, R28 ;  /* 0x0000001c00567202 */ /* 0x000fe20000000f00 */
[----:B0-----:R-:W-:Y:S01]  /*9bb0*/  @P2 IMAD.HI.U32 R29, R32, R31, RZ ;  /* 0x0000001f201d2227 */ /* 0x001fe200078e00ff */
[----:B------:R-:W-:-:S02]  /*9bc0*/  SEL R59, R67, R74, P0 ;  /* 0x0000004a433b7207 */ /* 0x000fc40000000000 */
[----:B------:R-:W-:Y:S01]  /*9bd0*/  SEL R80, R74, R67, P0 ;  /* 0x000000434a507207 */ /* 0x000fe20000000000 */
[----:B------:R-:W-:Y:S01]  /*9be0*/  IMAD.MOV.U32 R28, RZ, RZ, R32 ;  /* 0x000000ffff1c7224 */ /* 0x000fe200078e0020 */
[----:B------:R-:W-:Y:S02]  /*9bf0*/  SHF.R.U64 R6, R6, 0x3, RZ ;  /* 0x0000000306067819 */ /* 0x000fe400000012ff */
[----:B------:R-:W-:Y:S02]  /*9c00*/  IADD3 R67, P6, R26, 0x7000, RZ ;  /* 0x000070001a437810 */ /* 0x000fe40007fde0ff */
[----:B------:R-:W-:Y:S02]  /*9c10*/  LOP3.LUT R7, R12, 0x380, RZ, 0xc0, !PT ;  /* 0x000003800c077812 */ /* 0x000fe400078ec0ff */
[----:B------:R-:W-:Y:S02]  /*9c20*/  IADD3 R15, P1, R26, 0x3000, RZ ;  /* 0x000030001a0f7810 */ /* 0x000fe40007f3e0ff */
[----:B------:R-:W-:-:S02]  /*9c30*/  LOP3.LUT R38, R6, R9, RZ, 0x3c, !PT ;  /* 0x0000000906267212 */ /* 0x000fc400078e3cff */
[----:B------:R-:W-:Y:S02]  /*9c40*/  LOP3.LUT R6, R67, 0x380, RZ, 0xc0, !PT ;  /* 0x0000038043067812 */ /* 0x000fe400078ec0ff */
[----:B-1----:R-:W-:Y:S02]  /*9c50*/  @P2 SHF.R.U32.HI R28, RZ, R30, R29 ;  /* 0x0000001eff1c2219 */ /* 0x002fe4000001161d */
[----:B------:R-:W-:Y:S02]  /*9c60*/  SHF.R.U64 R7, R7, 0x3, RZ ;  /* 0x0000000307077819 */ /* 0x000fe400000012ff */
[----:B------:R-:W-:Y:S01]  /*9c70*/  LOP3.LUT R14, R15, 0x380, RZ, 0xc0, !PT ;  /* 0x000003800f0e7812 */ /* 0x000fe200078ec0ff */
[----:B------:R-:W-:Y:S01]  /*9c80*/  IMAD.MOV R30, RZ, RZ, -R28 ;  /* 0x000000ffff1e7224 */ /* 0x000fe200078e0a1c */
[----:B------:R-:W-:Y:S02]  /*9c90*/  SHF.R.U64 R6, R6, 0x3, RZ ;  /* 0x0000000306067819 */ /* 0x000fe400000012ff */
[----:B------:R-:W-:-:S02]  /*9ca0*/  LOP3.LUT R34, R7, R12, RZ, 0x3c, !PT ;  /* 0x0000000c07227212 */ /* 0x000fc400078e3cff */
[----:B------:R-:W-:Y:S02]  /*9cb0*/  SHF.R.U64 R14, R14, 0x3, RZ ;  /* 0x000000030e0e7819 */ /* 0x000fe400000012ff */
[----:B------:R-:W-:Y:S02]  /*9cc0*/  LOP3.LUT R6, R6, R67, RZ, 0x3c, !PT ;  /* 0x0000004306067212 */ /* 0x000fe400078e3cff */
[----:B------:R-:W-:Y:S02]  /*9cd0*/  MOV R88, R42 ;  /* 0x0000002a00587202 */ /* 0x000fe40000000f00 */
[----:B------:R-:W-:Y:S01]  /*9ce0*/  MOV R84, R36 ;  /* 0x0000002400547202 */ /* 0x000fe20000000f00 */
[----:B------:R-:W-:Y:S01]  /*9cf0*/  IMAD R37, R5, R30, R32 ;  /* 0x0000001e05257224 */ /* 0x000fe200078e0220 */
[----:B------:R-:W-:Y:S01]  /*9d00*/  LOP3.LUT R14, R14, R15, RZ, 0x3c, !PT ;  /* 0x0000000f0e0e7212 */ /* 0x000fe200078e3cff */
[----:B------:R-:W-:Y:S01]  /*9d10*/  IMAD.X R15, RZ, RZ, R27, P1 ;  /* 0x000000ffff0f7224 */ /* 0x000fe200008e061b */
[----:B------:R-:W-:Y:S01]  /*9d20*/  MOV R83, R34 ;  /* 0x0000002200537202 */ /* 0x000fe20000000f00 */
[----:B------:R-:W-:Y:S01]  /*9d30*/  IMAD.U32 R34, RZ, RZ, UR8 ;  /* 0x00000008ff227e24 */ /* 0x000fe2000f8e00ff */
[----:B------:R-:W-:Y:S01]  /*9d40*/  MOV R87, R40 ;  /* 0x0000002800577202 */ /* 0x000fe20000000f00 */
[----:B------:R-:W-:Y:S01]  /*9d50*/  ULDC.64 UR8, c[0x0][0xae8] ;  /* 0x0002ba0000087ab9 */ /* 0x000fe20000000a00 */
[----:B------:R-:W-:-:S02]  /*9d60*/  SHF.R.S32.HI R29, RZ, 0x1f, R28 ;  /* 0x0000001fff1d7819 */ /* 0x000fc4000001141c */
[----:B------:R-:W-:Y:S02]  /*9d70*/  IADD3 R40, P1, R28, UR6, RZ ;  /* 0x000000061c287c10 */ /* 0x000fe4000ff3e0ff */
[C---:B------:R-:W-:Y:S02]  /*9d80*/  IADD3 R11, P4, R26.reuse, 0x5000, RZ ;  /* 0x000050001a0b7810 */ /* 0x040fe40007f9e0ff */
[----:B------:R-:W-:Y:S02]  /*9d90*/  SHF.R.S32.HI R36, RZ, 0x1f, R37 ;  /* 0x0000001fff247819 */ /* 0x000fe40000011425 */
[----:B------:R-:W-:Y:S01]  /*9da0*/  IADD3.X R41, R29, UR7, R34, P1, !PT ;  /* 0x000000071d297c10 */ /* 0x000fe20008ffe422 */
[----:B------:R-:W-:Y:S01]  /*9db0*/  ULDC.64 UR6, c[0x0][0xb88] ;  /* 0x0002e20000067ab9 */ /* 0x000fe20000000a00 */
[----:B------:R-:W-:Y:S01]  /*9dc0*/  IADD3 R13, P3, R26, 0x4000, RZ ;  /* 0x000040001a0d7810 */ /* 0x000fe20007f7e0ff */
[----:B------:R-:W-:Y:S01]  /*9dd0*/  IMAD R36, R36, UR6, RZ ;  /* 0x0000000624247c24 */ /* 0x000fe2000f8e02ff */
[----:B------:R-:W-:Y:S01]  /*9de0*/  LOP3.LUT R10, R11, 0x380, RZ, 0xc0, !PT ;  /* 0x000003800b0a7812 */ /* 0x000fe200078ec0ff */
[----:B--2---:R-:W-:Y:S01]  /*9df0*/  SHFL.IDX PT, R45, R45, R4, 0x1c1f ;  /* 0x001c1f042d2d7589 */ /* 0x004fe200000e0000 */
[----:B------:R-:W-:Y:S01]  /*9e00*/  LOP3.LUT R33, R4, 0x2, RZ, 0x3c, !PT ;  /* 0x0000000204217812 */ /* 0x000fe200078e3cff */
[----:B------:R-:W-:Y:S01]  /*9e10*/  IMAD.WIDE.U32 R40, R37, UR6, R40 ;  /* 0x0000000625287c25 */ /* 0x000fe2000f8e0028 */
[----:B------:R-:W-:Y:S01]  /*9e20*/  LOP3.LUT R12, R13, 0x380, RZ, 0xc0, !PT ;  /* 0x000003800d0c7812 */ /* 0x000fe200078ec0ff */
[----:B------:R-:W-:Y:S01]  /*9e30*/  SHFL.IDX PT, R47, R47, R4, 0x1c1f ;  /* 0x001c1f042f2f7589 */ /* 0x000fe200000e0000 */
[----:B------:R-:W-:Y:S01]  /*9e40*/  SHF.R.U64 R10, R10, 0x3, RZ ;  /* 0x000000030a0a7819 */ /* 0x000fe200000012ff */
[----:B------:R-:W-:Y:S01]  /*9e50*/  ULDC UR6, c[0x0][0xa88] ;  /* 0x0002a20000067ab9 */ /* 0x000fe20000000800 */
[----:B------:R-:W-:Y:S01]  /*9e60*/  SHF.R.U64 R12, R12, 0x3, RZ ;  /* 0x000000030c0c7819 */ /* 0x000fe200000012ff */
[----:B------:R-:W-:Y:S01]  /*9e70*/  SHFL.IDX PT, R65, R65, R4, 0x1c1f ;  /* 0x001c1f0441417589 */ /* 0x000fe200000e0000 */
[----:B------:R-:W-:Y:S01]  /*9e80*/  LOP3.LUT R10, R10, R11, RZ, 0x3c, !PT ;  /* 0x0000000b0a0a7212 */ /* 0x000fe200078e3cff */
[----:B------:R-:W-:Y:S01]  /*9e90*/  IMAD.X R11, RZ, RZ, R27, P4 ;  /* 0x000000ffff0b7224 */ /* 0x000fe200020e061b */
[----:B------:R-:W-:Y:S01]  /*9ea0*/  MOV R85, R38 ;  /* 0x0000002600557202 */ /* 0x000fe20000000f00 */
[----:B------:R-:W0:Y:S01]  /*9eb0*/  SHFL.IDX PT, R46, R46, R33, 0x1c1f ;  /* 0x001c1f212e2e7589 */ /* 0x000e2200000e0000 */
[----:B------:R-:W-:-:S02]  /*9ec0*/  LOP3.LUT P1, RZ, R19, 0x3, RZ, 0xc0, !PT ;  /* 0x0000000313ff7812 */ /* 0x000fc4000782c0ff */
[----:B------:R-:W-:Y:S01]  /*9ed0*/  LOP3.LUT R12, R12, R13, RZ, 0x3c, !PT ;  /* 0x0000000d0c0c7212 */ /* 0x000fe200078e3cff */
[----:B------:R-:W1:Y:S01]  /*9ee0*/  SHFL.IDX PT, R48, R48, R33, 0x1c1f ;  /* 0x001c1f2130307589 */ /* 0x000e6200000e0000 */
[----:B------:R-:W-:Y:S01]  /*9ef0*/  IMAD.X R13, RZ, RZ, R27, P3 ;  /* 0x000000ffff0d7224 */ /* 0x000fe200018e061b */
[C---:B------:R-:W-:Y:S02]  /*9f00*/  IADD3 R9, P5, R26.reuse, 0x6000, RZ ;  /* 0x000060001a097810 */ /* 0x040fe40007fbe0ff */
[----:B------:R-:W2:Y:S01]  /*9f10*/  SHFL.IDX PT, R62, R62, R33, 0x1c1f ;  /* 0x001c1f213e3e7589 */ /* 0x000ea200000e0000 */
[----:B------:R-:W-:Y:S02]  /*9f20*/  LOP3.LUT R7, R26, 0x380, RZ, 0xc0, !PT ;  /* 0x000003801a077812 */ /* 0x000fe400078ec0ff */
[----:B------:R-:W-:Y:S01]  /*9f30*/  LOP3.LUT R8, R9, 0x380, RZ, 0xc0, !PT ;  /* 0x0000038009087812 */ /* 0x000fe200078ec0ff */
[----:B------:R-:W-:Y:S01]  /*9f40*/  SHFL.IDX PT, R69, R69, R4, 0x1c1f ;  /* 0x001c1f0445457589 */ /* 0x000fe200000e0000 */
[----:B------:R-:W-:-:S02]  /*9f50*/  SHF.R.U64 R7, R7, 0x3, RZ ;  /* 0x0000000307077819 */ /* 0x000fc400000012ff */
[----:B------:R-:W-:Y:S01]  /*9f60*/  SHF.R.U64 R8, R8, 0x3, RZ ;  /* 0x0000000308087819 */ /* 0x000fe200000012ff */
[----:B------:R-:W3:Y:S01]  /*9f70*/  SHFL.IDX PT, R64, R64, R33, 0x1c1f ;  /* 0x001c1f2140407589 */ /* 0x000ee200000e0000 */
[----:B------:R-:W-:Y:S01]  /*9f80*/  LOP3.LUT R26, R7, R26, RZ, 0x3c, !PT ;  /* 0x0000001a071a7212 */ /* 0x000fe200078e3cff */
[--C-:B------:R-:W-:Y:S01]  /*9f90*/  IMAD.X R7, RZ, RZ, R27.reuse, P6 ;  /* 0x000000ffff077224 */ /* 0x100fe200030e061b */
[----:B------:R-:W-:Y:S01]  /*9fa0*/  LOP3.LUT R8, R8, R9, RZ, 0x3c, !PT ;  /* 0x0000000908087212 */ /* 0x000fe200078e3cff */
[----:B------:R-:W-:Y:S01]  /*9fb0*/  SHFL.IDX PT, R53, R53, R4, 0x1c1f ;  /* 0x001c1f0435357589 */ /* 0x000fe200000e0000 */
[----:B------:R-:W-:-:S03]  /*9fc0*/  IMAD.X R9, RZ, RZ, R27, P5 ;  /* 0x000000ffff097224 */ /* 0x000fc600028e061b */
[----:B------:R-:W-:Y:S01]  /*9fd0*/  SHFL.IDX PT, R71, R71, R4, 0x1c1f ;  /* 0x001c1f0447477589 */ /* 0x000fe200000e0000 */
[----:B0-----:R-:W-:Y:S02]  /*9fe0*/  SEL R28, R45, R46, P0 ;  /* 0x0000002e2d1c7207 */ /* 0x001fe40000000000 */
[----:B------:R-:W-:Y:S01]  /*9ff0*/  SEL R30, R46, R45, P0 ;  /* 0x0000002d2e1e7207 */ /* 0x000fe20000000000 */
[----:B------:R-:W0:Y:S01]  /*a000*/  SHFL.IDX PT, R54, R54, R33, 0x1c1f ;  /* 0x001c1f2136367589 */ /* 0x000e2200000e0000 */
[----:B-1----:R-:W-:Y:S01]  /*a010*/  SEL R32, R47, R48, P0 ;  /* 0x000000302f207207 */ /* 0x002fe20000000000 */
[----:B------:R-:W-:Y:S01]  /*a020*/  IMAD R45, R37, UR7, R36 ;  /* 0x00000007252d7c24 */ /* 0x000fe2000f8e0224 */
[----:B------:R-:W-:Y:S01]  /*a030*/  SEL R34, R48, R47, P0 ;  /* 0x0000002f30227207 */ /* 0x000fe20000000000 */
[----:B------:R-:W1:Y:S01]  /*a040*/  SHFL.IDX PT, R70, R70, R33, 0x1c1f ;  /* 0x001c1f2146467589 */ /* 0x000e6200000e0000 */
[----:B--2---:R-:W-:Y:S02]  /*a050*/  SEL R29, R65, R62, P0 ;  /* 0x0000003e411d7207 */ /* 0x004fe40000000000 */
[----:B------:R-:W-:Y:S01]  /*a060*/  SEL R31, R62, R65, P0 ;  /* 0x000000413e1f7207 */ /* 0x000fe20000000000 */
[----:B------:R-:W-:Y:S01]  /*a070*/  BAR.SYNC.DEFER_BLOCKING 0x1, 0x100 ;  /* 0x0044000000007b1d */ /* 0x000fe20000010000 */
[----:B------:R-:W-:-:S02]  /*a080*/  LEA R47, R89, R168, 0x7 ;  /* 0x000000a8592f7211 */ /* 0x000fc400078e38ff */
[----:B---3--:R-:W-:-:S03]  /*a090*/  SEL R35, R64, R69, P0 ;  /* 0x0000004540237207 */ /* 0x008fc60000000000 */
[----:B------:R-:W-:Y:S04]  /*a0a0*/  SHFL.IDX PT, R55, R55, R4, 0x1c1f ;  /* 0x001c1f0437377589 */ /* 0x000fe800000e0000 */
[----:B------:R-:W-:Y:S04]  /*a0b0*/  SHFL.IDX PT, R56, R56, R33, 0x1c1f ;  /* 0x001c1f2138387589 */ /* 0x000fe800000e0000 */
[----:B------:R-:W-:Y:S01]  /*a0c0*/  SHFL.IDX PT, R61, R61, R4, 0x1c1f ;  /* 0x001c1f043d3d7589 */ /* 0x000fe200000e0000 */
[----:B0-----:R-:W-:Y:S02]  /*a0d0*/  SEL R36, R53, R54, P0 ;  /* 0x0000003635247207 */ /* 0x001fe40000000000 */
[----:B------:R-:W-:Y:S01]  /*a0e0*/  SEL R38, R54, R53, P0 ;  /* 0x0000003536267207 */ /* 0x000fe20000000000 */
[----:B------:R-:W-:Y:S01]  /*a0f0*/  SHFL.IDX PT, R49, R49, R4, 0x1c1f ;  /* 0x001c1f0431317589 */ /* 0x000fe200000e0000 */
[----:B-1----:R-:W-:-:S02]  /*a100*/  SEL R37, R71, R70, P0 ;  /* 0x0000004647257207 */ /* 0x002fc40000000000 */
[----:B------:R-:W-:Y:S01]  /*a110*/  SEL R39, R70, R71, P0 ;  /* 0x0000004746277207 */ /* 0x000fe20000000000 */
[----:B------:R-:W-:Y:S04]  /*a120*/  SHFL.IDX PT, R57, R57, R4, 0x1c1f ;  /* 0x001c1f0439397589 */ /* 0x000fe800000e0000 */
[----:B------:R-:W-:Y:S04]  /*a130*/  SHFL.IDX PT, R42, R63, R4, 0x1c1f ;  /* 0x001c1f043f2a7589 */ /* 0x000fe800000e0000 */
[----:B------:R-:W-:Y:S04]  /*a140*/  SHFL.IDX PT, R73, R73, R4, 0x1c1f ;  /* 0x001c1f0449497589 */ /* 0x000fe800000e0000 */
[----:B------:R-:W-:Y:S04]  /*a150*/  SHFL.IDX PT, R75, R75, R4, 0x1c1f ;  /* 0x001c1f044b4b7589 */ /* 0x000fe800000e0000 */
[----:B------:R-:W-:Y:S04]  /*a160*/  SHFL.IDX PT, R77, R77, R4, 0x1c1f ;  /* 0x001c1f044d4d7589 */ /* 0x000fe800000e0000 */
[----:B------:R-:W-:Y:S04]  /*a170*/  SHFL.IDX PT, R67, R51, R4, 0x1c1f ;  /* 0x001c1f0433437589 */ /* 0x000fe800000e0000 */
[----:B------:R-:W-:Y:S04]  /*a180*/  SHFL.IDX PT, R79, R59, R4, 0x1c1f ;  /* 0x001c1f043b4f7589 */ /* 0x000fe800000e0000 */
[----:B------:R-:W0:Y:S04]  /*a190*/  SHFL.IDX PT, R52, R52, R33, 0x1c1f ;  /* 0x001c1f2134347589 */ /* 0x000e2800000e0000 */
[----:B------:R-:W-:Y:S04]  /*a1a0*/  SHFL.IDX PT, R72, R72, R33, 0x1c1f ;  /* 0x001c1f2148487589 */ /* 0x000fe800000e0000 */
[----:B------:R-:W1:Y:S04]  /*a1b0*/  SHFL.IDX PT, R44, R44, R33, 0x1c1f ;  /* 0x001c1f212c2c7589 */ /* 0x000e6800000e0000 */
[----:B------:R-:W-:Y:S04]  /*a1c0*/  SHFL.IDX PT, R4, R60, R33, 0x1c1f ;  /* 0x001c1f213c047589 */ /* 0x000fe800000e0000 */
[----:B------:R-:W2:Y:S04]  /*a1d0*/  SHFL.IDX PT, R74, R50, R33, 0x1c1f ;  /* 0x001c1f21324a7589 */ /* 0x000ea800000e0000 */
[----:B------:R0:W3:Y:S04]  /*a1e0*/  SHFL.IDX PT, R76, R58, R33, 0x1c1f ;  /* 0x001c1f213a4c7589 */ /* 0x0000e800000e0000 */
[----:B------:R-:W4:Y:S04]  /*a1f0*/  SHFL.IDX PT, R78, R66, R33, 0x1c1f ;  /* 0x001c1f21424e7589 */ /* 0x000f2800000e0000 */
[----:B------:R2:W4:Y:S01]  /*a200*/  SHFL.IDX PT, R43, R68, R33, 0x1c1f ;  /* 0x001c1f21442b7589 */ /* 0x00052200000e0000 */
[----:B0-----:R-:W-:-:S03]  /*a210*/  SEL R58, R52, R49, P0 ;  /* 0x00000031343a7207 */ /* 0x001fc60000000000 */
[----:B------:R0:W4:Y:S01]  /*a220*/  SHFL.IDX PT, R80, R80, R33, 0x1c1f ;  /* 0x001c1f2150507589 */ /* 0x00012200000e0000 */
[----:B-1----:R-:W-:Y:S02]  /*a230*/  SEL R48, R61, R44, P0 ;  /* 0x0000002c3d307207 */ /* 0x002fe40000000000 */
[----:B------:R-:W-:Y:S01]  /*a240*/  SEL R50, R44, R61, P0 ;  /* 0x0000003d2c327207 */ /* 0x000fe20000000000 */
[----:B------:R1:W-:Y:S01]  /*a250*/  STSM.16.M88.4 [R88], R28 ;  /* 0x0000001c58007844 */ /* 0x0003e20000000200 */
[----:B--2---:R-:W-:Y:S01]  /*a260*/  IMAD R68, R5, UR6, RZ ;  /* 0x0000000605447c24 */ /* 0x004fe2000f8e02ff */
[----:B------:R-:W-:Y:S02]  /*a270*/  SEL R51, R74, R75, P0 ;  /* 0x0000004b4a337207 */ /* 0x000fe40000000000 */
[----:B0-----:R-:W-:Y:S02]  /*a280*/  SEL R33, R69, R64, P0 ;  /* 0x0000004045217207 */ /* 0x001fe40000000000 */
[----:B------:R-:W-:-:S02]  /*a290*/  ISETP.GE.OR P3, PT, R47, R68, P1 ;  /* 0x000000442f00720c */ /* 0x000fc40000f66670 */
[----:B---3--:R-:W-:Y:S01]  /*a2a0*/  SEL R59, R76, R77, P0 ;  /* 0x0000004d4c3b7207 */ /* 0x008fe20000000000 */
[----:B------:R0:W-:Y:S04]  /*a2b0*/  STSM.16.M88.4 [R87], R32 ;  /* 0x0000002057007844 */ /* 0x0001e80000000200 */
[----:B------:R2:W-:Y:S01]  /*a2c0*/  STSM.16.M88.4 [R86], R36 ;  /* 0x0000002456007844 */ /* 0x0005e20000000200 */
[----:B-1----:R-:W-:Y:S01]  /*a2d0*/  VIADD R29, R47, 0x8 ;  /* 0x000000082f1d7836 */ /* 0x002fe20000000000 */
[----:B------:R-:W-:Y:S01]  /*a2e0*/  SEL R28, R55, R56, P0 ;  /* 0x00000038371c7207 */ /* 0x000fe20000000000 */
[----:B------:R-:W-:Y:S01]  /*a2f0*/  IMAD.IADD R31, R41, 0x1, R45 ;  /* 0x00000001291f7824 */ /* 0x000fe200078e022d */
[----:B------:R-:W-:Y:S02]  /*a300*/  SEL R30, R56, R55, P0 ;  /* 0x00000037381e7207 */ /* 0x000fe40000000000 */
[----:B------:R-:W-:-:S02]  /*a310*/  ISETP.GE.OR P1, PT, R29, R68, P1 ;  /* 0x000000441d00720c */ /* 0x000fc40000f26670 */
[----:B------:R-:W-:Y:S02]  /*a320*/  SEL R56, R49, R52, P0 ;  /* 0x0000003431387207 */ /* 0x000fe40000000000 */
[----:B------:R-:W-:Y:S02]  /*a330*/  SEL R29, R73, R72, P0 ;  /* 0x00000048491d7207 */ /* 0x000fe40000000000 */
[C---:B0-----:R-:W-:Y:S02]  /*a340*/  LEA R32, P4, R40.reuse, UR4, 0x2 ;  /* 0x0000000428207c11 */ /* 0x041fe4000f8810ff */
[----:B------:R-:W-:Y:S02]  /*a350*/  SEL R49, R75, R74, P0 ;  /* 0x0000004a4b317207 */ /* 0x000fe40000000000 */
[----:B------:R-:W-:Y:S01]  /*a360*/  LEA.HI.X R40, R40, UR5, R31, 0x2, P4 ;  /* 0x0000000528287c11 */ /* 0x000fe2000a0f141f */
[----:B------:R-:W-:Y:S01]  /*a370*/  SHFL.IDX PT, R60, R32, RZ, 0x1c1f ;  /* 0x001c1fff203c7589 */ /* 0x000fe200000e0000 */
[----:B------:R-:W-:-:S02]  /*a380*/  SEL R31, R72, R73, P0 ;  /* 0x00000049481f7207 */ /* 0x000fc40000000000 */
[----:B--2---:R-:W-:Y:S01]  /*a390*/  SEL R36, R57, R4, P0 ;  /* 0x0000000439247207 */ /* 0x004fe20000000000 */
[----:B------:R-:W0:Y:S01]  /*a3a0*/  SHFL.IDX PT, R61, R40, RZ, 0x1c1f ;  /* 0x001c1fff283d7589 */ /* 0x000e2200000e0000 */
[----:B------:R-:W-:Y:S02]  /*a3b0*/  SEL R38, R4, R57, P0 ;  /* 0x0000003904267207 */ /* 0x000fe40000000000 */
[----:B------:R-:W-:Y:S01]  /*a3c0*/  SEL R57, R77, R76, P0 ;  /* 0x0000004c4d397207 */ /* 0x000fe20000000000 */
[----:B------:R-:W-:Y:S01]  /*a3d0*/  STSM.16.M88.4 [R85], R28 ;  /* 0x0000001c55007844 */ /* 0x000fe20000000200 */
[----:B----4-:R-:W-:Y:S02]  /*a3e0*/  SEL R37, R67, R78, P0 ;  /* 0x0000004e43257207 */ /* 0x010fe40000000000 */
[----:B------:R-:W-:Y:S01]  /*a3f0*/  SEL R39, R78, R67, P0 ;  /* 0x000000434e277207 */ /* 0x000fe20000000000 */
[----:B------:R-:W-:Y:S01]  /*a400*/  STSM.16.M88.4 [R84], R48 ;  /* 0x0000003054007844 */ /* 0x000fe20000000200 */
[----:B------:R-:W-:-:S02]  /*a410*/  SEL R64, R42, R43, P0 ;  /* 0x0000002b2a407207 */ /* 0x000fc40000000000 */
[----:B------:R-:W-:Y:S01]  /*a420*/  SEL R66, R43, R42, P0 ;  /* 0x0000002a2b427207 */ /* 0x000fe20000000000 */
[----:B------:R-:W-:Y:S01]  /*a430*/  STSM.16.M88.4 [R83], R56 ;  /* 0x0000003853007844 */ /* 0x000fe20000000200 */
[----:B------:R-:W-:Y:S02]  /*a440*/  SEL R65, R79, R80, P0 ;  /* 0x000000504f417207 */ /* 0x000fe40000000000 */
[----:B------:R-:W-:Y:S01]  /*a450*/  SEL R67, R80, R79, P0 ;  /* 0x0000004f50437207 */ /* 0x000fe20000000000 */
[----:B------:R-:W-:Y:S04]  /*a460*/  STSM.16.M88.4 [R82], R36 ;  /* 0x0000002452007844 */ /* 0x000fe80000000200 */
[----:B------:R1:W-:Y:S01]  /*a470*/  STSM.16.M88.4 [R81], R64 ;  /* 0x0000004051007844 */ /* 0x0003e20000000200 */
[----:B------:R-:W-:Y:S06]  /*a480*/  BAR.SYNC.DEFER_BLOCKING 0x1, 0x100 ;  /* 0x0044000000007b1d */ /* 0x000fec0000010000 */
[----:B------:R-:W-:Y:S04]  /*a490*/  SHFL.IDX PT, R62, R32, 0x1, 0x1c1f ;  /* 0x003c1f00203e7f89 */ /* 0x000fe800000e0000 */
[----:B------:R-:W2:Y:S01]  /*a4a0*/  SHFL.IDX PT, R63, R40, 0x1, 0x1c1f ;  /* 0x003c1f00283f7f89 */ /* 0x000ea200000e0000 */
[----:B-1----:R-:W1:Y:S03]  /*a4b0*/  @P2 LDC R65, c[0x0][0xbec] ;  /* 0x0002fb00ff412b82 */ /* 0x002e660000000800 */
[----:B0-----:R0:W-:Y:S05]  /*a4c0*/  @!P3 ST.E desc[UR48][R60.64], R3 ;  /* 0x000000033c00b985 */ /* 0x0011ea000c101930 */
[----:B0-----:R-:W0:Y:S01]  /*a4d0*/  @P2 LDC R61, c[0x0][0xbf0] ;  /* 0x0002fc00ff3d2b82 */ /* 0x001e220000000800 */
[----:B--2---:R2:W-:Y:S01]  /*a4e0*/  @!P1 ST.E desc[UR48][R62.64], R0 ;  /* 0x000000003e009985 */ /* 0x0045e2000c101930 */
[----:B------:R-:W-:-:S03]  /*a4f0*/  UIMAD UR6, UR12, UR8, URZ ;  /* 0x000000080c0672a4 */ /* 0x000fc6000f8e023f */
[----:B------:R3:W5:Y:S01]  /*a500*/  LD.E.128 R48, desc[UR48][R8.64] ;  /* 0x0000003008307980 */ /* 0x000762000c101d00 */
[----:B------:R-:W-:Y:S01]  /*a510*/  UIMAD.WIDE.U32 UR4, UR13, UR8, URZ ;  /* 0x000000080d0472a5 */ /* 0x000fe2000f8e003f */
[----:B--2---:R-:W-:Y:S01]  /*a520*/  IMAD R0, R17, 0x20, R18 ;  /* 0x0000002011007824 */ /* 0x004fe200078e0212 */
[----:B------:R-:W-:Y:S01]  /*a530*/  UIMAD UR6, UR13, UR9, UR6 ;  /* 0x000000090d0672a4 */ /* 0x000fe2000f8e0206 */
[----:B------:R2:W5:Y:S02]  /*a540*/  LD.E.128 R36, desc[UR48][R6.64] ;  /* 0x0000003006247980 */ /* 0x000564000c101d00 */
[----:B---3--:R-:W-:Y:S01]  /*a550*/  IMAD R8, R89, 0x80, R0 ;  /* 0x0000008059087824 */ /* 0x008fe200078e0200 */
[----:B------:R-:W-:Y:S01]  /*a560*/  ULDC.64 UR8, c[0x0][0xaf0] ;  /* 0x0002bc0000087ab9 */ /* 0x000fe20000000a00 */
[----:B------:R-:W-:Y:S01]  /*a570*/  UIADD3 UR5, UR5, UR6, URZ ;  /* 0x0000000605057290 */ /* 0x000fe2000fffe03f */
[----:B------:R-:W5:Y:S01]  /*a580*/  LD.E.128 R44, desc[UR48][R26.64] ;  /* 0x000000301a2c7980 */ /* 0x000f62000c101d00 */
[----:B-1----:R-:W-:Y:S01]  /*a590*/  @P2 IMAD.HI.U32 R0, R8, R65, RZ ;  /* 0x0000004108002227 */ /* 0x002fe200078e00ff */
[----:B------:R-:W-:-:S02]  /*a5a0*/  UIMAD UR7, UR14, UR8, URZ ;  /* 0x000000080e0772a4 */ /* 0x000fc4000f8e023f */
[----:B------:R-:W5:Y:S01]  /*a5b0*/  LD.E.128 R40, desc[UR48][R24.64] ;  /* 0x0000003018287980 */ /* 0x000f62000c101d00 */
[----:B------:R-:W-:Y:S01]  /*a5c0*/  IMAD.MOV.U32 R3, RZ, RZ, R8 ;  /* 0x000000ffff037224 */ /* 0x000fe200078e0008 */
[----:B0-----:R-:W-:Y:S01]  /*a5d0*/  @P2 SHF.R.U32.HI R3, RZ, R61, R0 ;  /* 0x0000003dff032219 */ /* 0x001fe20000011600 */
[----:B------:R-:W-:Y:S01]  /*a5e0*/  UIMAD UR6, UR40, UR9, UR7 ;  /* 0x00000009280672a4 */ /* 0x000fe2000f8e0207 */
[----:B------:R-:W5:Y:S01]  /*a5f0*/  LD.E.128 R32, desc[UR48][R20.64] ;  /* 0x0000003014207980 */ /* 0x000f62000c101d00 */
[----:B------:R-:W-:Y:S01]  /*a600*/  UIMAD.WIDE.U32 UR4, UR40, UR8, UR4 ;  /* 0x00000008280472a5 */ /* 0x000fe2000f8e0004 */
[--C-:B------:R-:W-:Y:S01]  /*a610*/  SHF.R.S32.HI R0, RZ, 0x1f, R3.reuse ;  /* 0x0000001fff007819 */ /* 0x100fe20000011403 */
[----:B------:R-:W-:Y:S01]  /*a620*/  IMAD.MOV R4, RZ, RZ, -R3 ;  /* 0x000000ffff047224 */ /* 0x000fe200078e0a03 */
[----:B------:R-:W-:Y:S01]  /*a630*/  ULDC.64 UR8, c[0x0][0xae0] ;  /* 0x0002b80000087ab9 */ /* 0x000fe20000000a00 */
[----:B------:R-:W-:Y:S01]  /*a640*/  UIADD3 UR6, UR5, UR6, URZ ;  /* 0x0000000605067290 */ /* 0x000fe2000fffe03f */
[----:B------:R-:W5:Y:S01]  /*a650*/  LD.E.128 R28, desc[UR48][R14.64] ;  /* 0x000000300e1c7980 */ /* 0x000f62000c101d00 */
[----:B------:R-:W-:-:S02]  /*a660*/  IMAD R0, R0, UR8, RZ ;  /* 0x0000000800007c24 */ /* 0x000fc4000f8e02ff */
[----:B------:R-:W-:Y:S01]  /*a670*/  IMAD R9, R5, R4, R8 ;  /* 0x0000000405097224 */ /* 0x000fe200078e0208 */
[----:B------:R-:W5:Y:S01]  /*a680*/  LD.E.128 R52, desc[UR48][R12.64] ;  /* 0x000000300c347980 */ /* 0x000f62000c101d00 */
[----:B--2---:R-:W-:Y:S02]  /*a690*/  IMAD.U32 R7, RZ, RZ, UR5 ;  /* 0x00000005ff077e24 */ /* 0x004fe4000f8e00ff */
[----:B------:R-:W-:Y:S01]  /*a6a0*/  IMAD.U32 R6, RZ, RZ, UR4 ;  /* 0x00000004ff067e24 */ /* 0x000fe2000f8e00ff */
[----:B------:R0:W5:Y:S01]  /*a6b0*/  LD.E.128 R56, desc[UR48][R10.64] ;  /* 0x000000300a387980 */ /* 0x000162000c101d00 */
[----:B------:R-:W-:Y:S01]  /*a6c0*/  IMAD.U32 R7, RZ, RZ, UR6 ;  /* 0x00000006ff077e24 */ /* 0x000fe2000f8e00ff */
[----:B------:R-:W-:Y:S01]  /*a6d0*/  ULDC.64 UR6, c[0x0][0xad8] ;  /* 0x0002b60000067ab9 */ /* 0x000fe20000000a00 */
[----:B------:R-:W-:Y:S01]  /*a6e0*/  @!PT LDS RZ, [RZ] ;  /* 0x00000000fffff984 */ /* 0x000fe20000000800 */
[----:B------:R-:W-:Y:S01]  /*a6f0*/  @!PT LDS RZ, [RZ] ;  /* 0x00000000fffff984 */ /* 0x000fe20000000800 */
[----:B------:R-:W-:Y:S01]  /*a700*/  @!PT LDS RZ, [RZ] ;  /* 0x00000000fffff984 */ /* 0x000fe20000000800 */
[----:B------:R-:W-:Y:S01]  /*a710*/  @!PT LDS RZ, [RZ] ;  /* 0x00000000fffff984 */ /* 0x000fe20000000800 */
[----:B------:R1:W-:Y:S06]  /*a720*/  MEMBAR.ALL.CTA ;  /* 0x0000000000007992 */ /* 0x0003ec0000008000 */
[----:B-1----:R-:W1:Y:S01]  /*a730*/  FENCE.VIEW.ASYNC.S ;  /* 0x00000000000073c6 */ /* 0x002e620000000000 */
[----:B------:R-:W-:-:S04]  /*a740*/  IMAD.WIDE.U32 R4, R3, UR8, R6 ;  /* 0x0000000803047c25 */ /* 0x000fc8000f8e0006 */
[----:B0-----:R-:W-:Y:S01]  /*a750*/  IMAD R11, R3, UR9, R0 ;  /* 0x00000009030b7c24 */ /* 0x001fe2000f8e0200 */
[----:B------:R-:W-:Y:S01]  /*a760*/  SHF.R.S32.HI R0, RZ, 0x1f, R9 ;  /* 0x0000001fff007819 */ /* 0x000fe20000011409 */
[----:B------:R-:W-:Y:S02]  /*a770*/  IMAD R89, R89, 0x80, R18 ;  /* 0x0000008059597824 */ /* 0x000fe400078e0212 */
[----:B------:R-:W-:Y:S02]  /*a780*/  IMAD.IADD R5, R5, 0x1, R11 ;  /* 0x0000000105057824 */ /* 0x000fe400078e020b */
[----:B------:R-:W-:Y:S01]  /*a790*/  IMAD R0, R0, UR6, RZ ;  /* 0x0000000600007c24 */ /* 0x000fe2000f8e02ff */
[----:B------:R-:W-:Y:S01]  /*a7a0*/  UIADD3 UR39, UR39, 0x29820, URZ ;  /* 0x0002982027277890 */ /* 0x000fe2000fffe03f */
[----:B------:R-:W-:Y:S01]  /*a7b0*/  IMAD.WIDE.U32 R4, R9, UR6, R4 ;  /* 0x0000000609047c25 */ /* 0x000fe2000f8e0004 */
[----:B------:R-:W-:Y:S01]  /*a7c0*/  UIADD3 UR51, UR51, 0x1, URZ ;  /* 0x0000000133337890 */ /* 0x000fe2000fffe03f */
[----:B------:R-:W-:-:S02]  /*a7d0*/  ISETP.GE.AND P1, PT, R89, R68, PT ;  /* 0x000000445900720c */ /* 0x000fc40003f26270 */
[----:B------:R-:W-:Y:S01]  /*a7e0*/  IMAD R7, R9, UR7, R0 ;  /* 0x0000000709077c24 */ /* 0x000fe2000f8e0200 */
[----:B------:R-:W-:Y:S01]  /*a7f0*/  ULDC.64 UR6, c[0x0][0xa80] ;  /* 0x0002a00000067ab9 */ /* 0x000fe20000000a00 */
[----:B------:R-:W-:Y:S01]  /*a800*/  UPRMT UR39, URZ, 0x654, UR39 ;  /* 0x000006543f277896 */ /* 0x000fe20008000027 */
[----:B------:R-:W-:Y:S01]  /*a810*/  LEA R0, P2, R4, UR6, 0x1 ;  /* 0x0000000604007c11 */ /* 0x000fe2000f8408ff */
[----:B------:R-:W-:Y:S01]  /*a820*/  IMAD.IADD R5, R5, 0x1, R7 ;  /* 0x0000000105057824 */ /* 0x000fe200078e0207 */
[----:B------:R-:W-:Y:S01]  /*a830*/  UISETP.NE.AND UP0, UPT, UR51, 0x2, UPT ;  /* 0x000000023300788c */ /* 0x000fe2000bf05270 */
[----:B------:R-:W-:-:S03]  /*a840*/  VIADD R3, R89, 0x20 ;  /* 0x0000002059037836 */ /* 0x000fc60000000000 */
[----:B------:R-:W-:Y:S01]  /*a850*/  LEA.HI.X R10, R4, UR7, R5, 0x1, P2 ;  /* 0x00000007040a7c11 */ /* 0x000fe200090f0c05 */
[----:B------:R-:W-:Y:S01]  /*a860*/  USEL UR5, URZ, 0x1, UP0 ;  /* 0x000000013f057887 */ /* 0x000fe20008000000 */
[-C--:B------:R-:W-:Y:S01]  /*a870*/  ISETP.GE.AND P3, PT, R3, R68.reuse, PT ;  /* 0x000000440300720c */ /* 0x080fe20003f66270 */
[----:B------:R-:W-:Y:S01]  /*a880*/  ULDC UR4, c[0x0][0xc] ;  /* 0x0000030000047ab9 */ /* 0x000fe20000000800 */
[----:B------:R-:W-:Y:S01]  /*a890*/  VIADD R3, R89, 0x40 ;  /* 0x0000004059037836 */ /* 0x000fe20000000000 */
[----:B------:R-:W-:Y:S01]  /*a8a0*/  UIADD3 UR41, UR4, UR41, URZ ;  /* 0x0000002904297290 */ /* 0x000fe2000fffe03f */
[----:B-1----:R0:W1:Y:S01]  /*a8b0*/  SHFL.IDX PT, R8, R0, RZ, 0x181f ;  /* 0x00181fff00087589 */ /* 0x00206200000e0000 */
[----:B------:R-:W-:Y:S01]  /*a8c0*/  USEL UR51, UR51, URZ, UP0 ;  /* 0x0000003f33337287 */ /* 0x000fe20008000000 */
[----:B------:R-:W-:Y:S01]  /*a8d0*/  SYNCS.ARRIVE.TRANS64.RED.A1T0 RZ, [UR39], RZ ;  /* 0x000000ffffff79a7 */ /* 0x000fe20008100427 */
[----:B------:R-:W-:Y:S01]  /*a8e0*/  ULOP3.LUT UR43, UR43, UR5, URZ, 0x3c, !UPT ;  /* 0x000000052b2b7292 */ /* 0x000fe2000f8e3c3f */
[----:B------:R0:W2:Y:S01]  /*a8f0*/  SHFL.IDX PT, R9, R10, RZ, 0x181f ;  /* 0x00181fff0a097589 */ /* 0x0000a200000e0000 */
[----:B------:R-:W-:Y:S01]  /*a900*/  BSSY B0, `(.L_x_31) ;  /* 0x000000b000007945 */ /* 0x000fe20003800000 */
[----:B------:R-:W-:-:S03]  /*a910*/  ISETP.GE.AND P0, PT, R3, R68, PT ;  /* 0x000000440300720c */ /* 0x000fc60003f06270 */
[----:B------:R-:W-:Y:S10]  /*a920*/  @P1 BRA `(.L_x_32) ;  /* 0x0000000000201947 */ /* 0x000ff40003800000 */
[----:B------:R-:W-:Y:S02]  /*a930*/  ULDC UR4, c[0x0][0xac8] ;  /* 0x0002b20000047ab9 */ /* 0x000fe40000000800 */
[----:B------:R-:W-:Y:S02]  /*a940*/  ISETP.GE.AND P2, PT, R16, UR4, PT ;  /* 0x0000000410007c0c */ /* 0x000fe4000bf46270 */
[----:B------:R-:W-:-:S11]  /*a950*/  ISETP.GE.AND P1, PT, R2, UR4, PT ;  /* 0x0000000402007c0c */ /* 0x000fd6000bf26270 */
[----:B-1----:R-:W-:Y:S02]  /*a960*/  @!P2 LEA R6, P4, R16, R8, 0x1 ;  /* 0x000000081006a211 */ /* 0x002fe400078808ff */
[----:B--2---:R-:W-:Y:S02]  /*a970*/  @!P1 IMAD.WIDE R4, R2, 0x2, R8 ;  /* 0x0000000202049825 */ /* 0x004fe400078e0208 */
[----:B------:R-:W-:-:S03]  /*a980*/  @!P2 LEA.HI.X R7, R16, R9, R192, 0x1, P4 ;  /* 0x000000091007a211 */ /* 0x000fc600020f0cc0 */
[----:B-----5:R3:W-:Y:S04]  /*a990*/  @!P1 ST.E.128 desc[UR48][R4.64], R44 ;  /* 0x0000002c04009985 */ /* 0x0207e8000c101d30 */
[----:B------:R3:W-:Y:S02]  /*a9a0*/  @!P2 ST.E.128 desc[UR48][R6.64], R52 ;  /* 0x000000340600a985 */ /* 0x0007e4000c101d30 */
.L_x_32:
[----:B------:R-:W-:Y:S05]  /*a9b0*/  BSYNC B0 ;  /* 0x0000000000007941 */ /* 0x000fea0003800000 */
.L_x_31:
[----:B--2---:R2:W4:Y:S01]  /*a9c0*/  SHFL.IDX PT, R9, R10, 0x1, 0x181f ;  /* 0x00381f000a097f89 */ /* 0x00452200000e0000 */
[----:B------:R-:W-:Y:S03]  /*a9d0*/  BSSY B0, `(.L_x_33) ;  /* 0x000000b000007945 */ /* 0x000fe60003800000 */
[----:B-1----:R2:W1:Y:S01]  /*a9e0*/  SHFL.IDX PT, R8, R0, 0x1, 0x181f ;  /* 0x00381f0000087f89 */ /* 0x00246200000e0000 */
[----:B------:R-:W-:Y:S05]  /*a9f0*/  @P3 BRA `(.L_x_34) ;  /* 0x0000000000203947 */ /* 0x000fea0003800000 */
[----:B------:R-:W-:Y:S02]  /*aa00*/  ULDC UR4, c[0x0][0xac8] ;  /* 0x0002b20000047ab9 */ /* 0x000fe40000000800 */
[----:B------:R-:W-:Y:S02]  /*aa10*/  ISETP.GE.AND P3, PT, R16, UR4, PT ;  /* 0x0000000410007c0c */ /* 0x000fe4000bf66270 */
[----:B------:R-:W-:-:S11]  /*aa20*/  ISETP.GE.AND P2, PT, R2, UR4, PT ;  /* 0x0000000402007c0c */ /* 0x000fd6000bf46270 */
[----:B-1-3--:R-:W-:Y:S02]  /*aa30*/  @!P3 LEA R6, P1, R16, R8, 0x1 ;  /* 0x000000081006b211 */ /* 0x00afe400078208ff */
[----:B----4-:R-:W-:Y:S02]  /*aa40*/  @!P2 IMAD.WIDE R4, R2, 0x2, R8 ;  /* 0x000000020204a825 */ /* 0x010fe400078e0208 */
[----:B------:R-:W-:-:S03]  /*aa50*/  @!P3 LEA.HI.X R7, R16, R9, R192, 0x1, P1 ;  /* 0x000000091007b211 */ /* 0x000fc600008f0cc0 */
[----:B-----5:R1:W-:Y:S04]  /*aa60*/  @!P2 ST.E.128 desc[UR48][R4.64], R40 ;  /* 0x000000280400a985 */ /* 0x0203e8000c101d30 */
[----:B------:R1:W-:Y:S02]  /*aa70*/  @!P3 ST.E.128 desc[UR48][R6.64], R56 ;  /* 0x000000380600b985 */ /* 0x0003e4000c101d30 */
.L_x_34:
[----:B------:R-:W-:Y:S05]  /*aa80*/  BSYNC B0 ;  /* 0x0000000000007941 */ /* 0x000fea0003800000 */
.L_x_33:
[----:B----4-:R4:W0:Y:S01]  /*aa90*/  SHFL.IDX PT, R9, R10, 0x2, 0x181f ;  /* 0x00581f000a097f89 */ /* 0x01082200000e0000 */
[----:B------:R-:W-:Y:S03]  /*aaa0*/  BSSY B0, `(.L_x_35) ;  /* 0x000000b000007945 */ /* 0x000fe60003800000 */
[----:B-1----:R4:W1:Y:S01]  /*aab0*/  SHFL.IDX PT, R8, R0, 0x2, 0x181f ;  /* 0x00581f0000087f89 */ /* 0x00286200000e0000 */
[----:B------:R-:W-:Y:S05]  /*aac0*/  @P0 BRA `(.L_x_36) ;  /* 0x0000000000200947 */ /* 0x000fea0003800000 */
[----:B------:R-:W-:Y:S02]  /*aad0*/  ULDC UR4, c[0x0][0xac8] ;  /* 0x0002b20000047ab9 */ /* 0x000fe40000000800 */
[----:B------:R-:W-:Y:S02]  /*aae0*/  ISETP.GE.AND P2, PT, R16, UR4, PT ;  /* 0x0000000410007c0c */ /* 0x000fe4000bf46270 */
[----:B------:R-:W-:-:S11]  /*aaf0*/  ISETP.GE.AND P1, PT, R2, UR4, PT ;  /* 0x0000000402007c0c */ /* 0x000fd6000bf26270 */
[----:B-1-3--:R-:W-:Y:S02]  /*ab00*/  @!P2 LEA R6, P0, R16, R8, 0x1 ;  /* 0x000000081006a211 */ /* 0x00afe400078008ff */
[----:B0-----:R-:W-:Y:S02]  /*ab10*/  @!P1 IMAD.WIDE R4, R2, 0x2, R8 ;  /* 0x0000000202049825 */ /* 0x001fe400078e0208 */
[----:B------:R-:W-:-:S03]  /*ab20*/  @!P2 LEA.HI.X R7, R16, R9, R192, 0x1, P0 ;  /* 0x000000091007a211 */ /* 0x000fc600000f0cc0 */
[----:B-----5:R0:W-:Y:S04]  /*ab30*/  @!P1 ST.E.128 desc[UR48][R4.64], R32 ;  /* 0x0000002004009985 */ /* 0x0201e8000c101d30 */
[----:B------:R0:W-:Y:S02]  /*ab40*/  @!P2 ST.E.128 desc[UR48][R6.64], R48 ;  /* 0x000000300600a985 */ /* 0x0001e4000c101d30 */
.L_x_36:
[----:B------:R-:W-:Y:S05]  /*ab50*/  BSYNC B0 ;  /* 0x0000000000007941 */ /* 0x000fea0003800000 */
.L_x_35:
[----:B------:R-:W-:Y:S01]  /*ab60*/  VIADD R3, R89, 0x60 ;  /* 0x0000006059037836 */ /* 0x000fe20000000000 */
[----:B0-----:R0:W0:Y:S01]  /*ab70*/  SHFL.IDX PT, R9, R10, 0x3, 0x181f ;  /* 0x00781f000a097f89 */ /* 0x00102200000e0000 */
[----:B------:R-:W-:Y:S01]  /*ab80*/  UIADD3 UR44, UR44, 0x1, URZ ;  /* 0x000000012c2c7890 */ /* 0x000fe2000fffe03f */
[----:B------:R-:W-:Y:S02]  /*ab90*/  BSSY B0, `(.L_x_37) ;  /* 0x000000c000007945 */ /* 0x000fe40003800000 */
[----:B------:R-:W-:Y:S01]  /*aba0*/  ISETP.GE.AND P0, PT, R3, R68, PT ;  /* 0x000000440300720c */ /* 0x000fe20003f06270 */
[----:B-1----:R1:W0:-:S12]  /*abb0*/  SHFL.IDX PT, R8, R0, 0x3, 0x181f ;  /* 0x00781f0000087f89 */ /* 0x00221800000e0000 */
[----:B-1----:R-:W-:Y:S05]  /*abc0*/  @P0 BRA `(.L_x_38) ;  /* 0x0000000000200947 */ /* 0x002fea0003800000 */
[----:B------:R-:W-:Y:S02]  /*abd0*/  ULDC UR4, c[0x0][0xac8] ;  /* 0x0002b20000047ab9 */ /* 0x000fe40000000800 */
[----:B------:R-:W-:Y:S02]  /*abe0*/  ISETP.GE.AND P2, PT, R16, UR4, PT ;  /* 0x0000000410007c0c */ /* 0x000fe4000bf46270 */
[----:B------:R-:W-:-:S11]  /*abf0*/  ISETP.GE.AND P1, PT, R2, UR4, PT ;  /* 0x0000000402007c0c */ /* 0x000fd6000bf26270 */
[----:B0--3--:R-:W-:Y:S02]  /*ac00*/  @!P2 LEA R6, P0, R16, R8, 0x1 ;  /* 0x000000081006a211 */ /* 0x009fe400078008ff */
[----:B------:R-:W-:Y:S02]  /*ac10*/  @!P1 IMAD.WIDE R4, R2, 0x2, R8 ;  /* 0x0000000202049825 */ /* 0x000fe400078e0208 */
[----:B------:R-:W-:-:S03]  /*ac20*/  @!P2 LEA.HI.X R7, R16, R9, R192, 0x1, P0 ;  /* 0x000000091007a211 */ /* 0x000fc600000f0cc0 */
[----:B-----5:R1:W-:Y:S04]  /*ac30*/  @!P1 ST.E.128 desc[UR48][R4.64], R28 ;  /* 0x0000001c04009985 */ /* 0x0203e8000c101d30 */
[----:B------:R1:W-:Y:S02]  /*ac40*/  @!P2 ST.E.128 desc[UR48][R6.64], R36 ;  /* 0x000000240600a985 */ /* 0x0003e4000c101d30 */
.L_x_38:
[----:B------:R-:W-:Y:S05]  /*ac50*/  BSYNC B0 ;  /* 0x0000000000007941 */ /* 0x000fea0003800000 */
.L_x_37:
[----:B--2-4-:R-:W2:Y:S02]  /*ac60*/  LDC R0, c[0x0][0xc34] ;  /* 0x00030d00ff007b82 */ /* 0x014ea40000000800 */
[----:B--2---:R-:W-:-:S13]  /*ac70*/  ISETP.LE.AND P0, PT, R0, UR41, PT ;  /* 0x0000002900007c0c */ /* 0x004fda000bf03270 */
[----:B------:R-:W-:Y:S05]  /*ac80*/  @!P0 BRA `(.L_x_39) ;  /* 0xffffff6000448947 */ /* 0x000fea000383ffff */
[----:B------:R-:W-:Y:S05]  /*ac90*/  EXIT ;  /* 0x000000000000794d */ /* 0x000fea0003800000 */
.L_x_7:
[----:B------:R-:W-:-:S08]  /*aca0*/  NOP ;  /* 0x0000000000007918 */ /* 0x000fd00000000000 */
[----:B------:R-:W0:-:S00]  /*acb0*/  USETMAXREG.DEALLOC.CTAPOOL 0x18 ;  /* 0x00000018000079c8 */ /* 0x000e0000080e0500 */
[----:B------:R-:W1:Y:S01]  /*acc0*/  S2UR UR50, SR_CTAID.X ;  /* 0x00000000003279c3 */ /* 0x000e620000002500 */
[----:B0-----:R-:W-:Y:S01]  /*acd0*/  IMAD.MOV.U32 R0, RZ, RZ, 0x1 ;  /* 0x00000001ff007424 */ /* 0x001fe200078e00ff */
[----:B------:R-:W-:Y:S01]  /*ace0*/  UMOV UR46, 0x1 ;  /* 0x00000001002e7882 */ /* 0x000fe20000000000 */
[----:B------:R-:W-:-:S03]  /*acf0*/  IMAD.MOV.U32 R17, RZ, RZ, RZ ;  /* 0x000000ffff117224 */ /* 0x000fc600078e00ff */
[----:B------:R0:W-:Y:S02]  /*ad00*/  STL [R1], R0 ;  /* 0x0000000001007387 */ /* 0x0001e40000100800 */
[----:B------:R-:W1:Y:S02]  /*ad10*/  LDC R2, c[0x0][0xc34] ;  /* 0x00030d00ff027b82 */ /* 0x000e640000000800 */
[----:B-1----:R-:W-:-:S13]  /*ad20*/  ISETP.LE.AND P0, PT, R2, UR50, PT ;  /* 0x0000003202007c0c */ /* 0x002fda000bf03270 */
[----:B0-----:R-:W-:Y:S05]  /*ad30*/  @P0 BRA `(.L_x_40) ;  /* 0x0000003000b40947 */ /* 0x001fea0003800000 */
[----:B------:R-:W0:Y:S01]  /*ad40*/  S2R R11, SR_TID.X ;  /* 0x00000000000b7919 */ /* 0x000e220000002100 */
[----:B------:R-:W1:Y:S01]  /*ad50*/  S2UR UR4, SR_CgaCtaId ;  /* 0x00000000000479c3 */ /* 0x000e620000008800 */
[----:B------:R-:W-:Y:S01]  /*ad60*/  UMOV UR41, 0x400 ;  /* 0x0000040000297882 */ /* 0x000fe20000000000 */
[----:B------:R-:W-:Y:S01]  /*ad70*/  IMAD.MOV.U32 R17, RZ, RZ, RZ ;  /* 0x000000ffff117224 */ /* 0x000fe200078e00ff */
[----:B------:R-:W-:Y:S01]  /*ad80*/  ULDC.64 UR52, c[0x0][0x198] ;  /* 0x0000660000347ab9 */ /* 0x000fe20000000a00 */
[----:B------:R-:W-:Y:S02]  /*ad90*/  ULOP3.LUT UR42, UR38, 0x1, URZ, 0xfc, !UPT ;  /* 0x00000001262a7892 */ /* 0x000fe4000f8efc3f */
[----:B------:R-:W-:Y:S01]  /*ada0*/  ULOP3.LUT UR47, UR38, 0x2, URZ, 0xfc, !UPT ;  /* 0x00000002262f7892 */ /* 0x000fe2000f8efc3f */
[----:B------:R-:W-:Y:S01]  /*adb0*/  ULDC UR43, c[0x0][0xc] ;  /* 0x00000300002b7ab9 */ /* 0x000fe20000000800 */
[----:B------:R-:W-:Y:S01]  /*adc0*/  UMOV UR46, URZ ;  /* 0x0000003f002e7c82 */ /* 0x000fe20008000000 */
[----:B-1----:R-:W-:Y:S01]  /*add0*/  ULEA UR41, UR4, UR41, 0x18 ;  /* 0x0000002904297291 */ /* 0x002fe2000f8ec03f */
[C---:B0-----:R-:W-:Y:S01]  /*ade0*/  IMAD.SHL.U32 R4, R11.reuse, 0x80, RZ ;  /* 0x000000800b047824 */ /* 0x041fe200078e00ff */
[C---:B------:R-:W-:Y:S01]  /*adf0*/  LOP3.LUT R10, R11.reuse, 0x7f, RZ, 0xc0, !PT ;  /* 0x0000007f0b0a7812 */ /* 0x040fe200078ec0ff */
[C---:B------:R-:W-:Y:S01]  /*ae00*/  IMAD.SHL.U32 R2, R11.reuse, 0x10, RZ ;  /* 0x000000100b027824 */ /* 0x040fe200078e00ff */
[C---:B------:R-:W-:Y:S01]  /*ae10*/  LOP3.LUT P0, RZ, R11.reuse, 0x4, RZ, 0xc0, !PT ;  /* 0x000000040bff7812 */ /* 0x040fe2000780c0ff */
[----:B------:R-:W-:Y:S01]  /*ae20*/  IMAD.SHL.U32 R9, R11, 0x4, RZ ;  /* 0x000000040b097824 */ /* 0x000fe200078e00ff */
[----:B------:R-:W-:-:S02]  /*ae30*/  SHF.R.U32.HI R0, RZ, 0x5, R10 ;  /* 0x00000005ff007819 */ /* 0x000fc4000001160a */
[----:B------:R-:W-:-:S03]  /*ae40*/  LOP3.LUT R3, R4, 0x380, RZ, 0xc0, !PT ;  /* 0x0000038004037812 */ /* 0x000fc600078ec0ff */
[C---:B------:R-:W-:Y:S02]  /*ae50*/  IMAD.SHL.U32 R7, R0.reuse, 0x200, RZ ;  /* 0x0000020000077824 */ /* 0x040fe400078e00ff */
[----:B------:R-:W-:Y:S01]  /*ae60*/  IMAD R5, R0, 0x10, R3 ;  /* 0x0000001000057824 */ /* 0x000fe200078e0203 */
[----:B------:R-:W-:Y:S01]  /*ae70*/  LOP3.LUT R0, R2, 0x1b0, RZ, 0xc0, !PT ;  /* 0x000001b002007812 */ /* 0x000fe200078ec0ff */
[----:B------:R-:W-:-:S03]  /*ae80*/  IMAD.SHL.U32 R3, R11, 0x2, RZ ;  /* 0x000000020b037824 */ /* 0x000fc600078e00ff */
[--C-:B------:R-:W-:Y:S02]  /*ae90*/  LOP3.LUT R5, R5, 0x70, R2.reuse, 0x78, !PT ;  /* 0x0000007005057812 */ /* 0x100fe400078e7802 */
[----:B------:R-:W-:Y:S02]  /*aea0*/  LOP3.LUT R0, R0, 0x30, R3, 0x78, !PT ;  /* 0x0000003000007812 */ /* 0x000fe400078e7803 */
[----:B------:R-:W-:Y:S02]  /*aeb0*/  LOP3.LUT R3, R7, 0x40, R2, 0xf8, !PT ;  /* 0x0000004007037812 */ /* 0x000fe400078ef802 */
[----:B------:R-:W-:Y:S02]  /*aec0*/  LOP3.LUT R5, R5, 0xc00, R4, 0xf8, !PT ;  /* 0x00000c0005057812 */ /* 0x000fe400078ef804 */
[----:B------:R-:W-:Y:S01]  /*aed0*/  LOP3.LUT R0, R3, R0, RZ, 0xfc, !PT ;  /* 0x0000000003007212 */ /* 0x000fe200078efcff */
[----:B------:R-:W-:Y:S01]  /*aee0*/  IMAD.SHL.U32 R3, R11, 0x20, RZ ;  /* 0x000000200b037824 */ /* 0x000fe200078e00ff */
[----:B------:R-:W-:Y:S01]  /*aef0*/  LOP3.LUT R2, R2, 0x30, RZ, 0xc0, !PT ;  /* 0x0000003002027812 */ /* 0x000fe200078ec0ff */
[----:B------:R0:W-:Y:S02]  /*af00*/  STL [R1+0x14], R5 ;  /* 0x0000140501007387 */ /* 0x0001e40000100800 */
[----:B------:R-:W-:Y:S01]  /*af10*/  VIADD R0, R0, UR41 ;  /* 0x0000002900007c36 */ /* 0x000fe20008000000 */
[----:B------:R-:W-:-:S02]  /*af20*/  LOP3.LUT R6, R3, 0x80, RZ, 0xc0, !PT ;  /* 0x0000008003067812 */ /* 0x000fc400078ec0ff */
[----:B------:R-:W-:Y:S02]  /*af30*/  LOP3.LUT R8, R7, 0x60, R3, 0xf8, !PT ;  /* 0x0000006007087812 */ /* 0x000fe400078ef803 */
[----:B------:R-:W-:Y:S02]  /*af40*/  LOP3.LUT R6, R6, 0x10, R11, 0xf8, !PT ;  /* 0x0000001006067812 */ /* 0x000fe400078ef80b */
[----:B------:R-:W-:Y:S02]  /*af50*/  LOP3.LUT R7, R8, 0x100, R3, 0xf8, !PT ;  /* 0x0000010008077812 */ /* 0x000fe400078ef803 */
[----:B------:R-:W-:Y:S02]  /*af60*/  LOP3.LUT R6, R6, 0x10, R9, 0x78, !PT ;  /* 0x0000001006067812 */ /* 0x000fe400078e7809 */
[----:B0-----:R-:W-:Y:S02]  /*af70*/  SHF.R.U32.HI R5, RZ, 0x2, R10 ;  /* 0x00000002ff057819 */ /* 0x001fe4000001160a */
[----:B------:R-:W-:-:S02]  /*af80*/  LOP3.LUT R4, R7, R6, RZ, 0xfc, !PT ;  /* 0x0000000607047212 */ /* 0x000fc400078efcff */
[----:B------:R-:W-:Y:S02]  /*af90*/  LOP3.LUT R3, R5, 0x60, R3, 0xf8, !PT ;  /* 0x0000006005037812 */ /* 0x000fe400078ef803 */
[C---:B------:R-:W-:Y:S01]  /*afa0*/  LOP3.LUT R3, R2.reuse, 0x40, RZ, 0xfc, !PT ;  /* 0x0000004002037812 */ /* 0x040fe200078efcff */
[----:B------:R0:W-:Y:S04]  /*afb0*/  STL [R1+0x10], R4 ;  /* 0x0000100401007387 */ /* 0x0001e80000100800 */
[----:B------:R1:W-:Y:S01]  /*afc0*/  STL [R1+0x18], R0 ;  /* 0x0000180001007387 */ /* 0x0003e20000100800 */
[----:B0-----:R-:W-:Y:S01]  /*afd0*/  IMAD.MOV.U32 R4, RZ, RZ, 0x40 ;  /* 0x00000040ff047424 */ /* 0x001fe200078e00ff */
[----:B-1----:R-:W-:-:S04]  /*afe0*/  LOP3.LUT R0, R2, 0x80, RZ, 0xfc, !PT ;  /* 0x0000008002007812 */ /* 0x002fc800078efcff */
[----:B------:R-:W-:Y:S01]  /*aff0*/  SEL R4, R4, 0xffffffc0, !P0 ;  /* 0xffffffc004047807 */ /* 0x000fe20004000000 */
[----:B------:R-:W-:-:S05]  /*b000*/  IMAD.MOV.U32 R4, RZ, RZ, 0x1 ;  /* 0x00000001ff047424 */ /* 0x000fca00078e00ff */
[----:B------:R0:W-:Y:S02]  /*b010*/  STL [R1], R4 ;  /* 0x0000000401007387 */ /* 0x0001e40000100800 */
.L_x_87:
[----:B------:R-:W-:Y:S01]  /*b020*/  ULDC UR4, c[0x0][0xc38] ;  /* 0x00030e0000047ab9 */ /* 0x000fe20000000800 */
[----:B------:R-:W-:Y:S01]  /*b030*/  ULDC UR8, c[0x0][0xc44] ;  /* 0x0003110000087ab9 */ /* 0x000fe20000000800 */
[----:B------:R-:W-:Y:S02]  /*b040*/  UISETP.NE.AND UP2, UPT, UR4, 0x1, UPT ;  /* 0x000000010400788c */ /* 0x000fe4000bf45270 */
[----:B------:R-:W-:Y:S01]  /*b050*/  UISETP.NE.AND UP1, UPT, UR8, 0x1, UPT ;  /* 0x000000010800788c */ /* 0x000fe2000bf25270 */
[----:B------:R-:W-:Y:S01]  /*b060*/  ULDC.64 UR4, c[0x0][0x418] ;  /* 0x0001060000047ab9 */ /* 0x000fe20000000a00 */
[----:B------:R-:W-:Y:S01]  /*b070*/  ULDC UR6, c[0x0][0x424] ;  /* 0x0001090000067ab9 */ /* 0x000fe20000000800 */
[----:B------:R-:W-:Y:S02]  /*b080*/  UISETP.NE.U32.AND UP0, UPT, UR4, URZ, UPT ;  /* 0x0000003f0400728c */ /* 0x000fe4000bf05070 */
[----:B------:R-:W-:Y:S02]  /*b090*/  UIADD3 UR9, UR41, 0x1a400, URZ ;  /* 0x0001a40029097890 */ /* 0x000fe4000fffe03f */
[----:B------:R-:W-:-:S02]  /*b0a0*/  UISETP.NE.AND.EX UP0, UPT, UR5, URZ, UPT, UP0 ;  /* 0x0000003f0500728c */ /* 0x000fc4000bf05300 */
[----:B------:R-:W-:Y:S01]  /*b0b0*/  @UP2 ULDC UR4, c[0x0][0xc3c] ;  /* 0x00030f0000042ab9 */ /* 0x000fe20000000800 */
[----:B------:R-:W-:Y:S01]  /*b0c0*/  ULDC UR40, c[0x0][0x2f0] ;  /* 0x0000bc0000287ab9 */ /* 0x000fe20000000800 */
[----:B------:R-:W-:Y:S02]  /*b0d0*/  UIMAD.WIDE.U32 UR4, UR50, UR4, URZ ;  /* 0x00000004320472a5 */ /* 0x000fe4000f8e003f */
[----:B------:R-:W-:Y:S01]  /*b0e0*/  USEL UR6, UR6, 0x1, UP0 ;  /* 0x0000000106067887 */ /* 0x000fe20008000000 */
[----:B------:R-:W-:Y:S01]  /*b0f0*/  @UP2 ULDC UR7, c[0x0][0xc40] ;  /* 0x0003100000072ab9 */ /* 0x000fe20000000800 */
[----:B------:R-:W-:Y:S01]  /*b100*/  ULOP3.LUT UP0, URZ, UR9, 0x1bf, URZ, 0xc0, !UPT ;  /* 0x000001bf093f7892 */ /* 0x000fe2000f80c03f */
[----:B------:R-:W-:Y:S01]  /*b110*/  UMOV UR45, UR50 ;  /* 0x00000032002d7c82 */ /* 0x000fe20008000000 */
[----:B------:R-:W-:Y:S02]  /*b120*/  UIMAD UR40, UR6, UR40, URZ ;  /* 0x00000028062872a4 */ /* 0x000fe4000f8e023f */
[----:B------:R-:W-:-:S02]  /*b130*/  @UP2 USHF.R.U32.HI UR45, URZ, UR7, UR5 ;  /* 0x000000073f2d2299 */ /* 0x000fc40008011605 */
[----:B------:R-:W-:Y:S01]  /*b140*/  PLOP3.LUT P0, PT, PT, PT, UP0, 0x80, 0x0 ;  /* 0x000000000000781c */ /* 0x000fe20003f0f008 */
[----:B------:R-:W-:Y:S01]  /*b150*/  @UP1 ULDC.64 UR10, c[0x0][0xc48] ;  /* 0x00031200000a1ab9 */ /* 0x000fe20000000a00 */
[----:B------:R-:W-:Y:S02]  /*b160*/  UIADD3 UR6, UR40, 0x9f, URZ ;  /* 0x0000009f28067890 */ /* 0x000fe4000fffe03f */
[----:B------:R-:W-:Y:S02]  /*b170*/  UIMAD.WIDE.U32 UR4, UR45, UR10, URZ ;  /* 0x0000000a2d0472a5 */ /* 0x000fe4000f8e003f */
[----:B------:R-:W-:Y:S01]  /*b180*/  UMOV UR44, UR45 ;  /* 0x0000002d002c7c82 */ /* 0x000fe20008000000 */
[----:B------:R-:W-:Y:S02]  /*b190*/  UIMAD.WIDE UR6, UR6, 0x66666667, URZ ;  /* 0x66666667060678a5 */ /* 0x000fe4000f8e023f */
[----:B------:R-:W-:Y:S02]  /*b1a0*/  @UP1 USHF.R.U32.HI UR44, URZ, UR11, UR5 ;  /* 0x0000000b3f2c1299 */ /* 0x000fe40008011605 */
[----:B------:R-:W-:-:S02]  /*b1b0*/  USHF.R.U32.HI UR39, URZ, 0x1f, UR7 ;  /* 0x0000001f3f277899 */ /* 0x000fc40008011607 */
[----:B------:R-:W-:Y:S02]  /*b1c0*/  UIADD3 UR36, -UR44, URZ, URZ ;  /* 0x0000003f2c247290 */ /* 0x000fe4000fffe13f */
[----:B------:R-:W-:Y:S02]  /*b1d0*/  ULEA.HI.SX32 UR39, UR7, UR39, 0x1a ;  /* 0x0000002707277291 */ /* 0x000fe4000f8fd23f */
[----:B------:R-:W-:Y:S01]  /*b1e0*/  UIMAD UR36, UR8, UR36, UR45 ;  /* 0x00000024082472a4 */ /* 0x000fe2000f8e022d */
[----:B-1----:R-:W-:Y:S11]  /*b1f0*/  @!P0 BRA `(.L_x_41) ;  /* 0x0000000000408947 */ /* 0x002ff60003800000 */
[----:B------:R-:W-:Y:S01]  /*b200*/  MOV R2, 0x0 ;  /* 0x0000000000027802 */ /* 0x000fe20000000f00 */
[----:B------:R-:W-:Y:S01]  /*b210*/  ULDC.64 UR6, c[0x4][0xc8] ;  /* 0x0100320000067ab9 */ /* 0x000fe20000000a00 */
[----:B------:R-:W-:Y:S01]  /*b220*/  ULDC.64 UR8, c[0x4][0xd0] ;  /* 0x0100340000087ab9 */ /* 0x000fe20000000a00 */
[----:B------:R-:W-:Y:S01]  /*b230*/  ULDC.64 UR4, c[0x4][0x8] ;  /* 0x0100020000047ab9 */ /* 0x000fe20000000a00 */
[----:B0-----:R-:W-:Y:S02]  /*b240*/  IMAD.U32 R4, RZ, RZ, UR6 ;  /* 0x00000006ff047e24 */ /* 0x001fe4000f8e00ff */
[----:B------:R-:W0:Y:S01]  /*b250*/  LDC.64 R2, c[0x4][R2] ;  /* 0x0100000002027b82 */ /* 0x000e220000000a00 */
[----:B------:R-:W-:Y:S02]  /*b260*/  IMAD.U32 R5, RZ, RZ, UR7 ;  /* 0x00000007ff057e24 */ /* 0x000fe4000f8e00ff */
[----:B------:R-:W-:Y:S02]  /*b270*/  IMAD.U32 R6, RZ, RZ, UR8 ;  /* 0x00000008ff067e24 */ /* 0x000fe4000f8e00ff */
[----:B------:R-:W-:-:S02]  /*b280*/  IMAD.U32 R7, RZ, RZ, UR9 ;  /* 0x00000009ff077e24 */ /* 0x000fc4000f8e00ff */
[----:B------:R-:W-:Y:S02]  /*b290*/  IMAD.U32 R10, RZ, RZ, UR4 ;  /* 0x00000004ff0a7e24 */ /* 0x000fe4000f8e00ff */
[----:B------:R-:W-:Y:S02]  /*b2a0*/  IMAD.U32 R11, RZ, RZ, UR5 ;  /* 0x00000005ff0b7e24 */ /* 0x000fe4000f8e00ff */
[----:B------:R-:W-:Y:S02]  /*b2b0*/  IMAD.MOV.U32 R8, RZ, RZ, 0x70 ;  /* 0x00000070ff087424 */ /* 0x000fe400078e00ff */
[----:B------:R-:W-:Y:S02]  /*b2c0*/  IMAD.MOV.U32 R12, RZ, RZ, 0x1 ;  /* 0x00000001ff0c7424 */ /* 0x000fe400078e00ff */
[----:B------:R-:W-:-:S07]  /*b2d0*/  IMAD.MOV.U32 R13, RZ, RZ, RZ ;  /* 0x000000ffff0d7224 */ /* 0x000fce00078e00ff */
[----:B------:R-:W-:-:S07]  /*b2e0*/  LEPC R20, `(.L_x_41) ;  /* 0x000000001014794e */ /* 0x000fce0000000000 */
[----:B0-----:R-:W-:Y:S05]  /*b2f0*/  CALL.ABS.NOINC R2 ;  /* 0x0000000002007343 */ /* 0x001fea0003c00000 */
.L_x_41:
[----:B------:R-:W-:-:S06]  /*b300*/  UIADD3 UR4, UR41, 0xa400, URZ ;  /* 0x0000a40029047890 */ /* 0x000fcc000fffe03f */
[----:B------:R-:W-:-:S05]  /*b310*/  IMAD.U32 R16, RZ, RZ, UR4 ;  /* 0x00000004ff107e24 */ /* 0x000fca000f8e00ff */
[----:B------:R-:W-:-:S13]  /*b320*/  LOP3.LUT P0, RZ, R16, 0x3ff, RZ, 0xc0, !PT ;  /* 0x000003ff10ff7812 */ /* 0x000fda000780c0ff */
[----:B------:R-:W-:Y:S05]  /*b330*/  @!P0 BRA `(.L_x_42) ;  /* 0x0000000000408947 */ /* 0x000fea0003800000 */
[----:B------:R-:W-:Y:S01]  /*b340*/  MOV R2, 0x0 ;  /* 0x0000000000027802 */ /* 0x000fe20000000f00 */
[----:B------:R-:W-:Y:S01]  /*b350*/  ULDC.64 UR6, c[0x4][0xc8] ;  /* 0x0100320000067ab9 */ /* 0x000fe20000000a00 */
[----:B------:R-:W-:Y:S01]  /*b360*/  ULDC.64 UR8, c[0x4][0xd0] ;  /* 0x0100340000087ab9 */ /* 0x000fe20000000a00 */
[----:B------:R-:W-:Y:S01]  /*b370*/  ULDC.64 UR4, c[0x4][0x10] ;  /* 0x0100040000047ab9 */ /* 0x000fe20000000a00 */
[----:B0-----:R-:W-:Y:S01]  /*b380*/  IMAD.U32 R4, RZ, RZ, UR6 ;  /* 0x00000006ff047e24 */ /* 0x001fe2000f8e00ff */
[----:B------:R-:W-:Y:S01]  /*b390*/  MOV R12, 0x1 ;  /* 0x00000001000c7802 */ /* 0x000fe20000000f00 */
[----:B------:R-:W0:Y:S01]  /*b3a0*/  LDC.64 R2, c[0x4][R2] ;  /* 0x0100000002027b82 */ /* 0x000e220000000a00 */
[----:B------:R-:W-:Y:S02]  /*b3b0*/  IMAD.U32 R5, RZ, RZ, UR7 ;  /* 0x00000007ff057e24 */ /* 0x000fe4000f8e00ff */
[----:B------:R-:W-:Y:S02]  /*b3c0*/  IMAD.U32 R6, RZ, RZ, UR8 ;  /* 0x00000008ff067e24 */ /* 0x000fe4000f8e00ff */
[----:B------:R-:W-:-:S02]  /*b3d0*/  IMAD.U32 R7, RZ, RZ, UR9 ;  /* 0x00000009ff077e24 */ /* 0x000fc4000f8e00ff */
[----:B------:R-:W-:Y:S02]  /*b3e0*/  IMAD.U32 R10, RZ, RZ, UR4 ;  /* 0x00000004ff0a7e24 */ /* 0x000fe4000f8e00ff */
[----:B------:R-:W-:Y:S02]  /*b3f0*/  IMAD.U32 R11, RZ, RZ, UR5 ;  /* 0x00000005ff0b7e24 */ /* 0x000fe4000f8e00ff */
[----:B------:R-:W-:Y:S02]  /*b400*/  IMAD.MOV.U32 R8, RZ, RZ, 0x70 ;  /* 0x00000070ff087424 */ /* 0x000fe400078e00ff */
[----:B------:R-:W-:-:S07]  /*b410*/  IMAD.MOV.U32 R13, RZ, RZ, RZ ;  /* 0x000000ffff0d7224 */ /* 0x000fce00078e00ff */
[----:B------:R-:W-:-:S07]  /*b420*/  LEPC R20, `(.L_x_42) ;  /* 0x000000001014794e */ /* 0x000fce0000000000 */
[----:B0-----:R-:W-:Y:S05]  /*b430*/  CALL.ABS.NOINC R2 ;  /* 0x0000000002007343 */ /* 0x001fea0003c00000 */
.L_x_42:
[----:B------:R-:W-:-:S04]  /*b440*/  UIADD3 UR4, UR41, 0x400, URZ ;  /* 0x0000040029047890 */ /* 0x000fc8000fffe03f */
[----:B------:R-:W-:-:S06]  /*b450*/  ULOP3.LUT UP0, URZ, UR4, 0x9f, URZ, 0xc0, !UPT ;  /* 0x0000009f043f7892 */ /* 0x000fcc000f80c03f */
[----:B------:R-:W-:-:S13]  /*b460*/  PLOP3.LUT P0, PT, PT, PT, UP0, 0x80, 0x0 ;  /* 0x000000000000781c */ /* 0x000fda0003f0f008 */
[----:B------:R-:W-:Y:S05]  /*b470*/  @!P0 BRA `(.L_x_43) ;  /* 0x0000000000408947 */ /* 0x000fea0003800000 */
        /* <DEDUP_REMOVED lines=16> */
.L_x_43:
[----:B------:R-:W-:-:S13]  /*b580*/  LOP3.LUT P6, RZ, R16, 0x3ff, RZ, 0xc0, !PT ;  /* 0x000003ff10ff7812 */ /* 0x000fda00078cc0ff */
        /* <DEDUP_REMOVED lines=17> */
.L_x_44:
[----:B------:R-:W-:Y:S01]  /*b6a0*/  ULDC.64 UR4, c[0x0][0x9f8] ;  /* 0x00027e0000047ab9 */ /* 0x000fe20000000a00 */
[----:B------:R-:W2:Y:S01]  /*b6b0*/  LDL.LU R18, [R1+0x4] ;  /* 0x0000040001127983 */ /* 0x000ea20000300800 */
[----:B------:R-:W-:Y:S01]  /*b6c0*/  UISETP.NE.U32.AND UP0, UPT, UR4, URZ, UPT ;  /* 0x0000003f0400728c */ /* 0x000fe2000bf05070 */
[----:B------:R-:W-:-:S03]  /*b6d0*/  IMAD.U32 R8, RZ, RZ, UR44 ;  /* 0x0000002cff087e24 */ /* 0x000fc6000f8e00ff */
[----:B------:R-:W-:-:S06]  /*b6e0*/  UISETP.NE.AND.EX UP0, UPT, UR5, URZ, UPT, UP0 ;  /* 0x0000003f0500728c */ /* 0x000fcc000bf05300 */
[----:B------:R-:W-:-:S05]  /*b6f0*/  PLOP3.LUT P0, PT, PT, PT, UP0, 0x80, 0x0 ;  /* 0x000000000000781c */ /* 0x000fca0003f0f008 */
[----:B------:R-:W-:Y:S02]  /*b700*/  @UP0 ULDC.64 UR4, c[0x0][0x9f8] ;  /* 0x00027e0000040ab9 */ /* 0x000fe40000000a00 */
[----:B------:R-:W-:-:S06]  /*b710*/  @UP0 UIMAD.WIDE UR4, UR44, 0x4, UR4 ;  /* 0x000000042c0408a5 */ /* 0x000fcc000f8e0204 */
[----:B------:R-:W-:Y:S02]  /*b720*/  IMAD.U32 R2, RZ, RZ, UR4 ;  /* 0x00000004ff027e24 */ /* 0x000fe4000f8e00ff */
[----:B------:R-:W-:-:S05]  /*b730*/  IMAD.U32 R3, RZ, RZ, UR5 ;  /* 0x00000005ff037e24 */ /* 0x000fca000f8e00ff */
[----:B------:R1:W3:Y:S01]  /*b740*/  @P0 LDG.E R8, desc[UR48][R2.64] ;  /* 0x0000003002080981 */ /* 0x0002e2000c1e1900 */
[----:B------:R-:W-:Y:S01]  /*b750*/  UMOV UR4, 0xffffffff ;  /* 0xffffffff00047882 */ /* 0x000fe20000000000 */
[----:B------:R-:W4:Y:S01]  /*b760*/  S2R R19, SR_TID.X ;  /* 0x0000000000137919 */ /* 0x000f220000002100 */
[----:B-1----:R-:W1:Y:S02]  /*b770*/  LDC.64 R2, c[0x0][0x418] ;  /* 0x00010600ff027b82 */ /* 0x002e640000000a00 */
[----:B-1----:R-:W-:Y:S02]  /*b780*/  ISETP.NE.U32.AND P0, PT, R2, RZ, PT ;  /* 0x000000ff0200720c */ /* 0x002fe40003f05070 */
[----:B----4-:R-:W-:Y:S02]  /*b790*/  SHF.R.U32.HI R19, RZ, 0x5, R19 ;  /* 0x00000005ff137819 */ /* 0x010fe40000011613 */
[----:B------:R-:W-:Y:S02]  /*b7a0*/  ISETP.NE.AND.EX P1, PT, R3, RZ, PT, P0 ;  /* 0x000000ff0300720c */ /* 0x000fe40003f25300 */
[----:B------:R-:W-:-:S02]  /*b7b0*/  LOP3.LUT R19, R19, 0x3, RZ, 0xc0, !PT ;  /* 0x0000000313137812 */ /* 0x000fc400078ec0ff */
[----:B--2---:R-:W-:-:S09]  /*b7c0*/  LOP3.LUT R18, R18, 0xfffffffe, RZ, 0xc0, !PT ;  /* 0xfffffffe12127812 */ /* 0x004fd200078ec0ff */
[----:B------:R-:W-:Y:S02]  /*b7d0*/  @P1 LOP3.LUT R18, R18, 0x1, RZ, 0xfc, !PT ;  /* 0x0000000112121812 */ /* 0x000fe400078efcff */
[----:B---3--:R-:W-:Y:S01]  /*b7e0*/  SHF.R.S32.HI R9, RZ, 0x1f, R8 ;  /* 0x0000001fff097819 */ /* 0x008fe20000011408 */
[----:B------:R1:W-:Y:S01]  /*b7f0*/  STL [R1+0x8], R8 ;  /* 0x0000080801007387 */ /* 0x0003e20000100800 */
[----:B------:R-:W-:-:S03]  /*b800*/  SEL R16, R8, RZ, !P1 ;  /* 0x000000ff08107207 */ /* 0x000fc60004800000 */
[----:B------:R1:W-:Y:S04]  /*b810*/  STL [R1+0xc], R9 ;  /* 0x00000c0901007387 */ /* 0x0003e80000100800 */
[----:B------:R1:W-:Y:S01]  /*b820*/  STL [R1+0x4], R18 ;  /* 0x0000041201007387 */ /* 0x0003e20000100800 */
[----:B------:R-:W-:Y:S05]  /*b830*/  BRA.DIV UR4, `(.L_x_45) ;  /* 0x0000002e04487947 */ /* 0x000fea000b800000 */
[----:B------:R2:W3:Y:S02]  /*b840*/  SHFL.IDX PT, R14, R19, RZ, 0x1f ;  /* 0x00001fff130e7589 */ /* 0x0004e400000e0000 */
.L_x_103:
[----:B------:R-:W-:Y:S01]  /*b850*/  PLOP3.LUT P2, PT, PT, PT, PT, 0x8, 0x0 ;  /* 0x000000000000781c */ /* 0x000fe20003f4e170 */
[----:B------:R-:W-:Y:S01]  /*b860*/  IMAD.MOV.U32 R0, RZ, RZ, R18 ;  /* 0x000000ffff007224 */ /* 0x000fe200078e0012 */
[----:B---3--:R-:W-:-:S04]  /*b870*/  ISETP.NE.AND P0, PT, R14, RZ, PT ;  /* 0x000000ff0e00720c */ /* 0x008fc80003f05270 */
[----:B------:R-:W-:-:S07]  /*b880*/  LOP3.LUT R0, R0, 0xfffffffd, RZ, 0xc0, !PT ;  /* 0xfffffffd00007812 */ /* 0x000fce00078ec0ff */
[----:B------:R-:W-:-:S05]  /*b890*/  @P2 LOP3.LUT R0, R0, 0x2, RZ, 0xfc, !PT ;  /* 0x0000000200002812 */ /* 0x000fca00078efcff */
[----:B------:R3:W-:Y:S01]  /*b8a0*/  STL [R1+0x4], R0 ;  /* 0x0000040001007387 */ /* 0x0007e20000100800 */
[----:B------:R-:W-:Y:S05]  /*b8b0*/  @P0 BRA `(.L_x_46) ;  /* 0x00000004008c0947 */ /* 0x000fea0003800000 */
[----:B------:R-:W-:-:S06]  /*b8c0*/  UIADD3 UR4, UR39, -0x1, URZ ;  /* 0xffffffff27047890 */ /* 0x000fcc000fffe03f */
[----:B---3--:R-:W-:Y:S01]  /*b8d0*/  IMAD.U32 R0, RZ, RZ, UR4 ;  /* 0x00000004ff007e24 */ /* 0x008fe2000f8e00ff */
[----:B------:R-:W-:-:S03]  /*b8e0*/  UMOV UR4, 0xffffffff ;  /* 0xffffffff00047882 */ /* 0x000fc60000000000 */
[----:B------:R-:W-:Y:S05]  /*b8f0*/  BRA.DIV UR4, `(.L_x_47) ;  /* 0x0000002e04387947 */ /* 0x000fea000b800000 */
[----:B------:R-:W-:-:S13]  /*b900*/  ELECT P6, URZ, PT ;  /* 0x00000000003f782f */ /* 0x000fda00038c0000 */
.L_x_106:
[----:B------:R-:W-:Y:S05]  /*b910*/  @!P6 BRA `(.L_x_46) ;  /* 0x000000040074e947 */ /* 0x000fea0003800000 */
[----:B------:R-:W-:Y:S01]  /*b920*/  IMAD.MOV.U32 R16, RZ, RZ, R8 ;  /* 0x000000ffff107224 */ /* 0x000fe200078e0008 */
[----:B------:R-:W-:Y:S06]  /*b930*/  @!P1 BRA `(.L_x_48) ;  /* 0x0000000000449947 */ /* 0x000fec0003800000 */
[----:B------:R-:W3:Y:S01]  /*b940*/  LDC R7, c[0x0][0x43c] ;  /* 0x00010f00ff077b82 */ /* 0x000ee20000000800 */
[----:B------:R-:W-:Y:S01]  /*b950*/  ULDC.64 UR4, c[0x0][0x428] ;  /* 0x00010a0000047ab9 */ /* 0x000fe20000000a00 */
[----:B---3--:R-:W-:-:S13]  /*b960*/  ISETP.NE.AND P0, PT, R7, 0x1, PT ;  /* 0x000000010700780c */ /* 0x008fda0003f05270 */
[----:B0-----:R-:W0:Y:S02]  /*b970*/  @P0 LDC.64 R4, c[0x0][0x440] ;  /* 0x00011000ff040b82 */ /* 0x001e240000000a00 */
[----:B0-----:R-:W-:-:S04]  /*b980*/  @P0 IMAD.HI.U32 R6, R0, R4, RZ ;  /* 0x0000000400060227 */ /* 0x001fc800078e00ff */
[----:B------:R-:W-:Y:S01]  /*b990*/  IMAD.MOV.U32 R4, RZ, RZ, R0 ;  /* 0x000000ffff047224 */ /* 0x000fe200078e0000 */
[----:B------:R-:W-:Y:S01]  /*b9a0*/  @P0 SHF.R.U32.HI R4, RZ, R5, R6 ;  /* 0x00000005ff040219 */ /* 0x000fe20000011606 */
[----:B------:R-:W-:-:S04]  /*b9b0*/  IMAD R6, R9, UR4, RZ ;  /* 0x0000000409067c24 */ /* 0x000fc8000f8e02ff */
[----:B------:R-:W-:Y:S02]  /*b9c0*/  IMAD.MOV R5, RZ, RZ, -R4 ;  /* 0x000000ffff057224 */ /* 0x000fe400078e0a04 */
[----:B------:R-:W-:Y:S02]  /*b9d0*/  IMAD R6, R8, UR5, R6 ;  /* 0x0000000508067c24 */ /* 0x000fe4000f8e0206 */
[----:B------:R-:W-:Y:S01]  /*b9e0*/  IMAD R0, R7, R5, R0 ;  /* 0x0000000507007224 */ /* 0x000fe200078e0200 */
[----:B------:R-:W-:-:S03]  /*b9f0*/  SHF.R.S32.HI R5, RZ, 0x1f, R4 ;  /* 0x0000001fff057819 */ /* 0x000fc60000011404 */
[----:B------:R-:W-:-:S04]  /*ba00*/  IMAD.WIDE.U32 R4, R8, UR4, R4 ;  /* 0x0000000408047c25 */ /* 0x000fc8000f8e0004 */
[----:B------:R-:W-:Y:S01]  /*ba10*/  IMAD.IADD R6, R5, 0x1, R6 ;  /* 0x0000000105067824 */ /* 0x000fe200078e0206 */
[----:B------:R-:W-:-:S04]  /*ba20*/  LEA R2, P0, R4, R2, 0x2 ;  /* 0x0000000204027211 */ /* 0x000fc800078010ff */
[----:B------:R-:W-:-:S05]  /*ba30*/  LEA.HI.X R3, R4, R3, R6, 0x2, P0 ;  /* 0x0000000304037211 */ /* 0x000fca00000f1406 */
[----:B------:R3:W5:Y:S04]  /*ba40*/  LDG.E R16, desc[UR48][R2.64] ;  /* 0x0000003002107981 */ /* 0x000768000c1e1900 */
.L_x_48:
[----:B---3--:R-:W3:Y:S01]  /*ba50*/  LDL R3, [R1] ;  /* 0x0000000001037983 */ /* 0x008ee20000100800 */
[----:B------:R-:W0:Y:S02]  /*ba60*/  S2R R2, SR_TID.X ;  /* 0x0000000000027919 */ /* 0x000e240000002100 */
[----:B0-----:R-:W-:Y:S02]  /*ba70*/  LOP3.LUT R4, R2, 0x7f, RZ, 0xc0, !PT ;  /* 0x0000007f02047812 */ /* 0x001fe400078ec0ff */
[----:B------:R-:W-:Y:S02]  /*ba80*/  LEA R2, R17, UR41, 0x3 ;  /* 0x0000002911027c11 */ /* 0x000fe4000f8e18ff */
[----:B------:R-:W-:Y:S02]  /*ba90*/  ISETP.NE.AND P1, PT, R4, RZ, PT ;  /* 0x000000ff0400720c */ /* 0x000fe40003f25270 */
[----:B---3--:R-:W-:-:S04]  /*baa0*/  SHF.L.U32 R3, R3, 0x1f, RZ ;  /* 0x0000001f03037819 */ /* 0x008fc800000006ff */
[----:B------:R-:W0:Y:S02]  /*bab0*/  SYNCS.PHASECHK.TRANS64.TRYWAIT P0, [R2+URZ+0x29880], R3 ;  /* 0x02988003020075a7 */ /* 0x000e24000800017f */
[----:B0-----:R-:W-:Y:S05]  /*bac0*/  @!P0 BRA `(.L_x_49) ;  /* 0x0000002800e48947 */ /* 0x001fea0003800000 */
.L_x_107:
[----:B------:R-:W-:Y:S05]  /*bad0*/  @P1 BRA `(.L_x_50) ;  /* 0x00000000001c1947 */ /* 0x000fea0003800000 */
[----:B------:R-:W3:Y:S02]  /*bae0*/  S2R R4, SR_TID.X ;  /* 0x0000000000047919 */ /* 0x000ee40000002100 */
[----:B---3--:R-:W-:Y:S01]  /*baf0*/  LOP3.LUT R5, R4, 0x1f, RZ, 0xc0, !PT ;  /* 0x0000001f04057812 */ /* 0x008fe200078ec0ff */
[----:B------:R-:W-:-:S03]  /*bb00*/  IMAD.MOV.U32 R4, RZ, RZ, 0x5000 ;  /* 0x00005000ff047424 */ /* 0x000fc600078e00ff */
[----:B------:R-:W-:Y:S01]  /*bb10*/  ISETP.NE.AND P0, PT, R5, RZ, PT ;  /* 0x000000ff0500720c */ /* 0x000fe20003f05270 */
[----:B------:R3:W-:-:S12]  /*bb20*/  SYNCS.ARRIVE.TRANS64 RZ, [R2+URZ+0x29870], R4 ;  /* 0x0298700402ff79a7 */ /* 0x0007d8000800003f */
[----:B---3--:R-:W-:Y:S05]  /*bb30*/  @!P0 BRA `(.L_x_50) ;  /* 0x0000000000048947 */ /* 0x008fea0003800000 */
[----:B------:R-:W-:Y:S01]  /*bb40*/  BPT.TRAP 0x1 ;  /* 0x000000040000795c */ /* 0x000fe20000300000 */
.L_x_50:
[----:B------:R-:W-:Y:S01]  /*bb50*/  R2UR UR32, R17 ;  /* 0x00000000112072ca */ /* 0x000fe200000e0000 */
[----:B------:R-:W-:Y:S01]  /*bb60*/  IMAD R0, R0, 0xa0, RZ ;  /* 0x000000a000007824 */ /* 0x000fe200078e02ff */
[----:B------:R-:W-:Y:S01]  /*bb70*/  R2UR UR33, R2 ;  /* 0x00000000022172ca */ /* 0x000fe200000e0000 */
[----:B------:R-:W-:Y:S01]  /*bb80*/  UIADD3 UR4, UP0, UR52, 0x470, URZ ;  /* 0x0000047034047890 */ /* 0x000fe2000ff1e03f */
[----:B-----5:R-:W-:Y:S01]  /*bb90*/  R2UR UR37, R16 ;  /* 0x00000000102572ca */ /* 0x020fe200000e0000 */
[----:B------:R-:W-:Y:S01]  /*bba0*/  UMOV UR6, 0x0 ;  /* 0x0000000000067882 */ /* 0x000fe20000000000 */
[----:B------:R-:W-:Y:S01]  /*bbb0*/  R2UR UR35, R0 ;  /* 0x00000000002372ca */ /* 0x000fe200000e0000 */
[----:B------:R-:W-:Y:S01]  /*bbc0*/  UIADD3.X UR5, URZ, UR53, URZ, UP0, !UPT ;  /* 0x000000353f057290 */ /* 0x000fe200087fe43f */
[----:B------:R-:W-:Y:S01]  /*bbd0*/  UMOV UR7, 0x14f00000 ;  /* 0x14f0000000077882 */ /* 0x000fe20000000000 */
[----:B------:R-:W-:-:S04]  /*bbe0*/  UMOV UR34, URZ ;  /* 0x0000003f00227c82 */ /* 0x000fc80008000000 */
[----:B------:R-:W-:Y:S02]  /*bbf0*/  UIMAD UR32, UR32, 0x5000, UR41 ;  /* 0x00005000202078a4 */ /* 0x000fe4000f8e0229 */
[----:B------:R-:W-:Y:S02]  /*bc00*/  UIADD3 UR33, UR33, 0x29870, URZ ;  /* 0x0002987021217890 */ /* 0x000fe4000fffe03f */
[----:B------:R-:W-:-:S09]  /*bc10*/  UIADD3 UR32, UR32, 0xa400, URZ ;  /* 0x0000a40020207890 */ /* 0x000fd2000fffe03f */
[----:B------:R3:W-:Y:S01]  /*bc20*/  UTMALDG.4D [UR32], [UR4], desc[UR6] ;  /* 0x00000620040075b4 */ /* 0x0007e20008019000 */
[----:B------:R-:W4:Y:S02]  /*bc30*/  SYNCS.PHASECHK.TRANS64.TRYWAIT P0, [R2+URZ+0x29840], R3 ;  /* 0x02984003020075a7 */ /* 0x000f24000800017f */
[----:B---34-:R-:W-:Y:S05]  /*bc40*/  @!P0 BRA `(.L_x_51) ;  /* 0x0000002800988947 */ /* 0x018fea0003800000 */
.L_x_108:
[----:B------:R-:W-:Y:S05]  /*bc50*/  @P1 BRA `(.L_x_52) ;  /* 0x00000000001c1947 */ /* 0x000fea0003800000 */
[----:B------:R-:W4:Y:S01]  /*bc60*/  S2R R4, SR_TID.X ;  /* 0x0000000000047919 */ /* 0x000f220000002100 */
[----:B0--3--:R-:W-:-:S04]  /*bc70*/  IMAD.MOV.U32 R3, RZ, RZ, 0x7800 ;  /* 0x00007800ff037424 */ /* 0x009fc800078e00ff */
[----:B------:R0:W-:Y:S01]  /*bc80*/  SYNCS.ARRIVE.TRANS64 RZ, [R2+URZ+0x29830], R3 ;  /* 0x0298300302ff79a7 */ /* 0x0001e2000800003f */
[----:B----4-:R-:W-:-:S04]  /*bc90*/  LOP3.LUT R4, R4, 0x1f, RZ, 0xc0, !PT ;  /* 0x0000001f04047812 */ /* 0x010fc800078ec0ff */
[----:B------:R-:W-:-:S13]  /*bca0*/  ISETP.NE.AND P0, PT, R4, RZ, PT ;  /* 0x000000ff0400720c */ /* 0x000fda0003f05270 */
[----:B0-----:R-:W-:Y:S05]  /*bcb0*/  @!P0 BRA `(.L_x_52) ;  /* 0x0000000000048947 */ /* 0x001fea0003800000 */
[----:B------:R-:W-:Y:S01]  /*bcc0*/  BPT.TRAP 0x1 ;  /* 0x000000040000795c */ /* 0x000fe20000300000 */
.L_x_52:
[----:B0--3--:R-:W3:Y:S01]  /*bcd0*/  LDL.LU R3, [R1+0x4] ;  /* 0x0000040001037983 */ /* 0x009ee20000300800 */
[----:B------:R-:W-:Y:S01]  /*bce0*/  R2UR UR8, R17 ;  /* 0x00000000110872ca */ /* 0x000fe200000e0000 */
[----:B------:R-:W-:Y:S01]  /*bcf0*/  UIADD3 UR4, UP0, UR52, 0x370, URZ ;  /* 0x0000037034047890 */ /* 0x000fe2000ff1e03f */
[----:B------:R-:W-:Y:S01]  /*bd00*/  R2UR UR25, R2 ;  /* 0x00000000021972ca */ /* 0x000fe200000e0000 */
[----:B------:R-:W-:Y:S01]  /*bd10*/  UMOV UR6, 0x0 ;  /* 0x0000000000067882 */ /* 0x000fe20000000000 */
[----:B------:R-:W-:Y:S01]  /*bd20*/  PLOP3.LUT P0, PT, PT, PT, PT, 0x80, 0x0 ;  /* 0x000000000000781c */ /* 0x000fe20003f0f070 */
[----:B------:R-:W-:Y:S01]  /*bd30*/  UIADD3.X UR5, URZ, UR53, URZ, UP0, !UPT ;  /* 0x000000353f057290 */ /* 0x000fe200087fe43f */
[----:B------:R-:W-:Y:S01]  /*bd40*/  R2UR UR27, R0 ;  /* 0x00000000001b72ca */ /* 0x000fe200000e0000 */
[----:B------:R-:W-:Y:S01]  /*bd50*/  UMOV UR7, 0x14f00000 ;  /* 0x14f0000000077882 */ /* 0x000fe20000000000 */
[----:B------:R-:W-:Y:S01]  /*bd60*/  R2UR UR29, R16 ;  /* 0x00000000101d72ca */ /* 0x000fe200000e0000 */
[----:B------:R-:W-:Y:S01]  /*bd70*/  UMOV UR26, URZ ;  /* 0x0000003f001a7c82 */ /* 0x000fe20008000000 */
[----:B------:R-:W-:Y:S01]  /*bd80*/  UMOV UR28, UR36 ;  /* 0x00000024001c7c82 */ /* 0x000fe20008000000 */
[----:B------:R-:W-:Y:S01]  /*bd90*/  UMOV UR18, 0x40 ;  /* 0x0000004000127882 */ /* 0x000fe20000000000 */
[----:B------:R-:W-:Y:S01]  /*bda0*/  UMOV UR20, UR36 ;  /* 0x0000002400147c82 */ /* 0x000fe20008000000 */
[----:B------:R-:W-:-:S02]  /*bdb0*/  UIMAD UR8, UR8, 0x7800, UR41 ;  /* 0x00007800080878a4 */ /* 0x000fc4000f8e0229 */
[----:B------:R-:W-:Y:S02]  /*bdc0*/  UIADD3 UR25, UR25, 0x29830, URZ ;  /* 0x0002983019197890 */ /* 0x000fe4000fffe03f */
[----:B------:R-:W-:Y:S02]  /*bdd0*/  UIADD3 UR24, UR8, 0x1a400, URZ ;  /* 0x0001a40008187890 */ /* 0x000fe4000fffe03f */
[----:B------:R-:W-:Y:S02]  /*bde0*/  UIADD3 UR16, UR8, 0x1cc00, URZ ;  /* 0x0001cc0008107890 */ /* 0x000fe4000fffe03f */
[----:B------:R-:W-:Y:S01]  /*bdf0*/  UIADD3 UR8, UR8, 0x1f400, URZ ;  /* 0x0001f40008087890 */ /* 0x000fe2000fffe03f */
[----:B------:R-:W-:Y:S01]  /*be00*/  UMOV UR19, UR27 ;  /* 0x0000001b00137c82 */ /* 0x000fe20008000000 */
[----:B------:R-:W-:Y:S01]  /*be10*/  UMOV UR21, UR29 ;  /* 0x0000001d00157c82 */ /* 0x000fe20008000000 */
[----:B------:R-:W-:Y:S01]  /*be20*/  UMOV UR17, UR25 ;  /* 0x0000001900117c82 */ /* 0x000fe20008000000 */
[----:B------:R-:W-:Y:S01]  /*be30*/  UMOV UR10, 0x80 ;  /* 0x00000080000a7882 */ /* 0x000fe20000000000 */
[----:B------:R-:W-:Y:S01]  /*be40*/  UMOV UR12, UR36 ;  /* 0x00000024000c7c82 */ /* 0x000fe20008000000 */
[----:B------:R-:W-:Y:S01]  /*be50*/  UMOV UR11, UR27 ;  /* 0x0000001b000b7c82 */ /* 0x000fe20008000000 */
[----:B------:R-:W-:Y:S01]  /*be60*/  UMOV UR13, UR29 ;  /* 0x0000001d000d7c82 */ /* 0x000fe20008000000 */
[----:B------:R4:W-:Y:S01]  /*be70*/  UTMALDG.4D [UR24], [UR4], desc[UR6] ;  /* 0x00000618040075b4 */ /* 0x0009e20008019000 */
[----:B------:R-:W-:Y:S01]  /*be80*/  UMOV UR9, UR25 ;  /* 0x0000001900097c82 */ /* 0x000fe20008000000 */
[----:B------:R4:W-:Y:S01]  /*be90*/  UTMALDG.4D [UR16], [UR4], desc[UR6] ;  /* 0x00000610040075b4 */ /* 0x0009e20008019000 */
[----:B------:R4:W-:Y:S01]  /*bea0*/  UTMALDG.4D [UR8], [UR4], desc[UR6] ;  /* 0x00000608040075b4 */ /* 0x0009e20008019000 */
[----:B---3--:R-:W-:-:S04]  /*beb0*/  LOP3.LUT R3, R3, 0xfffffffd, RZ, 0xc0, !PT ;  /* 0xfffffffd03037812 */ /* 0x008fc800078ec0ff */
[----:B------:R-:W-:-:S05]  /*bec0*/  @P0 LOP3.LUT R3, R3, 0x2, RZ, 0xfc, !PT ;  /* 0x0000000203030812 */ /* 0x000fca00078efcff */
[----:B------:R4:W-:Y:S01]  /*bed0*/  STL [R1+0x4], R3 ;  /* 0x0000040301007387 */ /* 0x0009e20000100800 */
[----:B------:R-:W-:Y:S01]  /*bee0*/  NOP ;  /* 0x0000000000007918 */ /* 0x000fe20000000000 */
.L_x_46:
[----:B------:R-:W-:Y:S05]  /*bef0*/  WARPSYNC.ALL ;  /* 0x0000000000007948 */ /* 0x000fea0003800000 */
[----:B----4-:R-:W-:Y:S01]  /*bf00*/  UIADD3 UR4, UR41, 0x14400, URZ ;  /* 0x0001440029047890 */ /* 0x010fe2000fffe03f */
[----:B------:R-:W-:Y:S03]  /*bf10*/  BAR.SYNC.DEFER_BLOCKING 0x8, 0x180 ;  /* 0x0206000000007b1d */ /* 0x000fe60000010000 */
        /* <DEDUP_REMOVED lines=14> */
[----:B-1----:R-:W-:Y:S02]  /*c000*/  IMAD.MOV.U32 R8, RZ, RZ, 0x70 ;  /* 0x00000070ff087424 */ /* 0x002fe400078e00ff */
[----:B------:R-:W-:Y:S02]  /*c010*/  IMAD.MOV.U32 R12, RZ, RZ, 0x1 ;  /* 0x00000001ff0c7424 */ /* 0x000fe400078e00ff */
[----:B------:R-:W-:-:S07]  /*c020*/  IMAD.MOV.U32 R13, RZ, RZ, RZ ;  /* 0x000000ffff0d7224 */ /* 0x000fce00078e00ff */
[----:B------:R-:W-:-:S07]  /*c030*/  LEPC R20, `(.L_x_53) ;  /* 0x000000001014794e */ /* 0x000fce0000000000 */
[----:B0-23--:R-:W-:Y:S05]  /*c040*/  CALL.ABS.NOINC R2 ;  /* 0x0000000002007343 */ /* 0x00dfea0003c00000 */
.L_x_53:
[----:B-1----:R1:W5:Y:S01]  /*c050*/  LDL R8, [R1+0x18] ;  /* 0x0000180001087983 */ /* 0x0023620000100800 */
[----:B------:R-:W4:Y:S01]  /*c060*/  LDC R7, c[0x0][0x448] ;  /* 0x00011200ff077b82 */ /* 0x000f220000000800 */
[----:B---3--:R-:W-:Y:S01]  /*c070*/  IMAD R0, RZ, RZ, -UR45 ;  /* 0x8000002dff007e24 */ /* 0x008fe2000f8e02ff */
[----:B------:R-:W3:Y:S01]  /*c080*/  S2R R2, SR_TID.X ;  /* 0x0000000000027919 */ /* 0x000ee20000002100 */
[----:B------:R-:W2:Y:S05]  /*c090*/  S2R R18, SR_TID.X ;  /* 0x0000000000127919 */ /* 0x000eaa0000002100 */
[----:B------:R-:W0:Y:S01]  /*c0a0*/  LDC R3, c[0x0][0xc38] ;  /* 0x00030e00ff037b82 */ /* 0x000e220000000800 */
[----:B------:R-:W-:Y:S01]  /*c0b0*/  USHF.R.S32.HI UR4, URZ, 0x1f, UR36 ;  /* 0x0000001f3f047899 */ /* 0x000fe20008011424 */
[----:B------:R-:W-:Y:S01]  /*c0c0*/  ULDC.64 UR8, c[0x0][0x2d8] ;  /* 0x0000b60000087ab9 */ /* 0x000fe20000000a00 */
[----:B----4-:R-:W-:Y:S01]  /*c0d0*/  ISETP.NE.AND P0, PT, R7, 0x1, PT ;  /* 0x000000010700780c */ /* 0x010fe20003f05270 */
[----:B0-----:R-:W-:Y:S01]  /*c0e0*/  IMAD R0, R3, R0, UR50 ;  /* 0x0000003203007e24 */ /* 0x001fe2000f8e0200 */
[----:B---3--:R-:W-:-:S03]  /*c0f0*/  LOP3.LUT R2, R2, 0x7f, RZ, 0xc0, !PT ;  /* 0x0000007f02027812 */ /* 0x008fc600078ec0ff */
[----:B------:R-:W-:-:S08]  /*c100*/  IMAD.SHL.U32 R0, R0, 0x80, RZ ;  /* 0x0000008000007824 */ /* 0x000fd000078e00ff */
[----:B------:R-:W0:Y:S01]  /*c110*/  @P0 LDC R4, c[0x0][0x44c] ;  /* 0x00011300ff040b82 */ /* 0x000e220000000800 */
[----:B------:R-:W-:Y:S01]  /*c120*/  SHF.R.U32.HI R2, RZ, 0x2, R2 ;  /* 0x00000002ff027819 */ /* 0x000fe20000011602 */
[----:B--2---:R-:W-:-:S05]  /*c130*/  IMAD.SHL.U32 R18, R18, 0x20, RZ ;  /* 0x0000002012127824 */ /* 0x004fca00078e00ff */
[----:B------:R-:W-:Y:S02]  /*c140*/  LOP3.LUT R18, R2, 0x60, R18, 0xf8, !PT ;  /* 0x0000006002127812 */ /* 0x000fe400078ef812 */
[----:B------:R-:W2:Y:S02]  /*c150*/  @P0 LDC R2, c[0x0][0x450] ;  /* 0x00011400ff020b82 */ /* 0x000ea40000000800 */
[----:B------:R-:W-:-:S05]  /*c160*/  LOP3.LUT R3, R18, R0, RZ, 0xfc, !PT ;  /* 0x0000000012037212 */ /* 0x000fca00078efcff */
[----:B------:R-:W-:Y:S02]  /*c170*/  IMAD.MOV.U32 R6, RZ, RZ, R3 ;  /* 0x000000ffff067224 */ /* 0x000fe400078e0003 */
[----:B0-----:R-:W-:-:S05]  /*c180*/  @P0 IMAD.HI.U32 R4, R3, R4, RZ ;  /* 0x0000000403040227 */ /* 0x001fca00078e00ff */
[----:B--2---:R-:W-:-:S05]  /*c190*/  @P0 SHF.R.U32.HI R6, RZ, R2, R4 ;  /* 0x00000002ff060219 */ /* 0x004fca0000011604 */
[----:B------:R-:W-:Y:S01]  /*c1a0*/  IMAD.MOV R4, RZ, RZ, -R6 ;  /* 0x000000ffff047224 */ /* 0x000fe200078e0a06 */
[----:B------:R-:W0:Y:S03]  /*c1b0*/  S2R R19, SR_TID.X ;  /* 0x0000000000137919 */ /* 0x000e260000002100 */
[----:B------:R-:W-:Y:S02]  /*c1c0*/  IMAD R4, R7, R4, R3 ;  /* 0x0000000407047224 */ /* 0x000fe400078e0203 */
[----:B------:R-:W2:Y:S01]  /*c1d0*/  LDC.64 R2, c[0x0][0x2d0] ;  /* 0x0000b400ff027b82 */ /* 0x000ea20000000a00 */
[----:B------:R-:W3:Y:S01]  /*c1e0*/  S2R R18, SR_TID.X ;  /* 0x0000000000127919 */ /* 0x000ee20000002100 */
[----:B------:R-:W-:Y:S02]  /*c1f0*/  UIMAD UR6, UR4, UR8, URZ ;  /* 0x00000008040672a4 */ /* 0x000fe4000f8e023f */
[----:B------:R-:W-:-:S02]  /*c200*/  UIMAD.WIDE.U32 UR4, UR36, UR8, URZ ;  /* 0x00000008240472a5 */ /* 0x000fc4000f8e003f */
[----:B------:R-:W-:Y:S02]  /*c210*/  UIMAD UR6, UR36, UR9, UR6 ;  /* 0x00000009240672a4 */ /* 0x000fe4000f8e0206 */
[----:B------:R-:W-:Y:S01]  /*c220*/  USHF.R.S32.HI UR7, URZ, 0x1f, UR44 ;  /* 0x0000001f3f077899 */ /* 0x000fe2000801142c */
[----:B------:R-:W-:Y:S01]  /*c230*/  ULDC.64 UR8, c[0x0][0x2e0] ;  /* 0x0000b80000087ab9 */ /* 0x000fe20000000a00 */
[----:B------:R-:W-:Y:S02]  /*c240*/  UIADD3 UR5, UR5, UR6, URZ ;  /* 0x0000000605057290 */ /* 0x000fe4000fffe03f */
[----:B------:R-:W-:Y:S01]  /*c250*/  UIMAD UR6, UR7, UR8, URZ ;  /* 0x00000008070672a4 */ /* 0x000fe2000f8e023f */
[----:B------:R-:W-:Y:S01]  /*c260*/  SHF.R.S32.HI R5, RZ, 0x1f, R6 ;  /* 0x0000001fff057819 */ /* 0x000fe20000011406 */
[----:B------:R-:W-:Y:S02]  /*c270*/  UIMAD.WIDE.U32 UR4, UR44, UR8, UR4 ;  /* 0x000000082c0472a5 */ /* 0x000fe4000f8e0004 */
[----:B------:R-:W-:-:S04]  /*c280*/  UIMAD UR6, UR44, UR9, UR6 ;  /* 0x000000092c0672a4 */ /* 0x000fc8000f8e0206 */
[----:B------:R-:W-:Y:S01]  /*c290*/  UIADD3 UR5, UR5, UR6, URZ ;  /* 0x0000000605057290 */ /* 0x000fe2000fffe03f */
[-C--:B--2---:R-:W-:Y:S02]  /*c2a0*/  IMAD R5, R5, R2.reuse, RZ ;  /* 0x0000000205057224 */ /* 0x084fe400078e02ff */
[----:B------:R-:W-:Y:S02]  /*c2b0*/  ULDC.64 UR6, c[0x0][0x280] ;  /* 0x0000a00000067ab9 */ /* 0x000fe40000000a00 */
[C---:B------:R-:W-:Y:S02]  /*c2c0*/  IMAD R5, R6.reuse, R3, R5 ;  /* 0x0000000306057224 */ /* 0x040fe400078e0205 */
[----:B------:R-:W-:Y:S01]  /*c2d0*/  IMAD.WIDE.U32 R2, R6, R2, UR4 ;  /* 0x0000000406027e25 */ /* 0x000fe2000f8e0002 */
[----:B------:R-:W-:-:S03]  /*c2e0*/  ULDC.64 UR4, c[0x0][0x2c8] ;  /* 0x0000b20000047ab9 */ /* 0x000fc60000000a00 */
[----:B0-----:R-:W-:Y:S02]  /*c2f0*/  IMAD.SHL.U32 R19, R19, 0x10, RZ ;  /* 0x0000001013137824 */ /* 0x001fe400078e00ff */
[----:B------:R-:W-:Y:S01]  /*c300*/  IMAD.IADD R3, R3, 0x1, R5 ;  /* 0x0000000103037824 */ /* 0x000fe200078e0205 */
[----:B------:R-:W-:Y:S02]  /*c310*/  SHF.R.S32.HI R5, RZ, 0x1f, R4 ;  /* 0x0000001fff057819 */ /* 0x000fe40000011404 */
[----:B---3--:R-:W-:Y:S02]  /*c320*/  SHF.L.U32 R9, R18, 0x4, RZ ;  /* 0x0000000412097819 */ /* 0x008fe400000006ff */
[----:B------:R-:W-:Y:S01]  /*c330*/  LOP3.LUT R19, R19, 0x30, RZ, 0xc0, !PT ;  /* 0x0000003013137812 */ /* 0x000fe200078ec0ff */
[----:B------:R-:W-:Y:S02]  /*c340*/  IMAD R5, R5, UR4, RZ ;  /* 0x0000000405057c24 */ /* 0x000fe4000f8e02ff */
[----:B------:R-:W-:Y:S01]  /*c350*/  IMAD.WIDE.U32 R2, R4, UR4, R2 ;  /* 0x0000000404027c25 */ /* 0x000fe2000f8e0002 */
[----:B------:R-:W-:Y:S01]  /*c360*/  LOP3.LUT R9, R9, 0x30, RZ, 0xc0, !PT ;  /* 0x0000003009097812 */ /* 0x000fe200078ec0ff */
[----:B------:R-:W-:Y:S01]  /*c370*/  ULDC UR4, c[0x0][0x2b8] ;  /* 0x0000ae0000047ab9 */ /* 0x000fe20000000800 */
[----:B------:R-:W-:-:S02]  /*c380*/  LOP3.LUT R11, R19, 0x40, RZ, 0xfc, !PT ;  /* 0x00000040130b7812 */ /* 0x000fc400078efcff */
[----:B------:R-:W-:Y:S01]  /*c390*/  LOP3.LUT R10, R19, 0x80, RZ, 0xfc, !PT ;  /* 0x00000080130a7812 */ /* 0x000fe200078efcff */
[----:B------:R-:W-:Y:S01]  /*c3a0*/  IMAD R5, R4, UR5, R5 ;  /* 0x0000000504057c24 */ /* 0x000fe2000f8e0205 */
[----:B------:R-:W-:Y:S02]  /*c3b0*/  IADD3 R6, P3, R2, UR6, RZ ;  /* 0x0000000602067c10 */ /* 0x000fe4000ff7e0ff */
[----:B------:R-:W-:Y:S02]  /*c3c0*/  ISETP.GE.AND P0, PT, R9, UR4, PT ;  /* 0x0000000409007c0c */ /* 0x000fe4000bf06270 */
[----:B------:R-:W-:Y:S02]  /*c3d0*/  ISETP.GE.AND P1, PT, R11, UR4, PT ;  /* 0x000000040b007c0c */ /* 0x000fe4000bf26270 */
[----:B------:R-:W-:Y:S01]  /*c3e0*/  ISETP.GE.AND P2, PT, R10, UR4, PT ;  /* 0x000000040a007c0c */ /* 0x000fe2000bf46270 */
[----:B------:R-:W-:Y:S01]  /*c3f0*/  UMOV UR4, 0xffffffff ;  /* 0xffffffff00047882 */ /* 0x000fe20000000000 */
[----:B------:R-:W-:-:S02]  /*c400*/  LOP3.LUT R18, R18, 0x7f, RZ, 0xc0, !PT ;  /* 0x0000007f12127812 */ /* 0x000fc400078ec0ff */
[----:B------:R-:W-:Y:S02]  /*c410*/  IADD3.X R5, R3, UR7, R5, P3, !PT ;  /* 0x0000000703057c10 */ /* 0x000fe40009ffe405 */
[----:B------:R-:W-:Y:S01]  /*c420*/  SHF.R.U32.HI R10, RZ, 0x2, R18 ;  /* 0x00000002ff0a7819 */ /* 0x000fe20000011612 */
[----:B-1----:R-:W-:Y:S06]  /*c430*/  BRA.DIV UR4, `(.L_x_54) ;  /* 0x0000002204b07947 */ /* 0x002fec000b800000 */
[----:B------:R-:W0:Y:S01]  /*c440*/  SHFL.IDX PT, R3, R6, RZ, 0x1c1f ;  /* 0x001c1fff06037589 */ /* 0x000e2200000e0000 */
[----:B------:R-:W-:Y:S01]  /*c450*/  ULDC UR4, c[0x0][0x288] ;  /* 0x0000a20000047ab9 */ /* 0x000fe20000000800 */
[----:B------:R-:W-:Y:S02]  /*c460*/  IMAD.IADD R0, R10, 0x1, R0 ;  /* 0x000000010a007824 */ /* 0x000fe400078e0200 */
[----:B------:R-:W1:Y:S01]  /*c470*/  SHFL.IDX PT, R2, R5, RZ, 0x1c1f ;  /* 0x001c1fff05027589 */ /* 0x000e6200000e0000 */
[----:B------:R-:W-:-:S05]  /*c480*/  IMAD R4, R7, UR4, RZ ;  /* 0x0000000407047c24 */ /* 0x000fca000f8e02ff */
[----:B------:R-:W-:-:S13]  /*c490*/  ISETP.GE.AND P4, PT, R0, R4, PT ;  /* 0x000000040000720c */ /* 0x000fda0003f86270 */
[----:B0-----:R-:W-:-:S05]  /*c4a0*/  @!P4 IADD3 R3, P3, R9, R3, RZ ;  /* 0x000000030903c210 */ /* 0x001fca0007f7e0ff */
[----:B-1----:R-:W-:-:S05]  /*c4b0*/  @!P4 IMAD.X R2, RZ, RZ, R2, P3 ;  /* 0x000000ffff02c224 */ /* 0x002fca00018e0602 */
[----:B------:R-:W-:-:S04]  /*c4c0*/  @!P4 LOP3.LUT R3, R3, R2, RZ, 0x3c, !PT ;  /* 0x000000020303c212 */ /* 0x000fc800078e3cff */
[----:B------:R-:W-:-:S04]  /*c4d0*/  @!P4 LOP3.LUT R2, R3, R2, RZ, 0x3c, !PT ;  /* 0x000000020302c212 */ /* 0x000fc800078e3cff */
[----:B------:R-:W-:-:S05]  /*c4e0*/  @!P4 LOP3.LUT R3, R3, R2, RZ, 0x3c, !PT ;  /* 0x000000020303c212 */ /* 0x000fca00078e3cff */
[----:B------:R-:W-:Y:S01]  /*c4f0*/  @!PT LDS RZ, [RZ] ;  /* 0x00000000fffff984 */ /* 0x000fe20000000800 */
[----:B-----5:R-:W-:Y:S04]  /*c500*/  @!P4 LDGSTS.E.BYPASS.LTC128B.128 [R8+0x14400], desc[UR48][R2.64], !P0 ;  /* 0x144000000208cfae */ /* 0x020fe8000c101d70 */
[----:B------:R-:W-:Y:S04]  /*c510*/  @!P4 LDGSTS.E.BYPASS.LTC128B.128 [R8+0x16400], desc[UR48][R2.64+0x40], !P1 ;  /* 0x164000400208cfae */ /* 0x000fe8000c901d70 */
[----:B------:R0:W-:Y:S02]  /*c520*/  @!P4 LDGSTS.E.BYPASS.LTC128B.128 [R8+0x18400], desc[UR48][R2.64+0x80], !P2 ;  /* 0x184000800208cfae */ /* 0x0001e4000d101d70 */
[----:B0-----:R-:W-:-:S02]  /*c530*/  VIADD R2, R0, 0x20 ;  /* 0x0000002000027836 */ /* 0x001fc40000000000 */
[----:B------:R-:W0:Y:S03]  /*c540*/  SHFL.IDX PT, R3, R6, 0x1, 0x1c1f ;  /* 0x003c1f0006037f89 */ /* 0x000e2600000e0000 */
[----:B------:R-:W-:Y:S02]  /*c550*/  ISETP.GE.AND P3, PT, R2, R4, PT ;  /* 0x000000040200720c */ /* 0x000fe40003f66270 */
[----:B------:R-:W1:Y:S11]  /*c560*/  SHFL.IDX PT, R2, R5, 0x1, 0x1c1f ;  /* 0x003c1f0005027f89 */ /* 0x000e7600000e0000 */
[----:B0-----:R-:W-:-:S05]  /*c570*/  @!P3 IADD3 R3, P4, R9, R3, RZ ;  /* 0x000000030903b210 */ /* 0x001fca0007f9e0ff */
[----:B-1----:R-:W-:-:S05]  /*c580*/  @!P3 IMAD.X R2, RZ, RZ, R2, P4 ;  /* 0x000000ffff02b224 */ /* 0x002fca00020e0602 */
[----:B------:R-:W-:-:S04]  /*c590*/  @!P3 LOP3.LUT R3, R3, R2, RZ, 0x3c, !PT ;  /* 0x000000020303b212 */ /* 0x000fc800078e3cff */
[----:B------:R-:W-:-:S04]  /*c5a0*/  @!P3 LOP3.LUT R2, R3, R2, RZ, 0x3c, !PT ;  /* 0x000000020302b212 */ /* 0x000fc800078e3cff */
[----:B------:R-:W-:-:S05]  /*c5b0*/  @!P3 LOP3.LUT R3, R3, R2, RZ, 0x3c, !PT ;  /* 0x000000020303b212 */ /* 0x000fca00078e3cff */
[----:B------:R-:W-:Y:S04]  /*c5c0*/  @!P3 LDGSTS.E.BYPASS.LTC128B.128 [R8+0x14c00], desc[UR48][R2.64], !P0 ;  /* 0x14c000000208bfae */ /* 0x000fe8000c101d70 */
[----:B------:R-:W-:Y:S04]  /*c5d0*/  @!P3 LDGSTS.E.BYPASS.LTC128B.128 [R8+0x16c00], desc[UR48][R2.64+0x40], !P1 ;  /* 0x16c000400208bfae */ /* 0x000fe8000c901d70 */
[----:B------:R0:W-:Y:S02]  /*c5e0*/  @!P3 LDGSTS.E.BYPASS.LTC128B.128 [R8+0x18c00], desc[UR48][R2.64+0x80], !P2 ;  /* 0x18c000800208bfae */ /* 0x0001e4000d101d70 */
[----:B0-----:R-:W-:-:S02]  /*c5f0*/  VIADD R2, R0, 0x40 ;  /* 0x0000004000027836 */ /* 0x001fc40000000000 */
[----:B------:R-:W0:Y:S03]  /*c600*/  SHFL.IDX PT, R3, R6, 0x2, 0x1c1f ;  /* 0x005c1f0006037f89 */ /* 0x000e2600000e0000 */
[----:B------:R-:W-:Y:S02]  /*c610*/  ISETP.GE.AND P3, PT, R2, R4, PT ;  /* 0x000000040200720c */ /* 0x000fe40003f66270 */
[----:B------:R-:W1:Y:S04]  /*c620*/  SHFL.IDX PT, R2, R5, 0x2, 0x1c1f ;  /* 0x005c1f0005027f89 */ /* 0x000e6800000e0000 */
[----:B------:R-:W2:Y:S07]  /*c630*/  SHFL.IDX PT, R5, R5, 0x3, 0x1c1f ;  /* 0x007c1f0005057f89 */ /* 0x000eae00000e0000 */
[----:B0-----:R-:W-:-:S05]  /*c640*/  @!P3 IADD3 R3, P4, R9, R3, RZ ;  /* 0x000000030903b210 */ /* 0x001fca0007f9e0ff */
[----:B-1----:R-:W-:-:S05]  /*c650*/  @!P3 IMAD.X R2, RZ, RZ, R2, P4 ;  /* 0x000000ffff02b224 */ /* 0x002fca00020e0602 */
[----:B------:R-:W-:-:S04]  /*c660*/  @!P3 LOP3.LUT R3, R3, R2, RZ, 0x3c, !PT ;  /* 0x000000020303b212 */ /* 0x000fc800078e3cff */
[----:B------:R-:W-:-:S04]  /*c670*/  @!P3 LOP3.LUT R2, R3, R2, RZ, 0x3c, !PT ;  /* 0x000000020302b212 */ /* 0x000fc800078e3cff */
[----:B------:R-:W-:-:S05]  /*c680*/  @!P3 LOP3.LUT R3, R3, R2, RZ, 0x3c, !PT ;  /* 0x000000020303b212 */ /* 0x000fca00078e3cff */
[----:B------:R-:W-:Y:S04]  /*c690*/  @!P3 LDGSTS.E.BYPASS.LTC128B.128 [R8+0x15400], desc[UR48][R2.64], !P0 ;  /* 0x154000000208bfae */ /* 0x000fe8000c101d70 */
[----:B------:R-:W-:Y:S04]  /*c6a0*/  @!P3 LDGSTS.E.BYPASS.LTC128B.128 [R8+0x17400], desc[UR48][R2.64+0x40], !P1 ;  /* 0x174000400208bfae */ /* 0x000fe8000c901d70 */
[----:B------:R0:W-:Y:S04]  /*c6b0*/  @!P3 LDGSTS.E.BYPASS.LTC128B.128 [R8+0x19400], desc[UR48][R2.64+0x80], !P2 ;  /* 0x194000800208bfae */ /* 0x0001e8000d101d70 */
[----:B0-2---:R0:W1:Y:S02]  /*c6c0*/  SHFL.IDX PT, R2, R6, 0x3, 0x1c1f ;  /* 0x007c1f0006027f89 */ /* 0x00506400000e0000 */
.L_x_117:
[----:B------:R-:W-:Y:S01]  /*c6d0*/  VIADD R0, R0, 0x60 ;  /* 0x0000006000007836 */ /* 0x000fe20000000000 */
[----:B------:R-:W-:Y:S04]  /*c6e0*/  BSSY B0, `(.L_x_55) ;  /* 0x000000b000007945 */ /* 0x000fe80003800000 */
[----:B------:R-:W-:-:S13]  /*c6f0*/  ISETP.GE.AND P3, PT, R0, R4, PT ;  /* 0x000000040000720c */ /* 0x000fda0003f66270 */
[----:B------:R-:W-:Y:S05]  /*c700*/  @P3 BRA `(.L_x_56) ;  /* 0x0000000000203947 */ /* 0x000fea0003800000 */
[----:B-1----:R-:W-:-:S05]  /*c710*/  IADD3 R2, P3, R9, R2, RZ ;  /* 0x0000000209027210 */ /* 0x002fca0007f7e0ff */
[----:B------:R-:W-:-:S05]  /*c720*/  IMAD.X R3, RZ, RZ, R5, P3 ;  /* 0x000000ffff037224 */ /* 0x000fca00018e0605 */
[----:B------:R-:W-:Y:S01]  /*c730*/  @!PT LDS RZ, [RZ] ;  /* 0x00000000fffff984 */ /* 0x000fe20000000800 */
[----:B------:R-:W-:Y:S01]  /*c740*/  @!PT LDS RZ, [RZ] ;  /* 0x00000000fffff984 */ /* 0x000fe20000000800 */
[----:B------:R-:W-:Y:S01]  /*c750*/  @!PT LDS RZ, [RZ] ;  /* 0x00000000fffff984 */ /* 0x000fe20000000800 */
[----:B------:R2:W-:Y:S04]  /*c760*/  LDGSTS.E.BYPASS.LTC128B.128 [R8+0x15c00], desc[UR48][R2.64], !P0 ;  /* 0x15c0000002087fae */ /* 0x0005e8000c101d70 */
[----:B------:R2:W-:Y:S04]  /*c770*/  LDGSTS.E.BYPASS.LTC128B.128 [R8+0x17c00], desc[UR48][R2.64+0x40], !P1 ;  /* 0x17c0004002087fae */ /* 0x0005e8000c901d70 */
[----:B------:R2:W-:Y:S02]  /*c780*/  LDGSTS.E.BYPASS.LTC128B.128 [R8+0x19c00], desc[UR48][R2.64+0x80], !P2 ;  /* 0x19c0008002087fae */ /* 0x0005e4000d101d70 */
.L_x_56:
[----:B------:R-:W-:Y:S05]  /*c790*/  BSYNC B0 ;  /* 0x0000000000007941 */ /* 0x000fea0003800000 */
.L_x_55:
[----:B------:R-:W-:Y:S01]  /*c7a0*/  NOP ;  /* 0x0000000000007918 */ /* 0x000fe20000000000 */
[----:B------:R-:W-:Y:S01]  /*c7b0*/  SYNCS.ARRIVE.TRANS64.RED.A0T1 RZ, [UR41+0x29800], RZ ;  /* 0x029800ffffff79a7 */ /* 0x000fe20008200429 */
[----:B------:R-:W-:Y:S01]  /*c7c0*/  ARRIVES.LDGSTSBAR.64.TRANSCNT [UR41+0x29800] ;  /* 0x02980000ff0079b0 */ /* 0x000fe20008000aa9 */
[----:B------:R-:W-:Y:S01]  /*c7d0*/  NOP ;  /* 0x0000000000007918 */ /* 0x000fe20000000000 */
[----:B------:R-:W-:Y:S01]  /*c7e0*/  ULOP3.LUT UR4, UR46, 0x1, URZ, 0xc, !UPT ;  /* 0x000000012e047892 */ /* 0x000fe2000f8e0c3f */
[----:B------:R-:W-:Y:S05]  /*c7f0*/  SYNCS.ARRIVE.TRANS64.A1T0 RZ, [UR41+0x29800], RZ ;  /* 0x029800ffffff79a7 */ /* 0x000fea0008100029 */
[----:B------:R-:W-:-:S05]  /*c800*/  IMAD.U32 R0, RZ, RZ, UR4 ;  /* 0x00000004ff007e24 */ /* 0x000fca000f8e00ff */
[----:B------:R-:W-:-:S04]  /*c810*/  SHF.L.U32 R0, R0, 0x1f, RZ ;  /* 0x0000001f00007819 */ /* 0x000fc800000006ff */
[----:B------:R-:W3:Y:S02]  /*c820*/  SYNCS.PHASECHK.TRANS64.TRYWAIT P0, [UR41+0x29820], R0 ;  /* 0x02982000ff0075a7 */ /* 0x000ee40008000169 */
[----:B---3--:R-:W-:Y:S05]  /*c830*/  @!P0 BRA `(.L_x_57) ;  /* 0x0000002400108947 */ /* 0x008fea0003800000 */
.L_x_118:
[----:B------:R-:W-:-:S06]  /*c840*/  UISETP.GE.AND UP0, UPT, UR40, 0xa1, UPT ;  /* 0x000000a12800788c */ /* 0x000fcc000bf06270 */
[----:B------:R-:W-:-:S13]  /*c850*/  PLOP3.LUT P0, PT, PT, PT, UP0, 0x80, 0x0 ;  /* 0x000000000000781c */ /* 0x000fda0003f0f008 */
[----:B------:R-:W-:Y:S05]  /*c860*/  @!P0 BRA `(.L_x_58) ;  /* 0x0000001000008947 */ /* 0x000fea0003800000 */
[----:B--2---:R2:W5:Y:S01]  /*c870*/  LDL.LU R0, [R1] ;  /* 0x0000000001007983 */ /* 0x0045620000300800 */
[----:B------:R-:W-:Y:S01]  /*c880*/  UIADD3 UR4, UR39, -0x2, URZ ;  /* 0xfffffffe27047890 */ /* 0x000fe2000fffe03f */
[----:B------:R-:W-:-:S05]  /*c890*/  IMAD.MOV.U32 R3, RZ, RZ, R17 ;  /* 0x000000ffff037224 */ /* 0x000fca00078e0011 */
[----:B-1----:R-:W-:-:S07]  /*c8a0*/  IMAD.U32 R2, RZ, RZ, UR4 ;  /* 0x00000004ff027e24 */ /* 0x002fce000f8e00ff */
.L_x_80:
[----:B------:R-:W3:Y:S01]  /*c8b0*/  LDL R4, [R1+0x4] ;  /* 0x0000040001047983 */ /* 0x000ee20000100800 */
[----:B------:R-:W-:Y:S01]  /*c8c0*/  VIADD R17, R3, 0x1 ;  /* 0x0000000103117836 */ /* 0x000fe20000000000 */
[----:B------:R-:W-:Y:S04]  /*c8d0*/  BSSY B0, `(.L_x_59) ;  /* 0x0000089000007945 */ /* 0x000fe80003800000 */
[----:B------:R-:W-:-:S04]  /*c8e0*/  ISETP.NE.AND P0, PT, R17, 0x2, PT ;  /* 0x000000021100780c */ /* 0x000fc80003f05270 */
[----:B------:R-:W-:Y:S02]  /*c8f0*/  SEL R5, RZ, 0x1, P0 ;  /* 0x00000001ff057807 */ /* 0x000fe40000000000 */
[----:B------:R-:W-:Y:S02]  /*c900*/  SEL R17, R17, RZ, P0 ;  /* 0x000000ff11117207 */ /* 0x000fe40000000000 */
[----:B0----5:R-:W-:-:S05]  /*c910*/  LOP3.LUT R9, R0, R5, RZ, 0x3c, !PT ;  /* 0x0000000500097212 */ /* 0x021fca00078e3cff */
[----:B------:R1:W-:Y:S01]  /*c920*/  STL [R1], R9 ;  /* 0x0000000901007387 */ /* 0x0003e20000100800 */
[----:B---3--:R-:W-:-:S13]  /*c930*/  LOP3.LUT P1, RZ, R4, 0x2, RZ, 0xc0, !PT ;  /* 0x0000000204ff7812 */ /* 0x008fda000782c0ff */
[----:B-1----:R-:W-:Y:S05]  /*c940*/  @!P1 BRA `(.L_x_60) ;  /* 0x0000000800049947 */ /* 0x002fea0003800000 */
[----:B------:R-:W-:Y:S01]  /*c950*/  LOP3.LUT P1, RZ, R4, 0x1, RZ, 0xc0, !PT ;  /* 0x0000000104ff7812 */ /* 0x000fe2000782c0ff */
[----:B------:R-:W-:-:S12]  /*c960*/  IMAD.MOV.U32 R8, RZ, RZ, R2 ;  /* 0x000000ffff087224 */ /* 0x000fd800078e0002 */
[----:B------:R-:W-:Y:S05]  /*c970*/  @!P1 BRA `(.L_x_61) ;  /* 0x0000000000509947 */ /* 0x000fea0003800000 */
[----:B------:R-:W3:Y:S01]  /*c980*/  LDL R10, [R1+0xc] ;  /* 0x00000c00010a7983 */ /* 0x000ee20000100800 */
[----:B------:R-:W1:Y:S01]  /*c990*/  LDC R8, c[0x0][0x43c] ;  /* 0x00010f00ff087b82 */ /* 0x000e620000000800 */
[----:B------:R-:W-:Y:S02]  /*c9a0*/  ULDC.64 UR4, c[0x0][0x428] ;  /* 0x00010a0000047ab9 */ /* 0x000fe40000000a00 */
[----:B------:R-:W4:Y:S01]  /*c9b0*/  LDL R7, [R1+0x8] ;  /* 0x0000080001077983 */ /* 0x000f220000100800 */
[----:B-1----:R-:W-:-:S13]  /*c9c0*/  ISETP.NE.AND P0, PT, R8, 0x1, PT ;  /* 0x000000010800780c */ /* 0x002fda0003f05270 */
[----:B------:R-:W0:Y:S02]  /*c9d0*/  @P0 LDC.64 R4, c[0x0][0x440] ;  /* 0x00011000ff040b82 */ /* 0x000e240000000a00 */
[----:B0-----:R-:W-:-:S04]  /*c9e0*/  @P0 IMAD.HI.U32 R6, R2, R4, RZ ;  /* 0x0000000402060227 */ /* 0x001fc800078e00ff */
[----:B------:R-:W-:Y:S01]  /*c9f0*/  IMAD.MOV.U32 R4, RZ, RZ, R2 ;  /* 0x000000ffff047224 */ /* 0x000fe200078e0002 */
[----:B------:R-:W-:-:S05]  /*ca00*/  @P0 SHF.R.U32.HI R4, RZ, R5, R6 ;  /* 0x00000005ff040219 */ /* 0x000fca0000011606 */
[----:B------:R-:W-:-:S04]  /*ca10*/  IMAD.MOV R5, RZ, RZ, -R4 ;  /* 0x000000ffff057224 */ /* 0x000fc800078e0a04 */
[----:B------:R-:W-:Y:S01]  /*ca20*/  IMAD R8, R8, R5, R2 ;  /* 0x0000000508087224 */ /* 0x000fe200078e0202 */
[----:B------:R-:W-:Y:S01]  /*ca30*/  SHF.R.S32.HI R5, RZ, 0x1f, R4 ;  /* 0x0000001fff057819 */ /* 0x000fe20000011404 */
[----:B---3--:R-:W-:-:S04]  /*ca40*/  IMAD R6, R10, UR4, RZ ;  /* 0x000000040a067c24 */ /* 0x008fc8000f8e02ff */
[C---:B----4-:R-:W-:Y:S02]  /*ca50*/  IMAD R6, R7.reuse, UR5, R6 ;  /* 0x0000000507067c24 */ /* 0x050fe4000f8e0206 */
[----:B------:R-:W-:Y:S01]  /*ca60*/  IMAD.WIDE.U32 R4, R7, UR4, R4 ;  /* 0x0000000407047c25 */ /* 0x000fe2000f8e0004 */
[----:B------:R-:W-:-:S03]  /*ca70*/  ULDC.64 UR4, c[0x0][0x418] ;  /* 0x0001060000047ab9 */ /* 0x000fc60000000a00 */
[----:B------:R-:W-:Y:S01]  /*ca80*/  IMAD.IADD R5, R6, 0x1, R5 ;  /* 0x0000000106057824 */ /* 0x000fe200078e0205 */
[----:B------:R-:W-:-:S04]  /*ca90*/  LEA R6, P0, R4, UR4, 0x2 ;  /* 0x0000000404067c11 */ /* 0x000fc8000f8010ff */
[----:B------:R-:W-:-:S05]  /*caa0*/  LEA.HI.X R7, R4, UR5, R5, 0x2, P0 ;  /* 0x0000000504077c11 */ /* 0x000fca00080f1405 */
[----:B------:R1:W5:Y:S04]  /*cab0*/  LDG.E R16, desc[UR48][R6.64] ;  /* 0x0000003006107981 */ /* 0x000368000c1e1900 */
.L_x_61:
[----:B------:R-:W3:Y:S01]  /*cac0*/  S2R R4, SR_TID.X ;  /* 0x0000000000047919 */ /* 0x000ee20000002100 */
[----:B01----:R-:W-:Y:S01]  /*cad0*/  LEA R6, R17, UR41, 0x3 ;  /* 0x0000002911067c11 */ /* 0x003fe2000f8e18ff */
[----:B------:R-:W-:Y:S01]  /*cae0*/  BSSY B1, `(.L_x_62) ;  /* 0x0000006000017945 */ /* 0x000fe20003800000 */
[----:B---3--:R-:W-:Y:S02]  /*caf0*/  LOP3.LUT R5, R4, 0x7f, RZ, 0xc0, !PT ;  /* 0x0000007f04057812 */ /* 0x008fe400078ec0ff */
[----:B------:R-:W-:Y:S02]  /*cb00*/  SHF.L.U32 R4, R9, 0x1f, RZ ;  /* 0x0000001f09047819 */ /* 0x000fe400000006ff */
[----:B------:R-:W-:Y:S02]  /*cb10*/  ISETP.NE.AND P1, PT, R5, RZ, PT ;  /* 0x000000ff0500720c */ /* 0x000fe40003f25270 */
[----:B------:R-:W0:Y:S02]  /*cb20*/  SYNCS.PHASECHK.TRANS64.TRYWAIT P0, [R6+URZ+0x29880], R4 ;  /* 0x02988004060075a7 */ /* 0x000e24000800017f */
[----:B0-----:R-:W-:Y:S09]  /*cb30*/  @!P0 BRA `(.L_x_63) ;  /* 0x0000002000688947 */ /* 0x001ff20003800000 */
.L_x_119:
[----:B------:R-:W-:Y:S05]  /*cb40*/  BSYNC B1 ;  /* 0x0000000000017941 */ /* 0x000fea0003800000 */
.L_x_62:
[----:B------:R-:W-:Y:S04]  /*cb50*/  BSSY B1, `(.L_x_64) ;  /* 0x0000009000017945 */ /* 0x000fe80003800000 */
[----:B------:R-:W-:Y:S05]  /*cb60*/  @P1 BRA `(.L_x_65) ;  /* 0x00000000001c1947 */ /* 0x000fea0003800000 */
[----:B------:R-:W1:Y:S02]  /*cb70*/  S2R R5, SR_TID.X ;  /* 0x0000000000057919 */ /* 0x000e640000002100 */
[----:B-1----:R-:W-:Y:S01]  /*cb80*/  LOP3.LUT R7, R5, 0x1f, RZ, 0xc0, !PT ;  /* 0x0000001f05077812 */ /* 0x002fe200078ec0ff */
[----:B------:R-:W-:-:S03]  /*cb90*/  IMAD.MOV.U32 R5, RZ, RZ, 0x5000 ;  /* 0x00005000ff057424 */ /* 0x000fc600078e00ff */
[----:B------:R-:W-:Y:S01]  /*cba0*/  ISETP.NE.AND P0, PT, R7, RZ, PT ;  /* 0x000000ff0700720c */ /* 0x000fe20003f05270 */
[----:B------:R1:W-:-:S12]  /*cbb0*/  SYNCS.ARRIVE.TRANS64 RZ, [R6+URZ+0x29870], R5 ;  /* 0x0298700506ff79a7 */ /* 0x0003d8000800003f */
[----:B-1----:R-:W-:Y:S05]  /*cbc0*/  @!P0 BRA `(.L_x_65) ;  /* 0x0000000000048947 */ /* 0x002fea0003800000 */
[----:B------:R-:W-:Y:S01]  /*cbd0*/  BPT.TRAP 0x1 ;  /* 0x000000040000795c */ /* 0x000fe20000300000 */
.L_x_65:
[----:B------:R-:W-:Y:S05]  /*cbe0*/  BSYNC B1 ;  /* 0x0000000000017941 */ /* 0x000fea0003800000 */
.L_x_64:
[----:B------:R-:W-:Y:S01]  /*cbf0*/  IMAD.MOV.U32 R10, RZ, RZ, RZ ;  /* 0x000000ffff0a7224 */ /* 0x000fe200078e00ff */
[----:B------:R-:W-:Y:S01]  /*cc00*/  UIADD3 UR4, UP0, UR52, 0x470, URZ ;  /* 0x0000047034047890 */ /* 0x000fe2000ff1e03f */
[----:B------:R-:W-:Y:S01]  /*cc10*/  IMAD.U32 R7, RZ, RZ, UR41 ;  /* 0x00000029ff077e24 */ /* 0x000fe2000f8e00ff */
[----:B------:R-:W-:Y:S01]  /*cc20*/  PLOP3.LUT P0, PT, PT, PT, PT, 0x80, 0x0 ;  /* 0x000000000000781c */ /* 0x000fe20003f0f070 */
[----:B------:R-:W-:Y:S01]  /*cc30*/  IMAD R8, R8, 0xa0, RZ ;  /* 0x000000a008087824 */ /* 0x000fe200078e02ff */
[----:B------:R-:W-:Y:S01]  /*cc40*/  R2UR UR10, R10 ;  /* 0x000000000a0a72ca */ /* 0x000fe200000e0000 */
[----:B------:R-:W-:Y:S01]  /*cc50*/  IMAD R5, R17, 0x5000, R7 ;  /* 0x0000500011057824 */ /* 0x000fe200078e0207 */
[----:B------:R-:W-:Y:S01]  /*cc60*/  UIADD3.X UR5, URZ, UR53, URZ, UP0, !UPT ;  /* 0x000000353f057290 */ /* 0x000fe200087fe43f */
[----:B------:R-:W-:Y:S01]  /*cc70*/  VIADD R9, R6, 0x29870 ;  /* 0x0002987006097836 */ /* 0x000fe20000000000 */
[----:B------:R-:W-:Y:S01]  /*cc80*/  UMOV UR6, 0x0 ;  /* 0x0000000000067882 */ /* 0x000fe20000000000 */
[----:B------:R-:W-:Y:S01]  /*cc90*/  VIADD R5, R5, 0xa400 ;  /* 0x0000a40005057836 */ /* 0x000fe20000000000 */
[----:B------:R-:W-:-:S09]  /*cca0*/  UMOV UR7, 0x14f00000 ;  /* 0x14f0000000077882 */ /* 0x000fd20000000000 */
.L_x_66:
[----:B------:R-:W-:-:S13]  /*ccb0*/  @P0 ELECT P2, URZ, PT ;  /* 0x00000000003f082f */ /* 0x000fda0003840000 */
[----:B-----5:R-:W-:Y:S01]  /*ccc0*/  @P2 R2UR UR13, R16 ;  /* 0x00000000100d22ca */ /* 0x020fe200000e0000 */
[----:B------:R-:W-:Y:S01]  /*ccd0*/  UMOV UR12, UR36 ;  /* 0x00000024000c7c82 */ /* 0x000fe20008000000 */
[----:B------:R-:W-:Y:S02]  /*cce0*/  @P2 R2UR UR11, R8 ;  /* 0x00000000080b22ca */ /* 0x000fe400000e0000 */
[----:B------:R-:W-:Y:S02]  /*ccf0*/  @P2 R2UR UR9, R9 ;  /* 0x00000000090922ca */ /* 0x000fe400000e0000 */
[----:B------:R-:W-:Y:S02]  /*cd00*/  @P2 R2UR UR8, R5 ;  /* 0x00000000050822ca */ /* 0x000fe400000e0000 */
[----:B------:R-:W-:Y:S02]  /*cd10*/  @P2 PLOP3.LUT P0, PT, P2, PT, PT, 0x8, 0x0 ;  /* 0x000000000000281c */ /* 0x000fe4000170e170 */
[----:B------:R-:W-:-:S09]  /*cd20*/  PLOP3.LUT P2, PT, PT, PT, PT, 0x8, 0x0 ;  /* 0x000000000000781c */ /* 0x000fd20003f4e170 */
[----:B------:R1:W-:Y:S02]  /*cd30*/  UTMALDG.4D [UR8], [UR4], desc[UR6] ;  /* 0x00000608040075b4 */ /* 0x0003e40008019000 */
[----:B-1----:R-:W-:Y:S05]  /*cd40*/  @P0 BRA.U.ANY `(.L_x_66) ;  /* 0xfffffffd00d80947 */ /* 0x002fea000393ffff */
[----:B------:R-:W1:Y:S01]  /*cd50*/  SYNCS.PHASECHK.TRANS64.TRYWAIT P0, [R6+URZ+0x29840], R4 ;  /* 0x02984004060075a7 */ /* 0x000e62000800017f */
[----:B------:R-:W-:Y:S04]  /*cd60*/  BSSY B1, `(.L_x_67) ;  /* 0x0000002000017945 */ /* 0x000fe80003800000 */
[----:B-1----:R-:W-:Y:S05]  /*cd70*/  @!P0 BRA `(.L_x_68) ;  /* 0x0000001c00ec8947 */ /* 0x002fea0003800000 */
.L_x_120:
[----:B------:R-:W-:Y:S05]  /*cd80*/  BSYNC B1 ;  /* 0x0000000000017941 */ /* 0x000fea0003800000 */
.L_x_67:
[----:B------:R-:W-:Y:S01]  /*cd90*/  BSSY B1, `(.L_x_69) ;  /* 0x000000b000017945 */ /* 0x000fe20003800000 */
[----:B01----:R-:W-:Y:S02]  /*cda0*/  IMAD.MOV.U32 R4, RZ, RZ, 0x0 ;  /* 0x00000000ff047424 */ /* 0x003fe400078e00ff */
[----:B------:R-:W-:Y:S01]  /*cdb0*/  IMAD.MOV.U32 R5, RZ, RZ, 0x14f00000 ;  /* 0x14f00000ff057424 */ /* 0x000fe200078e00ff */
[----:B------:R-:W-:Y:S06]  /*cdc0*/  @P1 BRA `(.L_x_70) ;  /* 0x00000000001c1947 */ /* 0x000fec0003800000 */
[----:B------:R-:W0:Y:S02]  /*cdd0*/  S2R R9, SR_TID.X ;  /* 0x0000000000097919 */ /* 0x000e240000002100 */
[----:B0-----:R-:W-:Y:S01]  /*cde0*/  LOP3.LUT R11, R9, 0x1f, RZ, 0xc0, !PT ;  /* 0x0000001f090b7812 */ /* 0x001fe200078ec0ff */
[----:B------:R-:W-:-:S03]  /*cdf0*/  IMAD.MOV.U32 R9, RZ, RZ, 0x7800 ;  /* 0x00007800ff097424 */ /* 0x000fc600078e00ff */
[----:B------:R-:W-:Y:S01]  /*ce00*/  ISETP.NE.AND P0, PT, R11, RZ, PT ;  /* 0x000000ff0b00720c */ /* 0x000fe20003f05270 */
[----:B------:R0:W-:-:S12]  /*ce10*/  SYNCS.ARRIVE.TRANS64 RZ, [R6+URZ+0x29830], R9 ;  /* 0x0298300906ff79a7 */ /* 0x0001d8000800003f */
[----:B0-----:R-:W-:Y:S05]  /*ce20*/  @!P0 BRA `(.L_x_70) ;  /* 0x0000000000048947 */ /* 0x001fea0003800000 */
[----:B------:R-:W-:Y:S01]  /*ce30*/  BPT.TRAP 0x1 ;  /* 0x000000040000795c */ /* 0x000fe20000300000 */
.L_x_70:
[----:B------:R-:W-:Y:S05]  /*ce40*/  BSYNC B1 ;  /* 0x0000000000017941 */ /* 0x000fea0003800000 */
.L_x_69:
[----:B------:R-:W-:Y:S01]  /*ce50*/  R2UR UR10, R10 ;  /* 0x000000000a0a72ca */ /* 0x000fe200000e0000 */
[----:B------:R-:W-:Y:S01]  /*ce60*/  IMAD R7, R17, 0x7800, R7 ;  /* 0x0000780011077824 */ /* 0x000fe200078e0207 */
[----:B------:R-:W-:Y:S01]  /*ce70*/  R2UR UR6, R4 ;  /* 0x00000000040672ca */ /* 0x000fe200000e0000 */
[----:B------:R-:W-:Y:S01]  /*ce80*/  UIADD3 UR4, UP0, UR52, 0x370, URZ ;  /* 0x0000037034047890 */ /* 0x000fe2000ff1e03f */
[----:B------:R-:W-:Y:S01]  /*ce90*/  R2UR UR7, R5 ;  /* 0x00000000050772ca */ /* 0x000fe200000e0000 */
[----:B------:R-:W-:Y:S01]  /*cea0*/  VIADD R6, R6, 0x29830 ;  /* 0x0002983006067836 */ /* 0x000fe20000000000 */
[----:B------:R-:W-:Y:S01]  /*ceb0*/  PLOP3.LUT P0, PT, PT, PT, PT, 0x80, 0x0 ;  /* 0x000000000000781c */ /* 0x000fe20003f0f070 */
[----:B------:R-:W-:Y:S01]  /*cec0*/  VIADD R9, R7, 0x1a400 ;  /* 0x0001a40007097836 */ /* 0x000fe20000000000 */
[----:B------:R-:W-:-:S12]  /*ced0*/  UIADD3.X UR5, URZ, UR53, URZ, UP0, !UPT ;  /* 0x000000353f057290 */ /* 0x000fd800087fe43f */
.L_x_71:
[----:B------:R-:W-:-:S13]  /*cee0*/  @P0 ELECT P1, URZ, PT ;  /* 0x00000000003f082f */ /* 0x000fda0003820000 */
[----:B------:R-:W-:Y:S01]  /*cef0*/  @P1 R2UR UR13, R16 ;  /* 0x00000000100d12ca */ /* 0x000fe200000e0000 */
[----:B------:R-:W-:Y:S01]  /*cf00*/  UMOV UR12, UR36 ;  /* 0x00000024000c7c82 */ /* 0x000fe20008000000 */
[----:B------:R-:W-:Y:S02]  /*cf10*/  @P1 R2UR UR11, R8 ;  /* 0x00000000080b12ca */ /* 0x000fe400000e0000 */
[----:B------:R-:W-:Y:S02]  /*cf20*/  @P1 R2UR UR9, R6 ;  /* 0x00000000060912ca */ /* 0x000fe400000e0000 */
[----:B------:R-:W-:Y:S02]  /*cf30*/  @P1 R2UR UR8, R9 ;  /* 0x00000000090812ca */ /* 0x000fe400000e0000 */
[----:B------:R-:W-:Y:S02]  /*cf40*/  @P1 PLOP3.LUT P0, PT, P1, PT, PT, 0x8, 0x0 ;  /* 0x000000000000181c */ /* 0x000fe40000f0e170 */
[----:B------:R-:W-:-:S09]  /*cf50*/  PLOP3.LUT P1, PT, PT, PT, PT, 0x8, 0x0 ;  /* 0x000000000000781c */ /* 0x000fd20003f2e170 */
[----:B------:R0:W-:Y:S02]  /*cf60*/  UTMALDG.4D [UR8], [UR4], desc[UR6] ;  /* 0x00000608040075b4 */ /* 0x0001e40008019000 */
[----:B0-----:R-:W-:Y:S05]  /*cf70*/  @P0 BRA.U.ANY `(.L_x_71) ;  /* 0xfffffffd00d80947 */ /* 0x001fea000393ffff */
[----:B------:R-:W-:Y:S01]  /*cf80*/  R2UR UR6, R4 ;  /* 0x00000000040672ca */ /* 0x000fe200000e0000 */
[----:B------:R-:W-:Y:S01]  /*cf90*/  VIADD R9, R7, 0x1cc00 ;  /* 0x0001cc0007097836 */ /* 0x000fe20000000000 */
[----:B------:R-:W-:Y:S01]  /*cfa0*/  R2UR UR7, R5 ;  /* 0x00000000050772ca */ /* 0x000fe200000e0000 */
[----:B------:R-:W-:Y:S01]  /*cfb0*/  UMOV UR10, 0x40 ;  /* 0x00000040000a7882 */ /* 0x000fe20000000000 */
[----:B------:R-:W-:-:S13]  /*cfc0*/  PLOP3.LUT P0, PT, PT, PT, PT, 0x80, 0x0 ;  /* 0x000000000000781c */ /* 0x000fda0003f0f070 */
.L_x_72:
        /* <DEDUP_REMOVED lines=15> */
.L_x_73:
        /* <DEDUP_REMOVED lines=10> */
.L_x_60:
[----:B------:R-:W-:Y:S05]  /*d160*/  BSYNC B0 ;  /* 0x0000000000007941 */ /* 0x000fea0003800000 */
.L_x_59:
[----:B------:R-:W-:-:S06]  /*d170*/  UISETP.NE.AND UP0, UPT, UR42, 0x3, UPT ;  /* 0x000000032a00788c */ /* 0x000fcc000bf05270 */
[----:B------:R-:W-:-:S13]  /*d180*/  PLOP3.LUT P0, PT, PT, PT, UP0, 0x80, 0x0 ;  /* 0x000000000000781c */ /* 0x000fda0003f0f008 */
[----:B------:R-:W-:Y:S05]  /*d190*/  @!P0 BRA `(.L_x_74) ;  /* 0x0000000000048947 */ /* 0x000fea0003800000 */
[----:B------:R-:W-:Y:S01]  /*d1a0*/  BPT.TRAP 0x1 ;  /* 0x000000040000795c */ /* 0x000fe20000300000 */
.L_x_74:
[----:B------:R-:W-:Y:S01]  /*d1b0*/  IMAD.U32 R4, RZ, RZ, UR47 ;  /* 0x0000002fff047e24 */ /* 0x000fe2000f8e00ff */
[----:B------:R-:W-:Y:S01]  /*d1c0*/  LEA R18, R3, UR41, 0x3 ;  /* 0x0000002903127c11 */ /* 0x000fe2000f8e18ff */
[----:B------:R-:W-:Y:S03]  /*d1d0*/  BSSY B0, `(.L_x_75) ;  /* 0x0000006000007945 */ /* 0x000fe60003800000 */
[----:B------:R-:W-:Y:S02]  /*d1e0*/  ISETP.NE.AND P1, PT, R4, 0x3, PT ;  /* 0x000000030400780c */ /* 0x000fe40003f25270 */
[----:B------:R-:W-:-:S04]  /*d1f0*/  LOP3.LUT R4, R0, 0x1, RZ, 0x3c, !PT ;  /* 0x0000000100047812 */ /* 0x000fc800078e3cff */
[----:B------:R-:W-:-:S04]  /*d200*/  SHF.L.U32 R4, R4, 0x1f, RZ ;  /* 0x0000001f04047819 */ /* 0x000fc800000006ff */
[----:B------:R-:W1:Y:S02]  /*d210*/  SYNCS.PHASECHK.TRANS64.TRYWAIT P0, [R18+URZ+0x29870], R4 ;  /* 0x02987004120075a7 */ /* 0x000e64000800017f */
[----:B-1----:R-:W-:Y:S05]  /*d220*/  @!P0 BRA `(.L_x_76) ;  /* 0x0000001800d48947 */ /* 0x002fea0003800000 */
.L_x_121:
[----:B------:R-:W-:Y:S05]  /*d230*/  BSYNC B0 ;  /* 0x0000000000007941 */ /* 0x000fea0003800000 */
.L_x_75:
[----:B------:R-:W-:Y:S05]  /*d240*/  @!P1 BRA `(.L_x_77) ;  /* 0x0000000000049947 */ /* 0x000fea0003800000 */
[----:B------:R-:W-:Y:S01]  /*d250*/  BPT.TRAP 0x1 ;  /* 0x000000040000795c */ /* 0x000fe20000300000 */
.L_x_77:
[----:B------:R-:W-:Y:S01]  /*d260*/  SHF.L.U32 R0, R0, 0x1f, RZ ;  /* 0x0000001f00007819 */ /* 0x000fe200000006ff */
[----:B------:R-:W-:-:S03]  /*d270*/  IMAD R12, R3, 0x5000, RZ ;  /* 0x00005000030c7824 */ /* 0x000fc600078e02ff */
[----:B------:R-:W3:Y:S02]  /*d280*/  SYNCS.PHASECHK.TRANS64.TRYWAIT P0, [R18+URZ+0x29860], R0 ;  /* 0x02986000120075a7 */ /* 0x000ee4000800017f */
[----:B---3--:R-:W-:Y:S05]  /*d290*/  @!P0 BRA `(.L_x_78) ;  /* 0x0000001800cc8947 */ /* 0x008fea0003800000 */
.L_x_122:
[----:B-1----:R-:W3:Y:S04]  /*d2a0*/  LDL R4, [R1+0x14] ;  /* 0x0000140001047983 */ /* 0x002ee80000100800 */
[----:B------:R-:W4:Y:S01]  /*d2b0*/  LDL R13, [R1+0x10] ;  /* 0x00001000010d7983 */ /* 0x000f220000100800 */
[----:B------:R-:W-:Y:S05]  /*d2c0*/  WARPSYNC.ALL ;  /* 0x0000000000007948 */ /* 0x000fea0003800000 */
[----:B------:R-:W1:Y:S01]  /*d2d0*/  S2R R3, SR_TID.X ;  /* 0x0000000000037919 */ /* 0x000e620000002100 */
[----:B0-----:R-:W-:Y:S01]  /*d2e0*/  IMAD.MOV.U32 R6, RZ, RZ, 0x40 ;  /* 0x00000040ff067424 */ /* 0x001fe200078e00ff */
[----:B-1----:R-:W-:-:S04]  /*d2f0*/  LOP3.LUT P0, RZ, R3, 0x4, RZ, 0xc0, !PT ;  /* 0x0000000403ff7812 */ /* 0x002fc8000780c0ff */
[----:B------:R-:W-:Y:S02]  /*d300*/  SEL R6, R6, 0xffffffc0, !P0 ;  /* 0xffffffc006067807 */ /* 0x000fe40004000000 */
[C---:B---3--:R-:W-:Y:S02]  /*d310*/  LOP3.LUT R0, R12.reuse, R4, RZ, 0xfc, !PT ;  /* 0x000000040c007212 */ /* 0x048fe400078efcff */
[----:B----4-:R-:W-:-:S03]  /*d320*/  LOP3.LUT R19, R12, R13, RZ, 0xfc, !PT ;  /* 0x0000000d0c137212 */ /* 0x010fc600078efcff */
[----:B------:R-:W0:Y:S01]  /*d330*/  LDSM.16.MT88.4 R8, [R0+UR41+0xa400] ;  /* 0x00a400290008783b */ /* 0x000e220008004200 */
[----:B------:R-:W-:Y:S02]  /*d340*/  VIADD R3, R0, UR41 ;  /* 0x0000002900037c36 */ /* 0x000fe40008000000 */
[----:B------:R-:W-:Y:S02]  /*d350*/  VIADD R19, R19, UR41 ;  /* 0x0000002913137c36 */ /* 0x000fe40008000000 */
[----:B------:R-:W-:Y:S01]  /*d360*/  IMAD.IADD R3, R6, 0x1, R3 ;  /* 0x0000000106037824 */ /* 0x000fe200078e0203 */
[C-C-:B0-----:R-:W-:Y:S02]  /*d370*/  PRMT R4, R8.reuse, 0x6420, R9.reuse ;  /* 0x0000642008047816 */ /* 0x141fe40000000009 */
[----:B------:R-:W-:Y:S02]  /*d380*/  PRMT R5, R8, 0x7531, R9 ;  /* 0x0000753108057816 */ /* 0x000fe40000000009 */
[----:B------:R-:W-:-:S02]  /*d390*/  PRMT R6, R10, 0x6420, R11 ;  /* 0x000064200a067816 */ /* 0x000fc4000000000b */
[----:B------:R-:W-:Y:S02]  /*d3a0*/  PRMT R7, R10, 0x7531, R11 ;  /* 0x000075310a077816 */ /* 0x000fe4000000000b */
[----:B------:R-:W0:Y:S04]  /*d3b0*/  LDSM.16.MT88.4 R8, [R3+0xa400] ;  /* 0x00a400000308783b */ /* 0x000e280000004200 */
[----:B------:R-:W-:Y:S01]  /*d3c0*/  STSM.16.M88.4 [R19+0x400], R4 ;  /* 0x0004000413007844 */ /* 0x000fe20000000200 */
[C-C-:B0-----:R-:W-:Y:S02]  /*d3d0*/  PRMT R12, R8.reuse, 0x6420, R9.reuse ;  /* 0x00006420080c7816 */ /* 0x141fe40000000009 */
[----:B------:R-:W-:Y:S02]  /*d3e0*/  PRMT R13, R8, 0x7531, R9 ;  /* 0x00007531080d7816 */ /* 0x000fe40000000009 */
[----:B------:R-:W-:-:S02]  /*d3f0*/  PRMT R14, R10, 0x6420, R11 ;  /* 0x000064200a0e7816 */ /* 0x000fc4000000000b */
[----:B------:R-:W-:-:S05]  /*d400*/  PRMT R15, R10, 0x7531, R11 ;  /* 0x000075310a0f7816 */ /* 0x000fca000000000b */
[----:B------:R-:W-:Y:S04]  /*d410*/  STSM.16.M88.4 [R19+0xc00], R12 ;  /* 0x000c000c13007844 */ /* 0x000fe80000000200 */
[----:B------:R-:W0:Y:S02]  /*d420*/  LDSM.16.MT88.4 R8, [R0+UR41+0xb400] ;  /* 0x00b400290008783b */ /* 0x000e240008004200 */
        /* <DEDUP_REMOVED lines=29> */
[----:B------:R0:W-:Y:S02]  /*d600*/  STSM.16.M88.4 [R19+0x3400], R4 ;  /* 0x0034000413007844 */ /* 0x0001e40000000200 */
[C-C-:B0-----:R-:W-:Y:S02]  /*d610*/  PRMT R4, R8.reuse, 0x6420, R9.reuse ;  /* 0x0000642008047816 */ /* 0x141fe40000000009 */
[----:B------:R-:W-:-:S02]  /*d620*/  PRMT R5, R8, 0x7531, R9 ;  /* 0x0000753108057816 */ /* 0x000fc40000000009 */
[C-C-:B------:R-:W-:Y:S02]  /*d630*/  PRMT R6, R10.reuse, 0x6420, R11.reuse ;  /* 0x000064200a067816 */ /* 0x140fe4000000000b */
[----:B------:R-:W-:-:S05]  /*d640*/  PRMT R7, R10, 0x7531, R11 ;  /* 0x000075310a077816 */ /* 0x000fca000000000b */
[----:B------:R-:W-:Y:S04]  /*d650*/  STSM.16.M88.4 [R19+0x3c00], R4 ;  /* 0x003c000413007844 */ /* 0x000fe80000000200 */
[----:B------:R-:W0:Y:S04]  /*d660*/  LDSM.16.MT88.4 R12, [R0+UR41+0xe400] ;  /* 0x00e40029000c783b */ /* 0x000e280008004200 */
[----:B------:R-:W1:Y:S01]  /*d670*/  LDSM.16.MT88.4 R4, [R3+0xe400] ;  /* 0x00e400000304783b */ /* 0x000e620000004200 */
[C-C-:B0-----:R-:W-:Y:S02]  /*d680*/  PRMT R8, R12.reuse, 0x6420, R13.reuse ;  /* 0x000064200c087816 */ /* 0x141fe4000000000d */
[----:B------:R-:W-:-:S02]  /*d690*/  PRMT R9, R12, 0x7531, R13 ;  /* 0x000075310c097816 */ /* 0x000fc4000000000d */
[C-C-:B------:R-:W-:Y:S02]  /*d6a0*/  PRMT R10, R14.reuse, 0x6420, R15.reuse ;  /* 0x000064200e0a7816 */ /* 0x140fe4000000000f */
[----:B------:R-:W-:-:S05]  /*d6b0*/  PRMT R11, R14, 0x7531, R15 ;  /* 0x000075310e0b7816 */ /* 0x000fca000000000f */
[----:B------:R1:W-:Y:S02]  /*d6c0*/  STSM.16.M88.4 [R19+0x4400], R8 ;  /* 0x0044000813007844 */ /* 0x0003e40000000200 */
[C-C-:B-1----:R-:W-:Y:S02]  /*d6d0*/  PRMT R8, R4.reuse, 0x6420, R5.reuse ;  /* 0x0000642004087816 */ /* 0x142fe40000000005 */
[----:B------:R-:W-:Y:S02]  /*d6e0*/  PRMT R9, R4, 0x7531, R5 ;  /* 0x0000753104097816 */ /* 0x000fe40000000005 */
[C-C-:B------:R-:W-:Y:S02]  /*d6f0*/  PRMT R10, R6.reuse, 0x6420, R7.reuse ;  /* 0x00006420060a7816 */ /* 0x140fe40000000007 */
[----:B------:R-:W-:-:S05]  /*d700*/  PRMT R11, R6, 0x7531, R7 ;  /* 0x00007531060b7816 */ /* 0x000fca0000000007 */
[----:B------:R0:W-:Y:S01]  /*d710*/  STSM.16.M88.4 [R19+0x4c00], R8 ;  /* 0x004c000813007844 */ /* 0x0001e20000000200 */
[----:B------:R-:W-:Y:S01]  /*d720*/  @!PT LDS RZ, [RZ] ;  /* 0x00000000fffff984 */ /* 0x000fe20000000800 */
[----:B------:R-:W-:Y:S01]  /*d730*/  @!PT LDS RZ, [RZ] ;  /* 0x00000000fffff984 */ /* 0x000fe20000000800 */
[----:B------:R-:W-:Y:S01]  /*d740*/  @!PT LDS RZ, [RZ] ;  /* 0x00000000fffff984 */ /* 0x000fe20000000800 */
[----:B------:R-:W-:Y:S01]  /*d750*/  @!PT LDS RZ, [RZ] ;  /* 0x00000000fffff984 */ /* 0x000fe20000000800 */
[----:B------:R1:W-:Y:S06]  /*d760*/  MEMBAR.ALL.CTA ;  /* 0x0000000000007992 */ /* 0x0003ec0000008000 */
[----:B-1----:R-:W1:Y:S01]  /*d770*/  FENCE.VIEW.ASYNC.S ;  /* 0x00000000000073c6 */ /* 0x002e620000000000 */
[----:B------:R-:W-:Y:S05]  /*d780*/  @!P1 BRA `(.L_x_79) ;  /* 0x0000000000049947 */ /* 0x000fea0003800000 */
[----:B------:R-:W-:Y:S01]  /*d790*/  BPT.TRAP 0x1 ;  /* 0x000000040000795c */ /* 0x000fe20000300000 */
.L_x_79:
[----:B------:R-:W3:Y:S01]  /*d7a0*/  S2R R0, SR_TID.X ;  /* 0x0000000000007919 */ /* 0x000ee20000002100 */
[----:B-1----:R1:W-:Y:S01]  /*d7b0*/  SYNCS.ARRIVE.TRANS64.A1T0 RZ, [R18+URZ+0x29850], RZ ;  /* 0x029850ff12ff79a7 */ /* 0x0023e2000810003f */
[----:B---3--:R-:W-:Y:S01]  /*d7c0*/  LOP3.LUT R0, R0, 0x7f, RZ, 0xc0, !PT ;  /* 0x0000007f00007812 */ /* 0x008fe200078ec0ff */
[----:B------:R-:W-:Y:S03]  /*d7d0*/  BAR.SYNC.DEFER_BLOCKING 0x2, 0x80 ;  /* 0x0082000000007b1d */ /* 0x000fe60000010000 */
[----:B------:R-:W-:-:S03]  /*d7e0*/  ISETP.NE.AND P0, PT, R0, RZ, PT ;  /* 0x000000ff0000720c */ /* 0x000fc60003f05270 */
[----:B------:R3:W5:Y:S10]  /*d7f0*/  LDL R0, [R1] ;  /* 0x0000000001007983 */ /* 0x0007740000100800 */
[----:B-1----:R-:W-:-:S05]  /*d800*/  @!P0 VIADD R18, R18, 0x29880 ;  /* 0x0002988012128836 */ /* 0x002fca0000000000 */
[----:B------:R-:W-:-:S04]  /*d810*/  @!P0 PRMT R18, RZ, 0x654, R18 ;  /* 0x00000654ff128816 */ /* 0x000fc80000000012 */
[----:B------:R3:W-:Y:S01]  /*d820*/  @!P0 SYNCS.ARRIVE.TRANS64.RED.A1T0 RZ, [R18+URZ], RZ ;  /* 0x000000ff12ff89a7 */ /* 0x0007e2000810043f */
[C---:B------:R-:W-:Y:S01]  /*d830*/  ISETP.GT.AND P0, PT, R2.reuse, RZ, PT ;  /* 0x000000ff0200720c */ /* 0x040fe20003f04270 */
[----:B------:R-:W-:Y:S02]  /*d840*/  VIADD R2, R2, 0xffffffff ;  /* 0xffffffff02027836 */ /* 0x000fe40000000000 */
[----:B------:R-:W-:-:S10]  /*d850*/  IMAD.MOV.U32 R3, RZ, RZ, R17 ;  /* 0x000000ffff037224 */ /* 0x000fd400078e0011 */
[----:B---3--:R-:W-:Y:S05]  /*d860*/  @P0 BRA `(.L_x_80) ;  /* 0xfffffff000100947 */ /* 0x008fea000383ffff */
.L_x_58:
[----:B------:R-:W-:-:S06]  /*d870*/  UISETP.NE.AND UP0, UPT, UR42, 0x3, UPT ;  /* 0x000000032a00788c */ /* 0x000fcc000bf05270 */
[----:B------:R-:W-:-:S13]  /*d880*/  PLOP3.LUT P0, PT, PT, PT, UP0, 0x80, 0x0 ;  /* 0x000000000000781c */ /* 0x000fda0003f0f008 */
[----:B------:R-:W-:Y:S05]  /*d890*/  @!P0 BRA `(.L_x_81) ;  /* 0x0000000000048947 */ /* 0x000fea0003800000 */
[----:B------:R-:W-:Y:S01]  /*d8a0*/  BPT.TRAP 0x1 ;  /* 0x000000040000795c */ /* 0x000fe20000300000 */
.L_x_81:
[----:B--2--5:R-:W2:Y:S01]  /*d8b0*/  LDL R0, [R1] ;  /* 0x0000000001007983 */ /* 0x024ea20000100800 */
[----:B------:R-:W-:Y:S01]  /*d8c0*/  LEA R16, R17, UR41, 0x3 ;  /* 0x0000002911107c11 */ /* 0x000fe2000f8e18ff */
[----:B------:R-:W-:Y:S01]  /*d8d0*/  BSSY B0, `(.L_x_82) ;  /* 0x0000007000007945 */ /* 0x000fe20003800000 */
[----:B--2---:R-:W-:Y:S01]  /*d8e0*/  LOP3.LUT R3, R0, 0x1, RZ, 0x3c, !PT ;  /* 0x0000000100037812 */ /* 0x004fe200078e3cff */
[----:B------:R-:W-:-:S03]  /*d8f0*/  IMAD.U32 R0, RZ, RZ, UR47 ;  /* 0x0000002fff007e24 */ /* 0x000fc6000f8e00ff */
[----:B------:R-:W-:Y:S02]  /*d900*/  SHF.L.U32 R3, R3, 0x1f, RZ ;  /* 0x0000001f03037819 */ /* 0x000fe400000006ff */
[----:B------:R-:W-:Y:S02]  /*d910*/  ISETP.NE.AND P1, PT, R0, 0x3, PT ;  /* 0x000000030000780c */ /* 0x000fe40003f25270 */
[----:B------:R-:W2:Y:S02]  /*d920*/  SYNCS.PHASECHK.TRANS64.TRYWAIT P0, [R16+URZ+0x29870], R3 ;  /* 0x02987003100075a7 */ /* 0x000ea4000800017f */
[----:B--2---:R-:W-:Y:S09]  /*d930*/  @!P0 BRA `(.L_x_83) ;  /* 0x0000001400388947 */ /* 0x004ff20003800000 */
.L_x_123:
[----:B------:R-:W-:Y:S05]  /*d940*/  BSYNC B0 ;  /* 0x0000000000007941 */ /* 0x000fea0003800000 */
.L_x_82:
[----:B------:R-:W-:Y:S05]  /*d950*/  @!P1 BRA `(.L_x_84) ;  /* 0x0000000000049947 */ /* 0x000fea0003800000 */
[----:B------:R-:W-:Y:S01]  /*d960*/  BPT.TRAP 0x1 ;  /* 0x000000040000795c */ /* 0x000fe20000300000 */
.L_x_84:
[----:B------:R-:W2:Y:S02]  /*d970*/  LDL R0, [R1] ;  /* 0x0000000001007983 */ /* 0x000ea40000100800 */
[----:B--2---:R-:W-:-:S04]  /*d980*/  SHF.L.U32 R3, R0, 0x1f, RZ ;  /* 0x0000001f00037819 */ /* 0x004fc800000006ff */
[----:B------:R-:W2:Y:S02]  /*d990*/  SYNCS.PHASECHK.TRANS64.TRYWAIT P0, [R16+URZ+0x29860], R3 ;  /* 0x02986003100075a7 */ /* 0x000ea4000800017f */
[----:B--2---:R-:W-:Y:S05]  /*d9a0*/  @!P0 BRA `(.L_x_85) ;  /* 0x0000001400308947 */ /* 0x004fea0003800000 */
.L_x_124:
[----:B-1----:R-:W3:Y:S04]  /*d9b0*/  LDL R2, [R1+0x14] ;  /* 0x0000140001027983 */ /* 0x002ee80000100800 */
[----:B------:R-:W4:Y:S01]  /*d9c0*/  LDL R12, [R1+0x10] ;  /* 0x00001000010c7983 */ /* 0x000f220000100800 */
[----:B------:R-:W-:Y:S01]  /*d9d0*/  IMAD R0, R17, 0x5000, RZ ;  /* 0x0000500011007824 */ /* 0x000fe200078e02ff */
[----:B------:R-:W-:Y:S05]  /*d9e0*/  WARPSYNC.ALL ;  /* 0x0000000000007948 */ /* 0x000fea0003800000 */
[----:B0-----:R-:W0:Y:S01]  /*d9f0*/  S2R R8, SR_TID.X ;  /* 0x0000000000087919 */ /* 0x001e220000002100 */
[----:B------:R-:W-:Y:S01]  /*da00*/  IMAD.MOV.U32 R10, RZ, RZ, 0x40 ;  /* 0x00000040ff0a7424 */ /* 0x000fe200078e00ff */
[----:B0-----:R-:W-:-:S04]  /*da10*/  LOP3.LUT P0, RZ, R8, 0x4, RZ, 0xc0, !PT ;  /* 0x0000000408ff7812 */ /* 0x001fc8000780c0ff */
[----:B------:R-:W-:Y:S02]  /*da20*/  SEL R10, R10, 0xffffffc0, !P0 ;  /* 0xffffffc00a0a7807 */ /* 0x000fe40004000000 */
[C---:B---3--:R-:W-:Y:S02]  /*da30*/  LOP3.LUT R2, R0.reuse, R2, RZ, 0xfc, !PT ;  /* 0x0000000200027212 */ /* 0x048fe400078efcff */
[----:B----4-:R-:W-:-:S03]  /*da40*/  LOP3.LUT R0, R0, R12, RZ, 0xfc, !PT ;  /* 0x0000000c00007212 */ /* 0x010fc600078efcff */
[----:B------:R-:W0:Y:S01]  /*da50*/  LDSM.16.MT88.4 R4, [R2+UR41+0xa400] ;  /* 0x00a400290204783b */ /* 0x000e220008004200 */
[----:B--2---:R-:W-:Y:S02]  /*da60*/  VIADD R3, R2, UR41 ;  /* 0x0000002902037c36 */ /* 0x004fe40008000000 */
[----:B------:R-:W-:Y:S02]  /*da70*/  VIADD R0, R0, UR41 ;  /* 0x0000002900007c36 */ /* 0x000fe40008000000 */
[----:B------:R-:W-:Y:S01]  /*da80*/  IMAD.IADD R3, R10, 0x1, R3 ;  /* 0x000000010a037824 */ /* 0x000fe200078e0203 */
        /* <DEDUP_REMOVED lines=53> */
[----:B------:R1:W-:Y:S01]  /*dde0*/  STSM.16.M88.4 [R0+0x4400], R12 ;  /* 0x0044000c00007844 */ /* 0x0003e20000000200 */
[C-C-:B0-----:R-:W-:Y:S02]  /*ddf0*/  PRMT R8, R4.reuse, 0x6420, R5.reuse ;  /* 0x0000642004087816 */ /* 0x141fe40000000005 */
[----:B------:R-:W-:Y:S02]  /*de00*/  PRMT R9, R4, 0x7531, R5 ;  /* 0x0000753104097816 */ /* 0x000fe40000000005 */
[----:B------:R-:W-:-:S02]  /*de10*/  PRMT R10, R6, 0x6420, R7 ;  /* 0x00006420060a7816 */ /* 0x000fc40000000007 */
[----:B------:R-:W-:-:S05]  /*de20*/  PRMT R11, R6, 0x7531, R7 ;  /* 0x00007531060b7816 */ /* 0x000fca0000000007 */
[----:B------:R1:W-:Y:S01]  /*de30*/  STSM.16.M88.4 [R0+0x4c00], R8 ;  /* 0x004c000800007844 */ /* 0x0003e20000000200 */
[----:B------:R-:W-:Y:S01]  /*de40*/  @!PT LDS RZ, [RZ] ;  /* 0x00000000fffff984 */ /* 0x000fe20000000800 */
[----:B------:R-:W-:Y:S01]  /*de50*/  @!PT LDS RZ, [RZ] ;  /* 0x00000000fffff984 */ /* 0x000fe20000000800 */
[----:B------:R-:W-:Y:S01]  /*de60*/  @!PT LDS RZ, [RZ] ;  /* 0x00000000fffff984 */ /* 0x000fe20000000800 */
[----:B------:R-:W-:Y:S01]  /*de70*/  @!PT LDS RZ, [RZ] ;  /* 0x00000000fffff984 */ /* 0x000fe20000000800 */
[----:B------:R0:W-:Y:S06]  /*de80*/  MEMBAR.ALL.CTA ;  /* 0x0000000000007992 */ /* 0x0001ec0000008000 */
[----:B0-----:R-:W0:Y:S01]  /*de90*/  FENCE.VIEW.ASYNC.S ;  /* 0x00000000000073c6 */ /* 0x001e220000000000 */
[----:B------:R-:W-:Y:S05]  /*dea0*/  @!P1 BRA `(.L_x_86) ;  /* 0x0000000000049947 */ /* 0x000fea0003800000 */
[----:B------:R-:W-:Y:S01]  /*deb0*/  BPT.TRAP 0x1 ;  /* 0x000000040000795c */ /* 0x000fe20000300000 */
.L_x_86:
[----:B------:R-:W2:Y:S01]  /*dec0*/  LDL.LU R3, [R1] ;  /* 0x0000000001037983 */ /* 0x000ea20000300800 */
[----:B0-----:R-:W-:Y:S01]  /*ded0*/  SYNCS.ARRIVE.TRANS64.A1T0 RZ, [R16+URZ+0x29850], RZ ;  /* 0x029850ff10ff79a7 */ /* 0x001fe2000810003f */
[----:B-1----:R-:W0:Y:S01]  /*dee0*/  S2R R0, SR_TID.X ;  /* 0x0000000000007919 */ /* 0x002e220000002100 */
[----:B------:R-:W-:Y:S01]  /*def0*/  VIADD R17, R17, 0x1 ;  /* 0x0000000111117836 */ /* 0x000fe20000000000 */
[----:B------:R-:W1:Y:S01]  /*df00*/  LDC R2, c[0x0][0xc34] ;  /* 0x00030d00ff027b82 */ /* 0x000e620000000800 */
[----:B0-----:R-:W-:-:S07]  /*df10*/  LOP3.LUT R0, R0, 0x7f, RZ, 0xc0, !PT ;  /* 0x0000007f00007812 */ /* 0x001fce00078ec0ff */
[----:B------:R-:W-:Y:S01]  /*df20*/  BAR.SYNC.DEFER_BLOCKING 0x2, 0x80 ;  /* 0x0082000000007b1d */ /* 0x000fe20000010000 */
[----:B------:R-:W-:-:S13]  /*df30*/  ISETP.NE.AND P0, PT, R0, RZ, PT ;  /* 0x000000ff0000720c */ /* 0x000fda0003f05270 */
[----:B------:R-:W-:-:S05]  /*df40*/  @!P0 VIADD R0, R16, 0x29880 ;  /* 0x0002988010008836 */ /* 0x000fca0000000000 */
[----:B------:R-:W-:-:S04]  /*df50*/  @!P0 PRMT R0, RZ, 0x654, R0 ;  /* 0x00000654ff008816 */ /* 0x000fc80000000000 */
[----:B------:R0:W-:Y:S01]  /*df60*/  @!P0 SYNCS.ARRIVE.TRANS64.RED.A1T0 RZ, [R0+URZ], RZ ;  /* 0x000000ff00ff89a7 */ /* 0x0001e2000810043f */
[----:B------:R-:W-:-:S04]  /*df70*/  ISETP.NE.AND P0, PT, R17, 0x2, PT ;  /* 0x000000021100780c */ /* 0x000fc80003f05270 */
[----:B0-----:R-:W-:Y:S01]  /*df80*/  SEL R0, RZ, 0x1, P0 ;  /* 0x00000001ff007807 */ /* 0x001fe20000000000 */
[----:B------:R-:W-:-:S06]  /*df90*/  UIADD3 UR50, UR43, UR50, URZ ;  /* 0x000000322b327290 */ /* 0x000fcc000fffe03f */
[----:B-1----:R-:W-:Y:S01]  /*dfa0*/  ISETP.LE.AND P1, PT, R2, UR50, PT ;  /* 0x0000003202007c0c */ /* 0x002fe2000bf23270 */
[----:B------:R-:W-:Y:S01]  /*dfb0*/  UIADD3 UR46, UR46, 0x1, URZ ;  /* 0x000000012e2e7890 */ /* 0x000fe2000fffe03f */
[----:B------:R-:W-:Y:S02]  /*dfc0*/  SEL R17, R17, RZ, P0 ;  /* 0x000000ff11117207 */ /* 0x000fe40000000000 */
[----:B--2---:R-:W-:-:S05]  /*dfd0*/  LOP3.LUT R3, R3, R0, RZ, 0x3c, !PT ;  /* 0x0000000003037212 */ /* 0x004fca00078e3cff */
[----:B------:R1:W-:Y:S04]  /*dfe0*/  STL [R1], R3 ;  /* 0x0000000301007387 */ /* 0x0003e80000100800 */
[----:B------:R-:W-:Y:S05]  /*dff0*/  @!P1 BRA `(.L_x_87) ;  /* 0xffffffd000089947 */ /* 0x000fea000383ffff */
[----:B------:R-:W-:-:S12]  /*e000*/  ULOP3.LUT UR46, UR46, 0x1, URZ, 0xc, !UPT ;  /* 0x000000012e2e7892 */ /* 0x000fd8000f8e0c3f */
.L_x_40:
[----:B-1----:R-:W0:Y:S01]  /*e010*/  S2R R3, SR_CgaCtaId ;  /* 0x0000000000037919 */ /* 0x002e220000008800 */
[----:B------:R-:W-:-:S04]  /*e020*/  MOV R0, 0x400 ;  /* 0x0000040000007802 */ /* 0x000fc80000000f00 */
[----:B0-----:R-:W-:Y:S01]  /*e030*/  LEA R8, R3, R0, 0x18 ;  /* 0x0000000003087211 */ /* 0x001fe200078ec0ff */
[----:B------:R-:W-:-:S05]  /*e040*/  IMAD.U32 R0, RZ, RZ, UR46 ;  /* 0x0000002eff007e24 */ /* 0x000fca000f8e00ff */
[----:B------:R-:W-:-:S04]  /*e050*/  SHF.L.U32 R0, R0, 0x1f, RZ ;  /* 0x0000001f00007819 */ /* 0x000fc800000006ff */
[----:B------:R-:W0:Y:S02]  /*e060*/  SYNCS.PHASECHK.TRANS64.TRYWAIT P0, [R8+URZ+0x29820], R0 ;  /* 0x02982000080075a7 */ /* 0x000e24000800017f */
[----:B0-----:R-:W-:Y:S05]  /*e070*/  @!P0 BRA `(.L_x_88) ;  /* 0x0000000c00908947 */ /* 0x001fea0003800000 */
.L_x_125:
[----:B------:R-:W1:Y:S02]  /*e080*/  S2R R2, SR_TID.X ;  /* 0x0000000000027919 */ /* 0x000e640000002100 */
[----:B-1----:R-:W-:-:S04]  /*e090*/  SHF.R.U32.HI R2, RZ, 0x5, R2 ;  /* 0x00000005ff027819 */ /* 0x002fc80000011602 */
[----:B------:R-:W-:-:S05]  /*e0a0*/  LOP3.LUT R2, R2, 0x3, RZ, 0xc0, !PT ;  /* 0x0000000302027812 */ /* 0x000fca00078ec0ff */
[----:B0-----:R-:W0:Y:S02]  /*e0b0*/  SHFL.IDX PT, R0, R2, RZ, 0x1f ;  /* 0x00001fff02007589 */ /* 0x001e2400000e0000 */
[----:B0-----:R-:W-:-:S13]  /*e0c0*/  ISETP.NE.AND P0, PT, R0, RZ, PT ;  /* 0x000000ff0000720c */ /* 0x001fda0003f05270 */
[----:B------:R-:W-:Y:S05]  /*e0d0*/  @P0 EXIT ;  /* 0x000000000000094d */ /* 0x000fea0003800000 */
[----:B------:R-:W-:Y:S01]  /*e0e0*/  ELECT P0, URZ, PT ;  /* 0x00000000003f782f */ /* 0x000fe20003800000 */
[----:B------:R-:W-:-:S12]  /*e0f0*/  BSSY B0, `(.L_x_89) ;  /* 0x0000028000007945 */ /* 0x000fd80003800000 */
[----:B------:R-:W-:Y:S05]  /*e100*/  @!P0 BRA `(.L_x_90) ;  /* 0x0000000000988947 */ /* 0x000fea0003800000 */
[----:B------:R-:W-:-:S06]  /*e110*/  ULOP3.LUT UR4, UR38, 0x2, URZ, 0xfc, !UPT ;  /* 0x0000000226047892 */ /* 0x000fcc000f8efc3f */
[----:B------:R-:W-:-:S04]  /*e120*/  MOV R0, UR4 ;  /* 0x0000000400007c02 */ /* 0x000fc80008000f00 */
[----:B------:R-:W-:-:S13]  /*e130*/  ISETP.NE.AND P0, PT, R0, 0x3, PT ;  /* 0x000000030000780c */ /* 0x000fda0003f05270 */
[----:B------:R-:W-:Y:S05]  /*e140*/  @!P0 BRA `(.L_x_91) ;  /* 0x0000000000048947 */ /* 0x000fea0003800000 */
[----:B------:R-:W-:Y:S01]  /*e150*/  BPT.TRAP 0x1 ;  /* 0x000000040000795c */ /* 0x000fe20000300000 */
.L_x_91:
[----:B------:R-:W2:Y:S01]  /*e160*/  LDL.LU R6, [R1] ;  /* 0x0000000001067983 */ /* 0x000ea20000300800 */
[----:B------:R-:W-:Y:S02]  /*e170*/  VIADD R0, R8, 0x29840 ;  /* 0x0002984008007836 */ /* 0x000fe40000000000 */
[C---:B------:R-:W-:Y:S02]  /*e180*/  VIADD R2, R17.reuse, 0x1 ;  /* 0x0000000111027836 */ /* 0x040fe40000000000 */
[----:B------:R-:W-:-:S03]  /*e190*/  IMAD R5, R17, 0x8, R0 ;  /* 0x0000000811057824 */ /* 0x000fc600078e0200 */
[----:B------:R-:W-:-:S04]  /*e1a0*/  ISETP.NE.AND P2, PT, R2, 0x2, PT ;  /* 0x000000020200780c */ /* 0x000fc80003f45270 */
[----:B------:R-:W-:Y:S02]  /*e1b0*/  SEL R3, RZ, 0x1, P2 ;  /* 0x00000001ff037807 */ /* 0x000fe40001000000 */
[C---:B--2---:R-:W-:Y:S02]  /*e1c0*/  SHF.L.U32 R4, R6.reuse, 0x1f, RZ ;  /* 0x0000001f06047819 */ /* 0x044fe400000006ff */
[----:B------:R-:W-:Y:S02]  /*e1d0*/  LOP3.LUT R6, R6, R3, RZ, 0x3c, !PT ;  /* 0x0000000306067212 */ /* 0x000fe400078e3cff */
[----:B------:R-:W0:Y:S01]  /*e1e0*/  SYNCS.PHASECHK.TRANS64.TRYWAIT P1, [R5+URZ], R4 ;  /* 0x00000004050075a7 */ /* 0x000e22000802017f */
[----:B------:R-:W-:-:S05]  /*e1f0*/  SEL R3, R2, RZ, P2 ;  /* 0x000000ff02037207 */ /* 0x000fca0001000000 */
[----:B------:R-:W-:Y:S01]  /*e200*/  IMAD R7, R3, 0x8, R0 ;  /* 0x0000000803077824 */ /* 0x000fe200078e0200 */
[----:B------:R-:W-:Y:S01]  /*e210*/  SHF.L.U32 R0, R6, 0x1f, RZ ;  /* 0x0000001f06007819 */ /* 0x000fe200000006ff */
[----:B0-----:R-:W-:Y:S06]  /*e220*/  @!P1 BRA `(.L_x_92) ;  /* 0x0000000c00389947 */ /* 0x001fec0003800000 */
.L_x_126:
[----:B------:R-:W1:Y:S02]  /*e230*/  SYNCS.PHASECHK.TRANS64.TRYWAIT P1, [R7+URZ], R0 ;  /* 0x00000000070075a7 */ /* 0x000e64000802017f */
[----:B-1----:R-:W-:Y:S05]  /*e240*/  @!P1 BRA `(.L_x_93) ;  /* 0x0000000c00449947 */ /* 0x002fea0003800000 */
.L_x_127:
[----:B------:R-:W-:Y:S05]  /*e250*/  @!P0 BRA `(.L_x_94) ;  /* 0x0000000000048947 */ /* 0x000fea0003800000 */
[----:B------:R-:W-:Y:S01]  /*e260*/  BPT.TRAP 0x1 ;  /* 0x000000040000795c */ /* 0x000fe20000300000 */
.L_x_94:
[----:B------:R-:W-:-:S04]  /*e270*/  IMAD R17, R17, 0x8, R8 ;  /* 0x0000000811117824 */ /* 0x000fc800078e0208 */
[----:B------:R-:W2:Y:S02]  /*e280*/  SYNCS.PHASECHK.TRANS64.TRYWAIT P1, [R17+URZ+0x29860], R4 ;  /* 0x02986004110075a7 */ /* 0x000ea4000802017f */
[----:B--2---:R-:W-:Y:S05]  /*e290*/  @!P1 BRA `(.L_x_95) ;  /* 0x0000000c00449947 */ /* 0x004fea0003800000 */
.L_x_128:
[----:B------:R-:W-:Y:S05]  /*e2a0*/  @!P0 BRA `(.L_x_96) ;  /* 0x0000000000048947 */ /* 0x000fea0003800000 */
[----:B------:R-:W-:Y:S01]  /*e2b0*/  BPT.TRAP 0x1 ;  /* 0x000000040000795c */ /* 0x000fe20000300000 */
.L_x_96:
[----:B------:R-:W-:-:S04]  /*e2c0*/  IMAD R3, R3, 0x8, R8 ;  /* 0x0000000803037824 */ /* 0x000fc800078e0208 */
[----:B------:R-:W3:Y:S02]  /*e2d0*/  SYNCS.PHASECHK.TRANS64.TRYWAIT P1, [R3+URZ+0x29860], R0 ;  /* 0x02986000030075a7 */ /* 0x000ee4000802017f */
[----:B---3--:R-:W-:Y:S05]  /*e2e0*/  @!P1 BRA `(.L_x_97) ;  /* 0x0000000c00449947 */ /* 0x008fea0003800000 */
.L_x_129:
[----:B------:R-:W-:Y:S05]  /*e2f0*/  @!P0 BRA `(.L_x_98) ;  /* 0x0000000000048947 */ /* 0x000fea0003800000 */
[----:B------:R-:W-:Y:S01]  /*e300*/  BPT.TRAP 0x1 ;  /* 0x000000040000795c */ /* 0x000fe20000300000 */
.L_x_98:
[----:B------:R-:W4:Y:S02]  /*e310*/  SYNCS.PHASECHK.TRANS64.TRYWAIT P0, [R17+URZ+0x29880], R4 ;  /* 0x02988004110075a7 */ /* 0x000f24000800017f */
[----:B----4-:R-:W-:Y:S05]  /*e320*/  @!P0 BRA `(.L_x_99) ;  /* 0x0000000c00488947 */ /* 0x010fea0003800000 */
.L_x_100:
[----:B------:R0:W0:Y:S02]  /*e330*/  SYNCS.PHASECHK.TRANS64.TRYWAIT P0, [R3+URZ+0x29880], R0 ;  /* 0x02988000030075a7 */ /* 0x000024000800017f */
[----:B0-----:R-:W-:Y:S05]  /*e340*/  @!P0 NANOSLEEP.SYNCS 0x989680 ;  /* 0x009896800000895d */ /* 0x001fea0003900000 */
[----:B------:R-:W0:Y:S02]  /*e350*/  @!P0 SYNCS.PHASECHK.TRANS64 P0, [R3+URZ+0x29880], R0 ;  /* 0x02988000030085a7 */ /* 0x000e24000800007f */
[----:B0-----:R-:W-:Y:S05]  /*e360*/  @!P0 BRA `(.L_x_100) ;  /* 0xfffffffc00f08947 */ /* 0x001fea000383ffff */
.L_x_90:
[----:B------:R-:W-:Y:S05]  /*e370*/  BSYNC B0 ;  /* 0x0000000000007941 */ /* 0x000fea0003800000 */
.L_x_89:
[----:B------:R-:W-:Y:S05]  /*e380*/  EXIT ;  /* 0x000000000000794d */ /* 0x000fea0003800000 */
.L_x_10:
[----:B0-----:R-:W-:-:S04]  /*e390*/  IMAD.U32 R3, RZ, RZ, UR39 ;  /* 0x00000027ff037e24 */ /* 0x001fc8000f8e00ff */
[----:B------:R0:W1:Y:S03]  /*e3a0*/  SYNCS.PHASECHK.TRANS64.TRYWAIT P1, [R3+URZ+0x29800], R8 ;  /* 0x02980008030075a7 */ /* 0x000066000802017f */
[----:B-1----:R-:W-:Y:S05]  /*e3b0*/  @!P1 NANOSLEEP.SYNCS 0x989680 ;  /* 0x009896800000995d */ /* 0x002fea0003900000 */
[----:B------:R-:W1:Y:S02]  /*e3c0*/  @!P1 SYNCS.PHASECHK.TRANS64 P1, [R3+URZ+0x29800], R8 ;  /* 0x02980008030095a7 */ /* 0x000e64000802007f */
[----:B-1----:R-:W-:Y:S05]  /*e3d0*/  @!P1 BRA `(.L_x_10) ;  /* 0xfffffffc00ec9947 */ /* 0x002fea000383ffff */
[----:B------:R-:W-:Y:S05]  /*e3e0*/  BRA `(.L_x_101) ;  /* 0xffffff3000387947 */ /* 0x000fea000383ffff */
.L_x_14:
[----:B-1----:R1:W2:Y:S02]  /*e3f0*/  SYNCS.PHASECHK.TRANS64.TRYWAIT P1, [R3+URZ+0x29830], R4 ;  /* 0x02983004030075a7 */ /* 0x0022a4000802017f */
[----:B--2---:R-:W-:Y:S05]  /*e400*/  @!P1 NANOSLEEP.SYNCS 0x989680 ;  /* 0x009896800000995d */ /* 0x004fea0003900000 */
[----:B------:R-:W2:Y:S02]  /*e410*/  @!P1 SYNCS.PHASECHK.TRANS64 P1, [R3+URZ+0x29830], R4 ;  /* 0x02983004030095a7 */ /* 0x000ea4000802007f */
[----:B--2---:R-:W-:Y:S05]  /*e420*/  @!P1 BRA `(.L_x_14) ;  /* 0xfffffffc00f09947 */ /* 0x004fea000383ffff */
[----:B------:R-:W-:Y:S05]  /*e430*/  BRA `(.L_x_13) ;  /* 0xffffff3000607947 */ /* 0x000fea000383ffff */
.L_x_19:
[----:B-1----:R-:W-:-:S04]  /*e440*/  IMAD.U32 R8, RZ, RZ, UR6 ;  /* 0x00000006ff087e24 */ /* 0x002fc8000f8e00ff */
[----:B------:R1:W2:Y:S03]  /*e450*/  SYNCS.PHASECHK.TRANS64.TRYWAIT P1, [R8+URZ+0x29830], R7 ;  /* 0x02983007080075a7 */ /* 0x0002a6000802017f */
[----:B--2---:R-:W-:Y:S05]  /*e460*/  @!P1 NANOSLEEP.SYNCS 0x989680 ;  /* 0x009896800000995d */ /* 0x004fea0003900000 */
[----:B------:R-:W2:Y:S02]  /*e470*/  @!P1 SYNCS.PHASECHK.TRANS64 P1, [R8+URZ+0x29830], R7 ;  /* 0x02983007080095a7 */ /* 0x000ea4000802007f */
[----:B--2---:R-:W-:Y:S05]  /*e480*/  @!P1 BRA `(.L_x_19) ;  /* 0xfffffffc00ec9947 */ /* 0x004fea000383ffff */
[----:B------:R-:W-:Y:S05]  /*e490*/  BRA `(.L_x_16) ;  /* 0xffffff6c00887947 */ /* 0x000fea000383ffff */
.L_x_23:
[----:B-1----:R-:W-:-:S04]  /*e4a0*/  IMAD.U32 R8, RZ, RZ, UR6 ;  /* 0x00000006ff087e24 */ /* 0x002fc8000f8e00ff */
[----:B------:R1:W2:Y:S03]  /*e4b0*/  SYNCS.PHASECHK.TRANS64.TRYWAIT P1, [R8+URZ+0x29850], R7 ;  /* 0x02985007080075a7 */ /* 0x0002a6000802017f */
[----:B--2---:R-:W-:Y:S05]  /*e4c0*/  @!P1 NANOSLEEP.SYNCS 0x989680 ;  /* 0x009896800000995d */ /* 0x004fea0003900000 */
[----:B------:R-:W2:Y:S02]  /*e4d0*/  @!P1 SYNCS.PHASECHK.TRANS64 P1, [R8+URZ+0x29850], R7 ;  /* 0x02985007080095a7 */ /* 0x000ea4000802007f */
[----:B--2---:R-:W-:Y:S05]  /*e4e0*/  @!P1 BRA `(.L_x_23) ;  /* 0xfffffffc00ec9947 */ /* 0x004fea000383ffff */
[----:B------:R-:W-:Y:S05]  /*e4f0*/  BRA `(.L_x_20) ;  /* 0xffffff7800887947 */ /* 0x000fea000383ffff */
.L_x_29:
[----:B-1----:R-:W-:-:S04]  /*e500*/  IMAD.U32 R3, RZ, RZ, UR4 ;  /* 0x00000004ff037e24 */ /* 0x002fc8000f8e00ff */
[----:B------:R1:W2:Y:S03]  /*e510*/  SYNCS.PHASECHK.TRANS64.TRYWAIT P1, [R3+URZ+0x29850], R0 ;  /* 0x02985000030075a7 */ /* 0x0002a6000802017f */
[----:B--2---:R-:W-:Y:S05]  /*e520*/  @!P1 NANOSLEEP.SYNCS 0x989680 ;  /* 0x009896800000995d */ /* 0x004fea0003900000 */
[----:B------:R-:W2:Y:S02]  /*e530*/  @!P1 SYNCS.PHASECHK.TRANS64 P1, [R3+URZ+0x29850], R0 ;  /* 0x02985000030095a7 */ /* 0x000ea4000802007f */
[----:B--2---:R-:W-:Y:S05]  /*e540*/  @!P1 BRA `(.L_x_29) ;  /* 0xfffffffc00ec9947 */ /* 0x004fea000383ffff */
[----:B------:R-:W-:Y:S05]  /*e550*/  BRA `(.L_x_28) ;  /* 0xffffffa000d87947 */ /* 0x000fea000383ffff */
.L_x_45:
[----:B------:R-:W-:Y:S02]  /*e560*/  IMAD.MOV.U32 R13, RZ, RZ, R19 ;  /* 0x000000ffff0d7224 */ /* 0x000fe400078e0013 */
[----:B------:R-:W-:Y:S02]  /*e570*/  IMAD.MOV.U32 R12, RZ, RZ, RZ ;  /* 0x000000ffff0c7224 */ /* 0x000fe400078e00ff */
[----:B------:R-:W-:Y:S02]  /*e580*/  IMAD.MOV.U32 R11, RZ, RZ, 0x1f ;  /* 0x0000001fff0b7424 */ /* 0x000fe400078e00ff */
[----:B------:R-:W-:-:S07]  /*e590*/  IMAD.MOV.U32 R15, RZ, RZ, -0x1 ;  /* 0xffffffffff0f7424 */ /* 0x000fce00078e00ff */
[----:B01----:R-:W-:Y:S05]  /*e5a0*/  WARPSYNC.COLLECTIVE R15, `(.L_x_102) ;  /* 0x000000000f087348 */ /* 0x003fea0003c00000 */
[----:B------:R2:W3:Y:S02]  /*e5b0*/  SHFL.IDX P6, R14, R13, R12, R11 ;  /* 0x0000000c0d0e7389 */ /* 0x0004e400000c000b */
[----:B0123--:R-:W-:Y:S01]  /*e5c0*/  ENDCOLLECTIVE ;  /* 0x000000000000791b */ /* 0x00ffe20003800000 */
.L_x_102:
[----:B------:R-:W-:Y:S05]  /*e5d0*/  BRA `(.L_x_103) ;  /* 0xffffffd0009c7947 */ /* 0x000fea000383ffff */
.L_x_47:
[----:B------:R-:W-:Y:S01]  /*e5e0*/  BSSY B0, `(.L_x_104) ;  /* 0x0000006000007945 */ /* 0x000fe20003800000 */
[----:B------:R-:W-:-:S07]  /*e5f0*/  IMAD.MOV.U32 R15, RZ, RZ, -0x1 ;  /* 0xffffffffff0f7424 */ /* 0x000fce00078e00ff */
[----:B012---:R-:W-:Y:S05]  /*e600*/  WARPSYNC.COLLECTIVE R15, `(.L_x_105) ;  /* 0x000000000f0c7348 */ /* 0x007fea0003c00000 */
[----:B------:R-:W-:Y:S02]  /*e610*/  ELECT P6, UR62, PT ;  /* 0x00000000003e782f */ /* 0x000fe400038c0000 */
[----:B------:R-:W-:Y:S01]  /*e620*/  MOV R14, UR62 ;  /* 0x0000003e000e7c02 */ /* 0x000fe20008000f00 */
[----:B012---:R-:W-:Y:S10]  /*e630*/  ENDCOLLECTIVE ;  /* 0x000000000000791b */ /* 0x007ff40003800000 */
.L_x_105:
[----:B------:R-:W-:Y:S05]  /*e640*/  BSYNC B0 ;  /* 0x0000000000007941 */ /* 0x000fea0003800000 */
.L_x_104:
[----:B------:R-:W-:Y:S05]  /*e650*/  BRA `(.L_x_106) ;  /* 0xffffffd000ac7947 */ /* 0x000fea000383ffff */
.L_x_49:
[----:B0-----:R0:W3:Y:S02]  /*e660*/  SYNCS.PHASECHK.TRANS64.TRYWAIT P0, [R2+URZ+0x29880], R3 ;  /* 0x02988003020075a7 */ /* 0x0010e4000800017f */
[----:B---3--:R-:W-:Y:S05]  /*e670*/  @!P0 NANOSLEEP.SYNCS 0x989680 ;  /* 0x009896800000895d */ /* 0x008fea0003900000 */
[----:B------:R-:W3:Y:S02]  /*e680*/  @!P0 SYNCS.PHASECHK.TRANS64 P0, [R2+URZ+0x29880], R3 ;  /* 0x02988003020085a7 */ /* 0x000ee4000800007f */
[----:B---3--:R-:W-:Y:S05]  /*e690*/  @!P0 BRA `(.L_x_49) ;  /* 0xfffffffc00f08947 */ /* 0x008fea000383ffff */
[----:B------:R-:W-:Y:S05]  /*e6a0*/  BRA `(.L_x_107) ;  /* 0xffffffd400087947 */ /* 0x000fea000383ffff */
.L_x_51:
[----:B---3--:R3:W4:Y:S02]  /*e6b0*/  SYNCS.PHASECHK.TRANS64.TRYWAIT P0, [R2+URZ+0x29840], R3 ;  /* 0x02984003020075a7 */ /* 0x008724000800017f */
[----:B----4-:R-:W-:Y:S05]  /*e6c0*/  @!P0 NANOSLEEP.SYNCS 0x989680 ;  /* 0x009896800000895d */ /* 0x010fea0003900000 */
[----:B------:R-:W4:Y:S02]  /*e6d0*/  @!P0 SYNCS.PHASECHK.TRANS64 P0, [R2+URZ+0x29840], R3 ;  /* 0x02984003020085a7 */ /* 0x000f24000800007f */
[----:B----4-:R-:W-:Y:S05]  /*e6e0*/  @!P0 BRA `(.L_x_51) ;  /* 0xfffffffc00f08947 */ /* 0x010fea000383ffff */
[----:B------:R-:W-:Y:S05]  /*e6f0*/  BRA `(.L_x_108) ;  /* 0xffffffd400547947 */ /* 0x000fea000383ffff */
.L_x_54:
[----:B------:R-:W-:Y:S02]  /*e700*/  IMAD.MOV.U32 R13, RZ, RZ, R5 ;  /* 0x000000ffff0d7224 */ /* 0x000fe400078e0005 */
[----:B------:R-:W-:Y:S02]  /*e710*/  IMAD.MOV.U32 R12, RZ, RZ, RZ ;  /* 0x000000ffff0c7224 */ /* 0x000fe400078e00ff */
[----:B------:R-:W-:Y:S02]  /*e720*/  IMAD.MOV.U32 R11, RZ, RZ, 0x1c1f ;  /* 0x00001c1fff0b7424 */ /* 0x000fe400078e00ff */
[----:B------:R-:W-:Y:S02]  /*e730*/  IMAD.MOV.U32 R15, RZ, RZ, -0x1 ;  /* 0xffffffffff0f7424 */ /* 0x000fe400078e00ff */
[----:B------:R-:W-:-:S07]  /*e740*/  IMAD.IADD R0, R10, 0x1, R0 ;  /* 0x000000010a007824 */ /* 0x000fce00078e0200 */
[----:B-----5:R-:W-:Y:S05]  /*e750*/  WARPSYNC.COLLECTIVE R15, `(.L_x_109) ;  /* 0x000000000f087348 */ /* 0x020fea0003c00000 */
[----:B------:R0:W1:Y:S02]  /*e760*/  SHFL.IDX P6, R14, R13, R12, R11 ;  /* 0x0000000c0d0e7389 */ /* 0x00006400000c000b */
[----:B01---5:R-:W-:Y:S01]  /*e770*/  ENDCOLLECTIVE ;  /* 0x000000000000791b */ /* 0x023fe20003800000 */
.L_x_109:
[----:B------:R-:W-:Y:S02]  /*e780*/  IMAD.MOV.U32 R13, RZ, RZ, R6 ;  /* 0x000000ffff0d7224 */ /* 0x000fe400078e0006 */
[----:B------:R-:W-:-:S07]  /*e790*/  IMAD.MOV.U32 R2, RZ, RZ, R14 ;  /* 0x000000ffff027224 */ /* 0x000fce00078e000e */
[----:B------:R-:W-:Y:S05]  /*e7a0*/  WARPSYNC.COLLECTIVE R15, `(.L_x_110) ;  /* 0x000000000f087348 */ /* 0x000fea0003c00000 */
[----:B------:R0:W1:Y:S02]  /*e7b0*/  SHFL.IDX P6, R14, R13, R12, R11 ;  /* 0x0000000c0d0e7389 */ /* 0x00006400000c000b */
[----:B01----:R-:W-:Y:S01]  /*e7c0*/  ENDCOLLECTIVE ;  /* 0x000000000000791b */ /* 0x003fe20003800000 */
.L_x_110:
[----:B------:R-:W-:Y:S02]  /*e7d0*/  ULDC UR4, c[0x0][0x288] ;  /* 0x0000a20000047ab9 */ /* 0x000fe40000000800 */
[----:B------:R-:W-:Y:S02]  /*e7e0*/  IMAD R4, R7, UR4, RZ ;  /* 0x0000000407047c24 */ /* 0x000fe4000f8e02ff */
[----:B------:R-:W-:-:S03]  /*e7f0*/  VIADD R7, R0, 0x20 ;  /* 0x0000002000077836 */ /* 0x000fc60000000000 */
[----:B------:R-:W-:Y:S01]  /*e800*/  ISETP.GE.AND P4, PT, R0, R4, PT ;  /* 0x000000040000720c */ /* 0x000fe20003f86270 */
[----:B------:R-:W-:Y:S02]  /*e810*/  IMAD.MOV.U32 R13, RZ, RZ, R5 ;  /* 0x000000ffff0d7224 */ /* 0x000fe400078e0005 */
[----:B------:R-:W-:Y:S02]  /*e820*/  IMAD.MOV.U32 R12, RZ, RZ, 0x1 ;  /* 0x00000001ff0c7424 */ /* 0x000fe400078e00ff */
[----:B------:R-:W-:-:S08]  /*e830*/  IMAD.MOV.U32 R3, RZ, RZ, R14 ;  /* 0x000000ffff037224 */ /* 0x000fd000078e000e */
[----:B------:R-:W-:Y:S05]  /*e840*/  WARPSYNC.COLLECTIVE R15, `(.L_x_111) ;  /* 0x000000000f087348 */ /* 0x000fea0003c00000 */
[----:B------:R0:W1:Y:S02]  /*e850*/  SHFL.IDX P6, R14, R13, R12, R11 ;  /* 0x0000000c0d0e7389 */ /* 0x00006400000c000b */
[----:B01----:R-:W-:Y:S01]  /*e860*/  ENDCOLLECTIVE ;  /* 0x000000000000791b */ /* 0x003fe20003800000 */
.L_x_111:
[----:B------:R-:W-:-:S05]  /*e870*/  @!P4 IADD3 R3, P3, R9, R3, RZ ;  /* 0x000000030903c210 */ /* 0x000fca0007f7e0ff */
[----:B------:R-:W-:Y:S01]  /*e880*/  @!P4 IMAD.X R2, RZ, RZ, R2, P3 ;  /* 0x000000ffff02c224 */ /* 0x000fe200018e0602 */
[----:B------:R-:W-:-:S04]  /*e890*/  ISETP.GE.AND P3, PT, R7, R4, PT ;  /* 0x000000040700720c */ /* 0x000fc80003f66270 */
[----:B------:R-:W-:Y:S01]  /*e8a0*/  @!P4 LOP3.LUT R3, R3, R2, RZ, 0x3c, !PT ;  /* 0x000000020303c212 */ /* 0x000fe200078e3cff */
[----:B------:R-:W-:-:S03]  /*e8b0*/  IMAD.MOV.U32 R13, RZ, RZ, R6 ;  /* 0x000000ffff0d7224 */ /* 0x000fc600078e0006 */
[----:B------:R-:W-:-:S04]  /*e8c0*/  @!P4 LOP3.LUT R2, R3, R2, RZ, 0x3c, !PT ;  /* 0x000000020302c212 */ /* 0x000fc800078e3cff */
[----:B------:R-:W-:-:S05]  /*e8d0*/  @!P4 LOP3.LUT R3, R3, R2, RZ, 0x3c, !PT ;  /* 0x000000020303c212 */ /* 0x000fca00078e3cff */
[----:B------:R-:W-:Y:S01]  /*e8e0*/  @!PT LDS RZ, [RZ] ;  /* 0x00000000fffff984 */ /* 0x000fe20000000800 */
[----:B------:R-:W-:Y:S01]  /*e8f0*/  @!PT LDS RZ, [RZ] ;  /* 0x00000000fffff984 */ /* 0x000fe20000000800 */
[----:B------:R-:W-:Y:S01]  /*e900*/  @!PT LDS RZ, [RZ] ;  /* 0x00000000fffff984 */ /* 0x000fe20000000800 */
[----:B------:R-:W-:Y:S04]  /*e910*/  @!P4 LDGSTS.E.BYPASS.LTC128B.128 [R8+0x14400], desc[UR48][R2.64], !P0 ;  /* 0x144000000208cfae */ /* 0x000fe8000c101d70 */
[----:B------:R-:W-:Y:S04]  /*e920*/  @!P4 LDGSTS.E.BYPASS.LTC128B.128 [R8+0x16400], desc[UR48][R2.64+0x40], !P1 ;  /* 0x164000400208cfae */ /* 0x000fe8000c901d70 */
[----:B------:R0:W-:Y:S02]  /*e930*/  @!P4 LDGSTS.E.BYPASS.LTC128B.128 [R8+0x18400], desc[UR48][R2.64+0x80], !P2 ;  /* 0x184000800208cfae */ /* 0x0001e4000d101d70 */
[----:B0-----:R-:W-:-:S07]  /*e940*/  IMAD.MOV.U32 R2, RZ, RZ, R14 ;  /* 0x000000ffff027224 */ /* 0x001fce00078e000e */
[----:B------:R-:W-:Y:S05]  /*e950*/  WARPSYNC.COLLECTIVE R15, `(.L_x_112) ;  /* 0x000000000f087348 */ /* 0x000fea0003c00000 */
[----:B------:R0:W1:Y:S02]  /*e960*/  SHFL.IDX P6, R14, R13, R12, R11 ;  /* 0x0000000c0d0e7389 */ /* 0x00006400000c000b */
[----:B01----:R-:W-:Y:S01]  /*e970*/  ENDCOLLECTIVE ;  /* 0x000000000000791b */ /* 0x003fe20003800000 */
.L_x_112:
[----:B------:R-:W-:Y:S02]  /*e980*/  IMAD.MOV.U32 R13, RZ, RZ, R5 ;  /* 0x000000ffff0d7224 */ /* 0x000fe400078e0005 */
[----:B------:R-:W-:Y:S02]  /*e990*/  IMAD.MOV.U32 R12, RZ, RZ, 0x2 ;  /* 0x00000002ff0c7424 */ /* 0x000fe400078e00ff */
[----:B------:R-:W-:-:S07]  /*e9a0*/  IMAD.MOV.U32 R3, RZ, RZ, R14 ;  /* 0x000000ffff037224 */ /* 0x000fce00078e000e */
[----:B------:R-:W-:Y:S05]  /*e9b0*/  WARPSYNC.COLLECTIVE R15, `(.L_x_113) ;  /* 0x000000000f087348 */ /* 0x000fea0003c00000 */
[----:B------:R0:W1:Y:S02]  /*e9c0*/  SHFL.IDX P6, R14, R13, R12, R11 ;  /* 0x0000000c0d0e7389 */ /* 0x00006400000c000b */
[----:B01----:R-:W-:Y:S01]  /*e9d0*/  ENDCOLLECTIVE ;  /* 0x000000000000791b */ /* 0x003fe20003800000 */
.L_x_113:
[----:B------:R-:W-:-:S05]  /*e9e0*/  @!P3 IADD3 R3, P4, R9, R3, RZ ;  /* 0x000000030903b210 */ /* 0x000fca0007f9e0ff */
[----:B------:R-:W-:-:S05]  /*e9f0*/  @!P3 IMAD.X R2, RZ, RZ, R2, P4 ;  /* 0x000000ffff02b224 */ /* 0x000fca00020e0602 */
        /* <DEDUP_REMOVED lines=10> */
[----:B0-----:R-:W-:-:S05]  /*eaa0*/  VIADD R2, R0, 0x40 ;  /* 0x0000004000027836 */ /* 0x001fca0000000000 */
[----:B------:R-:W-:Y:S01]  /*eab0*/  ISETP.GE.AND P3, PT, R2, R4, PT ;  /* 0x000000040200720c */ /* 0x000fe20003f66270 */
[----:B------:R-:W-:-:S12]  /*eac0*/  IMAD.MOV.U32 R2, RZ, RZ, R14 ;  /* 0x000000ffff027224 */ /* 0x000fd800078e000e */
[----:B------:R-:W-:Y:S05]  /*ead0*/  WARPSYNC.COLLECTIVE R15, `(.L_x_114) ;  /* 0x000000000f087348 */ /* 0x000fea0003c00000 */
[----:B------:R0:W1:Y:S02]  /*eae0*/  SHFL.IDX P6, R14, R13, R12, R11 ;  /* 0x0000000c0d0e7389 */ /* 0x00006400000c000b */
[----:B01----:R-:W-:Y:S01]  /*eaf0*/  ENDCOLLECTIVE ;  /* 0x000000000000791b */ /* 0x003fe20003800000 */
.L_x_114:
[----:B------:R-:W-:Y:S02]  /*eb00*/  IMAD.MOV.U32 R13, RZ, RZ, R5 ;  /* 0x000000ffff0d7224 */ /* 0x000fe400078e0005 */
[----:B------:R-:W-:Y:S02]  /*eb10*/  IMAD.MOV.U32 R12, RZ, RZ, 0x3 ;  /* 0x00000003ff0c7424 */ /* 0x000fe400078e00ff */
[----:B------:R-:W-:-:S07]  /*eb20*/  IMAD.MOV.U32 R3, RZ, RZ, R14 ;  /* 0x000000ffff037224 */ /* 0x000fce00078e000e */
[----:B------:R-:W-:Y:S05]  /*eb30*/  WARPSYNC.COLLECTIVE R15, `(.L_x_115) ;  /* 0x000000000f087348 */ /* 0x000fea0003c00000 */
[----:B------:R0:W1:Y:S02]  /*eb40*/  SHFL.IDX P6, R14, R13, R12, R11 ;  /* 0x0000000c0d0e7389 */ /* 0x00006400000c000b */
[----:B01----:R-:W-:Y:S01]  /*eb50*/  ENDCOLLECTIVE ;  /* 0x000000000000791b */ /* 0x003fe20003800000 */
.L_x_115:
[----:B------:R-:W-:-:S05]  /*eb60*/  @!P3 IADD3 R3, P4, R9, R3, RZ ;  /* 0x000000030903b210 */ /* 0x000fca0007f9e0ff */
[----:B------:R-:W-:-:S05]  /*eb70*/  @!P3 IMAD.X R2, RZ, RZ, R2, P4 ;  /* 0x000000ffff02b224 */ /* 0x000fca00020e0602 */
[----:B------:R-:W-:Y:S01]  /*eb80*/  @!P3 LOP3.LUT R3, R3, R2, RZ, 0x3c, !PT ;  /* 0x000000020303b212 */ /* 0x000fe200078e3cff */
[----:B------:R-:W-:-:S03]  /*eb90*/  IMAD.MOV.U32 R13, RZ, RZ, R6 ;  /* 0x000000ffff0d7224 */ /* 0x000fc600078e0006 */
[----:B------:R-:W-:-:S04]  /*eba0*/  @!P3 LOP3.LUT R2, R3, R2, RZ, 0x3c, !PT ;  /* 0x000000020302b212 */ /* 0x000fc800078e3cff */
[----:B------:R-:W-:Y:S01]  /*ebb0*/  @!P3 LOP3.LUT R3, R3, R2, RZ, 0x3c, !PT ;  /* 0x000000020303b212 */ /* 0x000fe200078e3cff */
[----:B------:R-:W-:-:S07]  /*ebc0*/  IMAD.MOV.U32 R5, RZ, RZ, R14 ;  /* 0x000000ffff057224 */ /* 0x000fce00078e000e */
[----:B------:R-:W-:Y:S05]  /*ebd0*/  WARPSYNC.COLLECTIVE R15, `(.L_x_116) ;  /* 0x000000000f087348 */ /* 0x000fea0003c00000 */
[----:B------:R0:W1:Y:S02]  /*ebe0*/  SHFL.IDX P6, R14, R13, R12, R11 ;  /* 0x0000000c0d0e7389 */ /* 0x00006400000c000b */
[----:B01----:R-:W-:Y:S01]  /*ebf0*/  ENDCOLLECTIVE ;  /* 0x000000000000791b */ /* 0x003fe20003800000 */
.L_x_116:
[----:B------:R-:W-:Y:S01]  /*ec00*/  @!PT LDS RZ, [RZ] ;  /* 0x00000000fffff984 */ /* 0x000fe20000000800 */
[----:B------:R-:W-:Y:S01]  /*ec10*/  @!PT LDS RZ, [RZ] ;  /* 0x00000000fffff984 */ /* 0x000fe20000000800 */
[----:B------:R-:W-:Y:S01]  /*ec20*/  @!PT LDS RZ, [RZ] ;  /* 0x00000000fffff984 */ /* 0x000fe20000000800 */
[----:B------:R-:W-:Y:S04]  /*ec30*/  @!P3 LDGSTS.E.BYPASS.LTC128B.128 [R8+0x15400], desc[UR48][R2.64], !P0 ;  /* 0x154000000208bfae */ /* 0x000fe8000c101d70 */
[----:B------:R-:W-:Y:S04]  /*ec40*/  @!P3 LDGSTS.E.BYPASS.LTC128B.128 [R8+0x17400], desc[UR48][R2.64+0x40], !P1 ;  /* 0x174000400208bfae */ /* 0x000fe8000c901d70 */
[----:B------:R0:W-:Y:S02]  /*ec50*/  @!P3 LDGSTS.E.BYPASS.LTC128B.128 [R8+0x19400], desc[UR48][R2.64+0x80], !P2 ;  /* 0x194000800208bfae */ /* 0x0001e4000d101d70 */
[----:B0-----:R-:W-:Y:S01]  /*ec60*/  IMAD.MOV.U32 R2, RZ, RZ, R14 ;  /* 0x000000ffff027224 */ /* 0x001fe200078e000e */
[----:B------:R-:W-:Y:S06]  /*ec70*/  BRA `(.L_x_117) ;  /* 0xffffffd800947947 */ /* 0x000fec000383ffff */
.L_x_57:
[----:B--2---:R-:W-:-:S04]  /*ec80*/  IMAD.U32 R3, RZ, RZ, UR41 ;  /* 0x00000029ff037e24 */ /* 0x004fc8000f8e00ff */
[----:B------:R2:W3:Y:S03]  /*ec90*/  SYNCS.PHASECHK.TRANS64.TRYWAIT P0, [R3+URZ+0x29820], R0 ;  /* 0x02982000030075a7 */ /* 0x0004e6000800017f */
[----:B---3--:R-:W-:Y:S05]  /*eca0*/  @!P0 NANOSLEEP.SYNCS 0x989680 ;  /* 0x009896800000895d */ /* 0x008fea0003900000 */
[----:B------:R-:W3:Y:S02]  /*ecb0*/  @!P0 SYNCS.PHASECHK.TRANS64 P0, [R3+URZ+0x29820], R0 ;  /* 0x02982000030085a7 */ /* 0x000ee4000800007f */
[----:B---3--:R-:W-:Y:S05]  /*ecc0*/  @!P0 BRA `(.L_x_57) ;  /* 0xfffffffc00ec8947 */ /* 0x008fea000383ffff */
[----:B------:R-:W-:Y:S05]  /*ecd0*/  BRA `(.L_x_118) ;  /* 0xffffffd800d87947 */ /* 0x000fea000383ffff */
.L_x_63:
[----:B0-----:R0:W1:Y:S02]  /*ece0*/  SYNCS.PHASECHK.TRANS64.TRYWAIT P0, [R6+URZ+0x29880], R4 ;  /* 0x02988004060075a7 */ /* 0x001064000800017f */
[----:B-1----:R-:W-:Y:S05]  /*ecf0*/  @!P0 NANOSLEEP.SYNCS 0x989680 ;  /* 0x009896800000895d */ /* 0x002fea0003900000 */
[----:B------:R-:W1:Y:S02]  /*ed00*/  @!P0 SYNCS.PHASECHK.TRANS64 P0, [R6+URZ+0x29880], R4 ;  /* 0x02988004060085a7 */ /* 0x000e64000800007f */
[----:B-1----:R-:W-:Y:S05]  /*ed10*/  @!P0 BRA `(.L_x_63) ;  /* 0xfffffffc00f08947 */ /* 0x002fea000383ffff */
[----:B------:R-:W-:Y:S05]  /*ed20*/  BRA `(.L_x_119) ;  /* 0xffffffdc00847947 */ /* 0x000fea000383ffff */
.L_x_68:
[----:B-1----:R1:W3:Y:S02]  /*ed30*/  SYNCS.PHASECHK.TRANS64.TRYWAIT P0, [R6+URZ+0x29840], R4 ;  /* 0x02984004060075a7 */ /* 0x0022e4000800017f */
[----:B---3--:R-:W-:Y:S05]  /*ed40*/  @!P0 NANOSLEEP.SYNCS 0x989680 ;  /* 0x009896800000895d */ /* 0x008fea0003900000 */
[----:B------:R-:W3:Y:S02]  /*ed50*/  @!P0 SYNCS.PHASECHK.TRANS64 P0, [R6+URZ+0x29840], R4 ;  /* 0x02984004060085a7 */ /* 0x000ee4000800007f */
[----:B---3--:R-:W-:Y:S05]  /*ed60*/  @!P0 BRA `(.L_x_68) ;  /* 0xfffffffc00f08947 */ /* 0x008fea000383ffff */
[----:B------:R-:W-:Y:S05]  /*ed70*/  BRA `(.L_x_120) ;  /* 0xffffffe000007947 */ /* 0x000fea000383ffff */
.L_x_76:
[----:B-1----:R1:W3:Y:S02]  /*ed80*/  SYNCS.PHASECHK.TRANS64.TRYWAIT P0, [R18+URZ+0x29870], R4 ;  /* 0x02987004120075a7 */ /* 0x0022e4000800017f */
[----:B---3--:R-:W-:Y:S05]  /*ed90*/  @!P0 NANOSLEEP.SYNCS 0x989680 ;  /* 0x009896800000895d */ /* 0x008fea0003900000 */
[----:B------:R-:W3:Y:S02]  /*eda0*/  @!P0 SYNCS.PHASECHK.TRANS64 P0, [R18+URZ+0x29870], R4 ;  /* 0x02987004120085a7 */ /* 0x000ee4000800007f */
[----:B---3--:R-:W-:Y:S05]  /*edb0*/  @!P0 BRA `(.L_x_76) ;  /* 0xfffffffc00f08947 */ /* 0x008fea000383ffff */
[----:B------:R-:W-:Y:S05]  /*edc0*/  BRA `(.L_x_121) ;  /* 0xffffffe400187947 */ /* 0x000fea000383ffff */
.L_x_78:
[----:B---3--:R3:W4:Y:S02]  /*edd0*/  SYNCS.PHASECHK.TRANS64.TRYWAIT P0, [R18+URZ+0x29860], R0 ;  /* 0x02986000120075a7 */ /* 0x008724000800017f */
[----:B----4-:R-:W-:Y:S05]  /*ede0*/  @!P0 NANOSLEEP.SYNCS 0x989680 ;  /* 0x009896800000895d */ /* 0x010fea0003900000 */
[----:B------:R-:W4:Y:S02]  /*edf0*/  @!P0 SYNCS.PHASECHK.TRANS64 P0, [R18+URZ+0x29860], R0 ;  /* 0x02986000120085a7 */ /* 0x000f24000800007f */
[----:B----4-:R-:W-:Y:S05]  /*ee00*/  @!P0 BRA `(.L_x_78) ;  /* 0xfffffffc00f08947 */ /* 0x010fea000383ffff */
[----:B------:R-:W-:Y:S05]  /*ee10*/  BRA `(.L_x_122) ;  /* 0xffffffe400207947 */ /* 0x000fea000383ffff */
.L_x_83:
[----:B--2---:R2:W3:Y:S02]  /*ee20*/  SYNCS.PHASECHK.TRANS64.TRYWAIT P0, [R16+URZ+0x29870], R3 ;  /* 0x02987003100075a7 */ /* 0x0044e4000800017f */
[----:B---3--:R-:W-:Y:S05]  /*ee30*/  @!P0 NANOSLEEP.SYNCS 0x989680 ;  /* 0x009896800000895d */ /* 0x008fea0003900000 */
[----:B------:R-:W3:Y:S02]  /*ee40*/  @!P0 SYNCS.PHASECHK.TRANS64 P0, [R16+URZ+0x29870], R3 ;  /* 0x02987003100085a7 */ /* 0x000ee4000800007f */
[----:B---3--:R-:W-:Y:S05]  /*ee50*/  @!P0 BRA `(.L_x_83) ;  /* 0xfffffffc00f08947 */ /* 0x008fea000383ffff */
[----:B------:R-:W-:Y:S05]  /*ee60*/  BRA `(.L_x_123) ;  /* 0xffffffe800b47947 */ /* 0x000fea000383ffff */
.L_x_85:
[----:B--2---:R2:W3:Y:S02]  /*ee70*/  SYNCS.PHASECHK.TRANS64.TRYWAIT P0, [R16+URZ+0x29860], R3 ;  /* 0x02986003100075a7 */ /* 0x0044e4000800017f */
[----:B---3--:R-:W-:Y:S05]  /*ee80*/  @!P0 NANOSLEEP.SYNCS 0x989680 ;  /* 0x009896800000895d */ /* 0x008fea0003900000 */
[----:B------:R-:W3:Y:S02]  /*ee90*/  @!P0 SYNCS.PHASECHK.TRANS64 P0, [R16+URZ+0x29860], R3 ;  /* 0x02986003100085a7 */ /* 0x000ee4000800007f */
[----:B---3--:R-:W-:Y:S05]  /*eea0*/  @!P0 BRA `(.L_x_85) ;  /* 0xfffffffc00f08947 */ /* 0x008fea000383ffff */
[----:B------:R-:W-:Y:S05]  /*eeb0*/  BRA `(.L_x_124) ;  /* 0xffffffe800bc7947 */ /* 0x000fea000383ffff */
.L_x_88:
[----:B0-----:R0:W1:Y:S02]  /*eec0*/  SYNCS.PHASECHK.TRANS64.TRYWAIT P0, [R8+URZ+0x29820], R0 ;  /* 0x02982000080075a7 */ /* 0x001064000800017f */
[----:B-1----:R-:W-:Y:S05]  /*eed0*/  @!P0 NANOSLEEP.SYNCS 0x989680 ;  /* 0x009896800000895d */ /* 0x002fea0003900000 */
[----:B------:R-:W1:Y:S02]  /*eee0*/  @!P0 SYNCS.PHASECHK.TRANS64 P0, [R8+URZ+0x29820], R0 ;  /* 0x02982000080085a7 */ /* 0x000e64000800007f */
[----:B-1----:R-:W-:Y:S05]  /*eef0*/  @!P0 BRA `(.L_x_88) ;  /* 0xfffffffc00f08947 */ /* 0x002fea000383ffff */
[----:B------:R-:W-:Y:S05]  /*ef00*/  BRA `(.L_x_125) ;  /* 0xfffffff0005c7947 */ /* 0x000fea000383ffff */
.L_x_92:
[----:B0-----:R0:W1:Y:S02]  /*ef10*/  SYNCS.PHASECHK.TRANS64.TRYWAIT P1, [R5+URZ], R4 ;  /* 0x00000004050075a7 */ /* 0x001064000802017f */
[----:B-1----:R-:W-:Y:S05]  /*ef20*/  @!P1 NANOSLEEP.SYNCS 0x989680 ;  /* 0x009896800000995d */ /* 0x002fea0003900000 */
[----:B------:R-:W1:Y:S02]  /*ef30*/  @!P1 SYNCS.PHASECHK.TRANS64 P1, [R5+URZ], R4 ;  /* 0x00000004050095a7 */ /* 0x000e64000802007f */
[----:B-1----:R-:W-:Y:S05]  /*ef40*/  @!P1 BRA `(.L_x_92) ;  /* 0xfffffffc00f09947 */ /* 0x002fea000383ffff */
[----:B------:R-:W-:Y:S05]  /*ef50*/  BRA `(.L_x_126) ;  /* 0xfffffff000b47947 */ /* 0x000fea000383ffff */
.L_x_93:
[----:B-1----:R1:W2:Y:S02]  /*ef60*/  SYNCS.PHASECHK.TRANS64.TRYWAIT P1, [R7+URZ], R0 ;  /* 0x00000000070075a7 */ /* 0x0022a4000802017f */
[----:B--2---:R-:W-:Y:S05]  /*ef70*/  @!P1 NANOSLEEP.SYNCS 0x989680 ;  /* 0x009896800000995d */ /* 0x004fea0003900000 */
[----:B------:R-:W2:Y:S02]  /*ef80*/  @!P1 SYNCS.PHASECHK.TRANS64 P1, [R7+URZ], R0 ;  /* 0x00000000070095a7 */ /* 0x000ea4000802007f */
[----:B--2---:R-:W-:Y:S05]  /*ef90*/  @!P1 BRA `(.L_x_93) ;  /* 0xfffffffc00f09947 */ /* 0x004fea000383ffff */
[----:B------:R-:W-:Y:S05]  /*efa0*/  BRA `(.L_x_127) ;  /* 0xfffffff000a87947 */ /* 0x000fea000383ffff */
.L_x_95:
[----:B--2---:R2:W3:Y:S02]  /*efb0*/  SYNCS.PHASECHK.TRANS64.TRYWAIT P1, [R17+URZ+0x29860], R4 ;  /* 0x02986004110075a7 */ /* 0x0044e4000802017f */
[----:B---3--:R-:W-:Y:S05]  /*efc0*/  @!P1 NANOSLEEP.SYNCS 0x989680 ;  /* 0x009896800000995d */ /* 0x008fea0003900000 */
[----:B------:R-:W3:Y:S02]  /*efd0*/  @!P1 SYNCS.PHASECHK.TRANS64 P1, [R17+URZ+0x29860], R4 ;  /* 0x02986004110095a7 */ /* 0x000ee4000802007f */
[----:B---3--:R-:W-:Y:S05]  /*efe0*/  @!P1 BRA `(.L_x_95) ;  /* 0xfffffffc00f09947 */ /* 0x008fea000383ffff */
[----:B------:R-:W-:Y:S05]  /*eff0*/  BRA `(.L_x_128) ;  /* 0xfffffff000a87947 */ /* 0x000fea000383ffff */
.L_x_97:
[----:B---3--:R3:W4:Y:S02]  /*f000*/  SYNCS.PHASECHK.TRANS64.TRYWAIT P1, [R3+URZ+0x29860], R0 ;  /* 0x02986000030075a7 */ /* 0x008724000802017f */
[----:B----4-:R-:W-:Y:S05]  /*f010*/  @!P1 NANOSLEEP.SYNCS 0x989680 ;  /* 0x009896800000995d */ /* 0x010fea0003900000 */
[----:B------:R-:W4:Y:S02]  /*f020*/  @!P1 SYNCS.PHASECHK.TRANS64 P1, [R3+URZ+0x29860], R0 ;  /* 0x02986000030095a7 */ /* 0x000f24000802007f */
[----:B----4-:R-:W-:Y:S05]  /*f030*/  @!P1 BRA `(.L_x_97) ;  /* 0xfffffffc00f09947 */ /* 0x010fea000383ffff */
[----:B------:R-:W-:Y:S05]  /*f040*/  BRA `(.L_x_129) ;  /* 0xfffffff000a87947 */ /* 0x000fea000383ffff */
.L_x_99:
[----:B----4-:R4:W0:Y:S02]  /*f050*/  SYNCS.PHASECHK.TRANS64.TRYWAIT P0, [R17+URZ+0x29880], R4 ;  /* 0x02988004110075a7 */ /* 0x010824000800017f */
[----:B0-----:R-:W-:Y:S05]  /*f060*/  @!P0 NANOSLEEP.SYNCS 0x989680 ;  /* 0x009896800000895d */ /* 0x001fea0003900000 */
[----:B------:R-:W0:Y:S02]  /*f070*/  @!P0 SYNCS.PHASECHK.TRANS64 P0, [R17+URZ+0x29880], R4 ;  /* 0x02988004110085a7 */ /* 0x000e24000800007f */
[----:B0-----:R-:W-:Y:S05]  /*f080*/  @!P0 BRA `(.L_x_99) ;  /* 0xfffffffc00f08947 */ /* 0x001fea000383ffff */
[----:B------:R-:W-:Y:S05]  /*f090*/  BRA `(.L_x_100) ;  /* 0xfffffff000a47947 */ /* 0x000fea000383ffff */
.L_x_130:
[----:B------:R-:W-:-:S00]  /*f0a0*/  BRA `(.L_x_130) ;  /* 0xfffffffc00fc7947 */ /* 0x000fc0000383ffff */
[----:B------:R-:W-:-:S00]  /*f0b0*/  NOP ;  /* 0x0000000000007918 */ /* 0x000fc00000000000 */
        /* <DEDUP_REMOVED lines=12> */
.L_x_2805:


//--------------------- .text._ZN7cutlass13device_kernelIN5flash11enable_sm90INS1_16FlashAttnFwdSm90INS1_25CollectiveMainloopFwdSm90ILi2EN4cute5tupleIJNS5_1CILi2EEENS7_ILi1EEES9_EEENS6_IJNS7_ILi128EEENS7_ILi160EEENS7_ILi192EEEEEELi128ENS_12float_e4m3_tEfNS_4arch4Sm90ELb0ELb0ELb1ELb0ELb0ELb0ELb0ELb1ELb1ELb1ELb0ELb0EEENS1_21CollectiveEpilogueFwdINS6_IJSB_SB_SC_EEESA_NS_10bfloat16_tESH_Li256ELb0ELb1ELb0ELb1EEENS1_29StaticPersistentTileSchedulerILb0EEEEEEEEEvNT_6ParamsE --------------------------
	.section	.text._ZN7cutlass13device_kernelIN5flash11enable_sm90INS1_16FlashAttnFwdSm90INS1_25CollectiveMainloopFwdSm90ILi2EN4cute5tupleIJNS5_1CILi2EEENS7_ILi1EEES9_EEENS6_IJNS7_ILi128EEENS7_ILi160EEENS7_ILi192EEEEEELi128ENS_12float_e4m3_tEfNS_4arch4Sm90ELb0ELb0ELb1ELb0ELb0ELb0ELb0ELb1ELb1ELb1ELb0ELb0EEENS1_21CollectiveEpilogueFwdINS6_IJSB_SB_SC_EEESA_NS_10bfloat16_tESH_Li256ELb0ELb1ELb0ELb1EEENS1_29StaticPersistentTileSchedulerILb0EEEEEEEEEvNT_6ParamsE,"ax",@progbits
	.align	128
.text._ZN7cutlass13device_kernelIN5flash11enable_sm90INS1_16FlashAttnFwdSm90INS1_25CollectiveMainloopFwdSm90ILi2EN4cute5tupleIJNS5_1CILi2EEENS7_ILi1EEES9_EEENS6_IJNS7_ILi128EEENS7_ILi160EEENS7_ILi192EEEEEELi128ENS_12float_e4m3_tEfNS_4arch4Sm90ELb0ELb0ELb1ELb0ELb0ELb0ELb0ELb1ELb1ELb1ELb0ELb0EEENS1_21CollectiveEpilogueFwdINS6_IJSB_SB_SC_EEESA_NS_10bfloat16_tESH_Li256ELb0ELb1ELb0ELb1EEENS1_29StaticPersistentTileSchedulerILb0EEEEEEEEEvNT_6ParamsE:
        .type           _ZN7cutlass13device_kernelIN5flash11enable_sm90INS1_16FlashAttnFwdSm90INS1_25CollectiveMainloopFwdSm90ILi2EN4cute5tupleIJNS5_1CILi2EEENS7_ILi1EEES9_EEENS6_IJNS7_ILi128EEENS7_ILi160EEENS7_ILi192EEEEEELi128ENS_12float_e4m3_tEfNS_4arch4Sm90ELb0ELb0ELb1ELb0ELb0ELb0ELb0ELb1ELb1ELb1ELb0ELb0EEENS1_21CollectiveEpilogueFwdINS6_IJSB_SB_SC_EEESA_NS_10bfloat16_tESH_Li256ELb0ELb1ELb0ELb1EEENS1_29StaticPersistentTileSchedulerILb0EEEEEEEEEvNT_6ParamsE,@function
        .size           _ZN7cutlass13device_kernelIN5flash11enable_sm90INS1_16FlashAttnFwdSm90INS1_25CollectiveMainloopFwdSm90ILi2EN4cute5tupleIJNS5_1CILi2EEENS7_ILi1EEES9_EEENS6_IJNS7_ILi128EEENS7_ILi160EEENS7_ILi192EEEEEELi128ENS_12float_e4m3_tEfNS_4arch4Sm90ELb0ELb0ELb1ELb0ELb0ELb0ELb0ELb1ELb1ELb1ELb0ELb0EEENS1_21CollectiveEpilogueFwdINS6_IJSB_SB_SC_EEESA_NS_10bfloat16_tESH_Li256ELb0ELb1ELb0ELb1EEENS1_29StaticPersistentTileSchedulerILb0EEEEEEEEEvNT_6ParamsE,(.L_x_2806 - _ZN7cutlass13device_kernelIN5flash11enable_sm90INS1_16FlashAttnFwdSm90INS1_25CollectiveMainloopFwdSm90ILi2EN4cute5tupleIJNS5_1CILi2EEENS7_ILi1EEES9_EEENS6_IJNS7_ILi128EEENS7_ILi160EEENS7_ILi192EEEEEELi128ENS_12float_e4m3_tEfNS_4arch4Sm90ELb0ELb0ELb1ELb0ELb0ELb0ELb0ELb1ELb1ELb1ELb0ELb0EEENS1_21CollectiveEpilogueFwdINS6_IJSB_SB_SC_EEESA_NS_10bfloat16_tESH_Li256ELb0ELb1ELb0ELb1EEENS1_29StaticPersistentTileSchedulerILb0EEEEEEEEEvNT_6ParamsE)
        .other          _ZN7cutlass13device_kernelIN5flash11enable_sm90INS1_16FlashAttnFwdSm90INS1_25CollectiveMainloopFwdSm90ILi2EN4cute5tupleIJNS5_1CILi2EEENS7_ILi1EEES9_EEENS6_IJNS7_ILi128EEENS7_ILi160EEENS7_ILi192EEEEEELi128ENS_12float_e4m3_tEfNS_4arch4Sm90ELb0ELb0ELb1ELb0ELb0ELb0ELb0ELb1ELb1ELb1ELb0ELb0EEENS1_21CollectiveEpilogueFwdINS6_IJSB_SB_SC_EEESA_NS_10bfloat16_tESH_Li256ELb0ELb1ELb0ELb1EEENS1_29StaticPersistentTileSchedulerILb0EEEEEEEEEvNT_6ParamsE,@"STO_CUDA_ENTRY STV_DEFAULT"
_ZN7cutlass13device_kernelIN5flash11enable_sm90INS1_16FlashAttnFwdSm90INS1_25CollectiveMainloopFwdSm90ILi2EN4cute5tupleIJNS5_1CILi2EEENS7_ILi1EEES9_EEENS6_IJNS7_ILi128EEENS7_ILi160EEENS7_ILi192EEEEEELi128ENS_12float_e4m3_tEfNS_4arch4Sm90ELb0ELb0ELb1ELb0ELb0ELb0ELb0ELb1ELb1ELb1ELb0ELb0EEENS1_21CollectiveEpilogueFwdINS6_IJSB_SB_SC_EEESA_NS_10bfloat16_tESH_Li256ELb0ELb1ELb0ELb1EEENS1_29StaticPersistentTileSchedulerILb0EEEEEEEEEvNT_6ParamsE:
        /* <DEDUP_REMOVED lines=18> */
.L_x_132:
[----:B------:R-:W-:Y:S05]  /*0120*/  BSYNC B0 ;  /* 0x0000000000007941 */ /* 0x000fea0003800000 */
.L_x_131:
        /* <DEDUP_REMOVED lines=41> */
.L_x_133:
[----:B0-----:R-:W0:Y:S01]  /*03c0*/  S2UR UR4, SR_CTAID.Y ;  /* 0x00000000000479c3 */ /* 0x001e220000002600 */
[----:B------:R-:W3:Y:S01]  /*03d0*/  SHFL.IDX PT, R4, R0, RZ, 0x1f ;  /* 0x00001fff00047589 */ /* 0x000ee200000e0000 */
[----:B------:R-:W-:Y:S01]  /*03e0*/  ULDC UR5, c[0x0][0x154] ;  /* 0x0000550000057ab9 */ /* 0x000fe20000000800 */
[----:B------:R-:W-:-:S05]  /*03f0*/  NOP ;  /* 0x0000000000007918 */ /* 0x000fca0000000000 */
[----:B------:R-:W5:Y:S08]  /*0400*/  S2UR UR50, SR_CTAID.X ;  /* 0x00000000003279c3 */ /* 0x000f700000002500 */
[----:B------:R-:W1:Y:S01]  /*0410*/  LDC R6, c[0x0][0x148] ;  /* 0x00005200ff067b82 */ /* 0x000e620000000800 */
[----:B0-----:R-:W-:Y:S02]  /*0420*/  I2FP.F32.U32 R3, UR4 ;  /* 0x0000000400037c45 */ /* 0x001fe40008201000 */
[----:B---3--:R-:W-:-:S03]  /*0430*/  ISETP.NE.AND P0, PT, R4, RZ, PT ;  /* 0x000000ff0400720c */ /* 0x008fc60003f05270 */
[----:B------:R-:W-:Y:S01]  /*0440*/  FMUL R5, R3, UR5 ;  /* 0x0000000503057c20 */ /* 0x000fe20008400000 */
[----:B------:R-:W-:Y:S02]  /*0450*/  SHF.R.S32.HI R3, RZ, 0x1f, R7 ;  /* 0x0000001fff037819 */ /* 0x000fe40000011407 */
[----:B-----5:R-:W-:-:S03]  /*0460*/  I2FP.F32.U32 R4, UR50 ;  /* 0x0000003200047c45 */ /* 0x020fc60008201000 */
[----:B------:R-:W0:Y:S02]  /*0470*/  F2I.U32.TRUNC.NTZ R5, R5 ;  /* 0x0000000500057305 */ /* 0x000e24000020f000 */
[----:B0-----:R-:W-:-:S04]  /*0480*/  IMAD.MOV R11, RZ, RZ, -R5 ;  /* 0x000000ffff0b7224 */ /* 0x001fc800078e0a05 */
[----:B-1----:R-:W-:Y:S01]  /*0490*/  IMAD R11, R6, R11, UR4 ;  /* 0x00000004060b7e24 */ /* 0x002fe2000f8e020b */
[----:B------:R-:W-:Y:S02]  /*04a0*/  ULDC UR4, c[0x0][0x150] ;  /* 0x0000540000047ab9 */ /* 0x000fe40000000800 */
[----:B------:R-:W-:Y:S01]  /*04b0*/  FMUL R8, R4, UR4 ;  /* 0x0000000404087c20 */ /* 0x000fe20008400000 */
[----:B------:R-:W-:Y:S06]  /*04c0*/  @P0 BRA `(.L_x_134) ;  /* 0x0000000000480947 */ /* 0x000fec0003800000 */
[----:B------:R-:W0:Y:S01]  /*04d0*/  S2UR UR5, SR_CgaCtaId ;  /* 0x00000000000579c3 */ /* 0x000e220000008800 */
[----:B------:R-:W-:Y:S01]  /*04e0*/  UMOV UR4, 0x400 ;  /* 0x0000040000047882 */ /* 0x000fe20000000000 */
[----:B------:R-:W-:Y:S01]  /*04f0*/  UMOV UR6, 0x80 ;  /* 0x0000008000067882 */ /* 0x000fe20000000000 */
[----:B------:R-:W-:Y:S01]  /*0500*/  UMOV UR9, 0x100 ;  /* 0x0000010000097882 */ /* 0x000fe20000000000 */
[----:B------:R-:W-:-:S04]  /*0510*/  UIADD3 UR6, -UR6, 0x100000, URZ ;  /* 0x0010000006067890 */ /* 0x000fc8000fffe13f */
[----:B------:R-:W-:Y:S02]  /*0520*/  USHF.L.U32 UR7, UR6, 0xb, URZ ;  /* 0x0000000b06077899 */ /* 0x000fe4000800063f */
[----:B------:R-:W-:Y:S01]  /*0530*/  USHF.L.U32 UR6, UR6, 0x1, URZ ;  /* 0x0000000106067899 */ /* 0x000fe2000800063f */
[----:B------:R-:W-:Y:S01]  /*0540*/  ELECT P0, URZ, PT ;  /* 0x00000000003f782f */ /* 0x000fe20003800000 */
[----:B0-----:R-:W-:Y:S02]  /*0550*/  ULEA UR8, UR5, UR4, 0x18 ;  /* 0x0000000405087291 */ /* 0x001fe4000f8ec03f */
[----:B------:R-:W-:-:S04]  /*0560*/  UIADD3 UR4, -UR9, 0x100000, URZ ;  /* 0x0010000009047890 */ /* 0x000fc8000fffe13f */
[----:B------:R-:W-:Y:S02]  /*0570*/  USHF.L.U32 UR5, UR4, 0xb, URZ ;  /* 0x0000000b04057899 */ /* 0x000fe4000800063f */
[----:B------:R-:W-:Y:S01]  /*0580*/  USHF.L.U32 UR4, UR4, 0x1, URZ ;  /* 0x0000000104047899 */ /* 0x000fe2000800063f */
[----:B------:R-:W0:Y:S03]  /*0590*/  FENCE.VIEW.ASYNC.S ;  /* 0x00000000000073c6 */ /* 0x000e260000000000 */
[----:B0-----:R0:W1:Y:S08]  /*05a0*/  SYNCS.EXCH.64 URZ, [UR8+0x29850], UR6 ;  /* 0x02985006083f75b2 */ /* 0x0010700008000100 */
[----:B------:R0:W3:Y:S01]  /*05b0*/  SYNCS.EXCH.64 URZ, [UR8+0x29860], UR4 ;  /* 0x02986004083f75b2 */ /* 0x0000e20008000100 */
[----:B------:R0:W0:Y:S01]  /*05c0*/  SYNCS.EXCH.64 URZ, [UR8+0x29858], UR6 ;  /* 0x02985806083f75b2 */ /* 0x0000220008000100 */
[----:B------:R0:W0:Y:S01]  /*05d0*/  SYNCS.EXCH.64 URZ, [UR8+0x29868], UR4 ;  /* 0x02986804083f75b2 */ /* 0x0000220008000100 */
[----:B------:R-:W-:Y:S01]  /*05e0*/  NOP ;  /* 0x0000000000007918 */ /* 0x000fe20000000000 */
.L_x_134:
[----:B------:R-:W5:Y:S01]  /*05f0*/  SHFL.IDX PT, R6, R0, RZ, 0x1f ;  /* 0x00001fff00067589 */ /* 0x000f6200000e0000 */
[----:B------:R-:W-:Y:S01]  /*0600*/  LEA.HI R3, R3, R7, RZ, 0x7 ;  /* 0x0000000703037211 */ /* 0x000fe200078f38ff */
[----:B------:R-:W0:Y:S01]  /*0610*/  LDC R9, c[0x0][0x144] ;  /* 0x00005100ff097b82 */ /* 0x000e220000000800 */
[----:B------:R-:W0:Y:S01]  /*0620*/  F2I.U32.TRUNC.NTZ R8, R8 ;  /* 0x0000000800087305 */ /* 0x000e22000020f000 */
[----:B------:R-:W-:Y:S01]  /*0630*/  NOP ;  /* 0x0000000000007918 */ /* 0x000fe20000000000 */
[----:B------:R-:W-:-:S05]  /*0640*/  LOP3.LUT R3, R3, 0xffffff80, RZ, 0xc0, !PT ;  /* 0xffffff8003037812 */ /* 0x000fca00078ec0ff */
[----:B------:R-:W-:Y:S01]  /*0650*/  IMAD.IADD R3, R7, 0x1, -R3 ;  /* 0x0000000107037824 */ /* 0x000fe200078e0a03 */
[----:B------:R-:W-:-:S04]  /*0660*/  SHF.R.S32.HI R7, RZ, 0x1f, R2 ;  /* 0x0000001fff077819 */ /* 0x000fc80000011402 */
[----:B------:R-:W-:Y:S02]  /*0670*/  SHF.R.S32.HI R4, RZ, 0x1f, R3 ;  /* 0x0000001fff047819 */ /* 0x000fe40000011403 */
[----:B------:R-:W-:Y:S02]  /*0680*/  LEA.HI R7, R7, R2, RZ, 0x2 ;  /* 0x0000000207077211 */ /* 0x000fe400078f10ff */
[----:B------:R-:W-:-:S04]  /*0690*/  LEA.HI R4, R4, R3, RZ, 0x3 ;  /* 0x0000000304047211 */ /* 0x000fc800078f18ff */
[--C-:B------:R-:W-:Y:S02]  /*06a0*/  SHF.R.S32.HI R5, RZ, 0x3, R4.reuse ;  /* 0x00000003ff057819 */ /* 0x100fe40000011404 */
[----:B-----5:R-:W-:Y:S02]  /*06b0*/  ISETP.NE.AND P0, PT, R6, RZ, PT ;  /* 0x000000ff0600720c */ /* 0x020fe40003f05270 */
[----:B------:R-:W-:-:S04]  /*06c0*/  SHF.R.S32.HI R4, RZ, 0x1f, R4 ;  /* 0x0000001fff047819 */ /* 0x000fc80000011404 */
[----:B------:R-:W-:-:S04]  /*06d0*/  LEA.HI R4, R4, R5, RZ, 0x2 ;  /* 0x0000000504047211 */ /* 0x000fc800078f10ff */
[----:B------:R-:W-:-:S03]  /*06e0*/  LOP3.LUT R4, R4, 0xfffffffc, RZ, 0xc0, !PT ;  /* 0xfffffffc04047812 */ /* 0x000fc600078ec0ff */
[----:B------:R-:W-:Y:S05]  /*06f0*/  @P0 BRA `(.L_x_135) ;  /* 0x0000000000480947 */ /* 0x000fea0003800000 */
[----:B0-----:R-:W0:Y:S01]  /*0700*/  S2UR UR5, SR_CgaCtaId ;  /* 0x00000000000579c3 */ /* 0x001e220000008800 */
        /* <DEDUP_REMOVED lines=12> */
[----:B0-----:R0:W0:Y:S08]  /*07d0*/  SYNCS.EXCH.64 URZ, [UR8+0x29870], UR6 ;  /* 0x02987006083f75b2 */ /* 0x0010300008000100 */
[----:B------:R0:W0:Y:S01]  /*07e0*/  SYNCS.EXCH.64 URZ, [UR8+0x29880], UR4 ;  /* 0x02988004083f75b2 */ /* 0x0000220008000100 */
[----:B------:R0:W0:Y:S01]  /*07f0*/  SYNCS.EXCH.64 URZ, [UR8+0x29878], UR6 ;  /* 0x02987806083f75b2 */ /* 0x0000220008000100 */
[----:B------:R0:W0:Y:S01]  /*0800*/  SYNCS.EXCH.64 URZ, [UR8+0x29888], UR4 ;  /* 0x02988804083f75b2 */ /* 0x0000220008000100 */
[----:B------:R-:W-:Y:S01]  /*0810*/  NOP ;  /* 0x0000000000007918 */ /* 0x000fe20000000000 */
.L_x_135:
[----:B------:R-:W5:Y:S01]  /*0820*/  SHFL.IDX PT, R12, R0, RZ, 0x1f ;  /* 0x00001fff000c7589 */ /* 0x000f6200000e0000 */
[----:B------:R-:W-:Y:S01]  /*0830*/  LOP3.LUT R7, R7, 0x3ffffffc, RZ, 0xc0, !PT ;  /* 0x3ffffffc07077812 */ /* 0x000fe200078ec0ff */
[----:B------:R-:W-:Y:S01]  /*0840*/  IMAD.IADD R4, R5, 0x1, -R4 ;  /* 0x0000000105047824 */ /* 0x000fe200078e0a04 */
[----:B------:R-:W-:Y:S01]  /*0850*/  SHF.R.S32.HI R5, RZ, 0x1f, R6 ;  /* 0x0000001fff057819 */ /* 0x000fe20000011406 */
[----:B------:R-:W1:Y:S01]  /*0860*/  LDC R10, c[0x0][0x140] ;  /* 0x00005000ff0a7b82 */ /* 0x000e620000000800 */
[----:B0-----:R-:W-:Y:S01]  /*0870*/  IMAD.MOV R8, RZ, RZ, -R8 ;  /* 0x000000ffff087224 */ /* 0x001fe200078e0a08 */
[----:B------:R-:W-:Y:S01]  /*0880*/  NOP ;  /* 0x0000000000007918 */ /* 0x000fe20000000000 */
[----:B------:R-:W-:Y:S01]  /*0890*/  IMAD.IADD R7, R2, 0x1, -R7 ;  /* 0x0000000102077824 */ /* 0x000fe200078e0a07 */
[----:B------:R-:W-:Y:S01]  /*08a0*/  LEA.HI R5, R5, R6, RZ, 0x2 ;  /* 0x0000000605057211 */ /* 0x000fe200078f10ff */
[----:B------:R-:W-:Y:S02]  /*08b0*/  IMAD R9, R9, R8, UR50 ;  /* 0x0000003209097e24 */ /* 0x000fe4000f8e0208 */
[----:B------:R-:W-:Y:S01]  /*08c0*/  IMAD R7, R7, 0x4, R4 ;  /* 0x0000000407077824 */ /* 0x000fe200078e0204 */
[----:B------:R-:W-:-:S04]  /*08d0*/  LOP3.LUT R5, R5, 0x3ffffffc, RZ, 0xc0, !PT ;  /* 0x3ffffffc05057812 */ /* 0x000fc800078ec0ff */
[----:B------:R-:W-:Y:S01]  /*08e0*/  LEA.HI R2, R7, R7, RZ, 0x1 ;  /* 0x0000000707027211 */ /* 0x000fe200078f08ff */
[----:B------:R-:W-:-:S03]  /*08f0*/  IMAD.IADD R5, R6, 0x1, -R5 ;  /* 0x0000000106057824 */ /* 0x000fc600078e0a05 */
[----:B------:R-:W-:Y:S01]  /*0900*/  LOP3.LUT R2, R2, 0xfffffffe, RZ, 0xc0, !PT ;  /* 0xfffffffe02027812 */ /* 0x000fe200078ec0ff */
[----:B------:R-:W-:Y:S01]  /*0910*/  IMAD R5, R5, 0x4, R4 ;  /* 0x0000000405057824 */ /* 0x000fe200078e0204 */
[----:B-----5:R-:W-:-:S03]  /*0920*/  ISETP.NE.AND P0, PT, R12, RZ, PT ;  /* 0x000000ff0c00720c */ /* 0x020fc60003f05270 */
[----:B------:R-:W-:-:S05]  /*0930*/  IMAD.IADD R2, R7, 0x1, -R2 ;  /* 0x0000000107027824 */ /* 0x000fca00078e0a02 */
[----:B------:R-:W-:Y:S02]  /*0940*/  ISETP.NE.AND P5, PT, R2, R9, PT ;  /* 0x000000090200720c */ /* 0x000fe40003fa5270 */
[----:B------:R-:W-:-:S04]  /*0950*/  LEA.HI R2, R5, R5, RZ, 0x1 ;  /* 0x0000000505027211 */ /* 0x000fc800078f08ff */
[----:B------:R-:W-:Y:S01]  /*0960*/  LOP3.LUT R2, R2, 0xfffffffe, RZ, 0xc0, !PT ;  /* 0xfffffffe02027812 */ /* 0x000fe200078ec0ff */
[----:B------:R-:W-:Y:S06]  /*0970*/  @P0 BRA `(.L_x_136) ;  /* 0x0000000000480947 */ /* 0x000fec0003800000 */
[----:B------:R-:W0:Y:S01]  /*0980*/  S2UR UR5, SR_CgaCtaId ;  /* 0x00000000000579c3 */ /* 0x000e220000008800 */
        /* <DEDUP_REMOVED lines=17> */
.L_x_136:
[----:B------:R-:W5:Y:S01]  /*0aa0*/  SHFL.IDX PT, R6, R0, RZ, 0x1f ;  /* 0x00001fff00067589 */ /* 0x000f6200000e0000 */
[----:B------:R-:W-:Y:S01]  /*0ab0*/  IMAD.IADD R2, R5, 0x1, -R2 ;  /* 0x0000000105027824 */ /* 0x000fe200078e0a02 */
[----:B------:R-:W-:Y:S01]  /*0ac0*/  LOP3.LUT P0, RZ, R3, 0x7, RZ, 0xc0, !PT ;  /* 0x0000000703ff7812 */ /* 0x000fe2000780c0ff */
[----:B------:R-:W-:Y:S01]  /*0ad0*/  IMAD.SHL.U32 R4, R5, 0x4, RZ ;  /* 0x0000000405047824 */ /* 0x000fe200078e00ff */
[----:B-1----:R-:W-:Y:S01]  /*0ae0*/  ISETP.EQ.U32.AND P1, PT, R10, 0x1, PT ;  /* 0x000000010a00780c */ /* 0x002fe20003f22070 */
[----:B------:R-:W-:Y:S01]  /*0af0*/  IMAD.SHL.U32 R16, R7, 0x4, RZ ;  /* 0x0000000407107824 */ /* 0x000fe200078e00ff */
[----:B------:R-:W-:Y:S01]  /*0b00*/  ISETP.NE.AND P2, PT, R2, R9, PT ;  /* 0x000000090200720c */ /* 0x000fe20003f45270 */
[----:B------:R-:W-:Y:S01]  /*0b10*/  NOP ;  /* 0x0000000000007918 */ /* 0x000fe20000000000 */
[----:B------:R-:W-:Y:S02]  /*0b20*/  LOP3.LUT R8, R5, 0xc, R4, 0x78, !PT ;  /* 0x0000000c05087812 */ /* 0x000fe400078e7804 */
[----:B------:R-:W-:-:S03]  /*0b30*/  LOP3.LUT R16, R7, 0xc, R16, 0x78, !PT ;  /* 0x0000000c07107812 */ /* 0x000fc600078e7810 */
[----:B------:R1:W-:Y:S01]  /*0b40*/  STL [R1+0x10], R8 ;  /* 0x0000100801007387 */ /* 0x0003e20000100800 */
[C---:B------:R-:W-:Y:S02]  /*0b50*/  @P5 LEA.HI R2, R16.reuse, R16, RZ, 0x1 ;  /* 0x0000001010025211 */ /* 0x040fe400078f08ff */
[----:B------:R-:W-:Y:S02]  /*0b60*/  ISETP.LT.U32.AND P4, PT, R16, 0x2, !P0 ;  /* 0x000000021000780c */ /* 0x000fe40004781070 */
[----:B------:R-:W-:Y:S02]  /*0b70*/  @P5 SHF.R.S32.HI R2, RZ, 0x1, R2 ;  /* 0x00000001ff025819 */ /* 0x000fe40000011402 */
[----:B------:R-:W-:Y:S02]  /*0b80*/  @P2 LEA.HI R3, R8, R8, RZ, 0x1 ;  /* 0x0000000808032211 */ /* 0x000fe400078f08ff */
[----:B------:R-:W-:Y:S01]  /*0b90*/  @P5 ISETP.NE.AND P6, PT, R2, R11, PT ;  /* 0x0000000b0200520c */ /* 0x000fe20003fc5270 */
[----:B------:R-:W-:Y:S01]  /*0ba0*/  IMAD.MOV.U32 R2, RZ, RZ, 0x1 ;  /* 0x00000001ff027424 */ /* 0x000fe200078e00ff */
[----:B-----5:R-:W-:-:S02]  /*0bb0*/  ISETP.NE.AND P3, PT, R6, RZ, PT ;  /* 0x000000ff0600720c */ /* 0x020fc40003f65270 */
[----:B------:R-:W-:Y:S02]  /*0bc0*/  @P2 SHF.R.S32.HI R4, RZ, 0x1, R3 ;  /* 0x00000001ff042819 */ /* 0x000fe40000011403 */
[----:B------:R-:W-:Y:S02]  /*0bd0*/  SEL R3, RZ, 0x1, !P4 ;  /* 0x00000001ff037807 */ /* 0x000fe40006000000 */
[----:B------:R-:W-:Y:S02]  /*0be0*/  @P5 SEL R2, RZ, 0x1, P6 ;  /* 0x00000001ff025807 */ /* 0x000fe40003000000 */
[----:B------:R-:W-:Y:S01]  /*0bf0*/  @P2 ISETP.NE.AND P4, PT, R4, R11, PT ;  /* 0x0000000b0400220c */ /* 0x000fe20003f85270 */
[----:B------:R-:W-:Y:S01]  /*0c00*/  IMAD.MOV.U32 R4, RZ, RZ, 0x1 ;  /* 0x00000001ff047424 */ /* 0x000fe200078e00ff */
[----:B------:R-:W-:Y:S02]  /*0c10*/  ISETP.LT.U32.AND P0, PT, R8, 0x2, !P0 ;  /* 0x000000020800780c */ /* 0x000fe40004701070 */
[----:B------:R-:W-:-:S02]  /*0c20*/  LOP3.LUT R2, R2, R3, RZ, 0xc0, !PT ;  /* 0x0000000302027212 */ /* 0x000fc400078ec0ff */
[----:B------:R-:W-:Y:S02]  /*0c30*/  SEL R3, RZ, 0x1, !P0 ;  /* 0x00000001ff037807 */ /* 0x000fe40004000000 */
[----:B------:R-:W-:Y:S01]  /*0c40*/  @P2 SEL R4, RZ, 0x1, P4 ;  /* 0x00000001ff042807 */ /* 0x000fe20002000000 */
[----:B-1----:R-:W-:Y:S06]  /*0c50*/  @P3 BRA `(.L_x_137) ;  /* 0x0000000000483947 */ /* 0x002fec0003800000 */
        /* <DEDUP_REMOVED lines=17> */
[----:B-1----:R-:W-:Y:S01]  /*0d70*/  NOP ;  /* 0x0000000000007918 */ /* 0x002fe20000000000 */
.L_x_137:
[----:B------:R-:W-:Y:S01]  /*0d80*/  LOP3.LUT R3, R4, R3, RZ, 0xc0, !PT ;  /* 0x0000000304037212 */ /* 0x000fe200078ec0ff */
[----:B------:R-:W-:-:S04]  /*0d90*/  NOP ;  /* 0x0000000000007918 */ /* 0x000fc80000000000 */
[----:B------:R1:W-:Y:S01]  /*0da0*/  STL [R1+0xc], R3 ;  /* 0x00000c0301007387 */ /* 0x0003e20000100800 */
[----:B------:R-:W-:Y:S05]  /*0db0*/  @!P1 BRA `(.L_x_138) ;  /* 0x0000000000089947 */ /* 0x000fea0003800000 */
[----:B0-234-:R-:W-:Y:S01]  /*0dc0*/  UCGABAR_ARV ;  /* 0x00000000000079c7 */ /* 0x01dfe20008000000 */
[----:B------:R-:W-:Y:S05]  /*0dd0*/  BRA `(.L_x_139) ;  /* 0x0000000000047947 */ /* 0x000fea0003800000 */
.L_x_138:
[----:B0-234-:R-:W-:Y:S01]  /*0de0*/  NOP ;  /* 0x0000000000007918 */ /* 0x01dfe20000000000 */
.L_x_139:
[----:B------:R-:W-:Y:S05]  /*0df0*/  @!P1 BRA `(.L_x_140) ;  /* 0x00000000000c9947 */ /* 0x000fea0003800000 */
[----:B------:R-:W-:Y:S01]  /*0e00*/  UCGABAR_WAIT ;  /* 0x0000000000007dc7 */ /* 0x000fe20008000000 */
[----:B------:R-:W-:Y:S01]  /*0e10*/  CCTL.IVALL ;  /* 0x00000000ff00798f */ /* 0x000fe20002000000 */
[----:B------:R-:W-:Y:S05]  /*0e20*/  BRA `(.L_x_141) ;  /* 0x0000000000047947 */ /* 0x000fea0003800000 */
.L_x_140:
[----:B------:R-:W-:Y:S06]  /*0e30*/  BAR.SYNC.DEFER_BLOCKING 0x0 ;  /* 0x0000000000007b1d */ /* 0x000fec0000010000 */
.L_x_141:
[----:B------:R-:W-:Y:S01]  /*0e40*/  PLOP3.LUT P0, PT, PT, PT, UP0, 0x80, 0x0 ;  /* 0x000000000000781c */ /* 0x000fe20003f0f008 */
[----:B------:R-:W-:Y:S01]  /*0e50*/  UMOV UR38, 0x1 ;  /* 0x0000000100267882 */ /* 0x000fe20000000000 */
[----:B------:R-:W-:Y:S01]  /*0e60*/  ULDC.64 UR48, c[0x0][0x208] ;  /* 0x0000820000307ab9 */ /* 0x000fe20000000a00 */
[----:B------:R-:W-:-:S10]  /*0e70*/  USEL UR38, UR38, 0x2, !UP0 ;  /* 0x0000000226267887 */ /* 0x000fd4000c000000 */
[----:B------:R-:W-:Y:S05]  /*0e80*/  @!P0 BRA `(.L_x_142) ;  /* 0x000000a000188947 */ /* 0x000fea0003800000 */
.L_x_143:
[----:B------:R-:W-:-:S08]  /*0e90*/  NOP ;  /* 0x0000000000007918 */ /* 0x000fd00000000000 */
[----:B------:R-:W0:Y:S02]  /*0ea0*/  USETMAXREG.TRY_ALLOC.CTAPOOL UP0, 0xf0 ;  /* 0x000000f0000079c8 */ /* 0x000e240008000600 */
[----:B0-----:R-:W-:-:S13]  /*0eb0*/  PLOP3.LUT P0, PT, PT, PT, UP0, 0x80, 0x0 ;  /* 0x000000000000781c */ /* 0x001fda0003f0f008 */
[----:B------:R-:W-:Y:S05]  /*0ec0*/  @!P0 BRA `(.L_x_143) ;  /* 0xfffffffc00f08947 */ /* 0x000fea000383ffff */
[----:B-1----:R-:W0:Y:S01]  /*0ed0*/  S2R R3, SR_TID.X ;  /* 0x0000000000037919 */ /* 0x002e220000002100 */
        /* <DEDUP_REMOVED lines=10> */
[----:B------:R-:W-:Y:S01]  /*0f80*/  UMOV UR44, URZ ;  /* 0x0000003f002c7c82 */ /* 0x000fe20008000000 */
[----:B------:R-:W-:Y:S02]  /*0f90*/  UMOV UR43, URZ ;  /* 0x0000003f002b7c82 */ /* 0x000fe40008000000 */
[----:B------:R-:W-:Y:S01]  /*0fa0*/  SHF.R.S32.HI R0, RZ, 0x1f, R19 ;  /* 0x0000001fff007819 */ /* 0x000fe20000011413 */
[----:B------:R-:W-:-:S03]  /*0fb0*/  UMOV UR51, URZ ;  /* 0x0000003f00337c82 */ /* 0x000fc60008000000 */
[CC--:B------:R-:W-:Y:S02]  /*0fc0*/  LEA.HI R3, R0.reuse, R19.reuse, RZ, 0x7 ;  /* 0x0000001300037211 */ /* 0x0c0fe400078f38ff */
[CC--:B------:R-:W-:Y:S02]  /*0fd0*/  LEA.HI R5, R0.reuse, R19.reuse, RZ, 0x5 ;  /* 0x0000001300057211 */ /* 0x0c0fe400078f28ff */
[----:B------:R-:W-:Y:S02]  /*0fe0*/  LOP3.LUT R4, R3, 0xffffff80, RZ, 0xc0, !PT ;  /* 0xffffff8003047812 */ /* 0x000fe400078ec0ff */
[CC--:B------:R-:W-:Y:S01]  /*0ff0*/  LEA.HI R6, R0.reuse, R19.reuse, RZ, 0x4 ;  /* 0x0000001300067211 */ /* 0x0c0fe200078f20ff */
[----:B------:R-:W-:Y:S01]  /*1000*/  IMAD.SHL.U32 R5, R5, 0x20, RZ ;  /* 0x0000002005057824 */ /* 0x000fe200078e00ff */
[----:B------:R-:W-:Y:S01]  /*1010*/  LEA.HI R10, R0, R19, RZ, 0x2 ;  /* 0x00000013000a7211 */ /* 0x000fe200078f10ff */
[----:B------:R-:W-:Y:S01]  /*1020*/  IMAD.IADD R23, R19, 0x1, -R4 ;  /* 0x0000000113177824 */ /* 0x000fe200078e0a04 */
[----:B------:R-:W-:-:S02]  /*1030*/  LOP3.LUT R8, R6, 0x3fffff0, RZ, 0xc0, !PT ;  /* 0x03fffff006087812 */ /* 0x000fc400078ec0ff */
[----:B------:R-:W-:Y:S02]  /*1040*/  LOP3.LUT R9, R5, 0xfffffc00, RZ, 0xc0, !PT ;  /* 0xfffffc0005097812 */ /* 0x000fe400078ec0ff */
[----:B------:R-:W-:Y:S01]  /*1050*/  SHF.R.S32.HI R4, RZ, 0x1f, R23 ;  /* 0x0000001fff047819 */ /* 0x000fe20000011417 */
[----:B------:R-:W-:Y:S01]  /*1060*/  IMAD.IADD R8, R19, 0x1, -R8 ;  /* 0x0000000113087824 */ /* 0x000fe200078e0a08 */
[----:B------:R-:W-:Y:S02]  /*1070*/  SHF.R.S32.HI R7, RZ, 0x4, R6 ;  /* 0x00000004ff077819 */ /* 0x000fe40000011406 */
[----:B------:R-:W-:Y:S01]  /*1080*/  LEA.HI R5, R4, R23, RZ, 0x2 ;  /* 0x0000001704057211 */ /* 0x000fe200078f10ff */
[----:B------:R-:W-:Y:S01]  /*1090*/  IMAD R9, R8, 0x40, R9 ;  /* 0x0000004008097824 */ /* 0x000fe200078e0209 */
[----:B------:R-:W-:Y:S02]  /*10a0*/  LEA.HI R6, R6, R7, RZ, 0x1 ;  /* 0x0000000706067211 */ /* 0x000fe400078f08ff */
[----:B------:R-:W-:-:S02]  /*10b0*/  SHF.R.S32.HI R8, RZ, 0x2, R5 ;  /* 0x00000002ff087819 */ /* 0x000fc40000011405 */
[----:B------:R-:W-:Y:S02]  /*10c0*/  SHF.R.S32.HI R11, RZ, 0x1f, R5 ;  /* 0x0000001fff0b7819 */ /* 0x000fe40000011405 */
[----:B------:R-:W-:Y:S02]  /*10d0*/  LOP3.LUT R6, R6, 0x1ffffffe, RZ, 0xc0, !PT ;  /* 0x1ffffffe06067812 */ /* 0x000fe400078ec0ff */
[----:B------:R-:W-:Y:S02]  /*10e0*/  LOP3.LUT R10, R10, 0xfffffffc, RZ, 0xc0, !PT ;  /* 0xfffffffc0a0a7812 */ /* 0x000fe400078ec0ff */
[----:B------:R-:W-:Y:S01]  /*10f0*/  LEA.HI R22, R0, R19, RZ, 0x3 ;  /* 0x0000001300167211 */ /* 0x000fe200078f18ff */
[----:B------:R-:W-:Y:S01]  /*1100*/  IMAD.IADD R6, R7, 0x1, -R6 ;  /* 0x0000000107067824 */ /* 0x000fe200078e0a06 */
[----:B------:R-:W-:Y:S01]  /*1110*/  LEA.HI R11, R11, R8, RZ, 0x3 ;  /* 0x000000080b0b7211 */ /* 0x000fe200078f18ff */
[----:B------:R-:W-:Y:S01]  /*1120*/  IMAD.IADD R10, R19, 0x1, -R10 ;  /* 0x00000001130a7824 */ /* 0x000fe200078e0a0a */
[----:B------:R-:W-:Y:S01]  /*1130*/  SHF.R.S32.HI R168, RZ, 0x7, R3 ;  /* 0x00000007ffa87819 */ /* 0x000fe20000011403 */
[----:B------:R-:W-:Y:S01]  /*1140*/  IMAD R171, R6, 0x8, R9 ;  /* 0x0000000806ab7824 */ /* 0x000fe200078e0209 */
[----:B------:R-:W-:Y:S01]  /*1150*/  LOP3.LUT R0, R22, 0xfffffff8, RZ, 0xc0, !PT ;  /* 0xfffffff816007812 */ /* 0x000fe200078ec0ff */
[----:B------:R-:W-:Y:S01]  /*1160*/  IMAD.MOV.U32 R7, RZ, RZ, -0x2 ;  /* 0xfffffffeff077424 */ /* 0x000fe200078e00ff */
[----:B------:R-:W-:-:S02]  /*1170*/  LOP3.LUT R11, R11, 0xfffffff8, RZ, 0xc0, !PT ;  /* 0xfffffff80b0b7812 */ /* 0x000fc400078ec0ff */
[----:B------:R-:W-:Y:S01]  /*1180*/  LEA.HI R4, R4, R23, RZ, 0x5 ;  /* 0x0000001704047211 */ /* 0x000fe200078f28ff */
[----:B------:R-:W-:Y:S01]  /*1190*/  IMAD.IADD R19, R19, 0x1, -R0 ;  /* 0x0000000113137824 */ /* 0x000fe200078e0a00 */
[----:B------:R-:W-:Y:S01]  /*11a0*/  LEA.HI R3, R3, R168, RZ, 0x1 ;  /* 0x000000a803037211 */ /* 0x000fe200078f08ff */
[----:B------:R-:W-:Y:S01]  /*11b0*/  IMAD.IADD R11, R8, 0x1, -R11 ;  /* 0x00000001080b7824 */ /* 0x000fe200078e0a0b */
[----:B------:R-:W-:Y:S01]  /*11c0*/  LEA.HI R6, R10, R10, RZ, 0x1 ;  /* 0x0000000a0a067211 */ /* 0x000fe200078f08ff */
[----:B------:R-:W-:Y:S01]  /*11d0*/  IMAD.SHL.U32 R17, R19, 0x8, RZ ;  /* 0x0000000813117824 */ /* 0x000fe200078e00ff */
[----:B------:R-:W-:Y:S02]  /*11e0*/  SHF.R.S32.HI R4, RZ, 0x5, R4 ;  /* 0x00000005ff047819 */ /* 0x000fe40000011404 */
[----:B------:R-:W-:Y:S01]  /*11f0*/  LOP3.LUT R3, R3, 0x3fffffe, RZ, 0xc0, !PT ;  /* 0x03fffffe03037812 */ /* 0x000fe200078ec0ff */
[----:B------:R-:W-:Y:S01]  /*1200*/  VIADD R18, R17, 0x40 ;  /* 0x0000004011127836 */ /* 0x000fe20000000000 */
[----:B------:R-:W-:Y:S01]  /*1210*/  LOP3.LUT R0, R5, 0x7ffffffc, RZ, 0xc0, !PT ;  /* 0x7ffffffc05007812 */ /* 0x000fe200078ec0ff */
[----:B------:R-:W-:Y:S01]  /*1220*/  IMAD R4, R4, 0x10, R11 ;  /* 0x0000001004047824 */ /* 0x000fe200078e020b */
[----:B------:R-:W-:Y:S01]  /*1230*/  LOP3.LUT R5, R6, 0x1ffffffe, RZ, 0xc0, !PT ;  /* 0x1ffffffe06057812 */ /* 0x000fe200078ec0ff */
[----:B------:R-:W-:Y:S01]  /*1240*/  IMAD.IADD R3, R168, 0x1, -R3 ;  /* 0x00000001a8037824 */ /* 0x000fe200078e0a03 */
[----:B------:R-:W-:Y:S01]  /*1250*/  SHF.R.S32.HI R22, RZ, 0x3, R22 ;  /* 0x00000003ff167819 */ /* 0x000fe20000011416 */
[----:B------:R-:W-:Y:S01]  /*1260*/  IMAD.IADD R0, R23, 0x1, -R0 ;  /* 0x0000000117007824 */ /* 0x000fe200078e0a00 */
[----:B------:R-:W-:Y:S01]  /*1270*/  SHF.R.S32.HI R193, RZ, 0x1f, R18 ;  /* 0x0000001fffc17819 */ /* 0x000fe20000011412 */
[----:B------:R-:W-:-:S02]  /*1280*/  IMAD.IADD R170, R10, 0x1, -R5 ;  /* 0x000000010aaa7824 */ /* 0x000fc400078e0a05 */
[----:B------:R-:W-:Y:S02]  /*1290*/  IMAD R169, R3, 0x40, R4 ;  /* 0x0000004003a97824 */ /* 0x000fe400078e0204 */
[----:B------:R-:W-:Y:S02]  /*12a0*/  IMAD R192, R0, R7, 0xa0 ;  /* 0x000000a000c07424 */ /* 0x000fe400078e0207 */
[----:B------:R-:W-:-:S07]  /*12b0*/  IMAD R170, R170, 0x8, R169 ;  /* 0x00000008aaaa7824 */ /* 0x000fce00078e02a9 */
.L_x_176:
        /* <DEDUP_REMOVED lines=55> */
.L_x_144:
        /* <DEDUP_REMOVED lines=60> */
.L_x_244:
[----:B------:R-:W-:Y:S05]  /*19f0*/  @!P0 BRA `(.L_x_146) ;  /* 0x0000000000048947 */ /* 0x000fea0003800000 */
[----:B------:R-:W-:Y:S01]  /*1a00*/  BPT.TRAP 0x1 ;  /* 0x000000040000795c */ /* 0x000fe20000300000 */
.L_x_146:
[----:B0-----:R-:W-:Y:S02]  /*1a10*/  IMAD.U32 R3, RZ, RZ, UR51 ;  /* 0x00000033ff037e24 */ /* 0x001fe4000f8e00ff */
[----:B------:R-:W-:-:S03]  /*1a20*/  IMAD.U32 R4, RZ, RZ, UR43 ;  /* 0x0000002bff047e24 */ /* 0x000fc6000f8e00ff */
[----:B------:R-:W-:Y:S02]  /*1a30*/  LEA R3, R3, UR39, 0x3 ;  /* 0x0000002703037c11 */ /* 0x000fe4000f8e18ff */
[----:B------:R-:W-:-:S04]  /*1a40*/  SHF.L.U32 R4, R4, 0x1f, RZ ;  /* 0x0000001f04047819 */ /* 0x000fc800000006ff */
[----:B------:R0:W1:Y:S01]  /*1a50*/  SYNCS.PHASECHK.TRANS64.TRYWAIT P1, [R3+URZ+0x29830], R4 ;  /* 0x02983004030075a7 */ /* 0x000062000802017f */
[----:B------:R-:W-:Y:S05]  /*1a60*/  @!P0 BRA `(.L_x_147) ;  /* 0x0000000000048947 */ /* 0x000fea0003800000 */
[----:B------:R-:W-:Y:S01]  /*1a70*/  BPT.TRAP 0x1 ;  /* 0x000000040000795c */ /* 0x000fe20000300000 */
.L_x_147:
[----:B-1----:R-:W-:Y:S05]  /*1a80*/  @P1 BRA `(.L_x_148) ;  /* 0x0000000000081947 */ /* 0x002fea0003800000 */
[----:B------:R-:W1:Y:S02]  /*1a90*/  SYNCS.PHASECHK.TRANS64.TRYWAIT P1, [R3+URZ+0x29830], R4 ;  /* 0x02983004030075a7 */ /* 0x000e64000802017f */
[----:B-1----:R-:W-:Y:S05]  /*1aa0*/  @!P1 BRA `(.L_x_149) ;  /* 0x000000cc005c9947 */ /* 0x002fea0003800000 */
.L_x_148:
[----:B------:R-:W-:Y:S05]  /*1ab0*/  WARPSYNC.ALL ;  /* 0x0000000000007948 */ /* 0x000fea0003800000 */
[----:B------:R-:W-:Y:S01]  /*1ac0*/  UIADD3 UR4, UR39, 0x1a400, URZ ;  /* 0x0001a40027047890 */ /* 0x000fe2000fffe03f */
[----:B------:R-:W-:Y:S01]  /*1ad0*/  WARPGROUP.ARRIVE ;  /* 0x00000000000079c5 */ /* 0x000fe20000000000 */
[----:B------:R-:W-:Y:S02]  /*1ae0*/  ULOP3.LUT UR28, UR46, 0x10000, URZ, 0xfc, !UPT ;  /* 0x000100002e1c7892 */ /* 0x000fe4000f8efc3f */
[----:B------:R-:W-:Y:S01]  /*1af0*/  USHF.R.U32.HI UR4, URZ, 0x4, UR4 ;  /* 0x000000043f047899 */ /* 0x000fe20008011604 */
[----:B------:R-:W-:Y:S01]  /*1b00*/  UMOV UR25, 0x80000020 ;  /* 0x8000002000197882 */ /* 0x000fe20000000000 */
[----:B------:R-:W-:-:S02]  /*1b10*/  UMOV UR27, 0x80000020 ;  /* 0x80000020001b7882 */ /* 0x000fc40000000000 */
[----:B------:R-:W-:Y:S01]  /*1b20*/  ULOP3.LUT UR4, UR4, 0x3fff, URZ, 0xc0, !UPT ;  /* 0x00003fff04047892 */ /* 0x000fe2000f8ec03f */
[----:B------:R-:W-:Y:S01]  /*1b30*/  UMOV UR24, UR28 ;  /* 0x0000001c00187c82 */ /* 0x000fe20008000000 */
[----:B------:R-:W-:Y:S02]  /*1b40*/  UMOV UR5, UR25 ;  /* 0x0000001900057c82 */ /* 0x000fe40008000000 */
[----:B------:R-:W-:Y:S01]  /*1b50*/  ULOP3.LUT UR46, UR4, 0x10000, URZ, 0xfc, !UPT ;  /* 0x00010000042e7892 */ /* 0x000fe2000f8efc3f */
[----:B------:R-:W-:Y:S02]  /*1b60*/  UMOV UR7, 0x80000020 ;  /* 0x8000002000077882 */ /* 0x000fe40000000000 */
[----:B------:R-:W-:Y:S01]  /*1b70*/  UMOV UR4, UR24 ;  /* 0x0000001800047c82 */ /* 0x000fe20008000000 */
[----:B------:R-:W-:Y:S01]  /*1b80*/  UIMAD UR30, UR51, 0x780, UR46 ;  /* 0x00000780331e78a4 */ /* 0x000fe2000f8e022e */
[----:B------:R-:W-:Y:S01]  /*1b90*/  UMOV UR11, 0x80000020 ;  /* 0x80000020000b7882 */ /* 0x000fe20000000000 */
[----:B------:R-:W-:-:S02]  /*1ba0*/  UMOV UR15, 0x80000020 ;  /* 0x80000020000f7882 */ /* 0x000fc40000000000 */
[----:B------:R-:W-:Y:S02]  /*1bb0*/  UIADD3 UR6, UR30, 0x80, URZ ;  /* 0x000000801e067890 */ /* 0x000fe4000fffe03f */
[----:B------:R-:W-:Y:S02]  /*1bc0*/  UIADD3 UR8, UR30, 0x100, URZ ;  /* 0x000001001e087890 */ /* 0x000fe4000fffe03f */
[----:B------:R-:W-:Y:S01]  /*1bd0*/  UMOV UR26, UR30 ;  /* 0x0000001e001a7c82 */ /* 0x000fe20008000000 */
[----:B------:R-:W-:Y:S01]  /*1be0*/  UIADD3 UR9, UR30, 0x180, URZ ;  /* 0x000001801e097890 */ /* 0x000fe2000fffe03f */
[----:B------:R-:W-:Y:S01]  /*1bf0*/  QGMMA.64x32x32.F32.E4M3.E4M3 R88, gdesc[UR24], RZ, !UPT, gsb0 ;  /* 0x00600000185879f3 */ /* 0x000fe2000c0008ff */
[----:B------:R-:W-:Y:S01]  /*1c00*/  UMOV UR26, UR6 ;  /* 0x00000006001a7c82 */ /* 0x000fe20008000000 */
[----:B------:R-:W-:Y:S01]  /*1c10*/  UMOV UR27, 0x80000020 ;  /* 0x80000020001b7882 */ /* 0x000fe20000000000 */
[----:B------:R-:W-:Y:S01]  /*1c20*/  UMOV UR6, UR8 ;  /* 0x0000000800067c82 */ /* 0x000fe20008000000 */
[----:B------:R-:W-:-:S02]  /*1c30*/  UIADD3 UR10, UR30, 0x200, URZ ;  /* 0x000002001e0a7890 */ /* 0x000fc4000fffe03f */
[----:B------:R-:W-:Y:S02]  /*1c40*/  UIADD3 UR12, UR30, 0x102, URZ ;  /* 0x000001021e0c7890 */ /* 0x000fe4000fffe03f */
[----:B------:R-:W-:Y:S02]  /*1c50*/  UIADD3 UR13, UR30, 0x182, URZ ;  /* 0x000001821e0d7890 */ /* 0x000fe4000fffe03f */
[----:B------:R-:W-:Y:S02]  /*1c60*/  UIADD3 UR14, UR30, 0x202, URZ ;  /* 0x000002021e0e7890 */ /* 0x000fe4000fffe03f */
[----:B------:R-:W-:Y:S01]  /*1c70*/  UIADD3 UR18, UR30, 0x382, URZ ;  /* 0x000003821e127890 */ /* 0x000fe2000fffe03f */
[----:B------:R-:W-:Y:S01]  /*1c80*/  UMOV UR19, 0x80000020 ;  /* 0x8000002000137882 */ /* 0x000fe20000000000 */
[----:B------:R-:W-:Y:S01]  /*1c90*/  UIADD3 UR22, UR30, 0x600, URZ ;  /* 0x000006001e167890 */ /* 0x000fe2000fffe03f */
[----:B------:R-:W-:Y:S01]  /*1ca0*/  UMOV UR23, 0x80000020 ;  /* 0x8000002000177882 */ /* 0x000fe20000000000 */
[----:B------:R-:W-:Y:S01]  /*1cb0*/  UMOV UR31, 0x80000020 ;  /* 0x80000020001f7882 */ /* 0x000fe20000000000 */
[----:B------:R-:W-:-:S02]  /*1cc0*/  WARPGROUP.DEPBAR.LE gsb0, 0x0 ;  /* 0x00008000000079c5 */ /* 0x000fc40000010000 */
[----:B------:R-:W-:-:S06]  /*1cd0*/  WARPGROUP.ARRIVE ;  /* 0x00000000000079c5 */ /* 0x000fcc0000000000 */
[----:B------:R-:W-:Y:S01]  /*1ce0*/  QGMMA.64x32x32.F32.E4M3.E4M3 R72, gdesc[UR24], RZ, !UPT, gsb0 ;  /* 0x00600000184879f3 */ /* 0x000fe2000c0008ff */
[----:B------:R-:W-:Y:S01]  /*1cf0*/  UMOV UR26, UR9 ;  /* 0x00000009001a7c82 */ /* 0x000fe20008000000 */
[----:B------:R-:W-:Y:S01]  /*1d00*/  UMOV UR27, 0x80000020 ;  /* 0x80000020001b7882 */ /* 0x000fe20000000000 */
[----:B------:R-:W-:Y:S02]  /*1d10*/  WARPGROUP.DEPBAR.LE gsb0, 0x0 ;  /* 0x00008000000079c5 */ /* 0x000fe40000010000 */
[----:B------:R-:W-:-:S06]  /*1d20*/  WARPGROUP.ARRIVE ;  /* 0x00000000000079c5 */ /* 0x000fcc0000000000 */
[----:B------:R-:W-:Y:S01]  /*1d30*/  QGMMA.64x32x32.F32.E4M3.E4M3 R56, gdesc[UR4], RZ, !UPT, gsb0 ;  /* 0x00600000043879f3 */ /* 0x000fe2000c0008ff */
[----:B------:R-:W-:Y:S02]  /*1d40*/  UIADD3 UR4, UR28, 0x2, URZ ;  /* 0x000000021c047890 */ /* 0x000fe4000fffe03f */
[----:B------:R-:W-:Y:S01]  /*1d50*/  UIADD3 UR6, UR30, 0x2, URZ ;  /* 0x000000021e067890 */ /* 0x000fe2000fffe03f */
[----:B------:R-:W-:Y:S01]  /*1d60*/  UMOV UR5, 0x80000020 ;  /* 0x8000002000057882 */ /* 0x000fe20000000000 */
[----:B------:R-:W-:Y:S01]  /*1d70*/  UMOV UR7, 0x80000020 ;  /* 0x8000002000077882 */ /* 0x000fe20000000000 */
[----:B------:R-:W-:Y:S02]  /*1d80*/  UMOV UR9, UR5 ;  /* 0x0000000500097c82 */ /* 0x000fe40008000000 */
[----:B------:R-:W-:Y:S01]  /*1d90*/  UMOV UR8, UR4 ;  /* 0x0000000400087c82 */ /* 0x000fe20008000000 */
        /* <DEDUP_REMOVED lines=12> */
[----:B------:R-:W-:Y:S01]  /*1e60*/  UMOV UR6, UR10 ;  /* 0x0000000a00067c82 */ /* 0x000fe20008000000 */
[----:B------:R-:W-:Y:S01]  /*1e70*/  UMOV UR7, 0x80000020 ;  /* 0x8000002000077882 */ /* 0x000fe20000000000 */
[----:B------:R-:W-:Y:S01]  /*1e80*/  UMOV UR10, UR12 ;  /* 0x0000000c000a7c82 */ /* 0x000fe20008000000 */
[----:B------:R-:W-:Y:S02]  /*1e90*/  WARPGROUP.DEPBAR.LE gsb0, 0x0 ;  /* 0x00008000000079c5 */ /* 0x000fe40000010000 */
[----:B------:R-:W-:-:S06]  /*1ea0*/  WARPGROUP.ARRIVE ;  /* 0x00000000000079c5 */ /* 0x000fcc0000000000 */
[----:B------:R-:W-:Y:S01]  /*1eb0*/  QGMMA.64x32x32.F32.E4M3.E4M3 R72, gdesc[UR4], R72, gsb0 ;  /* 0x00600000044879f3 */ /* 0x000fe20008000848 */
[----:B------:R-:W-:Y:S01]  /*1ec0*/  UMOV UR6, UR13 ;  /* 0x0000000d00067c82 */ /* 0x000fe20008000000 */
[----:B------:R-:W-:Y:S01]  /*1ed0*/  UMOV UR7, 0x80000020 ;  /* 0x8000002000077882 */ /* 0x000fe20000000000 */
[----:B------:R-:W-:Y:S02]  /*1ee0*/  WARPGROUP.DEPBAR.LE gsb0, 0x0 ;  /* 0x00008000000079c5 */ /* 0x000fe40000010000 */
[----:B------:R-:W-:-:S06]  /*1ef0*/  WARPGROUP.ARRIVE ;  /* 0x00000000000079c5 */ /* 0x000fcc0000000000 */
[----:B------:R-:W-:Y:S01]  /*1f00*/  QGMMA.64x32x32.F32.E4M3.E4M3 R56, gdesc[UR8], R56, gsb0 ;  /* 0x00600000083879f3 */ /* 0x000fe20008000838 */
        /* <DEDUP_REMOVED lines=16> */
[----:B------:R-:W-:Y:S01]  /*2010*/  UIADD3 UR7, UR30, 0x400, URZ ;  /* 0x000004001e077890 */ /* 0x000fe2000fffe03f */
        /* <DEDUP_REMOVED lines=96> */
[----:B------:R-:W-:-:S03]  /*2620*/  UIADD3 UR6, UR30, 0x702, URZ ;  /* 0x000007021e067890 */ /* 0x000fc6000fffe03f */
        /* <DEDUP_REMOVED lines=18> */
[----:B------:R-:W-:Y:S05]  /*2750*/  @!P0 BRA `(.L_x_150) ;  /* 0x0000000000048947 */ /* 0x000fea0003800000 */
[----:B------:R-:W-:Y:S01]  /*2760*/  BPT.TRAP 0x1 ;  /* 0x000000040000795c */ /* 0x000fe20000300000 */
.L_x_150:
[C---:B------:R-:W-:Y:S01]  /*2770*/  FMUL.FTZ R8, R0.reuse, R90 ;  /* 0x0000005a00087220 */ /* 0x040fe20000410000 */
[C---:B------:R-:W-:Y:S01]  /*2780*/  FMUL.FTZ R9, R0.reuse, R91 ;  /* 0x0000005b00097220 */ /* 0x040fe20000410000 */
[C---:B------:R-:W-:Y:S01]  /*2790*/  FMUL.FTZ R94, R0.reuse, R94 ;  /* 0x0000005e005e7220 */ /* 0x040fe20000410000 */
[C---:B------:R-:W-:Y:S01]  /*27a0*/  FMUL.FTZ R24, R0.reuse, R24 ;  /* 0x0000001800187220 */ /* 0x040fe20000410000 */
[C---:B------:R-:W-:Y:S01]  /*27b0*/  FMUL.FTZ R95, R0.reuse, R95 ;  /* 0x0000005f005f7220 */ /* 0x040fe20000410000 */
[----:B------:R-:W-:Y:S01]  /*27c0*/  IMAD.U32 R91, RZ, RZ, UR47 ;  /* 0x0000002fff5b7e24 */ /* 0x000fe2000f8e00ff */
[----:B------:R-:W2:Y:S01]  /*27d0*/  MUFU.TANH R8, R8 ;  /* 0x0000000800087308 */ /* 0x000ea20000002400 */
[C---:B------:R-:W-:Y:S01]  /*27e0*/  FMUL.FTZ R98, R0.reuse, R98 ;  /* 0x0000006200627220 */ /* 0x040fe20000410000 */
[C---:B01----:R-:W-:Y:S01]  /*27f0*/  FMUL.FTZ R4, R0.reuse, R88 ;  /* 0x0000005800047220 */ /* 0x043fe20000410000 */
[C---:B------:R-:W-:Y:S01]  /*2800*/  FMUL.FTZ R99, R0.reuse, R99 ;  /* 0x0000006300637220 */ /* 0x040fe20000410000 */
[C---:B------:R-:W-:Y:S01]  /*2810*/  FMUL.FTZ R5, R0.reuse, R89 ;  /* 0x0000005900057220 */ /* 0x040fe20000410000 */
[C---:B------:R-:W-:Y:S01]  /*2820*/  FMUL.FTZ R102, R0.reuse, R102 ;  /* 0x0000006600667220 */ /* 0x040fe20000410000 */
[C---:B------:R-:W-:Y:S01]  /*2830*/  FMUL.FTZ R6, R0.reuse, R92 ;  /* 0x0000005c00067220 */ /* 0x040fe20000410000 */
[C---:B------:R-:W-:Y:S01]  /*2840*/  FMUL.FTZ R103, R0.reuse, R103 ;  /* 0x0000006700677220 */ /* 0x040fe20000410000 */
        /* <DEDUP_REMOVED lines=8> */
[----:B------:R1:W-:Y:S01]  /*28d0*/  MUFU.TANH R90, R24 ;  /* 0x00000018005a7308 */ /* 0x0003e20000002400 */
[C---:B------:R-:W-:Y:S01]  /*28e0*/  FMUL.FTZ R79, R0.reuse, R79 ;  /* 0x0000004f004f7220 */ /* 0x040fe20000410000 */
[C---:B------:R-:W-:Y:S01]  /*28f0*/  FMUL.FTZ R13, R0.reuse, R101 ;  /* 0x00000065000d7220 */ /* 0x040fe20000410000 */
[C---:B------:R-:W-:Y:S01]  /*2900*/  FMUL.FTZ R82, R0.reuse, R82 ;  /* 0x0000005200527220 */ /* 0x040fe20000410000 */
[C---:B------:R-:W-:Y:S01]  /*2910*/  FMUL.FTZ R15, R0.reuse, R72 ;  /* 0x00000048000f7220 */ /* 0x040fe20000410000 */
[C---:B------:R-:W-:Y:S01]  /*2920*/  FMUL.FTZ R83, R0.reuse, R83 ;  /* 0x0000005300537220 */ /* 0x040fe20000410000 */
[C---:B------:R-:W-:Y:S01]  /*2930*/  FMUL.FTZ R26, R0.reuse, R26 ;  /* 0x0000001a001a7220 */ /* 0x040fe20000410000 */
[----:B------:R-:W-:Y:S01]  /*2940*/  FMUL.FTZ R14, R0, R73 ;  /* 0x00000049000e7220 */ /* 0x000fe20000410000 */
[----:B------:R-:W3:Y:S01]  /*2950*/  MUFU.TANH R94, R94 ;  /* 0x0000005e005e7308 */ /* 0x000ee20000002400 */
[----:B-1----:R-:W-:-:S02]  /*2960*/  VIADD R24, R192, UR50 ;  /* 0x00000032c0187c36 */ /* 0x002fc40008000000 */
[C---:B------:R-:W-:Y:S01]  /*2970*/  FMUL.FTZ R86, R0.reuse, R86 ;  /* 0x0000005600567220 */ /* 0x040fe20000410000 */
[C---:B------:R-:W-:Y:S01]  /*2980*/  FMUL.FTZ R30, R0.reuse, R30 ;  /* 0x0000001e001e7220 */ /* 0x040fe20000410000 */
[C---:B------:R-:W-:Y:S01]  /*2990*/  FMUL.FTZ R21, R0.reuse, R76 ;  /* 0x0000004c00157220 */ /* 0x040fe20000410000 */
[----:B------:R-:W-:Y:S02]  /*29a0*/  IMAD R91, R91, -0xa0, R24 ;  /* 0xffffff605b5b7824 */ /* 0x000fe400078e0218 */
[C---:B------:R-:W-:Y:S01]  /*29b0*/  FMUL.FTZ R87, R0.reuse, R87 ;  /* 0x0000005700577220 */ /* 0x040fe20000410000 */
[C---:B------:R-:W-:Y:S01]  /*29c0*/  FMUL.FTZ R20, R0.reuse, R77 ;  /* 0x0000004d00147220 */ /* 0x040fe20000410000 */
[----:B------:R-:W1:Y:S01]  /*29d0*/  MUFU.TANH R95, R95 ;  /* 0x0000005f005f7308 */ /* 0x000e620000002400 */
[C---:B------:R-:W-:Y:S01]  /*29e0*/  FMUL.FTZ R58, R0.reuse, R58 ;  /* 0x0000003a003a7220 */ /* 0x040fe20000410000 */
[C---:B------:R-:W-:Y:S01]  /*29f0*/  ISETP.GT.AND P4, PT, R91.reuse, RZ, PT ;  /* 0x000000ff5b00720c */ /* 0x040fe20003f84270 */
[C---:B------:R-:W-:Y:S01]  /*2a00*/  FMUL.FTZ R34, R0.reuse, R34 ;  /* 0x0000002200227220 */ /* 0x040fe20000410000 */
[C---:B------:R-:W-:Y:S01]  /*2a10*/  ISETP.GT.AND P3, PT, R91.reuse, 0x1, PT ;  /* 0x000000015b00780c */ /* 0x040fe20003f64270 */
[C---:B------:R-:W-:Y:S01]  /*2a20*/  FMUL.FTZ R73, R0.reuse, R80 ;  /* 0x0000005000497220 */ /* 0x040fe20000410000 */
[----:B------:R-:W-:Y:S01]  /*2a30*/  ISETP.GT.AND P2, PT, R91, 0x8, PT ;  /* 0x000000085b00780c */ /* 0x000fe20003f44270 */
[----:B------:R-:W-:Y:S01]  /*2a40*/  FMUL.FTZ R59, R0, R59 ;  /* 0x0000003b003b7220 */ /* 0x000fe20000410000 */
[----:B------:R-:W4:Y:S01]  /*2a50*/  MUFU.TANH R98, R98 ;  /* 0x0000006200627308 */ /* 0x000f220000002400 */
[----:B--2---:R-:W-:Y:S01]  /*2a60*/  FSEL R92, R8, -INF , P4 ;  /* 0xff800000085c7808 */ /* 0x004fe20002000000 */
[C---:B------:R-:W-:Y:S01]  /*2a70*/  FMUL.FTZ R38, R0.reuse, R38 ;  /* 0x0000002600267220 */ /* 0x040fe20000410000 */
[----:B0-----:R-:W-:Y:S01]  /*2a80*/  FSEL R142, R9, -INF , P3 ;  /* 0xff800000098e7808 */ /* 0x001fe20001800000 */
[C---:B------:R-:W-:Y:S01]  /*2a90*/  FMUL.FTZ R72, R0.reuse, R81 ;  /* 0x0000005100487220 */ /* 0x040fe20000410000 */
[C---:B------:R-:W-:Y:S01]  /*2aa0*/  ISETP.GT.AND P1, PT, R91.reuse, 0x9, PT ;  /* 0x000000095b00780c */ /* 0x040fe20003f24270 */
[----:B------:R-:W-:Y:S01]  /*2ab0*/  FMUL.FTZ R62, R0, R62 ;  /* 0x0000003e003e7220 */ /* 0x000fe20000410000 */
[----:B---3--:R-:W-:Y:S01]  /*2ac0*/  FSEL R144, R94, -INF , P2 ;  /* 0xff8000005e907808 */ /* 0x008fe20001000000 */
[----:B------:R-:W0:Y:S01]  /*2ad0*/  MUFU.TANH R4, R4 ;  /* 0x0000000400047308 */ /* 0x000e220000002400 */
[----:B------:R-:W-:Y:S01]  /*2ae0*/  FMNMX.FTZ R9, R92, R142, !PT ;  /* 0x0000008e5c097209 */ /* 0x000fe20007810000 */
[C---:B------:R-:W-:Y:S01]  /*2af0*/  FMUL.FTZ R63, R0.reuse, R63 ;  /* 0x0000003f003f7220 */ /* 0x040fe20000410000 */
[----:B------:R-:W-:Y:S01]  /*2b00*/  ISETP.GT.AND P6, PT, R91, 0x10, PT ;  /* 0x000000105b00780c */ /* 0x000fe20003fc4270 */
[C---:B------:R-:W-:Y:S01]  /*2b10*/  FMUL.FTZ R40, R0.reuse, R40 ;  /* 0x0000002800287220 */ /* 0x040fe20000410000 */
[----:B-1----:R-:W-:Y:S01]  /*2b20*/  FSEL R146, R95, -INF , P1 ;  /* 0xff8000005f927808 */ /* 0x002fe20000800000 */
[----:B------:R-:W-:Y:S01]  /*2b30*/  FMUL.FTZ R76, R0, R56 ;  /* 0x00000038004c7220 */ /* 0x000fe20000410000 */
[----:B------:R-:W-:Y:S01]  /*2b40*/  FMNMX.FTZ R9, R144, R9, !PT ;  /* 0x0000000990097209 */ /* 0x000fe20007810000 */
[----:B------:R-:W1:Y:S01]  /*2b50*/  MUFU.TANH R99, R99 ;  /* 0x0000006300637308 */ /* 0x000e620000002400 */
[C---:B------:R-:W-:Y:S01]  /*2b60*/  ISETP.GT.AND P5, PT, R91.reuse, 0x11, PT ;  /* 0x000000115b00780c */ /* 0x040fe20003fa4270 */
[----:B------:R-:W-:Y:S01]  /*2b70*/  FMUL.FTZ R56, R0, R57 ;  /* 0x0000003900387220 */ /* 0x000fe20000410000 */
[----:B----4-:R-:W-:Y:S01]  /*2b80*/  FSEL R148, R98, -INF , P6 ;  /* 0xff80000062947808 */ /* 0x010fe20003000000 */
[----:B------:R-:W-:Y:S01]  /*2b90*/  FMUL.FTZ R57, R0, R61 ;  /* 0x0000003d00397220 */ /* 0x000fe20000410000 */
[----:B------:R-:W-:Y:S01]  /*2ba0*/  FMNMX.FTZ R9, R146, R9, !PT ;  /* 0x0000000992097209 */ /* 0x000fe20007810000 */
[C---:B------:R-:W-:Y:S01]  /*2bb0*/  FMUL.FTZ R66, R0.reuse, R66 ;  /* 0x0000004200427220 */ /* 0x040fe20000410000 */
[----:B------:R-:W-:Y:S01]  /*2bc0*/  FMUL.FTZ R67, R0, R67 ;  /* 0x0000004300437220 */ /* 0x000fe20000410000 */
[----:B------:R-:W2:Y:S01]  /*2bd0*/  MUFU.TANH R5, R5 ;  /* 0x0000000500057308 */ /* 0x000ea20000002400 */
[----:B0-----:R-:W-:Y:S01]  /*2be0*/  FSEL R4, R4, -INF , P4 ;  /* 0xff80000004047808 */ /* 0x001fe20002000000 */
[C---:B------:R-:W-:Y:S01]  /*2bf0*/  FMUL.FTZ R42, R0.reuse, R42 ;  /* 0x0000002a002a7220 */ /* 0x040fe20000410000 */
[----:B------:R-:W-:Y:S01]  /*2c00*/  ISETP.GT.AND P4, PT, R91, 0x18, PT ;  /* 0x000000185b00780c */ /* 0x000fe20003f84270 */
[----:B------:R-:W-:Y:S01]  /*2c10*/  FMUL.FTZ R70, R0, R70 ;  /* 0x0000004600467220 */ /* 0x000fe20000410000 */
[----:B------:R-:W-:Y:S01]  /*2c20*/  FMNMX.FTZ R9, R148, R9, !PT ;  /* 0x0000000994097209 */ /* 0x000fe20007810000 */
[C---:B------:R-:W-:Y:S01]  /*2c30*/  FMUL.FTZ R60, R0.reuse, R60 ;  /* 0x0000003c003c7220 */ /* 0x040fe20000410000 */
[C---:B------:R-:W-:Y:S01]  /*2c40*/  FMUL.FTZ R71, R0.reuse, R71 ;  /* 0x0000004700477220 */ /* 0x040fe20000410000 */
[----:B------:R-:W0:Y:S01]  /*2c50*/  MUFU.TANH R102, R102 ;  /* 0x0000006600667308 */ /* 0x000e220000002400 */
[----:B-1----:R-:W-:Y:S01]  /*2c60*/  FSEL R150, R99, -INF , P5 ;  /* 0xff80000063967808 */ /* 0x002fe20002800000 */
[C---:B------:R-:W-:Y:S01]  /*2c70*/  FMUL.FTZ R44, R0.reuse, R44 ;  /* 0x0000002c002c7220 */ /* 0x040fe20000410000 */
[C---:B------:R-:W-:Y:S01]  /*2c80*/  FMUL.FTZ R64, R0.reuse, R64 ;  /* 0x0000004000407220 */ /* 0x040fe20000410000 */
[----:B------:R-:W-:Y:S01]  /*2c90*/  FMUL.FTZ R43, R0, R43 ;  /* 0x0000002b002b7220 */ /* 0x000fe20000410000 */
[----:B------:R-:W-:Y:S01]  /*2ca0*/  FMNMX.FTZ R9, R150, R9, !PT ;  /* 0x0000000996097209 */ /* 0x000fe20007810000 */
[C---:B------:R-:W-:Y:S01]  /*2cb0*/  FMUL.FTZ R65, R0.reuse, R65 ;  /* 0x0000004100417220 */ /* 0x040fe20000410000 */
[C---:B------:R-:W-:Y:S01]  /*2cc0*/  FMUL.FTZ R46, R0.reuse, R46 ;  /* 0x0000002e002e7220 */ /* 0x040fe20000410000 */
[----:B------:R-:W1:Y:S01]  /*2cd0*/  MUFU.TANH R6, R6 ;  /* 0x0000000600067308 */ /* 0x000e620000002400 */
[----:B--2---:R-:W-:Y:S01]  /*2ce0*/  FSEL R5, R5, -INF , P3 ;  /* 0xff80000005057808 */ /* 0x004fe20001800000 */
[C---:B------:R-:W-:Y:S01]  /*2cf0*/  FMUL.FTZ R68, R0.reuse, R68 ;  /* 0x0000004400447220 */ /* 0x040fe20000410000 */
[C---:B------:R-:W-:Y:S01]  /*2d00*/  ISETP.GT.AND P3, PT, R91.reuse, 0x19, PT ;  /* 0x000000195b00780c */ /* 0x040fe20003f64270 */
[C---:B------:R-:W-:Y:S01]  /*2d10*/  FMUL.FTZ R47, R0.reuse, R47 ;  /* 0x0000002f002f7220 */ /* 0x040fe20000410000 */
[C---:B------:R-:W-:Y:S01]  /*2d20*/  FMUL.FTZ R69, R0.reuse, R69 ;  /* 0x0000004500457220 */ /* 0x040fe20000410000 */
[C---:B------:R-:W-:Y:S01]  /*2d30*/  FMUL.FTZ R48, R0.reuse, R48 ;  /* 0x0000003000307220 */ /* 0x040fe20000410000 */
[----:B------:R-:W-:Y:S01]  /*2d40*/  FMUL.FTZ R50, R0, R50 ;  /* 0x0000003200327220 */ /* 0x000fe20000410000 */
[----:B------:R-:W2:Y:S01]  /*2d50*/  MUFU.TANH R103, R103 ;  /* 0x0000006700677308 */ /* 0x000ea20000002400 */
[----:B0-----:R-:W-:Y:S01]  /*2d60*/  FSEL R152, R102, -INF , P4 ;  /* 0xff80000066987808 */ /* 0x001fe20002000000 */
[C---:B------:R-:W-:Y:S01]  /*2d70*/  FMUL.FTZ R51, R0.reuse, R51 ;  /* 0x0000003300337220 */ /* 0x040fe20000410000 */
[C---:B------:R-:W-:Y:S01]  /*2d80*/  FMUL.FTZ R41, R0.reuse, R41 ;  /* 0x0000002900297220 */ /* 0x040fe20000410000 */
[----:B------:R-:W-:Y:S01]  /*2d90*/  FMUL.FTZ R52, R0, R52 ;  /* 0x0000003400347220 */ /* 0x000fe20000410000 */
[----:B------:R-:W-:Y:S01]  /*2da0*/  FMNMX.FTZ R9, R152, R9, !PT ;  /* 0x0000000998097209 */ /* 0x000fe20007810000 */
[C---:B------:R-:W-:Y:S01]  /*2db0*/  FMUL.FTZ R54, R0.reuse, R54 ;  /* 0x0000003600367220 */ /* 0x040fe20000410000 */
[----:B------:R-:W-:Y:S01]  /*2dc0*/  FMUL.FTZ R55, R0, R55 ;  /* 0x0000003700377220 */ /* 0x000fe20000410000 */
[----:B------:R-:W0:Y:S01]  /*2dd0*/  MUFU.TANH R7, R7 ;  /* 0x0000000700077308 */ /* 0x000e220000002400 */
[----:B-1----:R-:W-:Y:S01]  /*2de0*/  FSEL R6, R6, -INF , P2 ;  /* 0xff80000006067808 */ /* 0x002fe20001000000 */
[C---:B------:R-:W-:Y:S01]  /*2df0*/  FMUL.FTZ R45, R0.reuse, R45 ;  /* 0x0000002d002d7220 */ /* 0x040fe20000410000 */
[----:B------:R-:W-:Y:S01]  /*2e00*/  ISETP.GT.AND P2, PT, R91, 0x20, PT ;  /* 0x000000205b00780c */ /* 0x000fe20003f44270 */
[C---:B------:R-:W-:Y:S01]  /*2e10*/  FMUL.FTZ R27, R0.reuse, R27 ;  /* 0x0000001b001b7220 */ /* 0x040fe20000410000 */
[C---:B------:R-:W-:Y:S01]  /*2e20*/  FMUL.FTZ R49, R0.reuse, R49 ;  /* 0x0000003100317220 */ /* 0x040fe20000410000 */
[C---:B------:R-:W-:Y:S01]  /*2e30*/  FMUL.FTZ R31, R0.reuse, R31 ;  /* 0x0000001f001f7220 */ /* 0x040fe20000410000 */
[C---:B------:R-:W-:Y:S01]  /*2e40*/  FMUL.FTZ R53, R0.reuse, R53 ;  /* 0x0000003500357220 */ /* 0x040fe20000410000 */
[----:B------:R1:W3:Y:S01]  /*2e50*/  MUFU.TANH R88, R74 ;  /* 0x0000004a00587308 */ /* 0x0002e20000002400 */
[----:B--2---:R-:W-:Y:S01]  /*2e60*/  FSEL R154, R103, -INF , P3 ;  /* 0xff800000679a7808 */ /* 0x004fe20001800000 */
[C---:B------:R-:W-:Y:S01]  /*2e70*/  FMUL.FTZ R35, R0.reuse, R35 ;  /* 0x0000002300237220 */ /* 0x040fe20000410000 */
[C---:B------:R-:W-:Y:S01]  /*2e80*/  FMUL.FTZ R25, R0.reuse, R25 ;  /* 0x0000001900197220 */ /* 0x040fe20000410000 */
[----:B------:R-:W-:Y:S01]  /*2e90*/  FMUL.FTZ R39, R0, R39 ;  /* 0x0000002700277220 */ /* 0x000fe20000410000 */
[----:B------:R-:W-:Y:S01]  /*2ea0*/  FMNMX.FTZ R9, R154, R9, !PT ;  /* 0x000000099a097209 */ /* 0x000fe20007810000 */
[----:B------:R-:W-:Y:S01]  /*2eb0*/  ULDC UR6, c[0x0][0x988] ;  /* 0x0002620000067ab9 */ /* 0x000fe20000000800 */
[----:B------:R-:W-:Y:S01]  /*2ec0*/  P2R R105, PR, RZ, 0x1 ;  /* 0x00000001ff697803 */ /* 0x000fe20000000000 */
[----:B------:R-:W-:Y:S01]  /*2ed0*/  MUFU.TANH R10, R10 ;  /* 0x0000000a000a7308 */ /* 0x000fe20000002400 */
[----:B0-----:R-:W-:Y:S01]  /*2ee0*/  FSEL R24, R7, -INF , P1 ;  /* 0xff80000007187808 */ /* 0x001fe20000800000 */
[----:B-1----:R-:W-:Y:S01]  /*2ef0*/  FMUL.FTZ R74, R0, R85 ;  /* 0x00000055004a7220 */ /* 0x002fe20000410000 */
[----:B------:R-:W-:Y:S01]  /*2f00*/  ISETP.GT.AND P1, PT, R91, 0x21, PT ;  /* 0x000000215b00780c */ /* 0x000fe20003f24270 */
[----:B------:R-:W-:-:S02]  /*2f10*/  IMAD.U32 R7, RZ, RZ, UR6 ;  /* 0x00000006ff077e24 */ /* 0x000fc4000f8e00ff */
[C---:B------:R-:W-:Y:S01]  /*2f20*/  FMUL.FTZ R29, R0.reuse, R29 ;  /* 0x0000001d001d7220 */ /* 0x040fe20000410000 */
[C---:B------:R-:W-:Y:S01]  /*2f30*/  FMUL.FTZ R33, R0.reuse, R33 ;  /* 0x0000002100217220 */ /* 0x040fe20000410000 */
[----:B------:R-:W-:Y:S01]  /*2f40*/  FMUL.FTZ R37, R0, R37 ;  /* 0x0000002500257220 */ /* 0x000fe20000410000 */
[----:B------:R0:W1:Y:S01]  /*2f50*/  MUFU.TANH R89, R75 ;  /* 0x0000004b00597308 */ /* 0x0000620000002400 */
[----:B---3--:R-:W-:Y:S01]  /*2f60*/  FSEL R88, R88, -INF , P2 ;  /* 0xff80000058587808 */ /* 0x008fe20001000000 */
[C---:B------:R-:W-:Y:S01]  /*2f70*/  FMUL.FTZ R28, R0.reuse, R28 ;  /* 0x0000001c001c7220 */ /* 0x040fe20000410000 */
[C---:B------:R-:W-:Y:S01]  /*2f80*/  FMUL.FTZ R32, R0.reuse, R32 ;  /* 0x0000002000207220 */ /* 0x040fe20000410000 */
[----:B------:R-:W-:Y:S01]  /*2f90*/  FMUL.FTZ R36, R0, R36 ;  /* 0x0000002400247220 */ /* 0x000fe20000410000 */
[----:B------:R-:W-:Y:S01]  /*2fa0*/  FMNMX.FTZ R9, R88, R9, !PT ;  /* 0x0000000958097209 */ /* 0x000fe20007810000 */
[----:B------:R-:W-:Y:S02]  /*2fb0*/  UISETP.GE.AND UP0, UPT, UR50, 0xa1, UPT ;  /* 0x000000a13200788c */ /* 0x000fe4000bf06270 */
[----:B------:R-:W-:Y:S01]  /*2fc0*/  MUFU.TANH R11, R11 ;  /* 0x0000000b000b7308 */ /* 0x000fe20000002400 */
[----:B0-----:R-:W-:-:S07]  /*2fd0*/  FMUL.FTZ R75, R0, R84 ;  /* 0x00000054004b7220 */ /* 0x001fce0000410000 */
[----:B------:R-:W-:Y:S01]  /*2fe0*/  MUFU.TANH R78, R78 ;  /* 0x0000004e004e7308 */ /* 0x000fe20000002400 */
[----:B-1----:R-:W-:-:S04]  /*2ff0*/  FSEL R156, R89, -INF , P1 ;  /* 0xff800000599c7808 */ /* 0x002fc80000800000 */
[----:B------:R-:W-:-:S03]  /*3000*/  FMNMX.FTZ R9, R156, R9, !PT ;  /* 0x000000099c097209 */ /* 0x000fc60007810000 */
[----:B------:R-:W0:Y:S08]  /*3010*/  MUFU.TANH R12, R12 ;  /* 0x0000000c000c7308 */ /* 0x000e300000002400 */
[----:B------:R-:W-:Y:S08]  /*3020*/  MUFU.TANH R79, R79 ;  /* 0x0000004f004f7308 */ /* 0x000ff00000002400 */
[----:B------:R-:W-:Y:S01]  /*3030*/  MUFU.TANH R13, R13 ;  /* 0x0000000d000d7308 */ /* 0x000fe20000002400 */
[----:B0-----:R-:W-:-:S02]  /*3040*/  FSEL R12, R12, -INF , P4 ;  /* 0xff8000000c0c7808 */ /* 0x001fc40002000000 */
[----:B------:R-:W-:-:S05]  /*3050*/  ISETP.GT.AND P4, PT, R91, 0x30, PT ;  /* 0x000000305b00780c */ /* 0x000fca0003f84270 */
[----:B------:R-:W0:Y:S08]  /*3060*/  MUFU.TANH R82, R82 ;  /* 0x0000005200527308 */ /* 0x000e300000002400 */
[----:B------:R-:W-:Y:S08]  /*3070*/  MUFU.TANH R15, R15 ;  /* 0x0000000f000f7308 */ /* 0x000ff00000002400 */
[----:B------:R1:W-:Y:S01]  /*3080*/  MUFU.TANH R126, R26 ;  /* 0x0000001a007e7308 */ /* 0x0003e20000002400 */
[----:B0-----:R-:W-:-:S07]  /*3090*/  FSEL R162, R82, -INF , P4 ;  /* 0xff80000052a27808 */ /* 0x001fce0002000000 */
[----:B------:R-:W-:Y:S01]  /*30a0*/  MUFU.TANH R83, R83 ;  /* 0x0000005300537308 */ /* 0x000fe20000002400 */
[----:B-1----:R-:W-:Y:S02]  /*30b0*/  FSEL R26, R10, -INF , P6 ;  /* 0xff8000000a1a7808 */ /* 0x002fe40003000000 */
[----:B------:R-:W-:-:S04]  /*30c0*/  ISETP.GT.AND P6, PT, R91, 0x28, PT ;  /* 0x000000285b00780c */ /* 0x000fc80003fc4270 */
[----:B------:R-:W-:Y:S01]  /*30d0*/  FSEL R158, R78, -INF , P6 ;  /* 0xff8000004e9e7808 */ /* 0x000fe20003000000 */
[----:B------:R-:W0:Y:S03]  /*30e0*/  MUFU.TANH R14, R14 ;  /* 0x0000000e000e7308 */ /* 0x000e260000002400 */
[----:B------:R-:W-:-:S05]  /*30f0*/  FMNMX.FTZ R9, R158, R9, !PT ;  /* 0x000000099e097209 */ /* 0x000fca0007810000 */
[----:B------:R1:W-:Y:S08]  /*3100*/  MUFU.TANH R130, R30 ;  /* 0x0000001e00827308 */ /* 0x0003f00000002400 */
[----:B------:R-:W-:Y:S01]  /*3110*/  MUFU.TANH R86, R86 ;  /* 0x0000005600567308 */ /* 0x000fe20000002400 */
[----:B-1----:R-:W-:Y:S02]  /*3120*/  FSEL R30, R11, -INF , P5 ;  /* 0xff8000000b1e7808 */ /* 0x002fe40002800000 */
[----:B------:R-:W-:-:S02]  /*3130*/  ISETP.GT.AND P5, PT, R91, 0x29, PT ;  /* 0x000000295b00780c */ /* 0x000fc40003fa4270 */
[----:B0-----:R-:W-:Y:S02]  /*3140*/  FSEL R14, R14, -INF , P1 ;  /* 0xff8000000e0e7808 */ /* 0x001fe40000800000 */
[----:B------:R-:W-:Y:S01]  /*3150*/  FSEL R160, R79, -INF , P5 ;  /* 0xff8000004fa07808 */ /* 0x000fe20002800000 */
[----:B------:R-:W-:Y:S01]  /*3160*/  MUFU.TANH R21, R21 ;  /* 0x0000001500157308 */ /* 0x000fe20000002400 */
[----:B------:R-:W-:Y:S02]  /*3170*/  ISETP.GT.AND P1, PT, R91, 0x39, PT ;  /* 0x000000395b00780c */ /* 0x000fe40003f24270 */
[----:B------:R-:W-:-:S04]  /*3180*/  FMNMX.FTZ R9, R160, R9, !PT ;  /* 0x00000009a0097209 */ /* 0x000fc80007810000 */
[----:B------:R-:W-:Y:S01]  /*3190*/  FMNMX.FTZ R9, R162, R9, !PT ;  /* 0x00000009a2097209 */ /* 0x000fe20007810000 */
[----:B------:R-:W0:Y:S08]  /*31a0*/  MUFU.TANH R87, R87 ;  /* 0x0000005700577308 */ /* 0x000e300000002400 */
[----:B------:R-:W1:Y:S08]  /*31b0*/  MUFU.TANH R20, R20 ;  /* 0x0000001400147308 */ /* 0x000e700000002400 */
[----:B------:R2:W-:Y:S01]  /*31c0*/  MUFU.TANH R134, R34 ;  /* 0x0000002200867308 */ /* 0x0005e20000002400 */
[----:B0-----:R-:W-:-:S07]  /*31d0*/  FSEL R122, R87, -INF , P1 ;  /* 0xff800000577a7808 */ /* 0x001fce0000800000 */
[----:B------:R-:W-:Y:S01]  /*31e0*/  MUFU.TANH R58, R58 ;  /* 0x0000003a003a7308 */ /* 0x000fe20000002400 */
[----:B--2---:R-:W-:Y:S02]  /*31f0*/  FSEL R34, R13, -INF , P3 ;  /* 0xff8000000d227808 */ /* 0x004fe40001800000 */
[----:B------:R-:W-:Y:S02]  /*3200*/  ISETP.GT.AND P3, PT, R91, 0x31, PT ;  /* 0x000000315b00780c */ /* 0x000fe40003f64270 */
[----:B-1----:R-:W-:Y:S02]  /*3210*/  FSEL R20, R20, -INF , P5 ;  /* 0xff80000014147808 */ /* 0x002fe40002800000 */
[----:B------:R-:W-:Y:S01]  /*3220*/  FSEL R164, R83, -INF , P3 ;  /* 0xff80000053a47808 */ /* 0x000fe20001800000 */
[----:B------:R-:W-:Y:S01]  /*3230*/  MUFU.TANH R73, R73 ;  /* 0x0000004900497308 */ /* 0x000fe20000002400 */
[----:B------:R-:W-:Y:S02]  /*3240*/  ISETP.GT.AND P5, PT, R91, 0x41, PT ;  /* 0x000000415b00780c */ /* 0x000fe40003fa4270 */
[----:B------:R-:W-:-:S05]  /*3250*/  FMNMX.FTZ R9, R164, R9, !PT ;  /* 0x00000009a4097209 */ /* 0x000fca0007810000 */
[----:B------:R0:W-:Y:S08]  /*3260*/  MUFU.TANH R140, R38 ;  /* 0x00000026008c7308 */ /* 0x0001f00000002400 */
[----:B------:R-:W1:Y:S01]  /*3270*/  MUFU.TANH R59, R59 ;  /* 0x0000003b003b7308 */ /* 0x000e620000002400 */
[----:B0-----:R-:W-:Y:S02]  /*3280*/  FSEL R38, R15, -INF , P2 ;  /* 0xff8000000f267808 */ /* 0x001fe40001000000 */
[----:B------:R-:W-:-:S04]  /*3290*/  ISETP.GT.AND P2, PT, R91, 0x38, PT ;  /* 0x000000385b00780c */ /* 0x000fc80003f44270 */
[----:B------:R-:W-:Y:S01]  /*32a0*/  FSEL R166, R86, -INF , P2 ;  /* 0xff80000056a67808 */ /* 0x000fe20001000000 */
[----:B------:R-:W0:Y:S03]  /*32b0*/  MUFU.TANH R72, R72 ;  /* 0x0000004800487308 */ /* 0x000e260000002400 */
[----:B------:R-:W-:-:S04]  /*32c0*/  FMNMX.FTZ R9, R166, R9, !PT ;  /* 0x00000009a6097209 */ /* 0x000fc80007810000 */
[----:B------:R-:W-:Y:S01]  /*32d0*/  FMNMX.FTZ R9, R122, R9, !PT ;  /* 0x000000097a097209 */ /* 0x000fe20007810000 */
[----:B------:R-:W-:Y:S01]  /*32e0*/  MUFU.TANH R62, R62 ;  /* 0x0000003e003e7308 */ /* 0x000fe20000002400 */
[----:B-1----:R-:W-:-:S07]  /*32f0*/  FSEL R116, R59, -INF , P5 ;  /* 0xff8000003b747808 */ /* 0x002fce0002800000 */
[----:B------:R-:W-:Y:S01]  /*3300*/  MUFU.TANH R75, R75 ;  /* 0x0000004b004b7308 */ /* 0x000fe20000002400 */
[----:B0-----:R-:W-:Y:S02]  /*3310*/  FSEL R72, R72, -INF , P3 ;  /* 0xff80000048487808 */ /* 0x001fe40001800000 */
[----:B------:R-:W-:-:S05]  /*3320*/  ISETP.GT.AND P3, PT, R91, 0x49, PT ;  /* 0x000000495b00780c */ /* 0x000fca0003f64270 */
[----:B------:R0:W-:Y:S08]  /*3330*/  MUFU.TANH R61, R40 ;  /* 0x00000028003d7308 */ /* 0x0001f00000002400 */
[----:B------:R-:W1:Y:S01]  /*3340*/  MUFU.TANH R63, R63 ;  /* 0x0000003f003f7308 */ /* 0x000e620000002400 */
[----:B0-----:R-:W-:Y:S02]  /*3350*/  FSEL R40, R21, -INF , P6 ;  /* 0xff80000015287808 */ /* 0x001fe40003000000 */
[----:B------:R-:W-:-:S02]  /*3360*/  ISETP.GT.AND P6, PT, R91, 0x40, PT ;  /* 0x000000405b00780c */ /* 0x000fc40003fc4270 */
[----:B------:R-:W-:Y:S02]  /*3370*/  FMNMX.FTZ R21, R4, R5, !PT ;  /* 0x0000000504157209 */ /* 0x000fe40007810000 */
[----:B------:R-:W-:Y:S01]  /*3380*/  FSEL R118, R58, -INF , P6 ;  /* 0xff8000003a767808 */ /* 0x000fe20003000000 */
[----:B------:R-:W0:Y:S01]  /*3390*/  MUFU.TANH R74, R74 ;  /* 0x0000004a004a7308 */ /* 0x000e220000002400 */
[----:B------:R-:W-:Y:S02]  /*33a0*/  FMNMX.FTZ R21, R6, R21, !PT ;  /* 0x0000001506157209 */ /* 0x000fe40007810000 */
[----:B------:R-:W-:-:S04]  /*33b0*/  FMNMX.FTZ R9, R118, R9, !PT ;  /* 0x0000000976097209 */ /* 0x000fc80007810000 */
[----:B------:R-:W-:Y:S01]  /*33c0*/  FMNMX.FTZ R9, R116, R9, !PT ;  /* 0x0000000974097209 */ /* 0x000fe20007810000 */
[----:B------:R-:W-:Y:S01]  /*33d0*/  MUFU.TANH R66, R66 ;  /* 0x0000004200427308 */ /* 0x000fe20000002400 */
[----:B-1----:R-:W-:-:S07]  /*33e0*/  FSEL R120, R63, -INF , P3 ;  /* 0xff8000003f787808 */ /* 0x002fce0001800000 */
[----:B------:R-:W1:Y:S01]  /*33f0*/  MUFU.TANH R76, R76 ;  /* 0x0000004c004c7308 */ /* 0x000e620000002400 */
[----:B0-----:R-:W-:Y:S02]  /*3400*/  FSEL R74, R74, -INF , P1 ;  /* 0xff8000004a4a7808 */ /* 0x001fe40000800000 */
[----:B------:R-:W-:-:S05]  /*3410*/  ISETP.GT.AND P1, PT, R91, 0x51, PT ;  /* 0x000000515b00780c */ /* 0x000fca0003f24270 */
[----:B------:R0:W-:Y:S08]  /*3420*/  MUFU.TANH R100, R42 ;  /* 0x0000002a00647308 */ /* 0x0001f00000002400 */
[----:B------:R-:W2:Y:S01]  /*3430*/  MUFU.TANH R67, R67 ;  /* 0x0000004300437308 */ /* 0x000ea20000002400 */
[----:B0-----:R-:W-:Y:S02]  /*3440*/  FSEL R42, R73, -INF , P4 ;  /* 0xff800000492a7808 */ /* 0x001fe40002000000 */
[----:B------:R-:W-:-:S02]  /*3450*/  ISETP.GT.AND P4, PT, R91, 0x48, PT ;  /* 0x000000485b00780c */ /* 0x000fc40003f84270 */
[----:B-1----:R-:W-:Y:S02]  /*3460*/  FSEL R76, R76, -INF , P6 ;  /* 0xff8000004c4c7808 */ /* 0x002fe40003000000 */
[----:B------:R-:W-:Y:S01]  /*3470*/  FSEL R106, R62, -INF , P4 ;  /* 0xff8000003e6a7808 */ /* 0x000fe20002000000 */
[----:B------:R-:W0:Y:S01]  /*3480*/  MUFU.TANH R56, R56 ;  /* 0x0000003800387308 */ /* 0x000e220000002400 */
[----:B------:R-:W-:Y:S02]  /*3490*/  ISETP.GT.AND P6, PT, R91, 0x58, PT ;  /* 0x000000585b00780c */ /* 0x000fe40003fc4270 */
[----:B------:R-:W-:-:S04]  /*34a0*/  FMNMX.FTZ R9, R106, R9, !PT ;  /* 0x000000096a097209 */ /* 0x000fc80007810000 */
[----:B------:R-:W-:Y:S01]  /*34b0*/  FMNMX.FTZ R9, R120, R9, !PT ;  /* 0x0000000978097209 */ /* 0x000fe20007810000 */
[----:B------:R-:W1:Y:S01]  /*34c0*/  MUFU.TANH R70, R70 ;  /* 0x0000004600467308 */ /* 0x000e620000002400 */
[----:B--2---:R-:W-:-:S07]  /*34d0*/  FSEL R112, R67, -INF , P1 ;  /* 0xff80000043707808 */ /* 0x004fce0000800000 */
[----:B------:R-:W-:Y:S01]  /*34e0*/  MUFU.TANH R60, R60 ;  /* 0x0000003c003c7308 */ /* 0x000fe20000002400 */
[----:B0-----:R-:W-:Y:S02]  /*34f0*/  FSEL R56, R56, -INF , P5 ;  /* 0xff80000038387808 */ /* 0x001fe40002800000 */
[----:B------:R-:W-:-:S05]  /*3500*/  ISETP.GT.AND P5, PT, R91, 0x59, PT ;  /* 0x000000595b00780c */ /* 0x000fca0003fa4270 */
[----:B------:R0:W-:Y:S01]  /*3510*/  MUFU.TANH R77, R44 ;  /* 0x0000002c004d7308 */ /* 0x0001e20000002400 */
[----:B-1----:R-:W-:-:S07]  /*3520*/  FSEL R108, R70, -INF , P6 ;  /* 0xff800000466c7808 */ /* 0x002fce0003000000 */
        /* <DEDUP_REMOVED lines=8> */
[----:B-1----:R-:W-:Y:S02]  /*35b0*/  FSEL R104, R71, -INF , P5 ;  /* 0xff80000047687808 */ /* 0x002fe40002800000 */
[----:B------:R-:W-:-:S04]  /*35c0*/  FMNMX.FTZ R9, R108, R9, !PT ;  /* 0x000000096c097209 */ /* 0x000fc80007810000 */
[----:B------:R-:W-:Y:S01]  /*35d0*/  FMNMX.FTZ R9, R104, R9, !PT ;  /* 0x0000000968097209 */ /* 0x000fe20007810000 */
[----:B------:R-:W-:Y:S08]  /*35e0*/  MUFU.TANH R43, R43 ;  /* 0x0000002b002b7308 */ /* 0x000ff00000002400 */
[----:B------:R-:W-:Y:S08]  /*35f0*/  MUFU.TANH R65, R65 ;  /* 0x0000004100417308 */ /* 0x000ff00000002400 */
[----:B------:R1:W-:Y:S08]  /*3600*/  MUFU.TANH R80, R46 ;  /* 0x0000002e00507308 */ /* 0x0003f00000002400 */
[----:B------:R-:W-:Y:S01]  /*3610*/  MUFU.TANH R68, R68 ;  /* 0x0000004400447308 */ /* 0x000fe20000002400 */
[----:B-1----:R-:W-:-:S02]  /*3620*/  FSEL R46, R60, -INF , P4 ;  /* 0xff8000003c2e7808 */ /* 0x002fc40002000000 */
[----:B------:R-:W-:-:S04]  /*3630*/  ISETP.GT.AND P4, PT, R91, 0x60, PT ;  /* 0x000000605b00780c */ /* 0x000fc80003f84270 */
[----:B------:R-:W-:Y:S01]  /*3640*/  FSEL R100, R100, -INF , P4 ;  /* 0xff80000064647808 */ /* 0x000fe20002000000 */
[----:B------:R-:W-:Y:S01]  /*3650*/  MUFU.TANH R47, R47 ;  /* 0x0000002f002f7308 */ /* 0x000fe20000002400 */
[----:B------:R-:W-:Y:S02]  /*3660*/  FSEL R60, R61, -INF , P4 ;  /* 0xff8000003d3c7808 */ /* 0x000fe40002000000 */
[----:B------:R-:W-:Y:S02]  /*3670*/  FMNMX.FTZ R9, R100, R9, !PT ;  /* 0x0000000964097209 */ /* 0x000fe40007810000 */
[----:B------:R-:W-:-:S03]  /*3680*/  ISETP.GT.AND P4, PT, R91, 0x78, PT ;  /* 0x000000785b00780c */ /* 0x000fc60003f84270 */
[----:B------:R-:W1:Y:S08]  /*3690*/  MUFU.TANH R69, R69 ;  /* 0x0000004500457308 */ /* 0x000e700000002400 */
[----:B------:R0:W-:Y:S08]  /*36a0*/  MUFU.TANH R81, R48 ;  /* 0x0000003000517308 */ /* 0x0001f00000002400 */
[----:B------:R2:W-:Y:S01]  /*36b0*/  MUFU.TANH R84, R50 ;  /* 0x0000003200547308 */ /* 0x0005e20000002400 */
[----:B0-----:R-:W-:-:S02]  /*36c0*/  FSEL R48, R57, -INF , P3 ;  /* 0xff80000039307808 */ /* 0x001fc40001800000 */
[----:B------:R-:W-:Y:S02]  /*36d0*/  ISETP.GT.AND P3, PT, R91, 0x61, PT ;  /* 0x000000615b00780c */ /* 0x000fe40003f64270 */
[----:B-1----:R-:W-:Y:S02]  /*36e0*/  FSEL R58, R69, -INF , P5 ;  /* 0xff800000453a7808 */ /* 0x002fe40002800000 */
[----:B------:R-:W-:Y:S01]  /*36f0*/  FSEL R96, R43, -INF , P3 ;  /* 0xff8000002b607808 */ /* 0x000fe20001800000 */
[----:B------:R-:W0:Y:S01]  /*3700*/  MUFU.TANH R51, R51 ;  /* 0x0000003300337308 */ /* 0x000e220000002400 */
[----:B--2---:R-:W-:Y:S02]  /*3710*/  FSEL R50, R64, -INF , P2 ;  /* 0xff80000040327808 */ /* 0x004fe40001000000 */
[----:B------:R-:W-:Y:S02]  /*3720*/  ISETP.GT.AND P2, PT, R91, 0x68, PT ;  /* 0x000000685b00780c */ /* 0x000fe40003f44270 */
[----:B------:R-:W-:-:S02]  /*3730*/  FMNMX.FTZ R9, R96, R9, !PT ;  /* 0x0000000960097209 */ /* 0x000fc40007810000 */
[----:B------:R-:W-:Y:S01]  /*3740*/  FSEL R10, R80, -INF , P2 ;  /* 0xff800000500a7808 */ /* 0x000fe20001000000 */
[----:B------:R-:W1:Y:S01]  /*3750*/  MUFU.TANH R41, R41 ;  /* 0x0000002900297308 */ /* 0x000e620000002400 */
[----:B------:R-:W-:Y:S02]  /*3760*/  ISETP.GT.AND P5, PT, R91, 0x71, PT ;  /* 0x000000715b00780c */ /* 0x000fe40003fa4270 */
[----:B------:R-:W-:Y:S02]  /*3770*/  FMNMX.FTZ R9, R10, R9, !PT ;  /* 0x000000090a097209 */ /* 0x000fe40007810000 */
[----:B------:R-:W-:Y:S02]  /*3780*/  FSEL R64, R77, -INF , P2 ;  /* 0xff8000004d407808 */ /* 0x000fe40001000000 */
[----:B------:R-:W-:Y:S01]  /*3790*/  ISETP.GT.AND P2, PT, R91, 0x80, PT ;  /* 0x000000805b00780c */ /* 0x000fe20003f44270 */
[----:B------:R2:W-:Y:S01]  /*37a0*/  MUFU.TANH R85, R52 ;  /* 0x0000003400557308 */ /* 0x0005e20000002400 */
[----:B0-----:R-:W-:-:S02]  /*37b0*/  FSEL R102, R51, -INF , P5 ;  /* 0xff80000033667808 */ /* 0x001fc40002800000 */
[----:B------:R-:W-:Y:S02]  /*37c0*/  FSEL R126, R126, -INF , P2 ;  /* 0xff8000007e7e7808 */ /* 0x000fe40001000000 */
[----:B------:R-:W-:Y:S02]  /*37d0*/  FSEL R82, R90, -INF , P2 ;  /* 0xff8000005a527808 */ /* 0x000fe40001000000 */
[----:B------:R-:W-:Y:S01]  /*37e0*/  ISETP.GT.AND P2, PT, R91, 0x98, PT ;  /* 0x000000985b00780c */ /* 0x000fe20003f44270 */
[----:B------:R0:W3:Y:S01]  /*37f0*/  MUFU.TANH R110, R54 ;  /* 0x00000036006e7308 */ /* 0x0000e20000002400 */
[----:B--2---:R-:W-:Y:S02]  /*3800*/  FSEL R52, R65, -INF , P1 ;  /* 0xff80000041347808 */ /* 0x004fe40000800000 */
[----:B------:R-:W-:Y:S02]  /*3810*/  ISETP.GT.AND P1, PT, R91, 0x69, PT ;  /* 0x000000695b00780c */ /* 0x000fe40003f24270 */
[----:B-1----:R-:W-:-:S02]  /*3820*/  FSEL R62, R41, -INF , P3 ;  /* 0xff800000293e7808 */ /* 0x002fc40001800000 */
[----:B------:R-:W-:Y:S01]  /*3830*/  FSEL R94, R47, -INF , P1 ;  /* 0xff8000002f5e7808 */ /* 0x000fe20000800000 */
[----:B------:R-:W1:Y:S01]  /*3840*/  MUFU.TANH R55, R55 ;  /* 0x0000003700377308 */ /* 0x000e620000002400 */
[----:B0-----:R-:W-:Y:S02]  /*3850*/  FSEL R54, R68, -INF , P6 ;  /* 0xff80000044367808 */ /* 0x001fe40003000000 */
[C---:B------:R-:W-:Y:S02]  /*3860*/  ISETP.GT.AND P6, PT, R91.reuse, 0x70, PT ;  /* 0x000000705b00780c */ /* 0x040fe40003fc4270 */
[----:B------:R-:W-:Y:S02]  /*3870*/  FMNMX.FTZ R9, R94, R9, !PT ;  /* 0x000000095e097209 */ /* 0x000fe40007810000 */
[----:B------:R-:W-:Y:S01]  /*3880*/  FSEL R98, R84, -INF , P6 ;  /* 0xff80000054627808 */ /* 0x000fe20003000000 */
[----:B------:R-:W0:Y:S01]  /*3890*/  MUFU.TANH R45, R45 ;  /* 0x0000002d002d7308 */ /* 0x000e220000002400 */
[----:B------:R-:W-:-:S02]  /*38a0*/  ISETP.GT.AND P3, PT, R91, 0x79, PT ;  /* 0x000000795b00780c */ /* 0x000fc40003f64270 */
[----:B------:R-:W-:Y:S02]  /*38b0*/  FMNMX.FTZ R9, R98, R9, !PT ;  /* 0x0000000962097209 */ /* 0x000fe40007810000 */
[----:B---3--:R-:W-:Y:S02]  /*38c0*/  FSEL R110, R110, -INF , P4 ;  /* 0xff8000006e6e7808 */ /* 0x008fe40002000000 */
[----:B------:R-:W-:Y:S01]  /*38d0*/  FMNMX.FTZ R9, R102, R9, !PT ;  /* 0x0000000966097209 */ /* 0x000fe20007810000 */
[----:B------:R-:W2:Y:S01]  /*38e0*/  MUFU.TANH R27, R27 ;  /* 0x0000001b001b7308 */ /* 0x000ea20000002400 */
[----:B-1----:R-:W-:Y:S02]  /*38f0*/  FSEL R124, R55, -INF , P3 ;  /* 0xff800000377c7808 */ /* 0x002fe40001800000 */
[----:B------:R-:W-:Y:S02]  /*3900*/  FMNMX.FTZ R9, R110, R9, !PT ;  /* 0x000000096e097209 */ /* 0x000fe40007810000 */
[----:B------:R-:W-:-:S02]  /*3910*/  FSEL R68, R81, -INF , P6 ;  /* 0xff80000051447808 */ /* 0x000fc40003000000 */
[----:B------:R-:W-:Y:S01]  /*3920*/  FMNMX.FTZ R9, R124, R9, !PT ;  /* 0x000000097c097209 */ /* 0x000fe20007810000 */
[----:B------:R-:W1:Y:S01]  /*3930*/  MUFU.TANH R49, R49 ;  /* 0x0000003100317308 */ /* 0x000e620000002400 */
[----:B0-----:R-:W-:Y:S02]  /*3940*/  FSEL R66, R45, -INF , P1 ;  /* 0xff8000002d427808 */ /* 0x001fe40000800000 */
[C---:B------:R-:W-:Y:S02]  /*3950*/  ISETP.GT.AND P1, PT, R91.reuse, 0x81, PT ;  /* 0x000000815b00780c */ /* 0x040fe40003f24270 */
[----:B------:R-:W-:Y:S02]  /*3960*/  ISETP.GT.AND P6, PT, R91, 0x88, PT ;  /* 0x000000885b00780c */ /* 0x000fe40003fc4270 */
[----:B------:R-:W-:Y:S01]  /*3970*/  FMNMX.FTZ R9, R126, R9, !PT ;  /* 0x000000097e097209 */ /* 0x000fe20007810000 */
[----:B------:R-:W0:Y:S01]  /*3980*/  MUFU.TANH R31, R31 ;  /* 0x0000001f001f7308 */ /* 0x000e220000002400 */
[----:B--2---:R-:W-:-:S02]  /*3990*/  FSEL R128, R27, -INF , P1 ;  /* 0xff8000001b807808 */ /* 0x004fc40000800000 */
[----:B------:R-:W-:Y:S02]  /*39a0*/  FSEL R130, R130, -INF , P6 ;  /* 0xff80000082827808 */ /* 0x000fe40003000000 */
[----:B------:R-:W-:Y:S02]  /*39b0*/  FMNMX.FTZ R9, R128, R9, !PT ;  /* 0x0000000980097209 */ /* 0x000fe40007810000 */
[----:B------:R-:W-:Y:S01]  /*39c0*/  FSEL R78, R85, -INF , P4 ;  /* 0xff800000554e7808 */ /* 0x000fe20002000000 */
[----:B------:R-:W2:Y:S01]  /*39d0*/  MUFU.TANH R53, R53 ;  /* 0x0000003500357308 */ /* 0x000ea20000002400 */
[----:B-1----:R-:W-:Y:S02]  /*39e0*/  FSEL R70, R49, -INF , P5 ;  /* 0xff80000031467808 */ /* 0x002fe40002800000 */
[C---:B------:R-:W-:Y:S02]  /*39f0*/  ISETP.GT.AND P5, PT, R91.reuse, 0x89, PT ;  /* 0x000000895b00780c */ /* 0x040fe40003fa4270 */
[----:B------:R-:W-:-:S02]  /*3a00*/  ISETP.GT.AND P4, PT, R91, 0x90, PT ;  /* 0x000000905b00780c */ /* 0x000fc40003f84270 */
[----:B------:R-:W-:Y:S01]  /*3a10*/  FMNMX.FTZ R9, R130, R9, !PT ;  /* 0x0000000982097209 */ /* 0x000fe20007810000 */
[----:B------:R-:W1:Y:S01]  /*3a20*/  MUFU.TANH R35, R35 ;  /* 0x0000002300237308 */ /* 0x000e620000002400 */
[----:B0-----:R-:W-:Y:S02]  /*3a30*/  FSEL R132, R31, -INF , P5 ;  /* 0xff8000001f847808 */ /* 0x001fe40002800000 */
[----:B------:R-:W-:Y:S02]  /*3a40*/  FSEL R134, R134, -INF , P4 ;  /* 0xff80000086867808 */ /* 0x000fe40002000000 */
[----:B------:R-:W-:Y:S02]  /*3a50*/  FMNMX.FTZ R9, R132, R9, !PT ;  /* 0x0000000984097209 */ /* 0x000fe40007810000 */
[----:B------:R-:W-:Y:S01]  /*3a60*/  FSEL R140, R140, -INF , P2 ;  /* 0xff8000008c8c7808 */ /* 0x000fe20001000000 */
[----:B------:R-:W0:Y:S01]  /*3a70*/  MUFU.TANH R25, R25 ;  /* 0x0000001900197308 */ /* 0x000e220000002400 */
[----:B--2---:R-:W-:-:S02]  /*3a80*/  FSEL R80, R53, -INF , P3 ;  /* 0xff80000035507808 */ /* 0x004fc40001800000 */
[----:B------:R-:W-:Y:S02]  /*3a90*/  ISETP.GT.AND P3, PT, R91, 0x91, PT ;  /* 0x000000915b00780c */ /* 0x000fe40003f64270 */
[----:B------:R-:W-:-:S03]  /*3aa0*/  FMNMX.FTZ R9, R134, R9, !PT ;  /* 0x0000000986097209 */ /* 0x000fc60007810000 */
[----:B------:R-:W2:Y:S01]  /*3ab0*/  MUFU.TANH R39, R39 ;  /* 0x0000002700277308 */ /* 0x000ea20000002400 */
[----:B-1----:R-:W-:-:S04]  /*3ac0*/  FSEL R136, R35, -INF , P3 ;  /* 0xff80000023887808 */ /* 0x002fc80001800000 */
[----:B------:R-:W-:-:S03]  /*3ad0*/  FMNMX.FTZ R9, R136, R9, !PT ;  /* 0x0000000988097209 */ /* 0x000fc60007810000 */
[----:B------:R1:W-:Y:S01]  /*3ae0*/  MUFU.TANH R43, R29 ;  /* 0x0000001d002b7308 */ /* 0x0003e20000002400 */
[----:B0-----:R-:W-:Y:S02]  /*3af0*/  FSEL R84, R25, -INF , P1 ;  /* 0xff80000019547808 */ /* 0x001fe40000800000 */
[----:B------:R-:W-:Y:S02]  /*3b00*/  ISETP.GT.AND P1, PT, R91, 0x99, PT ;  /* 0x000000995b00780c */ /* 0x000fe40003f24270 */
[----:B------:R-:W-:Y:S02]  /*3b10*/  FMNMX.FTZ R9, R140, R9, !PT ;  /* 0x000000098c097209 */ /* 0x000fe40007810000 */
[----:B------:R-:W-:Y:S01]  /*3b20*/  FMNMX.FTZ R25, R24, R21, !PT ;  /* 0x0000001518197209 */ /* 0x000fe20007810000 */
[----:B------:R-:W-:Y:S01]  /*3b30*/  MUFU.TANH R47, R33 ;  /* 0x00000021002f7308 */ /* 0x000fe20000002400 */
[----:B--2---:R-:W-:Y:S02]  /*3b40*/  FSEL R138, R39, -INF , P1 ;  /* 0xff800000278a7808 */ /* 0x004fe40000800000 */
[----:B------:R-:W-:-:S02]  /*3b50*/  FMNMX.FTZ R25, R26, R25, !PT ;  /* 0x000000191a197209 */ /* 0x000fc40007810000 */
[----:B------:R-:W-:Y:S02]  /*3b60*/  FMNMX.FTZ R9, R138, R9, !PT ;  /* 0x000000098a097209 */ /* 0x000fe40007810000 */
[----:B------:R-:W-:Y:S01]  /*3b70*/  FMNMX.FTZ R25, R30, R25, !PT ;  /* 0x000000191e197209 */ /* 0x000fe20007810000 */
[----:B------:R-:W-:Y:S02]  /*3b80*/  MUFU.TANH R51, R37 ;  /* 0x0000002500337308 */ /* 0x000fe40000002400 */
[----:B------:R-:W0:Y:S01]  /*3b90*/  SHFL.BFLY PT, R8, R9, 0x2, 0x1f ;  /* 0x0c401f0009087f89 */ /* 0x000e2200000e0000 */
[----:B------:R-:W-:-:S04]  /*3ba0*/  FMNMX.FTZ R25, R12, R25, !PT ;  /* 0x000000190c197209 */ /* 0x000fc80007810000 */
[----:B------:R-:W-:Y:S01]  /*3bb0*/  FMNMX.FTZ R27, R34, R25, !PT ;  /* 0x00000019221b7209 */ /* 0x000fe20007810000 */
[----:B------:R-:W2:Y:S03]  /*3bc0*/  MUFU.TANH R41, R28 ;  /* 0x0000001c00297308 */ /* 0x000ea60000002400 */
[----:B------:R-:W-:-:S04]  /*3bd0*/  FMNMX.FTZ R27, R38, R27, !PT ;  /* 0x0000001b261b7209 */ /* 0x000fc80007810000 */
[----:B------:R-:W-:Y:S01]  /*3be0*/  FMNMX.FTZ R27, R14, R27, !PT ;  /* 0x0000001b0e1b7209 */ /* 0x000fe20007810000 */
[----:B------:R-:W-:Y:S03]  /*3bf0*/  MUFU.TANH R45, R32 ;  /* 0x00000020002d7308 */ /* 0x000fe60000002400 */
[----:B------:R-:W-:-:S05]  /*3c00*/  FMNMX.FTZ R27, R40, R27, !PT ;  /* 0x0000001b281b7209 */ /* 0x000fca0007810000 */
[----:B------:R-:W3:Y:S01]  /*3c10*/  MUFU.TANH R49, R36 ;  /* 0x0000002400317308 */ /* 0x000ee20000002400 */
[----:B0-----:R-:W-:-:S05]  /*3c20*/  FMNMX.FTZ R11, R9, R8, !PT ;  /* 0x00000008090b7209 */ /* 0x001fca0007810000 */
[----:B------:R-:W0:Y:S02]  /*3c30*/  SHFL.BFLY PT, R8, R11, 0x1, 0x1f ;  /* 0x0c201f000b087f89 */ /* 0x000e2400000e0000 */
[----:B0-----:R-:W-:-:S04]  /*3c40*/  FMNMX.FTZ R8, R11, R8, !PT ;  /* 0x000000080b087209 */ /* 0x001fc80007810000 */
[C---:B------:R-:W-:Y:S01]  /*3c50*/  FSETP.NEU.FTZ.AND P0, PT, R8.reuse, -INF , PT ;  /* 0xff8000000800780b */ /* 0x040fe20003f1d000 */
[----:B------:R-:W-:-:S05]  /*3c60*/  FFMA.FTZ R35, R8, R7, -8 ;  /* 0xc100000008237423 */ /* 0x000fca0000010007 */
[----:B------:R-:W-:Y:S02]  /*3c70*/  FSEL R35, R35, RZ, P0 ;  /* 0x000000ff23237208 */ /* 0x000fe40000000000 */
[----:B------:R-:W-:-:S03]  /*3c80*/  ISETP.NE.AND P0, PT, R105, RZ, PT ;  /* 0x000000ff6900720c */ /* 0x000fc60003f05270 */
[-CC-:B-1----:R-:W-:Y:S01]  /*3c90*/  FFMA.FTZ R29, R88, R7.reuse, -R35.reuse ;  /* 0x00000007581d7223 */ /* 0x182fe20000010823 */
[----:B------:R-:W-:-:S01]  /*3ca0*/  FFMA.FTZ R53, R106, R7, -R35 ;  /* 0x000000076a357223 */ /* 0x000fc20000010823 */
[-CC-:B------:R-:W-:Y:S01]  /*3cb0*/  FFMA.FTZ R55, R114, R7.reuse, -R35.reuse ;  /* 0x0000000772377223 */ /* 0x180fe20000010823 */
[----:B--2---:R-:W-:Y:S01]  /*3cc0*/  FSEL R114, R41, -INF , P6 ;  /* 0xff80000029727808 */ /* 0x004fe20003000000 */
[----:B------:R0:W-:Y:S01]  /*3cd0*/  MUFU.EX2 R21, R29 ;  /* 0x0000001d00157308 */ /* 0x0001e20000000800 */
[----:B------:R-:W-:-:S01]  /*3ce0*/  FFMA.FTZ R118, R118, R7, -R35 ;  /* 0x0000000776767223 */ /* 0x000fc20000010823 */
[-CC-:B------:R-:W-:Y:S01]  /*3cf0*/  FFMA.FTZ R57, R108, R7.reuse, -R35.reuse ;  /* 0x000000076c397223 */ /* 0x180fe20000010823 */
[----:B------:R-:W-:Y:S01]  /*3d00*/  FSEL R108, R43, -INF , P5 ;  /* 0xff8000002b6c7808 */ /* 0x000fe20002800000 */
[-CC-:B------:R-:W-:Y:S01]  /*3d10*/  FFMA.FTZ R28, R142, R7.reuse, -R35.reuse ;  /* 0x000000078e1c7223 */ /* 0x180fe20000010823 */
[----:B------:R-:W-:Y:S01]  /*3d20*/  FSEL R142, R47, -INF , P3 ;  /* 0xff8000002f8e7808 */ /* 0x000fe20001800000 */
[-CC-:B------:R-:W-:Y:S01]  /*3d30*/  FFMA.FTZ R41, R100, R7.reuse, -R35.reuse ;  /* 0x0000000764297223 */ /* 0x180fe20000010823 */
[----:B---3--:R-:W-:Y:S01]  /*3d40*/  FSEL R100, R49, -INF , P2 ;  /* 0xff80000031647808 */ /* 0x008fe20001000000 */
[--C-:B------:R-:W-:Y:S01]  /*3d50*/  FFMA.FTZ R11, R144, R7, -R35.reuse ;  /* 0x00000007900b7223 */ /* 0x100fe20000010823 */
[----:B0-----:R-:W-:Y:S01]  /*3d60*/  FMNMX.FTZ R29, R20, R27, !PT ;  /* 0x0000001b141d7209 */ /* 0x001fe20007810000 */
[-CC-:B------:R-:W-:Y:S01]  /*3d70*/  FFMA.FTZ R43, R10, R7.reuse, -R35.reuse ;  /* 0x000000070a2b7223 */ /* 0x180fe20000010823 */
[----:B------:R-:W-:Y:S01]  /*3d80*/  FSEL R144, R51, -INF , P1 ;  /* 0xff80000033907808 */ /* 0x000fe20000800000 */
[--C-:B------:R-:W-:Y:S01]  /*3d90*/  FFMA.FTZ R9, R92, R7, -R35.reuse ;  /* 0x000000075c097223 */ /* 0x100fe20000010823 */
[----:B------:R-:W-:Y:S01]  /*3da0*/  FMNMX.FTZ R29, R42, R29, !PT ;  /* 0x0000001d2a1d7209 */ /* 0x000fe20007810000 */
[----:B------:R-:W-:Y:S01]  /*3db0*/  MUFU.EX2 R28, R28 ;  /* 0x0000001c001c7308 */ /* 0x000fe20000000800 */
[----:B------:R-:W-:-:S01]  /*3dc0*/  FFMA.FTZ R32, R146, R7, -R35 ;  /* 0x0000000792207223 */ /* 0x000fc20000010823 */
[--C-:B------:R-:W-:Y:S01]  /*3dd0*/  FFMA.FTZ R13, R148, R7, -R35.reuse ;  /* 0x00000007940d7223 */ /* 0x100fe20000010823 */
[----:B------:R-:W-:Y:S01]  /*3de0*/  FMNMX.FTZ R29, R72, R29, !PT ;  /* 0x0000001d481d7209 */ /* 0x000fe20007810000 */
[-CC-:B------:R-:W-:Y:S01]  /*3df0*/  FFMA.FTZ R47, R110, R7.reuse, -R35.reuse ;  /* 0x000000076e2f7223 */ /* 0x180fe20000010823 */
[----:B------:R-:W-:-:S01]  /*3e00*/  FFMA.FTZ R110, R128, R7, -R35 ;  /* 0x00000007806e7223 */ /* 0x000fc20000010823 */
        /* <DEDUP_REMOVED lines=18> */
[----:B------:R-:W0:Y:S01]  /*3f30*/  MUFU.EX2 R32, R32 ;  /* 0x0000002000207308 */ /* 0x000e220000000800 */
[----:B------:R-:W-:-:S01]  /*3f40*/  FFMA.FTZ R122, R122, R7, -R35 ;  /* 0x000000077a7a7223 */ /* 0x000fc20000010823 */
[--C-:B------:R-:W-:Y:S01]  /*3f50*/  FFMA.FTZ R116, R116, R7, -R35.reuse ;  /* 0x0000000774747223 */ /* 0x100fe20000010823 */
[----:B------:R-:W-:Y:S01]  /*3f60*/  FMNMX.FTZ R33, R48, R31, !PT ;  /* 0x0000001f30217209 */ /* 0x000fe20007810000 */
[-CC-:B------:R-:W-:Y:S01]  /*3f70*/  FFMA.FTZ R112, R112, R7.reuse, -R35.reuse ;  /* 0x0000000770707223 */ /* 0x180fe20000010823 */
[----:B------:R-:W-:-:S01]  /*3f80*/  FFMA.FTZ R104, R104, R7, -R35 ;  /* 0x0000000768687223 */ /* 0x000fc20000010823 */
[--C-:B------:R-:W-:Y:S01]  /*3f90*/  FFMA.FTZ R96, R96, R7, -R35.reuse ;  /* 0x0000000760607223 */ /* 0x100fe20000010823 */
[----:B------:R-:W-:Y:S01]  /*3fa0*/  FMNMX.FTZ R33, R50, R33, !PT ;  /* 0x0000002132217209 */ /* 0x000fe20007810000 */
[----:B------:R1:W-:Y:S01]  /*3fb0*/  MUFU.EX2 R31, R118 ;  /* 0x00000076001f7308 */ /* 0x0003e20000000800 */
[----:B------:R-:W-:-:S01]  /*3fc0*/  FFMA.FTZ R94, R94, R7, -R35 ;  /* 0x000000075e5e7223 */ /* 0x000fc20000010823 */
[--C-:B------:R-:W-:Y:S01]  /*3fd0*/  FFMA.FTZ R51, R130, R7, -R35.reuse ;  /* 0x0000000782337223 */ /* 0x100fe20000010823 */
[----:B------:R-:W-:Y:S01]  /*3fe0*/  FMNMX.FTZ R33, R52, R33, !PT ;  /* 0x0000002134217209 */ /* 0x000fe20007810000 */
[-CC-:B------:R-:W-:Y:S01]  /*3ff0*/  FFMA.FTZ R120, R132, R7.reuse, -R35.reuse ;  /* 0x0000000784787223 */ /* 0x180fe20000010823 */
[----:B------:R-:W-:-:S02]  /*4000*/  FFMA.FTZ R126, R138, R7, -R35 ;  /* 0x000000078a7e7223 */ /* 0x000fc40000010823 */
[----:B------:R-:W-:Y:S01]  /*4010*/  FMNMX.FTZ R33, R54, R33, !PT ;  /* 0x0000002136217209 */ /* 0x000fe20007810000 */
[----:B------:R-:W-:Y:S01]  /*4020*/  MUFU.EX2 R13, R13 ;  /* 0x0000000d000d7308 */ /* 0x000fe20000000800 */
[----:B-1----:R-:W-:Y:S01]  /*4030*/  FSEL R118, R45, -INF , P4 ;  /* 0xff8000002d767808 */ /* 0x002fe20002000000 */
[--C-:B------:R-:W-:Y:S01]  /*4040*/  FFMA.FTZ R45, R98, R7, -R35.reuse ;  /* 0x00000007622d7223 */ /* 0x100fe20000010823 */
[----:B------:R-:W-:Y:S01]  /*4050*/  FMNMX.FTZ R37, R58, R33, !PT ;  /* 0x000000213a257209 */ /* 0x000fe20007810000 */
[-CC-:B------:R-:W-:Y:S01]  /*4060*/  FFMA.FTZ R98, R102, R7.reuse, -R35.reuse ;  /* 0x0000000766627223 */ /* 0x180fe20000010823 */
[----:B------:R-:W-:-:S01]  /*4070*/  FFMA.FTZ R102, R124, R7, -R35 ;  /* 0x000000077c667223 */ /* 0x000fc20000010823 */
[----:B------:R-:W-:Y:S01]  /*4080*/  FFMA.FTZ R124, R136, R7, -R35 ;  /* 0x00000007887c7223 */ /* 0x000fe20000010823 */
[----:B------:R-:W-:Y:S01]  /*4090*/  FMNMX.FTZ R37, R60, R37, !PT ;  /* 0x000000253c257209 */ /* 0x000fe20007810000 */
[----:B------:R1:W-:Y:S03]  /*40a0*/  MUFU.EX2 R33, R53 ;  /* 0x0000003500217308 */ /* 0x0003e60000000800 */
[----:B------:R-:W-:-:S04]  /*40b0*/  FMNMX.FTZ R37, R62, R37, !PT ;  /* 0x000000253e257209 */ /* 0x000fc80007810000 */
[----:B------:R-:W-:Y:S01]  /*40c0*/  FMNMX.FTZ R37, R64, R37, !PT ;  /* 0x0000002540257209 */ /* 0x000fe20007810000 */
[----:B------:R-:W-:Y:S03]  /*40d0*/  MUFU.EX2 R36, R36 ;  /* 0x0000002400247308 */ /* 0x000fe60000000800 */
[----:B------:R-:W-:-:S04]  /*40e0*/  FMNMX.FTZ R39, R66, R37, !PT ;  /* 0x0000002542277209 */ /* 0x000fc80007810000 */
[----:B------:R-:W-:Y:S01]  /*40f0*/  FMNMX.FTZ R39, R68, R39, !PT ;  /* 0x0000002744277209 */ /* 0x000fe20007810000 */
[----:B------:R2:W-:Y:S03]  /*4100*/  MUFU.EX2 R37, R55 ;  /* 0x0000003700257308 */ /* 0x0005e60000000800 */
[----:B------:R-:W-:-:S04]  /*4110*/  FMNMX.FTZ R39, R70, R39, !PT ;  /* 0x0000002746277209 */ /* 0x000fc80007810000 */
[----:B------:R-:W-:Y:S01]  /*4120*/  FMNMX.FTZ R39, R78, R39, !PT ;  /* 0x000000274e277209 */ /* 0x000fe20007810000 */
[----:B------:R-:W-:Y:S03]  /*4130*/  MUFU.EX2 R15, R15 ;  /* 0x0000000f000f7308 */ /* 0x000fe60000000800 */
[----:B-1----:R-:W-:-:S04]  /*4140*/  FMNMX.FTZ R53, R80, R39, !PT ;  /* 0x0000002750357209 */ /* 0x002fc80007810000 */
[----:B------:R-:W-:Y:S01]  /*4150*/  FMNMX.FTZ R53, R82, R53, !PT ;  /* 0x0000003552357209 */ /* 0x000fe20007810000 */
[----:B------:R1:W-:Y:S03]  /*4160*/  MUFU.EX2 R39, R57 ;  /* 0x0000003900277308 */ /* 0x0003e60000000800 */
[----:B------:R-:W-:-:S04]  /*4170*/  FMNMX.FTZ R53, R84, R53, !PT ;  /* 0x0000003554357209 */ /* 0x000fc80007810000 */
[----:B------:R-:W-:Y:S01]  /*4180*/  FMNMX.FTZ R53, R114, R53, !PT ;  /* 0x0000003572357209 */ /* 0x000fe20007810000 */
[----:B------:R-:W-:Y:S03]  /*4190*/  MUFU.EX2 R86, R86 ;  /* 0x0000005600567308 */ /* 0x000fe60000000800 */
[----:B------:R-:W-:-:S04]  /*41a0*/  FMNMX.FTZ R53, R108, R53, !PT ;  /* 0x000000356c357209 */ /* 0x000fc80007810000 */
[----:B------:R-:W-:Y:S01]  /*41b0*/  FMNMX.FTZ R53, R118, R53, !PT ;  /* 0x0000003576357209 */ /* 0x000fe20007810000 */
[----:B------:R-:W-:Y:S03]  /*41c0*/  MUFU.EX2 R88, R88 ;  /* 0x0000005800587308 */ /* 0x000fe60000000800 */
[----:B------:R-:W-:-:S04]  /*41d0*/  FMNMX.FTZ R53, R142, R53, !PT ;  /* 0x000000358e357209 */ /* 0x000fc80007810000 */
[----:B------:R-:W-:Y:S01]  /*41e0*/  FMNMX.FTZ R53, R100, R53, !PT ;  /* 0x0000003564357209 */ /* 0x000fe20007810000 */
[----:B------:R-:W-:Y:S03]  /*41f0*/  MUFU.EX2 R25, R158 ;  /* 0x0000009e00197308 */ /* 0x000fe60000000800 */
[----:B------:R-:W-:-:S05]  /*4200*/  FMNMX.FTZ R53, R144, R53, !PT ;  /* 0x0000003590357209 */ /* 0x000fca0007810000 */
[----:B------:R-:W2:Y:S01]  /*4210*/  SHFL.BFLY PT, R10, R53, 0x2, 0x1f ;  /* 0x0c401f00350a7f89 */ /* 0x000ea200000e0000 */
[----:B------:R-:W-:Y:S08]  /*4220*/  MUFU.EX2 R90, R90 ;  /* 0x0000005a005a7308 */ /* 0x000ff00000000800 */
[----:B------:R-:W-:Y:S08]  /*4230*/  MUFU.EX2 R27, R162 ;  /* 0x000000a2001b7308 */ /* 0x000ff00000000800 */
[----:B------:R-:W-:Y:S01]  /*4240*/  MUFU.EX2 R92, R92 ;  /* 0x0000005c005c7308 */ /* 0x000fe20000000800 */
[----:B--2---:R-:W-:Y:S01]  /*4250*/  FMNMX.FTZ R55, R53, R10, !PT ;  /* 0x0000000a35377209 */ /* 0x004fe20007810000 */
[----:B------:R-:W-:-:S06]  /*4260*/  FFMA.FTZ R53, R134, R7, -R35 ;  /* 0x0000000786357223 */ /* 0x000fcc0000010823 */
[----:B------:R-:W-:Y:S01]  /*4270*/  MUFU.EX2 R29, R166 ;  /* 0x000000a6001d7308 */ /* 0x000fe20000000800 */
[----:B------:R-:W2:Y:S07]  /*4280*/  SHFL.BFLY PT, R10, R55, 0x1, 0x1f ;  /* 0x0c201f00370a7f89 */ /* 0x000eae00000e0000 */
[----:B------:R-:W-:Y:S08]  /*4290*/  MUFU.EX2 R122, R122 ;  /* 0x0000007a007a7308 */ /* 0x000ff00000000800 */
[----:B------:R-:W-:Y:S08]  /*42a0*/  MUFU.EX2 R116, R116 ;  /* 0x0000007400747308 */ /* 0x000ff00000000800 */
[----:B------:R-:W-:Y:S01]  /*42b0*/  MUFU.EX2 R106, R106 ;  /* 0x0000006a006a7308 */ /* 0x000fe20000000800 */
[----:B--2---:R-:W-:Y:S01]  /*42c0*/  FMNMX.FTZ R10, R55, R10, !PT ;  /* 0x0000000a370a7209 */ /* 0x004fe20007810000 */
[----:B------:R-:W-:-:S03]  /*42d0*/  FFMA.FTZ R55, R140, R7, -R35 ;  /* 0x000000078c377223 */ /* 0x000fc60000010823 */
[C---:B------:R-:W-:Y:S01]  /*42e0*/  FSETP.NEU.FTZ.AND P1, PT, R10.reuse, -INF , PT ;  /* 0xff8000000a00780b */ /* 0x040fe20003f3d000 */
[----:B-1----:R-:W-:-:S02]  /*42f0*/  FFMA.FTZ R57, R10, R7, -8 ;  /* 0xc10000000a397423 */ /* 0x002fc40000010007 */
[----:B------:R-:W-:Y:S03]  /*4300*/  MUFU.EX2 R112, R112 ;  /* 0x0000007000707308 */ /* 0x000fe60000000800 */
[----:B------:R-:W-:Y:S02]  /*4310*/  FSEL R65, R57, RZ, P1 ;  /* 0x000000ff39417208 */ /* 0x000fe40000800000 */
[----:B------:R-:W-:-:S03]  /*4320*/  ISETP.NE.AND P1, PT, R2, RZ, PT ;  /* 0x000000ff0200720c */ /* 0x000fc60003f25270 */
        /* <DEDUP_REMOVED lines=17> */
[----:B------:R-:W-:-:S01]  /*4440*/  FFMA.FTZ R46, R46, R7, -R65 ;  /* 0x000000072e2e7223 */ /* 0x000fc20000010841 */
[--C-:B------:R-:W-:Y:S01]  /*4450*/  FFMA.FTZ R48, R48, R7, -R65.reuse ;  /* 0x0000000730307223 */ /* 0x100fe20000010841 */
[----:B0-----:R-:W-:Y:S01]  /*4460*/  F2FP.SATFINITE.E4M3.F32.PACK_AB_MERGE_C R38, R32, R11, RZ ;  /* 0x0000000b2026723e */ /* 0x001fe200048070ff */
[-CC-:B------:R-:W-:Y:S01]  /*4470*/  FFMA.FTZ R63, R52, R7.reuse, -R65.reuse ;  /* 0x00000007343f7223 */ /* 0x180fe20000010841 */
[----:B------:R-:W-:-:S01]  /*4480*/  FFMA.FTZ R54, R54, R7, -R65 ;  /* 0x0000000736367223 */ /* 0x000fc20000010841 */
[-CC-:B------:R-:W-:Y:S01]  /*4490*/  FFMA.FTZ R58, R58, R7.reuse, -R65.reuse ;  /* 0x000000073a3a7223 */ /* 0x180fe20000010841 */
[----:B------:R-:W-:Y:S01]  /*44a0*/  @P1 VIADD R3, R3, 0x29840 ;  /* 0x0002984003031836 */ /* 0x000fe20000000000 */
[----:B------:R0:W2:Y:S01]  /*44b0*/  MUFU.EX2 R67, R57 ;  /* 0x0000003900437308 */ /* 0x0000a20000000800 */
[----:B------:R-:W-:-:S01]  /*44c0*/  FFMA.FTZ R60, R60, R7, -R65 ;  /* 0x000000073c3c7223 */ /* 0x000fc20000010841 */
[-CC-:B------:R-:W-:Y:S01]  /*44d0*/  FFMA.FTZ R62, R62, R7.reuse, -R65.reuse ;  /* 0x000000073e3e7223 */ /* 0x180fe20000010841 */
[----:B------:R-:W-:-:S01]  /*44e0*/  FFMA.FTZ R64, R64, R7, -R65 ;  /* 0x0000000740407223 */ /* 0x000fc20000010841 */
[----:B------:R-:W-:Y:S01]  /*44f0*/  @P1 PRMT R3, R16, 0x654, R3 ;  /* 0x0000065410031816 */ /* 0x000fe20000000003 */
[----:B------:R-:W-:-:S01]  /*4500*/  FFMA.FTZ R66, R66, R7, -R65 ;  /* 0x0000000742427223 */ /* 0x000fc20000010841 */
[----:B------:R-:W-:Y:S01]  /*4510*/  FFMA.FTZ R68, R68, R7, -R65 ;  /* 0x0000000744447223 */ /* 0x000fe20000010841 */
[----:B------:R-:W-:Y:S01]  /*4520*/  F2FP.SATFINITE.E4M3.F32.PACK_AB_MERGE_C R173, R28, R9, R38 ;  /* 0x000000091cad723e */ /* 0x000fe20004807026 */
[----:B------:R3:W4:Y:S01]  /*4530*/  MUFU.EX2 R128, R24 ;  /* 0x0000001800807308 */ /* 0x0007220000000800 */
[----:B-1----:R-:W-:-:S01]  /*4540*/  FADD.FTZ R30, R4, R5 ;  /* 0x00000005041e7221 */ /* 0x002fc20000010000 */
[-CC-:B0-----:R-:W-:Y:S01]  /*4550*/  FFMA.FTZ R57, R14, R7.reuse, -R65.reuse ;  /* 0x000000070e397223 */ /* 0x181fe20000010841 */
[----:B------:R-:W-:-:S01]  /*4560*/  FFMA.FTZ R14, R42, R7, -R65 ;  /* 0x000000072a0e7223 */ /* 0x000fc20000010841 */
[----:B------:R0:W-:Y:S01]  /*4570*/  @P1 SYNCS.ARRIVE.TRANS64.RED.A1T0 RZ, [R3+URZ], RZ ;  /* 0x000000ff03ff19a7 */ /* 0x0001e2000810043f */
[----:B------:R-:W-:-:S01]  /*4580*/  FFMA.FTZ R70, R70, R7, -R65 ;  /* 0x0000000746467223 */ /* 0x000fc20000010841 */
[-CC-:B------:R-:W-:Y:S01]  /*4590*/  FFMA.FTZ R78, R78, R7.reuse, -R65.reuse ;  /* 0x000000074e4e7223 */ /* 0x180fe20000010841 */
[----:B------:R-:W-:-:S01]  /*45a0*/  FFMA.FTZ R80, R80, R7, -R65 ;  /* 0x0000000750507223 */ /* 0x000fc20000010841 */
[----:B------:R-:W1:Y:S01]  /*45b0*/  MUFU.EX2 R6, R6 ;  /* 0x0000000600067308 */ /* 0x000e620000000800 */
[----:B--2---:R-:W-:-:S01]  /*45c0*/  FADD.FTZ R79, R67, R30 ;  /* 0x0000001e434f7221 */ /* 0x004fc20000010000 */
[-CC-:B---3--:R-:W-:Y:S01]  /*45d0*/  FFMA.FTZ R24, R20, R7.reuse, -R65.reuse ;  /* 0x0000000714187223 */ /* 0x188fe20000010841 */
[----:B------:R-:W-:-:S01]  /*45e0*/  FFMA.FTZ R20, R76, R7, -R65 ;  /* 0x000000074c147223 */ /* 0x000fc20000010841 */
[-CC-:B------:R-:W-:Y:S01]  /*45f0*/  FFMA.FTZ R82, R82, R7.reuse, -R65.reuse ;  /* 0x0000000752527223 */ /* 0x180fe20000010841 */
[----:B------:R-:W-:-:S01]  /*4600*/  FFMA.FTZ R84, R84, R7, -R65 ;  /* 0x0000000754547223 */ /* 0x000fc20000010841 */
[-CC-:B------:R-:W-:Y:S01]  /*4610*/  FFMA.FTZ R114, R114, R7.reuse, -R65.reuse ;  /* 0x0000000772727223 */ /* 0x180fe20000010841 */
[----:B------:R-:W-:-:S01]  /*4620*/  FFMA.FTZ R108, R108, R7, -R65 ;  /* 0x000000076c6c7223 */ /* 0x000fc20000010841 */
[----:B------:R2:W-:Y:S01]  /*4630*/  MUFU.EX2 R69, R34 ;  /* 0x0000002200457308 */ /* 0x0005e20000000800 */
[----:B----4-:R-:W-:-:S01]  /*4640*/  FADD.FTZ R79, R128, R79 ;  /* 0x0000004f804f7221 */ /* 0x010fc20000010000 */
[--C-:B------:R-:W-:Y:S01]  /*4650*/  FFMA.FTZ R118, R118, R7, -R65.reuse ;  /* 0x0000000776767223 */ /* 0x100fe20000010841 */
[----:B------:R-:W-:Y:S01]  /*4660*/  F2FP.SATFINITE.E4M3.F32.PACK_AB_MERGE_C R67, R128, R67, RZ ;  /* 0x000000438043723e */ /* 0x000fe200048070ff */
[-CC-:B------:R-:W-:Y:S01]  /*4670*/  FFMA.FTZ R142, R142, R7.reuse, -R65.reuse ;  /* 0x000000078e8e7223 */ /* 0x180fe20000010841 */
[----:B------:R-:W-:-:S01]  /*4680*/  FFMA.FTZ R100, R100, R7, -R65 ;  /* 0x0000000764647223 */ /* 0x000fc20000010841 */
[----:B------:R-:W-:-:S02]  /*4690*/  PLOP3.LUT P1, PT, PT, PT, UP0, 0x80, 0x0 ;  /* 0x000000000000781c */ /* 0x000fc40003f2f008 */
[----:B------:R-:W3:Y:S01]  /*46a0*/  MUFU.EX2 R35, R35 ;  /* 0x0000002300237308 */ /* 0x000ee20000000800 */
[----:B--2---:R-:W-:-:S01]  /*46b0*/  FADD.FTZ R34, R9, R28 ;  /* 0x0000001c09227221 */ /* 0x004fc20000010000 */
[----:B------:R-:W-:-:S03]  /*46c0*/  F2FP.SATFINITE.E4M3.F32.PACK_AB_MERGE_C R172, R5, R4, R67 ;  /* 0x0000000405ac723e */ /* 0x000fc60004807043 */
[----:B------:R-:W-:-:S03]  /*46d0*/  FADD.FTZ R81, R11, R34 ;  /* 0x000000220b517221 */ /* 0x000fc60000010000 */
[----:B------:R-:W2:Y:S01]  /*46e0*/  MUFU.EX2 R26, R26 ;  /* 0x0000001a001a7308 */ /* 0x000ea20000000800 */
[----:B------:R-:W-:-:S04]  /*46f0*/  FADD.FTZ R30, R32, R81 ;  /* 0x00000051201e7221 */ /* 0x000fc80000010000 */
[----:B------:R-:W-:Y:S01]  /*4700*/  FADD.FTZ R81, R13, R30 ;  /* 0x0000001e0d517221 */ /* 0x000fe20000010000 */
[----:B-1----:R-:W-:-:S02]  /*4710*/  FADD.FTZ R30, R6, R79 ;  /* 0x0000004f061e7221 */ /* 0x002fc40000010000 */
[----:B------:R-:W1:Y:S01]  /*4720*/  MUFU.EX2 R12, R12 ;  /* 0x0000000c000c7308 */ /* 0x000e620000000800 */
[----:B------:R-:W-:-:S01]  /*4730*/  FADD.FTZ R34, R36, R81 ;  /* 0x0000005124227221 */ /* 0x000fc20000010000 */
[----:B---3--:R-:W-:-:S03]  /*4740*/  FADD.FTZ R79, R35, R30 ;  /* 0x0000001e234f7221 */ /* 0x008fc60000010000 */
[----:B------:R-:W-:-:S03]  /*4750*/  FADD.FTZ R81, R15, R34 ;  /* 0x000000220f517221 */ /* 0x000fc60000010000 */
[----:B------:R-:W3:Y:S01]  /*4760*/  MUFU.EX2 R57, R57 ;  /* 0x0000003900397308 */ /* 0x000ee20000000800 */
[----:B--2---:R-:W-:-:S01]  /*4770*/  FADD.FTZ R30, R26, R79 ;  /* 0x0000004f1a1e7221 */ /* 0x004fc20000010000 */
[C---:B------:R-:W-:Y:S01]  /*4780*/  FADD.FTZ R34, R86.reuse, R81 ;  /* 0x0000005156227221 */ /* 0x040fe20000010000 */
[----:B------:R-:W-:Y:S02]  /*4790*/  F2FP.SATFINITE.E4M3.F32.PACK_AB_MERGE_C R86, R86, R15, RZ ;  /* 0x0000000f5656723e */ /* 0x000fe400048070ff */
[----:B------:R-:W-:Y:S01]  /*47a0*/  FADD.FTZ R79, R69, R30 ;  /* 0x0000001e454f7221 */ /* 0x000fe20000010000 */
[----:B------:R-:W-:-:S01]  /*47b0*/  FADD.FTZ R81, R21, R34 ;  /* 0x0000002215517221 */ /* 0x000fc20000010000 */
[----:B------:R-:W-:Y:S01]  /*47c0*/  F2FP.SATFINITE.E4M3.F32.PACK_AB_MERGE_C R69, R69, R26, RZ ;  /* 0x0000001a4545723e */ /* 0x000fe200048070ff */
[----:B------:R-:W2:Y:S01]  /*47d0*/  MUFU.EX2 R40, R40 ;  /* 0x0000002800287308 */ /* 0x000ea20000000800 */
[----:B-1----:R-:W-:-:S01]  /*47e0*/  FADD.FTZ R30, R12, R79 ;  /* 0x0000004f0c1e7221 */ /* 0x002fc20000010000 */
[----:B------:R-:W-:Y:S01]  /*47f0*/  FADD.FTZ R34, R88, R81 ;  /* 0x0000005158227221 */ /* 0x000fe20000010000 */
[----:B------:R-:W-:-:S02]  /*4800*/  F2FP.SATFINITE.E4M3.F32.PACK_AB_MERGE_C R175, R36, R13, R86 ;  /* 0x0000000d24af723e */ /* 0x000fc40004807056 */
[----:B------:R-:W-:Y:S02]  /*4810*/  CS2R R86, SRZ ;  /* 0x0000000000567805 */ /* 0x000fe4000001ff00 */
[----:B------:R-:W-:Y:S01]  /*4820*/  F2FP.SATFINITE.E4M3.F32.PACK_AB_MERGE_C R174, R35, R6, R69 ;  /* 0x0000000623ae723e */ /* 0x000fe20004807045 */
[----:B------:R-:W-:Y:S01]  /*4830*/  FADD.FTZ R83, R25, R34 ;  /* 0x0000002219537221 */ /* 0x000fe20000010000 */
[----:B------:R1:W4:Y:S01]  /*4840*/  MUFU.EX2 R71, R24 ;  /* 0x0000001800477308 */ /* 0x0003220000000800 */
[----:B---3--:R-:W-:-:S02]  /*4850*/  FADD.FTZ R81, R57, R30 ;  /* 0x0000001e39517221 */ /* 0x008fc40000010000 */
[C---:B------:R-:W-:Y:S01]  /*4860*/  FADD.FTZ R34, R90.reuse, R83 ;  /* 0x000000535a227221 */ /* 0x040fe20000010000 */
[----:B------:R-:W-:-:S03]  /*4870*/  F2FP.SATFINITE.E4M3.F32.PACK_AB_MERGE_C R90, R90, R25, RZ ;  /* 0x000000195a5a723e */ /* 0x000fc600048070ff */
[----:B------:R-:W-:Y:S01]  /*4880*/  FADD.FTZ R83, R27, R34 ;  /* 0x000000221b537221 */ /* 0x000fe20000010000 */
[----:B------:R-:W-:Y:S01]  /*4890*/  F2FP.SATFINITE.E4M3.F32.PACK_AB_MERGE_C R177, R88, R21, R90 ;  /* 0x0000001558b1723e */ /* 0x000fe2000480705a */
[----:B------:R-:W3:Y:S01]  /*48a0*/  MUFU.EX2 R14, R14 ;  /* 0x0000000e000e7308 */ /* 0x000ee20000000800 */
[----:B--2---:R-:W-:-:S01]  /*48b0*/  FADD.FTZ R30, R40, R81 ;  /* 0x00000051281e7221 */ /* 0x004fc20000010000 */
[----:B------:R-:W-:Y:S01]  /*48c0*/  FADD.FTZ R34, R92, R83 ;  /* 0x000000535c227221 */ /* 0x000fe20000010000 */
[----:B-1----:R-:W-:-:S01]  /*48d0*/  FFMA.FTZ R24, R50, R7, -R65 ;  /* 0x0000000732187223 */ /* 0x002fc20000010841 */
[----:B------:R-:W-:Y:S02]  /*48e0*/  FFMA.FTZ R65, R144, R7, -R65 ;  /* 0x0000000790417223 */ /* 0x000fe40000010841 */
[----:B------:R-:W-:-:S02]  /*48f0*/  FADD.FTZ R85, R29, R34 ;  /* 0x000000221d557221 */ /* 0x000fc40000010000 */
[----:B------:R-:W1:Y:S01]  /*4900*/  MUFU.EX2 R59, R59 ;  /* 0x0000003b003b7308 */ /* 0x000e620000000800 */
[----:B----4-:R-:W-:-:S01]  /*4910*/  FADD.FTZ R81, R71, R30 ;  /* 0x0000001e47517221 */ /* 0x010fc20000010000 */
[C---:B------:R-:W-:Y:S01]  /*4920*/  FADD.FTZ R34, R122.reuse, R85 ;  /* 0x000000557a227221 */ /* 0x040fe20000010000 */
[----:B------:R-:W-:-:S02]  /*4930*/  F2FP.SATFINITE.E4M3.F32.PACK_AB_MERGE_C R122, R122, R29, RZ ;  /* 0x0000001d7a7a723e */ /* 0x000fc400048070ff */
[----:B------:R-:W-:Y:S02]  /*4940*/  F2FP.SATFINITE.E4M3.F32.PACK_AB_MERGE_C R40, R71, R40, RZ ;  /* 0x000000284728723e */ /* 0x000fe400048070ff */
[----:B------:R-:W-:Y:S01]  /*4950*/  F2FP.SATFINITE.E4M3.F32.PACK_AB_MERGE_C R179, R92, R27, R122 ;  /* 0x0000001b5cb3723e */ /* 0x000fe2000480707a */
[----:B------:R-:W2:Y:S01]  /*4960*/  MUFU.EX2 R44, R44 ;  /* 0x0000002c002c7308 */ /* 0x000ea20000000800 */
[----:B---3--:R-:W-:-:S01]  /*4970*/  FADD.FTZ R30, R14, R81 ;  /* 0x000000510e1e7221 */ /* 0x008fc20000010000 */
[----:B------:R-:W-:Y:S02]  /*4980*/  F2FP.SATFINITE.E4M3.F32.PACK_AB_MERGE_C R176, R57, R12, R40 ;  /* 0x0000000c39b0723e */ /* 0x000fe40004807028 */
[----:B------:R-:W-:-:S04]  /*4990*/  CS2R R56, SRZ ;  /* 0x0000000000387805 */ /* 0x000fc8000001ff00 */
[----:B------:R-:W3:Y:S01]  /*49a0*/  MUFU.EX2 R73, R74 ;  /* 0x0000004a00497308 */ /* 0x000ee20000000800 */
[----:B-1----:R-:W-:-:S07]  /*49b0*/  FADD.FTZ R83, R59, R30 ;  /* 0x0000001e3b537221 */ /* 0x002fce0000010000 */
[----:B------:R-:W1:Y:S01]  /*49c0*/  MUFU.EX2 R20, R20 ;  /* 0x0000001400147308 */ /* 0x000e620000000800 */
[----:B--2---:R-:W-:-:S01]  /*49d0*/  FADD.FTZ R30, R44, R83 ;  /* 0x000000532c1e7221 */ /* 0x004fc20000010000 */
[----:B------:R-:W-:Y:S01]  /*49e0*/  FADD.FTZ R83, R31, R34 ;  /* 0x000000221f537221 */ /* 0x000fe20000010000 */
[----:B------:R-:W-:-:S03]  /*49f0*/  CS2R R34, SRZ ;  /* 0x0000000000227805 */ /* 0x000fc6000001ff00 */
[----:B------:R-:W-:Y:S02]  /*4a00*/  FADD.FTZ R32, R116, R83 ;  /* 0x0000005374207221 */ /* 0x000fe40000010000 */
[----:B------:R-:W2:Y:S01]  /*4a10*/  MUFU.EX2 R61, R61 ;  /* 0x0000003d003d7308 */ /* 0x000ea20000000800 */
[----:B---3--:R-:W-:-:S01]  /*4a20*/  FADD.FTZ R11, R73, R30 ;  /* 0x0000001e490b7221 */ /* 0x008fc20000010000 */
[----:B------:R-:W-:Y:S01]  /*4a30*/  FADD.FTZ R25, R33, R32 ;  /* 0x0000002021197221 */ /* 0x000fe20000010000 */
[C---:B------:R-:W-:Y:S02]  /*4a40*/  F2FP.SATFINITE.E4M3.F32.PACK_AB_MERGE_C R33, R106.reuse, R33, RZ ;  /* 0x000000216a21723e */ /* 0x040fe400048070ff */
[----:B------:R-:W-:Y:S01]  /*4a50*/  F2FP.SATFINITE.E4M3.F32.PACK_AB_MERGE_C R44, R73, R44, RZ ;  /* 0x0000002c492c723e */ /* 0x000fe200048070ff */
[----:B------:R-:W-:-:S01]  /*4a60*/  FADD.FTZ R106, R106, R25 ;  /* 0x000000196a6a7221 */ /* 0x000fc20000010000 */
[----:B------:R-:W-:Y:S01]  /*4a70*/  F2FP.SATFINITE.E4M3.F32.PACK_AB_MERGE_C R181, R116, R31, R33 ;  /* 0x0000001f74b5723e */ /* 0x000fe20004807021 */
[----:B------:R-:W3:Y:S01]  /*4a80*/  MUFU.EX2 R46, R46 ;  /* 0x0000002e002e7308 */ /* 0x000ee20000000800 */
[----:B-1----:R-:W-:-:S01]  /*4a90*/  FADD.FTZ R30, R20, R11 ;  /* 0x0000000b141e7221 */ /* 0x002fc20000010000 */
[----:B------:R-:W-:Y:S01]  /*4aa0*/  FADD.FTZ R25, R37, R106 ;  /* 0x0000006a25197221 */ /* 0x000fe20000010000 */
[----:B------:R-:W-:-:S02]  /*4ab0*/  F2FP.SATFINITE.E4M3.F32.PACK_AB_MERGE_C R178, R59, R14, R44 ;  /* 0x0000000e3bb2723e */ /* 0x000fc4000480702c */
[----:B------:R-:W-:Y:S02]  /*4ac0*/  CS2R R72, SRZ ;  /* 0x0000000000487805 */ /* 0x000fe4000001ff00 */
[----:B------:R-:W-:Y:S01]  /*4ad0*/  CS2R R32, SRZ ;  /* 0x0000000000207805 */ /* 0x000fe2000001ff00 */
[----:B------:R-:W1:Y:S01]  /*4ae0*/  MUFU.EX2 R75, R48 ;  /* 0x00000030004b7308 */ /* 0x000e620000000800 */
[----:B--2---:R-:W-:-:S07]  /*4af0*/  FADD.FTZ R15, R61, R30 ;  /* 0x0000001e3d0f7221 */ /* 0x004fce0000010000 */
[----:B------:R-:W2:Y:S01]  /*4b00*/  MUFU.EX2 R24, R24 ;  /* 0x0000001800187308 */ /* 0x000ea20000000800 */
[----:B---3--:R-:W-:-:S07]  /*4b10*/  FADD.FTZ R30, R46, R15 ;  /* 0x0000000f2e1e7221 */ /* 0x008fce0000010000 */
[----:B------:R-:W3:Y:S01]  /*4b20*/  MUFU.EX2 R63, R63 ;  /* 0x0000003f003f7308 */ /* 0x000ee20000000800 */
[----:B-1----:R-:W-:-:S01]  /*4b30*/  FADD.FTZ R15, R75, R30 ;  /* 0x0000001e4b0f7221 */ /* 0x002fc20000010000 */
[----:B------:R-:W-:Y:S01]  /*4b40*/  FADD.FTZ R30, R112, R25 ;  /* 0x00000019701e7221 */ /* 0x000fe20000010000 */
[----:B------:R-:W-:Y:S02]  /*4b50*/  F2FP.SATFINITE.E4M3.F32.PACK_AB_MERGE_C R46, R75, R46, RZ ;  /* 0x0000002e4b2e723e */ /* 0x000fe400048070ff */
[----:B------:R-:W-:Y:S01]  /*4b60*/  CS2R R74, SRZ ;  /* 0x00000000004a7805 */ /* 0x000fe2000001ff00 */
[----:B------:R-:W-:-:S01]  /*4b70*/  FADD.FTZ R29, R39, R30 ;  /* 0x0000001e271d7221 */ /* 0x000fc20000010000 */
[----:B------:R-:W-:Y:S01]  /*4b80*/  F2FP.SATFINITE.E4M3.F32.PACK_AB_MERGE_C R39, R104, R39, RZ ;  /* 0x000000276827723e */ /* 0x000fe200048070ff */
[----:B------:R-:W1:Y:S01]  /*4b90*/  MUFU.EX2 R54, R54 ;  /* 0x0000003600367308 */ /* 0x000e620000000800 */
[----:B--2---:R-:W-:-:S01]  /*4ba0*/  FADD.FTZ R26, R24, R15 ;  /* 0x0000000f181a7221 */ /* 0x004fc20000010000 */
[----:B------:R-:W-:Y:S01]  /*4bb0*/  FADD.FTZ R104, R104, R29 ;  /* 0x0000001d68687221 */ /* 0x000fe20000010000 */
[----:B------:R-:W-:-:S02]  /*4bc0*/  F2FP.SATFINITE.E4M3.F32.PACK_AB_MERGE_C R183, R112, R37, R39 ;  /* 0x0000002570b7723e */ /* 0x000fc40004807027 */
[----:B------:R-:W-:Y:S02]  /*4bd0*/  CS2R R38, SRZ ;  /* 0x0000000000267805 */ /* 0x000fe4000001ff00 */
[----:B------:R-:W-:Y:S02]  /*4be0*/  F2FP.SATFINITE.E4M3.F32.PACK_AB_MERGE_C R180, R61, R20, R46 ;  /* 0x000000143db4723e */ /* 0x000fe4000480702e */
[----:B------:R-:W-:Y:S02]  /*4bf0*/  CS2R R36, SRZ ;  /* 0x0000000000247805 */ /* 0x000fe4000001ff00 */
[----:B------:R-:W-:Y:S01]  /*4c00*/  CS2R R30, SRZ ;  /* 0x00000000001e7805 */ /* 0x000fe2000001ff00 */
[----:B------:R2:W4:Y:S01]  /*4c10*/  MUFU.EX2 R77, R58 ;  /* 0x0000003a004d7308 */ /* 0x0005220000000800 */
[----:B---3--:R-:W-:-:S07]  /*4c20*/  FADD.FTZ R25, R63, R26 ;  /* 0x0000001a3f197221 */ /* 0x008fce0000010000 */
[----:B------:R-:W3:Y:S01]  /*4c30*/  MUFU.EX2 R41, R41 ;  /* 0x0000002900297308 */ /* 0x000ee20000000800 */
[----:B-1----:R-:W-:-:S01]  /*4c40*/  FADD.FTZ R26, R54, R25 ;  /* 0x00000019361a7221 */ /* 0x002fc20000010000 */
[----:B--2---:R-:W-:-:S06]  /*4c50*/  CS2R R58, SRZ ;  /* 0x00000000003a7805 */ /* 0x004fcc000001ff00 */
[----:B------:R-:W1:Y:S01]  /*4c60*/  MUFU.EX2 R60, R60 ;  /* 0x0000003c003c7308 */ /* 0x000e620000000800 */
[C---:B----4-:R-:W-:Y:S01]  /*4c70*/  F2FP.SATFINITE.E4M3.F32.PACK_AB_MERGE_C R54, R77.reuse, R54, RZ ;  /* 0x000000364d36723e */ /* 0x050fe200048070ff */
[----:B------:R-:W-:-:S03]  /*4c80*/  FADD.FTZ R77, R77, R26 ;  /* 0x0000001a4d4d7221 */ /* 0x000fc60000010000 */
[----:B------:R-:W-:-:S03]  /*4c90*/  F2FP.SATFINITE.E4M3.F32.PACK_AB_MERGE_C R182, R63, R24, R54 ;  /* 0x000000183fb6723e */ /* 0x000fc60004807036 */
[----:B------:R-:W2:Y:S01]  /*4ca0*/  MUFU.EX2 R96, R96 ;  /* 0x0000006000607308 */ /* 0x000ea20000000800 */
[----:B---3--:R-:W-:-:S07]  /*4cb0*/  FADD.FTZ R9, R41, R104 ;  /* 0x0000006829097221 */ /* 0x008fce0000010000 */
[----:B0-----:R0:W3:Y:S01]  /*4cc0*/  MUFU.EX2 R3, R62 ;  /* 0x0000003e00037308 */ /* 0x0010e20000000800 */
[----:B-1----:R-:W-:-:S01]  /*4cd0*/  FADD.FTZ R26, R60, R77 ;  /* 0x0000004d3c1a7221 */ /* 0x002fc20000010000 */
[----:B------:R-:W-:-:S06]  /*4ce0*/  CS2R R76, SRZ ;  /* 0x00000000004c7805 */ /* 0x000fcc000001ff00 */
[----:B------:R-:W1:Y:S01]  /*4cf0*/  MUFU.EX2 R43, R43 ;  /* 0x0000002b002b7308 */ /* 0x000e620000000800 */
[----:B--2---:R-:W-:-:S01]  /*4d00*/  FADD.FTZ R28, R96, R9 ;  /* 0x00000009601c7221 */ /* 0x004fc20000010000 */
[----:B0-----:R-:W-:-:S06]  /*4d10*/  CS2R R62, SRZ ;  /* 0x00000000003e7805 */ /* 0x001fcc000001ff00 */
[----:B------:R-:W0:Y:S01]  /*4d20*/  MUFU.EX2 R64, R64 ;  /* 0x0000004000407308 */ /* 0x000e220000000800 */
[----:B---3--:R-:W-:-:S07]  /*4d30*/  FADD.FTZ R13, R3, R26 ;  /* 0x0000001a030d7221 */ /* 0x008fce0000010000 */
[----:B------:R-:W2:Y:S01]  /*4d40*/  MUFU.EX2 R94, R94 ;  /* 0x0000005e005e7308 */ /* 0x000ea20000000800 */
[----:B-1----:R-:W-:-:S07]  /*4d50*/  FADD.FTZ R21, R43, R28 ;  /* 0x0000001c2b157221 */ /* 0x002fce0000010000 */
[----:B------:R1:W3:Y:S01]  /*4d60*/  MUFU.EX2 R79, R66 ;  /* 0x00000042004f7308 */ /* 0x0002e20000000800 */
[----:B0-----:R-:W-:-:S07]  /*4d70*/  FADD.FTZ R26, R64, R13 ;  /* 0x0000000d401a7221 */ /* 0x001fce0000010000 */
[----:B------:R-:W0:Y:S01]  /*4d80*/  MUFU.EX2 R45, R45 ;  /* 0x0000002d002d7308 */ /* 0x000e220000000800 */
[C---:B--2---:R-:W-:Y:S01]  /*4d90*/  F2FP.SATFINITE.E4M3.F32.PACK_AB_MERGE_C R43, R94.reuse, R43, RZ ;  /* 0x0000002b5e2b723e */ /* 0x044fe200048070ff */
[----:B------:R-:W-:Y:S01]  /*4da0*/  FADD.FTZ R94, R94, R21 ;  /* 0x000000155e5e7221 */ /* 0x000fe20000010000 */
[----:B-1----:R-:W-:Y:S02]  /*4db0*/  CS2R R66, SRZ ;  /* 0x0000000000427805 */ /* 0x002fe4000001ff00 */
[----:B------:R-:W-:Y:S02]  /*4dc0*/  F2FP.SATFINITE.E4M3.F32.PACK_AB_MERGE_C R185, R96, R41, R43 ;  /* 0x0000002960b9723e */ /* 0x000fe4000480702b */
[----:B------:R-:W-:Y:S02]  /*4dd0*/  CS2R R42, SRZ ;  /* 0x00000000002a7805 */ /* 0x000fe4000001ff00 */
[----:B------:R-:W-:Y:S01]  /*4de0*/  CS2R R40, SRZ ;  /* 0x0000000000287805 */ /* 0x000fe2000001ff00 */
[----:B------:R-:W1:Y:S01]  /*4df0*/  MUFU.EX2 R68, R68 ;  /* 0x0000004400447308 */ /* 0x000e620000000800 */
[C---:B---3--:R-:W-:Y:S01]  /*4e00*/  F2FP.SATFINITE.E4M3.F32.PACK_AB_MERGE_C R64, R79.reuse, R64, RZ ;  /* 0x000000404f40723e */ /* 0x048fe200048070ff */
[----:B------:R-:W-:-:S03]  /*4e10*/  FADD.FTZ R79, R79, R26 ;  /* 0x0000001a4f4f7221 */ /* 0x000fc60000010000 */
[----:B------:R-:W-:Y:S02]  /*4e20*/  F2FP.SATFINITE.E4M3.F32.PACK_AB_MERGE_C R184, R3, R60, R64 ;  /* 0x0000003c03b8723e */ /* 0x000fe40004807040 */
[----:B------:R-:W-:Y:S01]  /*4e30*/  CS2R R60, SRZ ;  /* 0x00000000003c7805 */ /* 0x000fe2000001ff00 */
[----:B------:R-:W2:Y:S01]  /*4e40*/  MUFU.EX2 R98, R98 ;  /* 0x0000006200627308 */ /* 0x000ea20000000800 */
[----:B0-----:R-:W-:-:S07]  /*4e50*/  FADD.FTZ R13, R45, R94 ;  /* 0x0000005e2d0d7221 */ /* 0x001fce0000010000 */
[----:B------:R0:W3:Y:S01]  /*4e60*/  MUFU.EX2 R81, R70 ;  /* 0x0000004600517308 */ /* 0x0000e20000000800 */
[----:B-1----:R-:W-:-:S07]  /*4e70*/  FADD.FTZ R26, R68, R79 ;  /* 0x0000004f441a7221 */ /* 0x002fce0000010000 */
[----:B------:R-:W-:Y:S01]  /*4e80*/  MUFU.EX2 R47, R47 ;  /* 0x0000002f002f7308 */ /* 0x000fe20000000800 */
[----:B--2---:R-:W-:-:S01]  /*4e90*/  FADD.FTZ R28, R98, R13 ;  /* 0x0000000d621c7221 */ /* 0x004fc20000010000 */
[----:B0-----:R-:W-:-:S06]  /*4ea0*/  CS2R R70, SRZ ;  /* 0x0000000000467805 */ /* 0x001fcc000001ff00 */
[----:B------:R-:W0:Y:S01]  /*4eb0*/  MUFU.EX2 R102, R102 ;  /* 0x0000006600667308 */ /* 0x000e220000000800 */
[----:B---3--:R-:W-:-:S07]  /*4ec0*/  FADD.FTZ R21, R81, R26 ;  /* 0x0000001a51157221 */ /* 0x008fce0000010000 */
[----:B------:R-:W1:Y:S08]  /*4ed0*/  MUFU.EX2 R78, R78 ;  /* 0x0000004e004e7308 */ /* 0x000e700000000800 */
[----:B------:R-:W2:Y:S01]  /*4ee0*/  MUFU.EX2 R11, R80 ;  /* 0x00000050000b7308 */ /* 0x000ea20000000800 */
[----:B0-----:R-:W-:Y:S01]  /*4ef0*/  F2FP.SATFINITE.E4M3.F32.PACK_AB_MERGE_C R25, R102, R47, RZ ;  /* 0x0000002f6619723e */ /* 0x001fe200048070ff */
[----:B------:R-:W-:Y:S01]  /*4f00*/  FADD.FTZ R47, R47, R28 ;  /* 0x0000001c2f2f7221 */ /* 0x000fe20000010000 */
[----:B------:R-:W-:-:S02]  /*4f10*/  CS2R R28, SRZ ;  /* 0x00000000001c7805 */ /* 0x000fc4000001ff00 */
[----:B------:R-:W-:Y:S01]  /*4f20*/  F2FP.SATFINITE.E4M3.F32.PACK_AB_MERGE_C R187, R98, R45, R25 ;  /* 0x0000002d62bb723e */ /* 0x000fe20004807019 */
[----:B------:R-:W-:-:S01]  /*4f30*/  FADD.FTZ R102, R102, R47 ;  /* 0x0000002f66667221 */ /* 0x000fc20000010000 */
[----:B------:R-:W-:Y:S01]  /*4f40*/  CS2R R46, SRZ ;  /* 0x00000000002e7805 */ /* 0x000fe2000001ff00 */
[----:B------:R-:W-:Y:S01]  /*4f50*/  MUFU.EX2 R51, R51 ;  /* 0x0000003300337308 */ /* 0x000fe20000000800 */
[----:B-1----:R-:W-:-:S01]  /*4f60*/  FADD.FTZ R26, R78, R21 ;  /* 0x000000154e1a7221 */ /* 0x002fc20000010000 */
[----:B------:R-:W-:Y:S02]  /*4f70*/  CS2R R44, SRZ ;  /* 0x00000000002c7805 */ /* 0x000fe4000001ff00 */
[----:B------:R-:W-:-:S04]  /*4f80*/  CS2R R24, SRZ ;  /* 0x0000000000187805 */ /* 0x000fc8000001ff00 */
[----:B------:R-:W0:Y:S01]  /*4f90*/  MUFU.EX2 R120, R120 ;  /* 0x0000007800787308 */ /* 0x000e220000000800 */
[C---:B--2---:R-:W-:Y:S01]  /*4fa0*/  F2FP.SATFINITE.E4M3.F32.PACK_AB_MERGE_C R78, R11.reuse, R78, RZ ;  /* 0x0000004e0b4e723e */ /* 0x044fe200048070ff */
[----:B------:R-:W-:Y:S01]  /*4fb0*/  FADD.FTZ R11, R11, R26 ;  /* 0x0000001a0b0b7221 */ /* 0x000fe20000010000 */
[----:B------:R-:W-:Y:S02]  /*4fc0*/  CS2R R26, SRZ ;  /* 0x00000000001a7805 */ /* 0x000fe4000001ff00 */
[----:B------:R-:W-:Y:S02]  /*4fd0*/  F2FP.SATFINITE.E4M3.F32.PACK_AB_MERGE_C R186, R81, R68, R78 ;  /* 0x0000004451ba723e */ /* 0x000fe4000480704e */
[----:B------:R-:W-:Y:S02]  /*4fe0*/  CS2R R80, SRZ ;  /* 0x0000000000507805 */ /* 0x000fe4000001ff00 */
[----:B------:R-:W-:Y:S01]  /*4ff0*/  CS2R R78, SRZ ;  /* 0x00000000004e7805 */ /* 0x000fe2000001ff00 */
[----:B------:R-:W1:Y:S01]  /*5000*/  MUFU.EX2 R49, R49 ;  /* 0x0000003100317308 */ /* 0x000e620000000800 */
[----:B------:R-:W-:-:S07]  /*5010*/  CS2R R68, SRZ ;  /* 0x0000000000447805 */ /* 0x000fce000001ff00 */
[----:B------:R-:W2:Y:S01]  /*5020*/  MUFU.EX2 R82, R82 ;  /* 0x0000005200527308 */ /* 0x000ea20000000800 */
[----:B0-----:R-:W-:-:S07]  /*5030*/  F2FP.SATFINITE.E4M3.F32.PACK_AB_MERGE_C R21, R120, R51, RZ ;  /* 0x000000337815723e */ /* 0x001fce00048070ff */
[----:B------:R-:W0:Y:S01]  /*5040*/  MUFU.EX2 R110, R110 ;  /* 0x0000006e006e7308 */ /* 0x000e220000000800 */
[----:B-1----:R-:W-:-:S07]  /*5050*/  FADD.FTZ R5, R49, R102 ;  /* 0x0000006631057221 */ /* 0x002fce0000010000 */
[----:B------:R1:W3:Y:S01]  /*5060*/  MUFU.EX2 R15, R84 ;  /* 0x00000054000f7308 */ /* 0x0002e20000000800 */
[----:B--2---:R-:W-:-:S07]  /*5070*/  FADD.FTZ R4, R82, R11 ;  /* 0x0000000b52047221 */ /* 0x004fce0000010000 */
[----:B------:R-:W2:Y:S01]  /*5080*/  MUFU.EX2 R114, R114 ;  /* 0x0000007200727308 */ /* 0x000ea20000000800 */
[C---:B0-----:R-:W-:Y:S01]  /*5090*/  F2FP.SATFINITE.E4M3.F32.PACK_AB_MERGE_C R189, R110.reuse, R49, R21 ;  /* 0x000000316ebd723e */ /* 0x041fe20004807015 */
[----:B------:R-:W-:Y:S01]  /*50a0*/  FADD.FTZ R110, R110, R5 ;  /* 0x000000056e6e7221 */ /* 0x000fe20000010000 */
[----:B-1----:R-:W-:Y:S02]  /*50b0*/  CS2R R84, SRZ ;  /* 0x0000000000547805 */ /* 0x002fe4000001ff00 */
[----:B------:R-:W-:Y:S01]  /*50c0*/  CS2R R48, SRZ ;  /* 0x0000000000307805 */ /* 0x000fe2000001ff00 */
[----:B------:R-:W-:-:S02]  /*50d0*/  FADD.FTZ R51, R51, R110 ;  /* 0x0000006e33337221 */ /* 0x000fc40000010000 */
[----:B------:R-:W0:Y:S01]  /*50e0*/  MUFU.EX2 R9, R108 ;  /* 0x0000006c00097308 */ /* 0x000e220000000800 */
[----:B---3--:R-:W-:-:S01]  /*50f0*/  FADD.FTZ R5, R15, R4 ;  /* 0x000000040f057221 */ /* 0x008fc20000010000 */
[----:B------:R-:W-:Y:S01]  /*5100*/  FADD.FTZ R120, R120, R51 ;  /* 0x0000003378787221 */ /* 0x000fe20000010000 */
[----:B------:R-:W-:-:S05]  /*5110*/  CS2R R50, SRZ ;  /* 0x0000000000327805 */ /* 0x000fca000001ff00 */
[----:B------:R-:W-:Y:S01]  /*5120*/  MUFU.EX2 R55, R55 ;  /* 0x0000003700377308 */ /* 0x000fe20000000800 */
[----:B--2---:R-:W-:-:S07]  /*5130*/  FADD.FTZ R4, R114, R5 ;  /* 0x0000000572047221 */ /* 0x004fce0000010000 */
[----:B------:R-:W1:Y:S01]  /*5140*/  MUFU.EX2 R126, R126 ;  /* 0x0000007e007e7308 */ /* 0x000e620000000800 */
[C---:B0-----:R-:W-:Y:S01]  /*5150*/  F2FP.SATFINITE.E4M3.F32.PACK_AB_MERGE_C R114, R9.reuse, R114, RZ ;  /* 0x000000720972723e */ /* 0x041fe200048070ff */
[----:B------:R-:W-:-:S03]  /*5160*/  FADD.FTZ R9, R9, R4 ;  /* 0x0000000409097221 */ /* 0x000fc60000010000 */
[----:B------:R-:W-:Y:S02]  /*5170*/  F2FP.SATFINITE.E4M3.F32.PACK_AB_MERGE_C R188, R15, R82, R114 ;  /* 0x000000520fbc723e */ /* 0x000fe40004807072 */
[----:B------:R-:W-:Y:S01]  /*5180*/  CS2R R82, SRZ ;  /* 0x0000000000527805 */ /* 0x000fe2000001ff00 */
[----:B------:R-:W0:Y:S08]  /*5190*/  MUFU.EX2 R53, R53 ;  /* 0x0000003500357308 */ /* 0x000e300000000800 */
[----:B------:R-:W2:Y:S01]  /*51a0*/  MUFU.EX2 R118, R118 ;  /* 0x0000007600767308 */ /* 0x000ea20000000800 */
[----:B-1----:R-:W-:-:S07]  /*51b0*/  F2FP.SATFINITE.E4M3.F32.PACK_AB_MERGE_C R6, R126, R55, RZ ;  /* 0x000000377e06723e */ /* 0x002fce00048070ff */
[----:B------:R-:W1:Y:S01]  /*51c0*/  MUFU.EX2 R124, R124 ;  /* 0x0000007c007c7308 */ /* 0x000e620000000800 */
[----:B0-----:R-:W-:-:S07]  /*51d0*/  FADD.FTZ R5, R53, R120 ;  /* 0x0000007835057221 */ /* 0x001fce0000010000 */
[----:B------:R-:W0:Y:S01]  /*51e0*/  MUFU.EX2 R13, R142 ;  /* 0x0000008e000d7308 */ /* 0x000e220000000800 */
[----:B--2---:R-:W-:-:S07]  /*51f0*/  FADD.FTZ R4, R118, R9 ;  /* 0x0000000976047221 */ /* 0x004fce0000010000 */
[----:B------:R-:W2:Y:S01]  /*5200*/  MUFU.EX2 R100, R100 ;  /* 0x0000006400647308 */ /* 0x000ea20000000800 */
[C---:B-1----:R-:W-:Y:S01]  /*5210*/  F2FP.SATFINITE.E4M3.F32.PACK_AB_MERGE_C R191, R124.reuse, R53, R6 ;  /* 0x000000357cbf723e */ /* 0x042fe20004807006 */
[----:B------:R-:W-:Y:S01]  /*5220*/  FADD.FTZ R124, R124, R5 ;  /* 0x000000057c7c7221 */ /* 0x000fe20000010000 */
[----:B------:R-:W-:-:S03]  /*5230*/  CS2R R52, SRZ ;  /* 0x0000000000347805 */ /* 0x000fc6000001ff00 */
[----:B------:R-:W-:Y:S02]  /*5240*/  FADD.FTZ R55, R55, R124 ;  /* 0x0000007c37377221 */ /* 0x000fe40000010000 */
[----:B------:R-:W1:Y:S01]  /*5250*/  MUFU.EX2 R65, R65 ;  /* 0x0000004100417308 */ /* 0x000e620000000800 */
[----:B0-----:R-:W-:-:S01]  /*5260*/  FADD.FTZ R3, R13, R4 ;  /* 0x000000040d037221 */ /* 0x001fc20000010000 */
[----:B------:R-:W-:Y:S01]  /*5270*/  FADD.FTZ R6, R126, R55 ;  /* 0x000000377e067221 */ /* 0x000fe20000010000 */
[----:B------:R-:W-:Y:S02]  /*5280*/  CS2R R54, SRZ ;  /* 0x0000000000367805 */ /* 0x000fe4000001ff00 */
[----:B--2---:R-:W-:Y:S01]  /*5290*/  FADD.FTZ R4, R100, R3 ;  /* 0x0000000364047221 */ /* 0x004fe20000010000 */
[----:B-1----:R-:W-:-:S03]  /*52a0*/  F2FP.SATFINITE.E4M3.F32.PACK_AB_MERGE_C R5, R65, R100, RZ ;  /* 0x000000644105723e */ /* 0x002fc600048070ff */
[----:B------:R-:W-:Y:S01]  /*52b0*/  FADD.FTZ R4, R65, R4 ;  /* 0x0000000441047221 */ /* 0x000fe20000010000 */
[----:B------:R-:W-:Y:S02]  /*52c0*/  CS2R R64, SRZ ;  /* 0x0000000000407805 */ /* 0x000fe4000001ff00 */
[----:B------:R-:W-:Y:S01]  /*52d0*/  F2FP.SATFINITE.E4M3.F32.PACK_AB_MERGE_C R190, R13, R118, R5 ;  /* 0x000000760dbe723e */ /* 0x000fe20004807005 */
[----:B------:R-:W-:Y:S06]  /*52e0*/  @!P1 BRA `(.L_x_151) ;  /* 0x0000003400cc9947 */ /* 0x000fec0003800000 */
[----:B------:R-:W-:Y:S01]  /*52f0*/  IMAD.MOV.U32 R5, RZ, RZ, R8 ;  /* 0x000000ffff057224 */ /* 0x000fe200078e0008 */
[----:B------:R-:W-:Y:S01]  /*5300*/  UIADD3 UR47, UR47, -0x2, URZ ;  /* 0xfffffffe2f2f7890 */ /* 0x000fe2000fffe03f */
[----:B------:R-:W-:Y:S01]  /*5310*/  IMAD.MOV.U32 R3, RZ, RZ, R10 ;  /* 0x000000ffff037224 */ /* 0x000fe200078e000a */
[----:B------:R-:W-:Y:S01]  /*5320*/  UMOV UR52, UR43 ;  /* 0x0000002b00347c82 */ /* 0x000fe20008000000 */
[----:B------:R-:W-:Y:S01]  /*5330*/  IMAD.MOV.U32 R87, RZ, RZ, RZ ;  /* 0x000000ffff577224 */ /* 0x000fe200078e00ff */
[----:B------:R-:W-:-:S08]  /*5340*/  UMOV UR50, UR51 ;  /* 0x0000003300327c82 */ /* 0x000fd00008000000 */
.L_x_162:
[----:B------:R-:W-:Y:S01]  /*5350*/  ISETP.NE.AND P2, PT, RZ, UR37, PT ;  /* 0x00000025ff007c0c */ /* 0x000fe2000bf45270 */
[----:B------:R-:W-:-:S04]  /*5360*/  UISETP.NE.AND UP0, UPT, UR50, 0x1, UPT ;  /* 0x000000013200788c */ /* 0x000fc8000bf05270 */
[----:B------:R-:W-:-:S04]  /*5370*/  USEL UR43, URZ, 0x1, UP0 ;  /* 0x000000013f2b7887 */ /* 0x000fc80008000000 */
[----:B------:R-:W-:-:S04]  /*5380*/  ULOP3.LUT UR43, UR52, UR43, URZ, 0x3c, !UPT ;  /* 0x0000002b342b7292 */ /* 0x000fc8000f8e3c3f */
[----:B------:R-:W-:Y:S08]  /*5390*/  @P2 BRA `(.L_x_152) ;  /* 0x0000000000382947 */ /* 0x000ff00003800000 */
[----:B------:R-:W-:Y:S05]  /*53a0*/  @!P0 BRA `(.L_x_153) ;  /* 0x0000000000048947 */ /* 0x000fea0003800000 */
[----:B------:R-:W-:Y:S01]  /*53b0*/  BPT.TRAP 0x1 ;  /* 0x000000040000795c */ /* 0x000fe20000300000 */
.L_x_153:
        /* <DEDUP_REMOVED lines=9> */
.L_x_154:
[----:B-1----:R-:W-:Y:S05]  /*5450*/  @P1 BRA `(.L_x_152) ;  /* 0x0000000000081947 */ /* 0x002fea0003800000 */
[----:B------:R-:W1:Y:S02]  /*5460*/  SYNCS.PHASECHK.TRANS64.TRYWAIT P1, [UR6+0x29830], R7 ;  /* 0x02983007ff0075a7 */ /* 0x000e640008020146 */
[----:B-1----:R-:W-:Y:S05]  /*5470*/  @!P1 BRA `(.L_x_155) ;  /* 0x0000009000fc9947 */ /* 0x002fea0003800000 */
.L_x_152:
[----:B-1----:R-:W1:Y:S01]  /*5480*/  S2R R8, SR_TID.X ;  /* 0x0000000000087919 */ /* 0x002e620000002100 */
[----:B------:R-:W-:Y:S01]  /*5490*/  UIADD3 UR51, UR50, 0x1, URZ ;  /* 0x0000000132337890 */ /* 0x000fe2000fffe03f */
[----:B------:R-:W-:Y:S01]  /*54a0*/  UMOV UR27, 0x80000020 ;  /* 0x80000020001b7882 */ /* 0x000fe20000000000 */
[----:B------:R-:W-:Y:S02]  /*54b0*/  UMOV UR28, UR24 ;  /* 0x00000018001c7c82 */ /* 0x000fe40008000000 */
[----:B------:R-:W-:Y:S01]  /*54c0*/  UISETP.NE.AND UP0, UPT, UR51, 0x2, UPT ;  /* 0x000000023300788c */ /* 0x000fe2000bf05270 */
[----:B------:R-:W-:Y:S01]  /*54d0*/  UMOV UR29, UR25 ;  /* 0x00000019001d7c82 */ /* 0x000fe20008000000 */
[----:B------:R-:W-:Y:S02]  /*54e0*/  UMOV UR31, 0x80000020 ;  /* 0x80000020001f7882 */ /* 0x000fe40000000000 */
[----:B------:R-:W-:Y:S01]  /*54f0*/  USEL UR51, UR51, URZ, UP0 ;  /* 0x0000003f33337287 */ /* 0x000fe20008000000 */
[----:B------:R-:W-:Y:S01]  /*5500*/  UMOV UR32, UR24 ;  /* 0x0000001800207c82 */ /* 0x000fe20008000000 */
[----:B------:R-:W-:-:S02]  /*5510*/  UMOV UR33, UR25 ;  /* 0x0000001900217c82 */ /* 0x000fc40008000000 */
[----:B------:R-:W-:Y:S01]  /*5520*/  UIMAD UR53, UR51, 0x780, UR46 ;  /* 0x00000780333578a4 */ /* 0x000fe2000f8e022e */
[----:B------:R-:W-:Y:S01]  /*5530*/  UMOV UR35, 0x80000020 ;  /* 0x8000002000237882 */ /* 0x000fe20000000000 */
[----:B------:R-:W-:Y:S02]  /*5540*/  UMOV UR7, 0x80000020 ;  /* 0x8000002000077882 */ /* 0x000fe40000000000 */
[----:B------:R-:W-:Y:S02]  /*5550*/  UIADD3 UR30, UR53, 0x80, URZ ;  /* 0x00000080351e7890 */ /* 0x000fe4000fffe03f */
[----:B------:R-:W-:Y:S02]  /*5560*/  UIADD3 UR34, UR53, 0x100, URZ ;  /* 0x0000010035227890 */ /* 0x000fe4000fffe03f */
[----:B------:R-:W-:Y:S01]  /*5570*/  UMOV UR26, UR53 ;  /* 0x00000035001a7c82 */ /* 0x000fe20008000000 */
[----:B------:R-:W-:Y:S02]  /*5580*/  UIADD3 UR6, UR53, 0x200, URZ ;  /* 0x0000020035067890 */ /* 0x000fe4000fffe03f */
[----:B------:R-:W-:Y:S01]  /*5590*/  UIADD3 UR10, UR53, 0x202, URZ ;  /* 0x00000202350a7890 */ /* 0x000fe2000fffe03f */
[----:B------:R-:W-:Y:S01]  /*55a0*/  UMOV UR11, 0x80000020 ;  /* 0x80000020000b7882 */ /* 0x000fe20000000000 */
[----:B------:R-:W-:Y:S01]  /*55b0*/  UIADD3 UR14, UR53, 0x282, URZ ;  /* 0x00000282350e7890 */ /* 0x000fe2000fffe03f */
[----:B------:R-:W-:Y:S01]  /*55c0*/  UMOV UR15, 0x80000020 ;  /* 0x80000020000f7882 */ /* 0x000fe20000000000 */
[----:B------:R-:W-:Y:S01]  /*55d0*/  UIADD3 UR18, UR53, 0x500, URZ ;  /* 0x0000050035127890 */ /* 0x000fe2000fffe03f */
[----:B-1----:R-:W-:Y:S01]  /*55e0*/  SHF.R.U32.HI R8, RZ, 0x7, R8 ;  /* 0x00000007ff087819 */ /* 0x002fe20000011608 */
[----:B------:R-:W-:Y:S01]  /*55f0*/  UMOV UR19, 0x80000020 ;  /* 0x8000002000137882 */ /* 0x000fe20000000000 */
[----:B------:R-:W-:Y:S01]  /*5600*/  UIADD3 UR22, UR53, 0x502, URZ ;  /* 0x0000050235167890 */ /* 0x000fe2000fffe03f */
[----:B------:R-:W-:-:S02]  /*5610*/  UMOV UR23, 0x80000020 ;  /* 0x8000002000177882 */ /* 0x000fc40000000000 */
[----:B0-----:R-:W-:-:S05]  /*5620*/  VIADD R7, R8, 0x8 ;  /* 0x0000000808077836 */ /* 0x001fca0000000000 */
[----:B------:R0:W-:Y:S06]  /*5630*/  BAR.SYNC.DEFER_BLOCKING R7, 0x100 ;  /* 0x000400070000751d */ /* 0x0001ec0000010000 */
        /* <DEDUP_REMOVED lines=163> */
.L_x_157:
[----:B------:R-:W-:Y:S01]  /*6070*/  ULEA UR6, UR50, UR39, 0x3 ;  /* 0x0000002732067291 */ /* 0x000fe2000f8e183f */
[----:B------:R-:W-:-:S05]  /*6080*/  IMAD.U32 R7, RZ, RZ, UR52 ;  /* 0x00000034ff077e24 */ /* 0x000fca000f8e00ff */
[----:B------:R-:W-:-:S04]  /*6090*/  SHF.L.U32 R7, R7, 0x1f, RZ ;  /* 0x0000001f07077819 */ /* 0x000fc800000006ff */
[----:B------:R0:W1:Y:S01]  /*60a0*/  SYNCS.PHASECHK.TRANS64.TRYWAIT P1, [UR6+0x29850], R7 ;  /* 0x02985007ff0075a7 */ /* 0x0000620008020146 */
[----:B------:R-:W-:Y:S05]  /*60b0*/  @!P0 BRA `(.L_x_158) ;  /* 0x0000000000048947 */ /* 0x000fea0003800000 */
[----:B------:R-:W-:Y:S01]  /*60c0*/  BPT.TRAP 0x1 ;  /* 0x000000040000795c */ /* 0x000fe20000300000 */
.L_x_158:
[----:B-1----:R-:W-:Y:S05]  /*60d0*/  @P1 BRA `(.L_x_156) ;  /* 0x0000000000081947 */ /* 0x002fea0003800000 */
[----:B------:R-:W1:Y:S02]  /*60e0*/  SYNCS.PHASECHK.TRANS64.TRYWAIT P1, [UR6+0x29850], R7 ;  /* 0x02985007ff0075a7 */ /* 0x000e640008020146 */
[----:B-1----:R-:W-:Y:S05]  /*60f0*/  @!P1 BRA `(.L_x_159) ;  /* 0x0000008400f49947 */ /* 0x002fea0003800000 */
.L_x_156:
[----:B------:R-:W-:Y:S01]  /*6100*/  UIADD3 UR6, UR39, 0x400, URZ ;  /* 0x0000040027067890 */ /* 0x000fe2000fffe03f */
[----:B------:R-:W-:Y:S01]  /*6110*/  WARPGROUP.ARRIVE ;  /* 0x00000000000079c5 */ /* 0x000fe20000000000 */
[----:B------:R-:W-:-:S05]  /*6120*/  UMOV UR7, 0xc0000010 ;  /* 0xc000001000077882 */ /* 0x000fca0000000000 */
[----:B-1----:R-:W1:Y:S01]  /*6130*/  S2R R8, SR_TID.X ;  /* 0x0000000000087919 */ /* 0x002e620000002100 */
        /* <DEDUP_REMOVED lines=8> */
[----:B-1----:R-:W-:-:S04]  /*61c0*/  SHF.R.U32.HI R8, RZ, 0x7, R8 ;  /* 0x00000007ff087819 */ /* 0x002fc80000011608 */
[----:B0-----:R-:W-:Y:S01]  /*61d0*/  IADD3 R7, -R8, 0xb, RZ ;  /* 0x0000000b08077810 */ /* 0x001fe20007ffe1ff */
[----:B------:R-:W-:Y:S02]  /*61e0*/  WARPGROUP.DEPBAR.LE gsb0, 0x0 ;  /* 0x00008000000079c5 */ /* 0x000fe40000010000 */
[----:B------:R-:W-:-:S06]  /*61f0*/  WARPGROUP.ARRIVE ;  /* 0x00000000000079c5 */ /* 0x000fcc0000000000 */
[----:B------:R-:W-:Y:S01]  /*6200*/  QGMMA.64x128x32.F32.E4M3.E4M3 R24, R176, gdesc[UR4], R24, gsb0 ;  /* 0x01e00004b0187df3 */ /* 0x000fe20008000818 */
[----:B------:R-:W-:Y:S01]  /*6210*/  UIADD3 UR6, UR10, 0x200, URZ ;  /* 0x000002000a067890 */ /* 0x000fe2000fffe03f */
[----:B------:R-:W-:Y:S01]  /*6220*/  UMOV UR7, 0xc0000010 ;  /* 0xc000001000077882 */ /* 0x000fe20000000000 */
[----:B------:R-:W-:Y:S02]  /*6230*/  WARPGROUP.DEPBAR.LE gsb0, 0x0 ;  /* 0x00008000000079c5 */ /* 0x000fe40000010000 */
[----:B------:R-:W-:-:S07]  /*6240*/  WARPGROUP.ARRIVE ;  /* 0x00000000000079c5 */ /* 0x000fce0000000000 */
        /* <DEDUP_REMOVED lines=10> */
[----:B------:R-:W-:Y:S03]  /*62f0*/  QGMMA.64x128x32.F32.E4M3.E4M3 R24, R188, gdesc[UR4], R24, gsb0 ;  /* 0x01e00004bc187df3 */ /* 0x000fe60008000818 */
[----:B------:R-:W-:Y:S02]  /*6300*/  WARPGROUP.DEPBAR.LE gsb0, 0x0 ;  /* 0x00008000000079c5 */ /* 0x000fe40000010000 */
[----:B------:R0:W-:Y:S06]  /*6310*/  BAR.ARV R7, 0x100 ;  /* 0x000400070000751d */ /* 0x0001ec0000002000 */
[----:B------:R-:W-:Y:S05]  /*6320*/  @!P0 BRA `(.L_x_160) ;  /* 0x0000000000048947 */ /* 0x000fea0003800000 */
[----:B------:R-:W-:Y:S01]  /*6330*/  BPT.TRAP 0x1 ;  /* 0x000000040000795c */ /* 0x000fe20000300000 */
.L_x_160:
[C---:B------:R-:W-:Y:S01]  /*6340*/  FMUL.FTZ R172, R0.reuse, R152 ;  /* 0x0000009800ac7220 */ /* 0x040fe20000410000 */
        /* <DEDUP_REMOVED lines=14> */
[C---:B------:R-:W-:Y:S01]  /*6430*/  FMUL.FTZ R164, R0.reuse, R165 ;  /* 0x000000a500a47220 */ /* 0x040fe20000410000 */
        /* <DEDUP_REMOVED lines=21> */
[----:B------:R-:W-:Y:S01]  /*6590*/  FMUL.FTZ R150, R0, R151 ;  /* 0x0000009700967220 */ /* 0x000fe20000410000 */
        /* <DEDUP_REMOVED lines=65> */
[----:B-1----:R-:W-:-:S02]  /*69b0*/  FMNMX.FTZ R9, R158, R9, !PT ;  /* 0x000000099e097209 */ /* 0x002fc40007810000 */
[----:B------:R-:W-:-:S05]  /*69c0*/  ISETP.NE.AND P1, PT, R2, RZ, PT ;  /* 0x000000ff0200720c */ /* 0x000fca0003f25270 */
[----:B------:R-:W1:Y:S01]  /*69d0*/  MUFU.TANH R164, R164 ;  /* 0x000000a400a47308 */ /* 0x000e620000002400 */
[----:B--2---:R-:W-:-:S07]  /*69e0*/  FMNMX.FTZ R9, R160, R9, !PT ;  /* 0x00000009a0097209 */ /* 0x004fce0007810000 */
[----:B------:R-:W2:Y:S01]  /*69f0*/  MUFU.TANH R166, R166 ;  /* 0x000000a600a67308 */ /* 0x000ea20000002400 */
[----:B0-----:R-:W-:-:S07]  /*6a00*/  FMNMX.FTZ R7, R162, R7, !PT ;  /* 0x00000007a2077209 */ /* 0x001fce0007810000 */
[----:B------:R-:W0:Y:S01]  /*6a10*/  MUFU.TANH R180, R180 ;  /* 0x000000b400b47308 */ /* 0x000e220000002400 */
[----:B-1----:R-:W-:-:S07]  /*6a20*/  FMNMX.FTZ R7, R164, R7, !PT ;  /* 0x00000007a4077209 */ /* 0x002fce0007810000 */
        /* <DEDUP_REMOVED lines=109> */
[----:B--2---:R-:W-:Y:S02]  /*7100*/  FMNMX.FTZ R8, R236, R7, !PT ;  /* 0x00000007ec087209 */ /* 0x004fe40007810000 */
[----:B------:R-:W2:Y:S05]  /*7110*/  LDC R7, c[0x0][0x988] ;  /* 0x00026200ff077b82 */ /* 0x000eaa0000000800 */
[----:B------:R-:W3:Y:S01]  /*7120*/  MUFU.TANH R94, R94 ;  /* 0x0000005e005e7308 */ /* 0x000ee20000002400 */
[----:B0-----:R-:W-:-:S07]  /*7130*/  FMNMX.FTZ R8, R21, R8, !PT ;  /* 0x0000000815087209 */ /* 0x001fce0007810000 */
[----:B------:R-:W0:Y:S01]  /*7140*/  MUFU.TANH R89, R89 ;  /* 0x0000005900597308 */ /* 0x000e220000002400 */
[----:B-1----:R-:W-:-:S07]  /*7150*/  FMNMX.FTZ R9, R92, R9, !PT ;  /* 0x000000095c097209 */ /* 0x002fce0007810000 */
[----:B------:R-:W1:Y:S01]  /*7160*/  MUFU.TANH R91, R91 ;  /* 0x0000005b005b7308 */ /* 0x000e620000002400 */
[----:B---3--:R-:W-:-:S07]  /*7170*/  FMNMX.FTZ R9, R94, R9, !PT ;  /* 0x000000095e097209 */ /* 0x008fce0007810000 */
        /* <DEDUP_REMOVED lines=11> */
[----:B---3--:R-:W-:-:S05]  /*7230*/  FMNMX.FTZ R11, R95, R8, !PT ;  /* 0x000000085f0b7209 */ /* 0x008fca0007810000 */
[----:B------:R-:W3:Y:S01]  /*7240*/  SHFL.BFLY PT, R8, R11, 0x2, 0x1f ;  /* 0x0c401f000b087f89 */ /* 0x000ee200000e0000 */
[----:B0-----:R-:W-:-:S04]  /*7250*/  FMNMX.FTZ R9, R100, R9, !PT ;  /* 0x0000000964097209 */ /* 0x001fc80007810000 */
[----:B-1----:R-:W-:-:S05]  /*7260*/  FMNMX.FTZ R9, R102, R9, !PT ;  /* 0x0000000966097209 */ /* 0x002fca0007810000 */
[----:B------:R-:W0:Y:S01]  /*7270*/  SHFL.BFLY PT, R10, R9, 0x2, 0x1f ;  /* 0x0c401f00090a7f89 */ /* 0x000e2200000e0000 */
[----:B---3--:R-:W-:Y:S02]  /*7280*/  FMNMX.FTZ R13, R11, R8, !PT ;  /* 0x000000080b0d7209 */ /* 0x008fe40007810000 */
[----:B0-----:R-:W-:-:S03]  /*7290*/  FMNMX.FTZ R15, R9, R10, !PT ;  /* 0x0000000a090f7209 */ /* 0x001fc60007810000 */
[----:B------:R-:W0:Y:S04]  /*72a0*/  SHFL.BFLY PT, R10, R13, 0x1, 0x1f ;  /* 0x0c201f000d0a7f89 */ /* 0x000e2800000e0000 */
[----:B------:R-:W1:Y:S01]  /*72b0*/  SHFL.BFLY PT, R8, R15, 0x1, 0x1f ;  /* 0x0c201f000f087f89 */ /* 0x000e6200000e0000 */
[----:B0-----:R-:W-:Y:S02]  /*72c0*/  FMNMX.FTZ R10, R13, R10, !PT ;  /* 0x0000000a0d0a7209 */ /* 0x001fe40007810000 */
[----:B-1----:R-:W-:-:S03]  /*72d0*/  FMNMX.FTZ R8, R15, R8, !PT ;  /* 0x000000080f087209 */ /* 0x002fc60007810000 */
[C---:B--2---:R-:W-:Y:S01]  /*72e0*/  FFMA.FTZ R109, R10.reuse, R7, -8 ;  /* 0xc10000000a6d7423 */ /* 0x044fe20000010007 */
[----:B------:R-:W-:-:S03]  /*72f0*/  FADD.FTZ R3, -R10, R3 ;  /* 0x000000030a037221 */ /* 0x000fc60000010100 */
[-CC-:B------:R-:W-:Y:S01]  /*7300*/  FFMA.FTZ R107, R204, R7.reuse, -R109.reuse ;  /* 0x00000007cc6b7223 */ /* 0x180fe2000001086d */
[-C--:B------:R-:W-:Y:S01]  /*7310*/  FMUL.FTZ R97, R3, R7.reuse ;  /* 0x0000000703617220 */ /* 0x080fe20000410000 */
[----:B------:R-:W-:Y:S01]  /*7320*/  FFMA.FTZ R204, R91, R7, -R109 ;  /* 0x000000075bcc7223 */ /* 0x000fe2000001086d */
[----:B------:R-:W-:-:S01]  /*7330*/  FADD.FTZ R3, -R8, R5 ;  /* 0x0000000508037221 */ /* 0x000fc20000010100 */
[-C--:B------:R-:W-:Y:S01]  /*7340*/  FFMA.FTZ R91, R8, R7.reuse, -8 ;  /* 0xc1000000085b7423 */ /* 0x080fe20000010007 */
[----:B------:R-:W-:-:S01]  /*7350*/  FFMA.FTZ R172, R172, R7, -R109 ;  /* 0x00000007acac7223 */ /* 0x000fc2000001086d */
[-CC-:B------:R-:W-:Y:S01]  /*7360*/  FFMA.FTZ R13, R176, R7.reuse, -R109.reuse ;  /* 0x00000007b00d7223 */ /* 0x180fe2000001086d */
[-C--:B------:R-:W-:Y:S01]  /*7370*/  FMUL.FTZ R3, R3, R7.reuse ;  /* 0x0000000703037220 */ /* 0x080fe20000410000 */
[-C--:B------:R-:W-:Y:S01]  /*7380*/  FFMA.FTZ R176, R202, R7.reuse, -R109 ;  /* 0x00000007cab07223 */ /* 0x080fe2000001086d */
[----:B------:R-:W-:-:S01]  /*7390*/  FFMA.FTZ R12, R12, R7, -R91 ;  /* 0x000000070c0c7223 */ /* 0x000fc2000001085b */
[-CC-:B------:R-:W-:Y:S01]  /*73a0*/  FFMA.FTZ R202, R21, R7.reuse, -R109.reuse ;  /* 0x0000000715ca7223 */ /* 0x180fe2000001086d */
[----:B------:R-:W-:-:S01]  /*73b0*/  FFMA.FTZ R21, R89, R7, -R109 ;  /* 0x0000000759157223 */ /* 0x000fc2000001086d */
[-CC-:B------:R-:W-:Y:S01]  /*73c0*/  FFMA.FTZ R9, R174, R7.reuse, -R109.reuse ;  /* 0x00000007ae097223 */ /* 0x180fe2000001086d */
[----:B------:R-:W-:-:S01]  /*73d0*/  FFMA.FTZ R89, R93, R7, -R109 ;  /* 0x000000075d597223 */ /* 0x000fc2000001086d */
[-C--:B------:R-:W-:Y:S01]  /*73e0*/  FFMA.FTZ R93, R14, R7.reuse, -R91 ;  /* 0x000000070e5d7223 */ /* 0x080fe2000001085b */
[----:B------:R0:W-:Y:S01]  /*73f0*/  MUFU.EX2 R5, R97 ;  /* 0x0000006100057308 */ /* 0x0001e20000000800 */
[----:B------:R-:W-:-:S01]  /*7400*/  FFMA.FTZ R11, R154, R7, -R109 ;  /* 0x000000079a0b7223 */ /* 0x000fc2000001086d */
[-C--:B------:R-:W-:Y:S01]  /*7410*/  FFMA.FTZ R154, R156, R7.reuse, -R109 ;  /* 0x000000079c9a7223 */ /* 0x080fe2000001086d */
[----:B------:R-:W-:-:S01]  /*7420*/  FFMA.FTZ R14, R20, R7, -R91 ;  /* 0x00000007140e7223 */ /* 0x000fc2000001085b */
[-CC-:B------:R-:W-:Y:S01]  /*7430*/  FFMA.FTZ R156, R178, R7.reuse, -R109.reuse ;  /* 0x00000007b29c7223 */ /* 0x180fe2000001086d */
[----:B------:R-:W-:-:S01]  /*7440*/  FFMA.FTZ R178, R206, R7, -R109 ;  /* 0x00000007ceb27223 */ /* 0x000fc2000001086d */
[-C--:B------:R-:W-:Y:S01]  /*7450*/  FFMA.FTZ R206, R95, R7.reuse, -R109 ;  /* 0x000000075fce7223 */ /* 0x080fe2000001086d */
[----:B------:R-:W-:-:S01]  /*7460*/  FFMA.FTZ R95, R152, R7, -R91 ;  /* 0x00000007985f7223 */ /* 0x000fc2000001085b */
[----:B------:R-:W1:Y:S01]  /*7470*/  MUFU.EX2 R172, R172 ;  /* 0x000000ac00ac7308 */ /* 0x000e620000000800 */
[----:B------:R-:W-:-:S01]  /*7480*/  FFMA.FTZ R15, R162, R7, -R109 ;  /* 0x00000007a20f7223 */ /* 0x000fc2000001086d */
[-C--:B------:R-:W-:Y:S01]  /*7490*/  FFMA.FTZ R20, R158, R7.reuse, -R91 ;  /* 0x000000079e147223 */ /* 0x080fe2000001085b */
[----:B------:R-:W-:-:S01]  /*74a0*/  FFMA.FTZ R162, R164, R7, -R109 ;  /* 0x00000007a4a27223 */ /* 0x000fc2000001086d */
[-CC-:B0-----:R-:W-:Y:S01]  /*74b0*/  FFMA.FTZ R97, R136, R7.reuse, -R109.reuse ;  /* 0x0000000788617223 */ /* 0x181fe2000001086d */
        /* <DEDUP_REMOVED lines=25> */
[-C--:B------:R-:W-:Y:S01]  /*7650*/  FFMA.FTZ R125, R236, R7.reuse, -R109 ;  /* 0x00000007ec7d7223 */ /* 0x080fe2000001086d */
[----:B------:R-:W-:-:S01]  /*7660*/  FFMA.FTZ R109, R160, R7, -R91 ;  /* 0x00000007a06d7223 */ /* 0x000fc2000001085b */
[----:B------:R-:W3:Y:S01]  /*7670*/  MUFU.EX2 R93, R93 ;  /* 0x0000005d005d7308 */ /* 0x000ee20000000800 */
[----:B-1----:R-:W-:-:S01]  /*7680*/  FFMA.FTZ R4, R5, R4, R172 ;  /* 0x0000000405047223 */ /* 0x002fc200000100ac */
[----:B0-----:R-:W-:Y:S01]  /*7690*/  FFMA.FTZ R6, R3, R6, R12 ;  /* 0x0000000603067223 */ /* 0x001fe2000001000c */
[----:B------:R-:W-:-:S01]  /*76a0*/  FFMA.FTZ R127, R166, R7, -R91 ;  /* 0x00000007a67f7223 */ /* 0x000fc2000001085b */
[-CC-:B------:R-:W-:Y:S01]  /*76b0*/  FFMA.FTZ R152, R180, R7.reuse, -R91.reuse ;  /* 0x00000007b4987223 */ /* 0x180fe2000001085b */
[----:B------:R-:W-:-:S01]  /*76c0*/  FFMA.FTZ R129, R138, R7, -R91 ;  /* 0x000000078a817223 */ /* 0x000fc2000001085b */
[-CC-:B------:R-:W-:Y:S01]  /*76d0*/  FFMA.FTZ R138, R184, R7.reuse, -R91.reuse ;  /* 0x00000007b88a7223 */ /* 0x180fe2000001085b */
[----:B------:R-:W-:-:S01]  /*76e0*/  FFMA.FTZ R131, R142, R7, -R91 ;  /* 0x000000078e837223 */ /* 0x000fc2000001085b */
[----:B------:R-:W0:Y:S01]  /*76f0*/  MUFU.EX2 R11, R11 ;  /* 0x0000000b000b7308 */ /* 0x000e220000000800 */
[----:B--2---:R-:W-:-:S01]  /*7700*/  FADD.FTZ R4, R9, R4 ;  /* 0x0000000409047221 */ /* 0x004fc20000010000 */
        /* <DEDUP_REMOVED lines=10> */
[-CC-:B------:R-:W-:Y:S01]  /*77b0*/  FFMA.FTZ R139, R126, R7.reuse, -R91.reuse ;  /* 0x000000077e8b7223 */ /* 0x180fe2000001085b */
[----:B------:R-:W-:-:S01]  /*77c0*/  FFMA.FTZ R124, R128, R7, -R91 ;  /* 0x00000007807c7223 */ /* 0x000fc2000001085b */
[-CC-:B------:R-:W-:Y:S01]  /*77d0*/  FFMA.FTZ R141, R130, R7.reuse, -R91.reuse ;  /* 0x00000007828d7223 */ /* 0x180fe2000001085b */
[----:B------:R-:W-:-:S01]  /*77e0*/  FFMA.FTZ R126, R132, R7, -R91 ;  /* 0x00000007847e7223 */ /* 0x000fc2000001085b */
[----:B------:R-:W2:Y:S01]  /*77f0*/  MUFU.EX2 R154, R154 ;  /* 0x0000009a009a7308 */ /* 0x000ea20000000800 */
[----:B0-----:R-:W-:-:S01]  /*7800*/  FADD.FTZ R147, R11, R4 ;  /* 0x000000040b937221 */ /* 0x001fc20000010000 */
[-CC-:B------:R-:W-:Y:S01]  /*7810*/  FFMA.FTZ R143, R134, R7.reuse, -R91.reuse ;  /* 0x00000007868f7223 */ /* 0x180fe2000001085b */
[----:B------:R-:W-:-:S01]  /*7820*/  FFMA.FTZ R104, R104, R7, -R91 ;  /* 0x0000000768687223 */ /* 0x000fc2000001085b */
[-CC-:B------:R-:W-:Y:S01]  /*7830*/  FFMA.FTZ R88, R88, R7.reuse, -R91.reuse ;  /* 0x0000000758587223 */ /* 0x180fe2000001085b */
[----:B------:R-:W-:-:S01]  /*7840*/  FFMA.FTZ R92, R92, R7, -R91 ;  /* 0x000000075c5c7223 */ /* 0x000fc2000001085b */
[-CC-:B------:R-:W-:Y:S01]  /*7850*/  FFMA.FTZ R94, R94, R7.reuse, -R91.reuse ;  /* 0x000000075e5e7223 */ /* 0x180fe2000001085b */
[----:B------:R-:W-:-:S01]  /*7860*/  FFMA.FTZ R98, R98, R7, -R91 ;  /* 0x0000000762627223 */ /* 0x000fc2000001085b */
[----:B------:R-:W0:Y:S01]  /*7870*/  MUFU.EX2 R95, R95 ;  /* 0x0000005f005f7308 */ /* 0x000e220000000800 */
[----:B-1----:R-:W-:-:S01]  /*7880*/  FADD.FTZ R4, R14, R145 ;  /* 0x000000910e047221 */ /* 0x002fc20000010000 */
[----:B------:R-:W-:-:S06]  /*7890*/  FFMA.FTZ R100, R100, R7, -R91 ;  /* 0x0000000764647223 */ /* 0x000fcc000001085b */
[----:B------:R-:W1:Y:S01]  /*78a0*/  MUFU.EX2 R13, R13 ;  /* 0x0000000d000d7308 */ /* 0x000e620000000800 */
[----:B--2---:R-:W-:-:S07]  /*78b0*/  FADD.FTZ R6, R154, R147 ;  /* 0x000000939a067221 */ /* 0x004fce0000010000 */
[----:B------:R-:W2:Y:S01]  /*78c0*/  MUFU.EX2 R20, R20 ;  /* 0x0000001400147308 */ /* 0x000ea20000000800 */
[----:B0-----:R-:W-:-:S07]  /*78d0*/  FADD.FTZ R145, R95, R4 ;  /* 0x000000045f917221 */ /* 0x001fce0000010000 */
[----:B------:R-:W0:Y:S01]  /*78e0*/  MUFU.EX2 R156, R156 ;  /* 0x0000009c009c7308 */ /* 0x000e220000000800 */
[----:B-1----:R-:W-:-:S07]  /*78f0*/  FADD.FTZ R147, R13, R6 ;  /* 0x000000060d937221 */ /* 0x002fce0000010000 */
[----:B------:R-:W1:Y:S01]  /*7900*/  MUFU.EX2 R109, R109 ;  /* 0x0000006d006d7308 */ /* 0x000e620000000800 */
[----:B--2---:R-:W-:-:S01]  /*7910*/  FADD.FTZ R4, R20, R145 ;  /* 0x0000009114047221 */ /* 0x004fc20000010000 */
[-CC-:B------:R-:W-:Y:S01]  /*7920*/  FFMA.FTZ R145, R106, R7.reuse, -R91.reuse ;  /* 0x000000076a917223 */ /* 0x180fe2000001085b */
[----:B------:R-:W-:-:S01]  /*7930*/  FFMA.FTZ R106, R108, R7, -R91 ;  /* 0x000000076c6a7223 */ /* 0x000fc2000001085b */
[----:B------:R-:W-:-:S04]  /*7940*/  FFMA.FTZ R108, R112, R7, -R91 ;  /* 0x00000007706c7223 */ /* 0x000fc8000001085b */
        /* <DEDUP_REMOVED lines=19> */
[----:B------:R-:W-:-:S05]  /*7a80*/  FFMA.FTZ R110, R116, R7, -R91 ;  /* 0x00000007746e7223 */ /* 0x000fca000001085b */
        /* <DEDUP_REMOVED lines=31> */
[----:B------:R-:W-:-:S06]  /*7c80*/  FFMA.FTZ R153, R118, R7, -R91 ;  /* 0x0000000776997223 */ /* 0x000fcc000001085b */
        /* <DEDUP_REMOVED lines=16> */
[-CC-:B------:R-:W-:Y:S01]  /*7d90*/  FFMA.FTZ R151, R90, R7.reuse, -R91.reuse ;  /* 0x000000075a977223 */ /* 0x180fe2000001085b */
[----:B------:R-:W-:-:S01]  /*7da0*/  FFMA.FTZ R90, R96, R7, -R91 ;  /* 0x00000007605a7223 */ /* 0x000fc2000001085b */
[----:B------:R-:W-:-:S04]  /*7db0*/  FFMA.FTZ R91, R102, R7, -R91 ;  /* 0x00000007665b7223 */ /* 0x000fc8000001085b */
        /* <DEDUP_REMOVED lines=50> */
[----:B------:R2:W3:Y:S01]  /*80e0*/  MUFU.EX2 R159, R92 ;  /* 0x0000005c009f7308 */ /* 0x0004e20000000800 */
[----:B0-----:R-:W-:-:S07]  /*80f0*/  FADD.FTZ R4, R151, R4 ;  /* 0x0000000497047221 */ /* 0x001fce0000010000 */
[----:B------:R-:W0:Y:S01]  /*8100*/  MUFU.EX2 R202, R202 ;  /* 0x000000ca00ca7308 */ /* 0x000e220000000800 */
[----:B--2---:R-:W-:Y:S02]  /*8110*/  IMAD.U32 R92, RZ, RZ, UR51 ;  /* 0x00000033ff5c7e24 */ /* 0x004fe4000f8e00ff */
[----:B-1----:R-:W-:-:S03]  /*8120*/  FADD.FTZ R157, R125, R6 ;  /* 0x000000067d9d7221 */ /* 0x002fc60000010000 */
[----:B------:R-:W-:Y:S02]  /*8130*/  @P1 LEA R92, R92, UR39, 0x3 ;  /* 0x000000275c5c1c11 */ /* 0x000fe4000f8e18ff */
[----:B------:R-:W1:Y:S01]  /*8140*/  MUFU.EX2 R94, R94 ;  /* 0x0000005e005e7308 */ /* 0x000e620000000800 */
[----:B---3--:R-:W-:-:S02]  /*8150*/  FADD.FTZ R4, R159, R4 ;  /* 0x000000049f047221 */ /* 0x008fc40000010000 */
[----:B------:R-:W-:-:S05]  /*8160*/  @P1 VIADD R155, R92, 0x29840 ;  /* 0x000298405c9b1836 */ /* 0x000fca0000000000 */
[----:B------:R-:W2:Y:S01]  /*8170*/  MUFU.EX2 R21, R21 ;  /* 0x0000001500157308 */ /* 0x000ea20000000800 */
[----:B------:R-:W-:Y:S01]  /*8180*/  @P1 PRMT R155, R16, 0x654, R155 ;  /* 0x00000654109b1816 */ /* 0x000fe2000000009b */
[----:B0-----:R-:W-:-:S03]  /*8190*/  FADD.FTZ R6, R202, R157 ;  /* 0x0000009dca067221 */ /* 0x001fc60000010000 */
[----:B------:R1:W-:Y:S03]  /*81a0*/  @P1 SYNCS.ARRIVE.TRANS64.RED.A1T0 RZ, [R155+URZ], RZ ;  /* 0x000000ff9bff19a7 */ /* 0x0003e6000810043f */
        /* <DEDUP_REMOVED lines=14> */
[----:B--2---:R-:W-:-:S03]  /*8290*/  FADD.FTZ R4, R206, R157 ;  /* 0x0000009dce047221 */ /* 0x004fc60000010000 */
[----:B0-----:R-:W-:Y:S01]  /*82a0*/  FADD.FTZ R6, R92, R155 ;  /* 0x0000009b5c067221 */ /* 0x001fe20000010000 */
[----:B------:R-:W-:Y:S06]  /*82b0*/  @!P0 BRA `(.L_x_161) ;  /* 0x0000000000048947 */ /* 0x000fec0003800000 */
[----:B------:R-:W-:Y:S01]  /*82c0*/  BPT.TRAP 0x1 ;  /* 0x000000040000795c */ /* 0x000fe20000300000 */
.L_x_161:
        /* <DEDUP_REMOVED lines=11> */
[----:B------:R-:W-:Y:S01]  /*8380*/  F2FP.SATFINITE.E4M3.F32.PACK_AB_MERGE_C R99, R136, R97, R99 ;  /* 0x000000618863723e */ /* 0x000fe20004807063 */
        /* <DEDUP_REMOVED lines=16> */
[-C--:B------:R-:W-:Y:S01]  /*8490*/  FMUL.FTZ R36, R36, R5.reuse ;  /* 0x0000000524247220 */ /* 0x080fe20000410000 */
[----:B------:R-:W-:Y:S01]  /*84a0*/  F2FP.SATFINITE.E4M3.F32.PACK_AB_MERGE_C R126, R143, R126, RZ ;  /* 0x0000007e8f7e723e */ /* 0x000fe200048070ff */
[-C--:B------:R-:W-:Y:S01]  /*84b0*/  FMUL.FTZ R37, R37, R5.reuse ;  /* 0x0000000525257220 */ /* 0x080fe20000410000 */
        /* <DEDUP_REMOVED lines=14> */
[----:B------:R-:W-:Y:S01]  /*85a0*/  F2FP.SATFINITE.E4M3.F32.PACK_AB_MERGE_C R180, R176, R105, R107 ;  /* 0x00000069b0b4723e */ /* 0x000fe2000480706b */
[----:B------:R-:W-:Y:S01]  /*85b0*/  FMUL.FTZ R53, R53, R5 ;  /* 0x0000000535357220 */ /* 0x000fe20000410000 */
        /* <DEDUP_REMOVED lines=68> */
[----:B------:R-:W-:Y:S01]  /*8a00*/  F2FP.SATFINITE.E4M3.F32.PACK_AB_MERGE_C R191, R98, R90, R95 ;  /* 0x0000005a62bf723e */ /* 0x000fe2000480705f */
[----:B------:R-:W-:Y:S06]  /*8a10*/  @P1 BRA `(.L_x_162) ;  /* 0xffffffc8004c1947 */ /* 0x000fec000383ffff */
.L_x_151:
[----:B------:R-:W-:Y:S06]  /*8a20*/  BAR.ARV 0x8, 0x180 ;  /* 0x0206000000007b1d */ /* 0x000fec0000002000 */
[----:B------:R-:W-:Y:S05]  /*8a30*/  @!P0 BRA `(.L_x_163) ;  /* 0x0000000000048947 */ /* 0x000fea0003800000 */
[----:B------:R-:W-:Y:S01]  /*8a40*/  BPT.TRAP 0x1 ;  /* 0x000000040000795c */ /* 0x000fe20000300000 */
.L_x_163:
[----:B------:R-:W-:Y:S01]  /*8a50*/  ULEA UR4, UR51, UR39, 0x3 ;  /* 0x0000002733047291 */ /* 0x000fe2000f8e183f */
[----:B------:R-:W-:-:S05]  /*8a60*/  IMAD.U32 R0, RZ, RZ, UR43 ;  /* 0x0000002bff007e24 */ /* 0x000fca000f8e00ff */
[----:B------:R-:W-:-:S04]  /*8a70*/  SHF.L.U32 R0, R0, 0x1f, RZ ;  /* 0x0000001f00007819 */ /* 0x000fc800000006ff */
[----:B------:R0:W1:Y:S01]  /*8a80*/  SYNCS.PHASECHK.TRANS64.TRYWAIT P1, [UR4+0x29850], R0 ;  /* 0x02985000ff0075a7 */ /* 0x0000620008020144 */
[----:B------:R-:W-:Y:S05]  /*8a90*/  @!P0 BRA `(.L_x_164) ;  /* 0x0000000000048947 */ /* 0x000fea0003800000 */
[----:B------:R-:W-:Y:S01]  /*8aa0*/  BPT.TRAP 0x1 ;  /* 0x000000040000795c */ /* 0x000fe20000300000 */
.L_x_164:
[----:B-1----:R-:W-:Y:S05]  /*8ab0*/  @P1 BRA `(.L_x_165) ;  /* 0x0000000000081947 */ /* 0x002fea0003800000 */
[----:B------:R-:W1:Y:S02]  /*8ac0*/  SYNCS.PHASECHK.TRANS64.TRYWAIT P1, [UR4+0x29850], R0 ;  /* 0x02985000ff0075a7 */ /* 0x000e640008020144 */
[----:B-1----:R-:W-:Y:S05]  /*8ad0*/  @!P1 BRA `(.L_x_166) ;  /* 0x0000005c00949947 */ /* 0x002fea0003800000 */
.L_x_165:
        /* <DEDUP_REMOVED lines=46> */
[----:B-1----:R-:W1:Y:S04]  /*8dc0*/  SHFL.BFLY PT, R3, R4, 0x2, 0x1f ;  /* 0x0c401f0004037f89 */ /* 0x002e6800000e0000 */
[----:B------:R-:W4:Y:S01]  /*8dd0*/  SHFL.BFLY PT, R9, R6, 0x2, 0x1f ;  /* 0x0c401f0006097f89 */ /* 0x000f2200000e0000 */
[----:B------:R-:W-:Y:S02]  /*8de0*/  WARPGROUP.DEPBAR.LE gsb0, 0x0 ;  /* 0x00008000000079c5 */ /* 0x000fe40000010000 */
[----:B------:R-:W-:-:S06]  /*8df0*/  WARPGROUP.ARRIVE ;  /* 0x00000000000079c5 */ /* 0x000fcc0000000000 */
[----:B------:R-:W-:Y:S01]  /*8e00*/  QGMMA.64x128x32.F32.E4M3.E4M3 R24, R184, gdesc[UR4], R24, gsb0 ;  /* 0x01e00004b8187df3 */ /* 0x000fe20008000818 */
[----:B------:R-:W-:Y:S01]  /*8e10*/  UIADD3 UR6, UR5, 0x400, URZ ;  /* 0x0000040005067890 */ /* 0x000fe2000fffe03f */
[----:B------:R-:W-:Y:S01]  /*8e20*/  UMOV UR7, 0xc0000010 ;  /* 0xc000001000077882 */ /* 0x000fe20000000000 */
[----:B-1----:R-:W-:-:S01]  /*8e30*/  FADD.FTZ R3, R3, R4 ;  /* 0x0000000403037221 */ /* 0x002fc20000010000 */
[----:B----4-:R-:W-:-:S04]  /*8e40*/  FADD.FTZ R9, R9, R6 ;  /* 0x0000000609097221 */ /* 0x010fc80000010000 */
[----:B0-----:R-:W0:Y:S04]  /*8e50*/  SHFL.BFLY PT, R0, R3, 0x1, 0x1f ;  /* 0x0c201f0003007f89 */ /* 0x001e2800000e0000 */
        /* <DEDUP_REMOVED lines=18> */
[----:B------:R-:W-:Y:S01]  /*8f80*/  @P3 FMUL.FTZ R88, R7, 0.69314718246459960938 ;  /* 0x3f31721807583820 */ /* 0x000fe20000410000 */
[----:B0-----:R-:W-:Y:S01]  /*8f90*/  @P3 FMUL.FTZ R11, R11, 0.69314718246459960938 ;  /* 0x3f3172180b0b3820 */ /* 0x001fe20000410000 */
[----:B------:R-:W-:Y:S01]  /*8fa0*/  @P2 FMUL.FTZ R9, R7, 0.69314718246459960938 ;  /* 0x3f31721807092820 */ /* 0x000fe20000410000 */
[----:B------:R-:W-:-:S02]  /*8fb0*/  IMAD.MOV.U32 R0, RZ, RZ, -0x800000 ;  /* 0xff800000ff007424 */ /* 0x000fc400078e00ff */
[----:B------:R-:W-:Y:S02]  /*8fc0*/  IMAD.MOV.U32 R3, RZ, RZ, -0x800000 ;  /* 0xff800000ff037424 */ /* 0x000fe400078e00ff */
[----:B-1----:R-:W-:Y:S01]  /*8fd0*/  @P2 FMUL.FTZ R6, R6, 0.69314718246459960938 ;  /* 0x3f31721806062820 */ /* 0x002fe20000410000 */
[----:B------:R-:W-:-:S01]  /*8fe0*/  @P3 FFMA.FTZ R0, R88, R8, R11 ;  /* 0x0000000858003223 */ /* 0x000fc2000001000b */
[----:B---3--:R-:W-:Y:S02]  /*8ff0*/  FMUL.FTZ R8, R4, R5 ;  /* 0x0000000504087220 */ /* 0x008fe40000410000 */
[----:B------:R-:W-:-:S01]  /*9000*/  @P2 FFMA.FTZ R3, R9, R10, R6 ;  /* 0x0000000a09032223 */ /* 0x000fc20000010006 */
[----:B--2---:R-:W-:Y:S01]  /*9010*/  FMUL.FTZ R88, R12, R5 ;  /* 0x000000050c587220 */ /* 0x004fe20000410000 */
[----:B------:R-:W-:Y:S02]  /*9020*/  WARPGROUP.DEPBAR.LE gsb0, 0x0 ;  /* 0x00008000000079c5 */ /* 0x000fe40000010000 */
[----:B------:R-:W-:Y:S05]  /*9030*/  @!P0 BRA `(.L_x_167) ;  /* 0x0000000000048947 */ /* 0x000fea0003800000 */
[----:B------:R-:W-:Y:S01]  /*9040*/  BPT.TRAP 0x1 ;  /* 0x000000040000795c */ /* 0x000fe20000300000 */
.L_x_167:
[----:B------:R-:W0:Y:S01]  /*9050*/  S2R R89, SR_TID.X ;  /* 0x0000000000597919 */ /* 0x000e220000002100 */
[----:B------:R-:W-:Y:S01]  /*9060*/  ULDC.64 UR6, c[0x4][0x40] ;  /* 0x0100100000067ab9 */ /* 0x000fe20000000a00 */
[----:B------:R-:W1:Y:S01]  /*9070*/  S2UR UR5, SR_SWINHI ;  /* 0x00000000000579c3 */ /* 0x000e620000002f00 */
[-C--:B------:R-:W-:Y:S01]  /*9080*/  FMUL.FTZ R28, R28, R8.reuse ;  /* 0x000000081c1c7220 */ /* 0x080fe20000410000 */
[----:B------:R-:W-:Y:S01]  /*9090*/  FMUL.FTZ R7, R24, R8 ;  /* 0x0000000818077220 */ /* 0x000fe20000410000 */
        /* <DEDUP_REMOVED lines=26> */
[----:B------:R-:W-:Y:S01]  /*9240*/  FMUL.FTZ R12, R35, R88 ;  /* 0x00000058230c7220 */ /* 0x000fe20000410000 */
[----:B0-----:R-:W-:-:S02]  /*9250*/  IMAD.SHL.U32 R4, R89, 0x4, RZ ;  /* 0x0000000459047824 */ /* 0x001fc400078e00ff */
[-C--:B------:R-:W-:Y:S01]  /*9260*/  FMUL.FTZ R46, R46, R88.reuse ;  /* 0x000000582e2e7220 */ /* 0x080fe20000410000 */
[-C--:B------:R-:W-:Y:S01]  /*9270*/  FMUL.FTZ R15, R42, R88.reuse ;  /* 0x000000582a0f7220 */ /* 0x080fe20000410000 */
[-C--:B------:R-:W-:Y:S01]  /*9280*/  FMUL.FTZ R47, R47, R88.reuse ;  /* 0x000000582f2f7220 */ /* 0x080fe20000410000 */
[-C--:B------:R-:W-:Y:S01]  /*9290*/  FMUL.FTZ R20, R43, R88.reuse ;  /* 0x000000582b147220 */ /* 0x080fe20000410000 */
[----:B------:R-:W-:Y:S01]  /*92a0*/  LOP3.LUT R4, R4, 0xc, RZ, 0xc0, !PT ;  /* 0x0000000c04047812 */ /* 0x000fe200078ec0ff */
[-C--:B------:R-:W-:Y:S01]  /*92b0*/  FMUL.FTZ R54, R54, R88.reuse ;  /* 0x0000005836367220 */ /* 0x080fe20000410000 */
[-C--:B------:R-:W-:Y:S01]  /*92c0*/  FMUL.FTZ R71, R71, R88.reuse ;  /* 0x0000005847477220 */ /* 0x080fe20000410000 */
[-C--:B------:R-:W-:Y:S01]  /*92d0*/  FMUL.FTZ R78, R78, R88.reuse ;  /* 0x000000584e4e7220 */ /* 0x080fe20000410000 */
[----:B------:R-:W-:Y:S01]  /*92e0*/  IADD3 R4, P0, R4, UR6, RZ ;  /* 0x0000000604047c10 */ /* 0x000fe2000ff1e0ff */
[-C--:B------:R-:W-:Y:S01]  /*92f0*/  FMUL.FTZ R79, R79, R88.reuse ;  /* 0x000000584f4f7220 */ /* 0x080fe20000410000 */
[-C--:B------:R-:W-:Y:S01]  /*9300*/  FMUL.FTZ R70, R70, R88.reuse ;  /* 0x0000005846467220 */ /* 0x080fe20000410000 */
[-C--:B------:R-:W-:Y:S01]  /*9310*/  FMUL.FTZ R38, R38, R88.reuse ;  /* 0x0000005826267220 */ /* 0x080fe20000410000 */
[----:B------:R-:W-:Y:S01]  /*9320*/  FMUL.FTZ R39, R39, R88 ;  /* 0x0000005827277220 */ /* 0x000fe20000410000 */
[----:B------:R-:W-:-:S02]  /*9330*/  IMAD.X R5, RZ, RZ, UR7, P0 ;  /* 0x00000007ff057e24 */ /* 0x000fc400080e06ff */
[-C--:B------:R-:W-:Y:S01]  /*9340*/  FMUL.FTZ R63, R63, R88.reuse ;  /* 0x000000583f3f7220 */ /* 0x080fe20000410000 */
[-C--:B------:R-:W-:Y:S01]  /*9350*/  FMUL.FTZ R86, R86, R88.reuse ;  /* 0x0000005856567220 */ /* 0x080fe20000410000 */
[----:B------:R-:W-:Y:S01]  /*9360*/  FMUL.FTZ R87, R87, R88 ;  /* 0x0000005857577220 */ /* 0x000fe20000410000 */
[----:B------:R-:W-:Y:S01]  /*9370*/  ULDC.64 UR8, c[0x0][0xb90] ;  /* 0x0002e40000087ab9 */ /* 0x000fe20000000a00 */
        /* <DEDUP_REMOVED lines=13> */
[----:B------:R-:W-:Y:S01]  /*9450*/  F2FP.BF16.F32.PACK_AB R7, R28, R7 ;  /* 0x000000071c07723e */ /* 0x000fe200000010ff */
[----:B------:R-:W-:Y:S01]  /*9460*/  FMUL.FTZ R27, R58, R88 ;  /* 0x000000583a1b7220 */ /* 0x000fe20000410000 */
[----:B------:R-:W-:Y:S01]  /*9470*/  UMOV UR6, UR39 ;  /* 0x0000002700067c82 */ /* 0x000fe20008000000 */
[----:B-1----:R-:W-:Y:S01]  /*9480*/  UMOV UR7, UR5 ;  /* 0x0000000500077c82 */ /* 0x002fe20008000000 */
[----:B------:R-:W-:Y:S01]  /*9490*/  F2FP.BF16.F32.PACK_AB R28, R55, R26 ;  /* 0x0000001a371c723e */ /* 0x000fe200000010ff */
[-C--:B------:R-:W-:Y:S01]  /*94a0*/  FMUL.FTZ R34, R59, R88.reuse ;  /* 0x000000583b227220 */ /* 0x080fe20000410000 */
[----:B------:R-:W-:Y:S01]  /*94b0*/  LOP3.LUT P0, R26, R89, 0x3, RZ, 0xc0, !PT ;  /* 0x00000003591a7812 */ /* 0x000fe2000780c0ff */
[----:B------:R-:W-:Y:S01]  /*94c0*/  FMUL.FTZ R35, R66, R88 ;  /* 0x0000005842237220 */ /* 0x000fe20000410000 */
[----:B------:R-:W-:Y:S01]  /*94d0*/  F2FP.BF16.F32.PACK_AB R6, R29, R6 ;  /* 0x000000061d06723e */ /* 0x000fe200000010ff */
[-C--:B------:R-:W-:Y:S01]  /*94e0*/  FMUL.FTZ R25, R50, R88.reuse ;  /* 0x0000005832197220 */ /* 0x080fe20000410000 */
[----:B------:R-:W-:Y:S01]  /*94f0*/  F2FP.BF16.F32.PACK_AB R62, R62, R27 ;  /* 0x0000001b3e3e723e */ /* 0x000fe200000010ff */
[----:B------:R-:W-:Y:S01]  /*9500*/  IMAD.U32 R27, RZ, RZ, UR7 ;  /* 0x00000007ff1b7e24 */ /* 0x000fe2000f8e00ff */
[----:B------:R-:W-:Y:S01]  /*9510*/  ISETP.EQ.OR P0, PT, R26, 0x3, !P0 ;  /* 0x000000031a00780c */ /* 0x000fe20004702670 */
[----:B------:R-:W-:Y:S01]  /*9520*/  IMAD.U32 R26, RZ, RZ, UR6 ;  /* 0x00000006ff1a7e24 */ /* 0x000fe2000f8e00ff */
[----:B------:R-:W-:Y:S01]  /*9530*/  F2FP.BF16.F32.PACK_AB R13, R44, R13 ;  /* 0x0000000d2c0d723e */ /* 0x000fe200000010ff */
[----:B------:R-:W-:Y:S01]  /*9540*/  FMUL.FTZ R42, R67, R88 ;  /* 0x00000058432a7220 */ /* 0x000fe20000410000 */
[----:B------:R-:W-:Y:S01]  /*9550*/  F2FP.BF16.F32.PACK_AB R14, R45, R14 ;  /* 0x0000000e2d0e723e */ /* 0x000fe200000010ff */
[----:B------:R-:W-:Y:S01]  /*9560*/  FMUL.FTZ R43, R74, R88 ;  /* 0x000000584a2b7220 */ /* 0x000fe20000410000 */
[----:B------:R-:W-:Y:S01]  /*9570*/  SEL R45, R7, R6, P0 ;  /* 0x00000006072d7207 */ /* 0x000fe20000000000 */
[----:B------:R-:W-:Y:S01]  /*9580*/  FMUL.FTZ R50, R75, R88 ;  /* 0x000000584b327220 */ /* 0x000fe20000410000 */
[----:B------:R-:W-:Y:S01]  /*9590*/  SEL R44, R6, R7, P0 ;  /* 0x00000007062c7207 */ /* 0x000fe20000000000 */
[----:B------:R-:W-:Y:S01]  /*95a0*/  IMAD.WIDE R6, R171, 0x2, R26 ;  /* 0x00000002ab067825 */ /* 0x000fe200078e021a */
[----:B------:R-:W-:-:S03]  /*95b0*/  F2FP.BF16.F32.PACK_AB R33, R60, R33 ;  /* 0x000000213c21723e */ /* 0x000fc600000010ff */
[----:B------:R-:W-:Y:S01]  /*95c0*/  FMUL.FTZ R51, R82, R88 ;  /* 0x0000005852337220 */ /* 0x000fe20000410000 */
[----:B------:R-:W-:Y:S01]  /*95d0*/  F2FP.BF16.F32.PACK_AB R32, R61, R32 ;  /* 0x000000203d20723e */ /* 0x000fe200000010ff */
[----:B------:R-:W-:Y:S01]  /*95e0*/  UIADD3 UR5, -UR40, URZ, URZ ;  /* 0x0000003f28057290 */ /* 0x000fe2000fffe13f */
[----:B------:R-:W-:Y:S01]  /*95f0*/  F2FP.BF16.F32.PACK_AB R49, R76, R49 ;  /* 0x000000314c31723e */ /* 0x000fe200000010ff */
[----:B------:R-:W-:Y:S01]  /*9600*/  ULDC UR6, c[0x0][0xc44] ;  /* 0x0003110000067ab9 */ /* 0x000fe20000000800 */
[----:B------:R-:W-:Y:S01]  /*9610*/  F2FP.BF16.F32.PACK_AB R48, R77, R48 ;  /* 0x000000304d30723e */ /* 0x000fe200000010ff */
[----:B------:R-:W-:Y:S01]  /*9620*/  UIMAD UR13, UR6, UR5, UR42 ;  /* 0x00000005060d72a4 */ /* 0x000fe2000f8e022a */
[----:B------:R-:W-:Y:S01]  /*9630*/  F2FP.BF16.F32.PACK_AB R57, R84, R57 ;  /* 0x000000395439723e */ /* 0x000fe200000010ff */
[----:B------:R-:W-:Y:S01]  /*9640*/  FMUL.FTZ R58, R83, R88 ;  /* 0x00000058533a7220 */ /* 0x000fe20000410000 */
[----:B------:R-:W-:Y:S01]  /*9650*/  F2FP.BF16.F32.PACK_AB R56, R85, R56 ;  /* 0x000000385538723e */ /* 0x000fe200000010ff */
[----:B------:R-:W-:Y:S01]  /*9660*/  UIADD3 UR4, UR4, 0x29860, URZ ;  /* 0x0002986004047890 */ /* 0x000fe2000fffe03f */
[----:B------:R-:W-:Y:S01]  /*9670*/  F2FP.BF16.F32.PACK_AB R5, R30, R5 ;  /* 0x000000051e05723e */ /* 0x000fe200000010ff */
[----:B------:R-:W0:Y:S01]  /*9680*/  LDC R85, c[0x0][0xc38] ;  /* 0x00030e00ff557b82 */ /* 0x000e220000000800 */
[----:B------:R-:W-:Y:S01]  /*9690*/  F2FP.BF16.F32.PACK_AB R8, R31, R8 ;  /* 0x000000081f08723e */ /* 0x000fe200000010ff */
[----:B------:R-:W-:Y:S01]  /*96a0*/  USHF.R.S32.HI UR12, URZ, 0x1f, UR13 ;  /* 0x0000001f3f0c7899 */ /* 0x000fe2000801140d */
[----:B------:R-:W-:Y:S01]  /*96b0*/  SEL R59, R33, R32, P0 ;  /* 0x00000020213b7207 */ /* 0x000fe20000000000 */
[----:B------:R-:W-:Y:S01]  /*96c0*/  UPRMT UR4, UR36, 0x654, UR4 ;  /* 0x0000065424047896 */ /* 0x000fe20008000004 */
[----:B------:R-:W-:Y:S01]  /*96d0*/  SEL R60, R32, R33, P0 ;  /* 0x00000021203c7207 */ /* 0x000fe20000000000 */
[----:B------:R-:W-:Y:S01]  /*96e0*/  UIMAD UR5, UR12, UR8, URZ ;  /* 0x000000080c0572a4 */ /* 0x000fe2000f8e023f */
[----:B------:R-:W-:Y:S01]  /*96f0*/  SEL R65, R49, R48, P0 ;  /* 0x0000003031417207 */ /* 0x000fe20000000000 */
[----:B------:R-:W-:Y:S01]  /*9700*/  USHF.R.S32.HI UR14, URZ, 0x1f, UR40 ;  /* 0x0000001f3f0e7899 */ /* 0x000fe20008011428 */
[----:B------:R-:W-:Y:S01]  /*9710*/  SEL R48, R48, R49, P0 ;  /* 0x0000003130307207 */ /* 0x000fe20000000000 */
[----:B------:R-:W-:Y:S01]  /*9720*/  UIMAD.WIDE.U32 UR6, UR13, UR8, URZ ;  /* 0x000000080d0672a5 */ /* 0x000fe2000f8e003f */
[----:B------:R-:W-:Y:S01]  /*9730*/  IADD3 R33, P6, R6, 0x4060, RZ ;  /* 0x0000406006217810 */ /* 0x000fe20007fde0ff */
[----:B------:R-:W-:Y:S01]  /*9740*/  UIMAD UR5, UR13, UR9, UR5 ;  /* 0x000000090d0572a4 */ /* 0x000fe2000f8e0205 */
[----:B------:R-:W-:Y:S01]  /*9750*/  SEL R49, R57, R56, P0 ;  /* 0x0000003839317207 */ /* 0x000fe20000000000 */
[----:B------:R-:W-:Y:S01]  /*9760*/  ULDC.64 UR10, c[0x0][0xb98] ;  /* 0x0002e600000a7ab9 */ /* 0x000fe20000000a00 */
[----:B------:R-:W-:Y:S01]  /*9770*/  SEL R56, R56, R57, P0 ;  /* 0x0000003938387207 */ /* 0x000fe20000000000 */
[----:B------:R-:W-:Y:S01]  /*9780*/  UIMAD UR8, UR14, UR10, URZ ;  /* 0x0000000a0e0872a4 */ /* 0x000fe2000f8e023f */
[----:B------:R-:W-:Y:S01]  /*9790*/  SEL R57, R5, R8, P0 ;  /* 0x0000000805397207 */ /* 0x000fe20000000000 */
[----:B------:R-:W-:Y:S01]  /*97a0*/  SYNCS.ARRIVE.TRANS64.RED.A1T0 RZ, [UR4], RZ ;  /* 0x000000ffffff79a7 */ /* 0x000fe20008100404 */
[----:B------:R-:W-:Y:S01]  /*97b0*/  SEL R66, R8, R5, P0 ;  /* 0x0000000508427207 */ /* 0x000fe20000000000 */
[----:B------:R-:W-:Y:S01]  /*97c0*/  IMAD R5, R22, 0x40, R17 ;  /* 0x0000004016057824 */ /* 0x000fe200078e0211 */
[----:B------:R-:W-:Y:S01]  /*97d0*/  LOP3.LUT R32, R33, 0x380, RZ, 0xc0, !PT ;  /* 0x0000038021207812 */ /* 0x000fe200078ec0ff */
[----:B------:R-:W-:Y:S01]  /*97e0*/  UIADD3 UR7, UR7, UR5, URZ ;  /* 0x0000000507077290 */ /* 0x000fe2000fffe03f */
[----:B------:R-:W-:Y:S01]  /*97f0*/  IADD3 R8, P2, R6, 0x20, RZ ;  /* 0x0000002006087810 */ /* 0x000fe20007f5e0ff */
[----:B------:R-:W-:Y:S01]  /*9800*/  IMAD.WIDE R26, R5, 0x2, R26 ;  /* 0x00000002051a7825 */ /* 0x000fe200078e021a */
[----:B------:R-:W-:Y:S01]  /*9810*/  SHF.R.U64 R32, R32, 0x3, RZ ;  /* 0x0000000320207819 */ /* 0x000fe200000012ff */
[----:B------:R-:W-:Y:S01]  /*9820*/  UIMAD UR8, UR40, UR11, UR8 ;  /* 0x0000000b280872a4 */ /* 0x000fe2000f8e0208 */
[----:B------:R-:W-:Y:S01]  /*9830*/  F2FP.BF16.F32.PACK_AB R9, R36, R9 ;  /* 0x000000092409723e */ /* 0x000fe200000010ff */
[----:B------:R-:W-:Y:S01]  /*9840*/  UIMAD.WIDE.U32 UR6, UR40, UR10, UR6 ;  /* 0x0000000a280672a5 */ /* 0x000fe2000f8e0006 */
[----:B------:R-:W-:Y:S01]  /*9850*/  F2FP.BF16.F32.PACK_AB R10, R37, R10 ;  /* 0x0000000a250a723e */ /* 0x000fe200000010ff */
[----:B------:R-:W-:Y:S01]  /*9860*/  ULDC.64 UR4, c[0x0][0xb50] ;  /* 0x0002d40000047ab9 */ /* 0x000fe20000000a00 */
[----:B------:R-:W-:-:S02]  /*9870*/  LOP3.LUT R5, R8, 0x380, RZ, 0xc0, !PT ;  /* 0x0000038008057812 */ /* 0x000fc400078ec0ff */
[----:B------:R-:W-:Y:S02]  /*9880*/  F2FP.BF16.F32.PACK_AB R15, R46, R15 ;  /* 0x0000000f2e0f723e */ /* 0x000fe400000010ff */
[----:B------:R-:W-:Y:S02]  /*9890*/  F2FP.BF16.F32.PACK_AB R20, R47, R20 ;  /* 0x000000142f14723e */ /* 0x000fe400000010ff */
[----:B------:R-:W-:Y:S02]  /*98a0*/  F2FP.BF16.F32.PACK_AB R41, R68, R41 ;  /* 0x000000294429723e */ /* 0x000fe400000010ff */
[----:B------:R-:W-:Y:S02]  /*98b0*/  F2FP.BF16.F32.PACK_AB R40, R69, R40 ;  /* 0x000000284528723e */ /* 0x000fe400000010ff */
[----:B------:R-:W-:Y:S01]  /*98c0*/  LOP3.LUT R32, R32, R33, RZ, 0x3c, !PT ;  /* 0x0000002120207212 */ /* 0x000fe200078e3cff */
[----:B------:R-:W-:Y:S01]  /*98d0*/  IMAD.X R33, RZ, RZ, R7, P6 ;  /* 0x000000ffff217224 */ /* 0x000fe200030e0607 */
[----:B------:R-:W-:-:S02]  /*98e0*/  SEL R47, R9, R10, P0 ;  /* 0x0000000a092f7207 */ /* 0x000fc40000000000 */
[----:B------:R-:W-:Y:S02]  /*98f0*/  SEL R46, R10, R9, P0 ;  /* 0x000000090a2e7207 */ /* 0x000fe40000000000 */
[----:B------:R-:W-:Y:S02]  /*9900*/  SHF.R.U64 R5, R5, 0x3, RZ ;  /* 0x0000000305057819 */ /* 0x000fe400000012ff */
[----:B------:R-:W-:Y:S02]  /*9910*/  IADD3 R10, P6, R6, 0x40, RZ ;  /* 0x00000040060a7810 */ /* 0x000fe40007fde0ff */
[----:B------:R-:W-:Y:S02]  /*9920*/  SEL R61, R41, R40, P0 ;  /* 0x00000028293d7207 */ /* 0x000fe40000000000 */
[----:B------:R-:W-:Y:S01]  /*9930*/  SEL R64, R40, R41, P0 ;  /* 0x0000002928407207 */ /* 0x000fe20000000000 */
[--C-:B------:R-:W-:Y:S01]  /*9940*/  IMAD.X R41, RZ, RZ, R7.reuse, P2 ;  /* 0x000000ffff297224 */ /* 0x100fe200010e0607 */
[----:B------:R-:W-:Y:S01]  /*9950*/  LOP3.LUT R40, R5, R8, RZ, 0x3c, !PT ;  /* 0x0000000805287212 */ /* 0x000fe200078e3cff */
[----:B------:R-:W-:Y:S01]  /*9960*/  IMAD.X R29, RZ, RZ, R7, P6 ;  /* 0x000000ffff1d7224 */ /* 0x000fe200030e0607 */
[----:B------:R-:W-:-:S02]  /*9970*/  LOP3.LUT R5, R10, 0x380, RZ, 0xc0, !PT ;  /* 0x000003800a057812 */ /* 0x000fc400078ec0ff */
[----:B------:R-:W-:Y:S02]  /*9980*/  F2FP.BF16.F32.PACK_AB R25, R54, R25 ;  /* 0x000000193619723e */ /* 0x000fe400000010ff */
[----:B------:R-:W-:Y:S02]  /*9990*/  SHF.R.U64 R5, R5, 0x3, RZ ;  /* 0x0000000305057819 */ /* 0x000fe400000012ff */
[----:B------:R-:W-:Y:S02]  /*99a0*/  F2FP.BF16.F32.PACK_AB R42, R71, R42 ;  /* 0x0000002a472a723e */ /* 0x000fe400000010ff */
[----:B------:R-:W-:Y:S02]  /*99b0*/  SEL R71, R25, R28, P0 ;  /* 0x0000001c19477207 */ /* 0x000fe40000000000 */
[----:B------:R-:W-:Y:S02]  /*99c0*/  SEL R72, R28, R25, P0 ;  /* 0x000000191c487207 */ /* 0x000fe40000000000 */
[----:B------:R-:W-:-:S02]  /*99d0*/  LOP3.LUT R28, R5, R10, RZ, 0x3c, !PT ;  /* 0x0000000a051c7212 */ /* 0x000fc400078e3cff */
[----:B------:R-:W1:Y:S01]  /*99e0*/  LDC R5, c[0x0][0xbe8] ;  /* 0x0002fa00ff057b82 */ /* 0x000e620000000800 */
[----:B------:R-:W-:Y:S02]  /*99f0*/  F2FP.BF16.F32.PACK_AB R21, R52, R21 ;  /* 0x000000153415723e */ /* 0x000fe400000010ff */
[----:B------:R-:W-:Y:S02]  /*9a00*/  F2FP.BF16.F32.PACK_AB R24, R53, R24 ;  /* 0x000000183518723e */ /* 0x000fe400000010ff */
[----:B------:R-:W-:Y:S02]  /*9a10*/  F2FP.BF16.F32.PACK_AB R43, R78, R43 ;  /* 0x0000002b4e2b723e */ /* 0x000fe400000010ff */
[----:B------:R-:W-:Y:S02]  /*9a20*/  F2FP.BF16.F32.PACK_AB R50, R79, R50 ;  /* 0x000000324f32723e */ /* 0x000fe400000010ff */
[----:B------:R-:W-:Y:S02]  /*9a30*/  SEL R55, R21, R24, P0 ;  /* 0x0000001815377207 */ /* 0x000fe40000000000 */
[----:B------:R-:W-:-:S02]  /*9a40*/  SEL R54, R24, R21, P0 ;  /* 0x0000001518367207 */ /* 0x000fc40000000000 */
[----:B------:R-:W-:Y:S02]  /*9a50*/  IADD3 R21, P2, R26, 0x2000, RZ ;  /* 0x000020001a157810 */ /* 0x000fe40007f5e0ff */
[----:B------:R-:W-:Y:S02]  /*9a60*/  F2FP.BF16.F32.PACK_AB R35, R70, R35 ;  /* 0x000000234623723e */ /* 0x000fe400000010ff */
[----:B------:R-:W-:Y:S02]  /*9a70*/  SEL R69, R15, R20, P0 ;  /* 0x000000140f457207 */ /* 0x000fe40000000000 */
[----:B------:R-:W-:Y:S02]  /*9a80*/  SEL R70, R20, R15, P0 ;  /* 0x0000000f14467207 */ /* 0x000fe40000000000 */
[----:B------:R-:W-:Y:S02]  /*9a90*/  SEL R75, R43, R50, P0 ;  /* 0x000000322b4b7207 */ /* 0x000fe40000000000 */
[----:B------:R-:W-:-:S02]  /*9aa0*/  SEL R76, R50, R43, P0 ;  /* 0x0000002b324c7207 */ /* 0x000fc40000000000 */
[----:B------:R-:W-:Y:S02]  /*9ab0*/  F2FP.BF16.F32.PACK_AB R11, R38, R11 ;  /* 0x0000000b260b723e */ /* 0x000fe400000010ff */
[----:B------:R-:W-:Y:S02]  /*9ac0*/  F2FP.BF16.F32.PACK_AB R12, R39, R12 ;  /* 0x0000000c270c723e */ /* 0x000fe400000010ff */
[----:B------:R-:W-:Y:S02]  /*9ad0*/  LOP3.LUT R43, R6, 0x380, RZ, 0xc0, !PT ;  /* 0x00000380062b7812 */ /* 0x000fe400078ec0ff */
[----:B------:R-:W-:Y:S02]  /*9ae0*/  LOP3.LUT R20, R21, 0x380, RZ, 0xc0, !PT ;  /* 0x0000038015147812 */ /* 0x000fe400078ec0ff */
[----:B------:R-:W-:Y:S02]  /*9af0*/  F2FP.BF16.F32.PACK_AB R63, R63, R34 ;  /* 0x000000223f3f723e */ /* 0x000fe400000010ff */
[----:B------:R-:W-:-:S02]  /*9b00*/  SEL R67, R11, R12, P0 ;  /* 0x0000000c0b437207 */ /* 0x000fc40000000000 */
[----:B------:R-:W-:Y:S02]  /*9b10*/  SEL R68, R12, R11, P0 ;  /* 0x0000000b0c447207 */ /* 0x000fe40000000000 */
[----:B------:R-:W-:Y:S02]  /*9b20*/  SHF.R.U64 R43, R43, 0x3, RZ ;  /* 0x000000032b2b7819 */ /* 0x000fe400000012ff */
[----:B------:R-:W-:Y:S02]  /*9b30*/  SHF.R.U64 R20, R20, 0x3, RZ ;  /* 0x0000000314147819 */ /* 0x000fe400000012ff */
[----:B------:R-:W-:Y:S02]  /*9b40*/  SEL R73, R62, R63, P0 ;  /* 0x0000003f3e497207 */ /* 0x000fe40000000000 */
[----:B------:R-:W-:Y:S02]  /*9b50*/  IADD3 R11, P3, R6, 0x4000, RZ ;  /* 0x00004000060b7810 */ /* 0x000fe40007f7e0ff */
[----:B------:R-:W-:-:S02]  /*9b60*/  SEL R62, R63, R62, P0 ;  /* 0x0000003e3f3e7207 */ /* 0x000fc40000000000 */
[----:B------:R-:W-:Y:S01]  /*9b70*/  SEL R53, R13, R14, P0 ;  /* 0x0000000e0d357207 */ /* 0x000fe20000000000 */
[----:B------:R-:W-:Y:S01]  /*9b80*/  IMAD.X R39, RZ, RZ, R7, P3 ;  /* 0x000000ffff277224 */ /* 0x000fe200018e0607 */
[----:B------:R-:W-:Y:S02]  /*9b90*/  SEL R52, R14, R13, P0 ;  /* 0x0000000d0e347207 */ /* 0x000fe40000000000 */
[----:B------:R-:W-:Y:S02]  /*9ba0*/  SEL R63, R35, R42, P0 ;  /* 0x0000002a233f7207 */ /* 0x000fe40000000000 */
[----:B------:R-:W-:Y:S02]  /*9bb0*/  SEL R74, R42, R35, P0 ;  /* 0x000000232a4a7207 */ /* 0x000fe40000000000 */
[C---:B------:R-:W-:Y:S02]  /*9bc0*/  IADD3 R14, P5, R6.reuse, 0x4040, RZ ;  /* 0x00004040060e7810 */ /* 0x040fe40007fbe0ff */
[----:B------:R-:W-:-:S02]  /*9bd0*/  IADD3 R12, P4, R6, 0x4020, RZ ;  /* 0x00004020060c7810 */ /* 0x000fc40007f9e0ff */
[----:B------:R-:W-:Y:S01]  /*9be0*/  IADD3 R9, P1, R6, 0x60, RZ ;  /* 0x0000006006097810 */ /* 0x000fe20007f3e0ff */
[--C-:B------:R-:W-:Y:S01]  /*9bf0*/  IMAD.X R35, RZ, RZ, R7.reuse, P5 ;  /* 0x000000ffff237224 */ /* 0x100fe200028e0607 */
[----:B------:R-:W-:Y:S01]  /*9c00*/  LOP3.LUT R42, R43, R6, RZ, 0x3c, !PT ;  /* 0x000000062b2a7212 */ /* 0x000fe200078e3cff */
[----:B------:R-:W-:Y:S01]  /*9c10*/  IMAD.X R37, RZ, RZ, R7, P4 ;  /* 0x000000ffff257224 */ /* 0x000fe200020e0607 */
[----:B------:R-:W-:Y:S01]  /*9c20*/  LOP3.LUT R20, R20, R21, RZ, 0x3c, !PT ;  /* 0x0000001514147212 */ /* 0x000fe200078e3cff */
[----:B------:R-:W-:Y:S01]  /*9c30*/  IMAD.X R21, RZ, RZ, R27, P2 ;  /* 0x000000ffff157224 */ /* 0x000fe200010e061b */
[----:B------:R-:W-:Y:S01]  /*9c40*/  LOP3.LUT R6, R11, 0x380, RZ, 0xc0, !PT ;  /* 0x000003800b067812 */ /* 0x000fe200078ec0ff */
[--C-:B------:R-:W-:Y:S01]  /*9c50*/  IMAD.X R31, RZ, RZ, R7.reuse, P1 ;  /* 0x000000ffff1f7224 */ /* 0x100fe200008e0607 */
[----:B-1----:R-:W-:Y:S01]  /*9c60*/  ISETP.NE.AND P2, PT, R5, 0x1, PT ;  /* 0x000000010500780c */ /* 0x002fe20003f45270 */
[----:B------:R-:W-:Y:S01]  /*9c70*/  IMAD.MOV.U32 R43, RZ, RZ, R7 ;  /* 0x000000ffff2b7224 */ /* 0x000fe200078e0007 */
[----:B------:R-:W-:-:S02]  /*9c80*/  SHF.R.U64 R6, R6, 0x3, RZ ;  /* 0x0000000306067819 */ /* 0x000fc400000012ff */
[----:B------:R-:W-:Y:S01]  /*9c90*/  MOV R78, R32 ;  /* 0x00000020004e7202 */ /* 0x000fe20000000f00 */
[----:B------:R-:W-:Y:S01]  /*9ca0*/  IMAD R32, RZ, RZ, -UR42 ;  /* 0x8000002aff207e24 */ /* 0x000fe2000f8e02ff */
[----:B------:R-:W-:Y:S02]  /*9cb0*/  LOP3.LUT R38, R6, R11, RZ, 0x3c, !PT ;  /* 0x0000000b06267212 */ /* 0x000fe400078e3cff */
[----:B------:R-:W-:Y:S01]  /*9cc0*/  LOP3.LUT R6, R9, 0x380, RZ, 0xc0, !PT ;  /* 0x0000038009067812 */ /* 0x000fe200078ec0ff */
[----:B0-----:R-:W-:Y:S01]  /*9cd0*/  IMAD R85, R85, R32, UR41 ;  /* 0x0000002955557e24 */ /* 0x001fe2000f8e0220 */
[----:B------:R-:W-:Y:S02]  /*9ce0*/  IADD3 R25, P6, R26, 0x1000, RZ ;  /* 0x000010001a197810 */ /* 0x000fe40007fde0ff */
[----:B------:R-:W-:Y:S01]  /*9cf0*/  SHF.R.U64 R6, R6, 0x3, RZ ;  /* 0x0000000306067819 */ /* 0x000fe200000012ff */
[----:B------:R-:W0:Y:S01]  /*9d00*/  @P2 LDC R33, c[0x0][0xbec] ;  /* 0x0002fb00ff212b82 */ /* 0x000e220000000800 */
[----:B------:R-:W-:Y:S01]  /*9d10*/  IMAD R32, R85, 0x80, R170 ;  /* 0x0000008055207824 */ /* 0x000fe200078e02aa */
[----:B------:R-:W-:-:S02]  /*9d20*/  LOP3.LUT R24, R25, 0x380, RZ, 0xc0, !PT ;  /* 0x0000038019187812 */ /* 0x000fc400078ec0ff */
[----:B------:R-:W-:Y:S02]  /*9d30*/  LOP3.LUT R30, R6, R9, RZ, 0x3c, !PT ;  /* 0x00000009061e7212 */ /* 0x000fe400078e3cff */
[----:B------:R-:W-:Y:S01]  /*9d40*/  MOV R83, R28 ;  /* 0x0000001c00537202 */ /* 0x000fe20000000f00 */
[----:B------:R-:W-:Y:S01]  /*9d50*/  IMAD.MOV.U32 R28, RZ, RZ, R32 ;  /* 0x000000ffff1c7224 */ /* 0x000fe200078e0020 */
[----:B------:R-:W-:Y:S02]  /*9d60*/  MOV R82, R30 ;  /* 0x0000001e00527202 */ /* 0x000fe40000000f00 */
[----:B------:R-:W1:Y:S01]  /*9d70*/  @P2 LDC R30, c[0x0][0xbf0] ;  /* 0x0002fc00ff1e2b82 */ /* 0x000e620000000800 */
[----:B------:R-:W-:Y:S02]  /*9d80*/  F2FP.BF16.F32.PACK_AB R51, R86, R51 ;  /* 0x000000335633723e */ /* 0x000fe400000010ff */
[----:B------:R-:W-:Y:S02]  /*9d90*/  F2FP.BF16.F32.PACK_AB R58, R87, R58 ;  /* 0x0000003a573a723e */ /* 0x000fe400000010ff */
[----:B------:R-:W-:-:S02]  /*9da0*/  SHF.R.U64 R24, R24, 0x3, RZ ;  /* 0x0000000318187819 */ /* 0x000fc400000012ff */
[----:B------:R-:W-:Y:S02]  /*9db0*/  LOP3.LUT R13, R14, 0x380, RZ, 0xc0, !PT ;  /* 0x000003800e0d7812 */ /* 0x000fe400078ec0ff */
[----:B------:R-:W-:Y:S02]  /*9dc0*/  SEL R77, R51, R58, P0 ;  /* 0x0000003a334d7207 */ /* 0x000fe40000000000 */
[----:B------:R-:W-:Y:S02]  /*9dd0*/  LOP3.LUT R7, R12, 0x380, RZ, 0xc0, !PT ;  /* 0x000003800c077812 */ /* 0x000fe400078ec0ff */
[----:B------:R-:W-:Y:S01]  /*9de0*/  LOP3.LUT R24, R24, R25, RZ, 0x3c, !PT ;  /* 0x0000001918187212 */ /* 0x000fe200078e3cff */
[----:B0-----:R-:W-:Y:S01]  /*9df0*/  @P2 IMAD.HI.U32 R29, R32, R33, RZ ;  /* 0x00000021201d2227 */ /* 0x001fe200078e00ff */
[----:B------:R-:W-:Y:S02]  /*9e00*/  SEL R58, R58, R51, P0 ;  /* 0x000000333a3a7207 */ /* 0x000fe40000000000 */
[----:B------:R-:W-:Y:S01]  /*9e10*/  SHF.R.U64 R13, R13, 0x3, RZ ;  /* 0x000000030d0d7819 */ /* 0x000fe200000012ff */
[----:B------:R-:W-:Y:S01]  /*9e20*/  IMAD.X R25, RZ, RZ, R27, P6 ;  /* 0x000000ffff197224 */ /* 0x000fe200030e061b */
[----:B------:R-:W-:-:S02]  /*9e30*/  IADD3 R15, P1, R26, 0x3000, RZ ;  /* 0x000030001a0f7810 */ /* 0x000fc40007f3e0ff */
[----:B------:R-:W-:Y:S02]  /*9e40*/  IADD3 R51, P6, R26, 0x7000, RZ ;  /* 0x000070001a337810 */ /* 0x000fe40007fde0ff */
[----:B------:R-:W-:Y:S02]  /*9e50*/  SHF.R.U64 R7, R7, 0x3, RZ ;  /* 0x0000000307077819 */ /* 0x000fe400000012ff */
[----:B-1----:R-:W-:Y:S02]  /*9e60*/  @P2 SHF.R.U32.HI R28, RZ, R30, R29 ;  /* 0x0000001eff1c2219 */ /* 0x002fe4000001161d */
[----:B------:R-:W-:Y:S02]  /*9e70*/  LOP3.LUT R34, R13, R14, RZ, 0x3c, !PT ;  /* 0x0000000e0d227212 */ /* 0x000fe400078e3cff */
[----:B------:R-:W-:Y:S01]  /*9e80*/  LOP3.LUT R14, R15, 0x380, RZ, 0xc0, !PT ;  /* 0x000003800f0e7812 */ /* 0x000fe200078ec0ff */
[----:B------:R-:W-:Y:S01]  /*9e90*/  IMAD.MOV R30, RZ, RZ, -R28 ;  /* 0x000000ffff1e7224 */ /* 0x000fe200078e0a1c */
[----:B------:R-:W-:-:S02]  /*9ea0*/  LOP3.LUT R6, R51, 0x380, RZ, 0xc0, !PT ;  /* 0x0000038033067812 */ /* 0x000fc400078ec0ff */
[----:B------:R-:W-:Y:S02]  /*9eb0*/  LOP3.LUT R36, R7, R12, RZ, 0x3c, !PT ;  /* 0x0000000c07247212 */ /* 0x000fe400078e3cff */
[----:B------:R-:W-:Y:S02]  /*9ec0*/  SHF.R.U64 R14, R14, 0x3, RZ ;  /* 0x000000030e0e7819 */ /* 0x000fe400000012ff */
[----:B------:R-:W-:Y:S02]  /*9ed0*/  SHF.R.U64 R6, R6, 0x3, RZ ;  /* 0x0000000306067819 */ /* 0x000fe400000012ff */
[----:B------:R-:W-:Y:S02]  /*9ee0*/  MOV R84, R42 ;  /* 0x0000002a00547202 */ /* 0x000fe40000000f00 */
[----:B------:R-:W-:Y:S01]  /*9ef0*/  MOV R80, R36 ;  /* 0x0000002400507202 */ /* 0x000fe20000000f00 */
[----:B------:R-:W-:Y:S01]  /*9f00*/  IMAD R37, R5, R30, R32 ;  /* 0x0000001e05257224 */ /* 0x000fe200078e0220 */
[----:B------:R-:W-:Y:S01]  /*9f10*/  LOP3.LUT R14, R14, R15, RZ, 0x3c, !PT ;  /* 0x0000000f0e0e7212 */ /* 0x000fe200078e3cff */
[----:B------:R-:W-:Y:S01]  /*9f20*/  IMAD.X R15, RZ, RZ, R27, P1 ;  /* 0x000000ffff0f7224 */ /* 0x000fe200008e061b */
[----:B------:R-:W-:-:S02]  /*9f30*/  LOP3.LUT R6, R6, R51, RZ, 0x3c, !PT ;  /* 0x0000003306067212 */ /* 0x000fc400078e3cff */
[----:B------:R-:W-:Y:S01]  /*9f40*/  MOV R79, R34 ;  /* 0x00000022004f7202 */ /* 0x000fe20000000f00 */
[----:B------:R-:W-:Y:S01]  /*9f50*/  IMAD.U32 R34, RZ, RZ, UR8 ;  /* 0x00000008ff227e24 */ /* 0x000fe2000f8e00ff */
[----:B------:R-:W-:Y:S01]  /*9f60*/  MOV R42, R40 ;  /* 0x00000028002a7202 */ /* 0x000fe20000000f00 */
[----:B------:R-:W-:Y:S01]  /*9f70*/  ULDC.64 UR8, c[0x0][0xae8] ;  /* 0x0002ba0000087ab9 */ /* 0x000fe20000000a00 */
[----:B------:R-:W-:Y:S02]  /*9f80*/  SHF.R.S32.HI R29, RZ, 0x1f, R28 ;  /* 0x0000001fff1d7819 */ /* 0x000fe4000001141c */
[----:B------:R-:W-:Y:S02]  /*9f90*/  IADD3 R40, P1, R28, UR6, RZ ;  /* 0x000000061c287c10 */ /* 0x000fe4000ff3e0ff */
[----:B------:R-:W-:Y:S02]  /*9fa0*/  IADD3 R11, P4, R26, 0x5000, RZ ;  /* 0x000050001a0b7810 */ /* 0x000fe40007f9e0ff */
[----:B------:R-:W-:-:S02]  /*9fb0*/  SHF.R.S32.HI R36, RZ, 0x1f, R37 ;  /* 0x0000001fff247819 */ /* 0x000fc40000011425 */
[----:B------:R-:W-:Y:S01]  /*9fc0*/  IADD3.X R41, R29, UR7, R34, P1, !PT ;  /* 0x000000071d297c10 */ /* 0x000fe20008ffe422 */
[----:B------:R-:W-:Y:S01]  /*9fd0*/  ULDC.64 UR6, c[0x0][0xb88] ;  /* 0x0002e20000067ab9 */ /* 0x000fe20000000a00 */
[----:B------:R-:W-:Y:S01]  /*9fe0*/  IADD3 R13, P3, R26, 0x4000, RZ ;  /* 0x000040001a0d7810 */ /* 0x000fe20007f7e0ff */
[----:B------:R-:W-:Y:S01]  /*9ff0*/  IMAD R36, R36, UR6, RZ ;  /* 0x0000000624247c24 */ /* 0x000fe2000f8e02ff */
[----:B------:R-:W-:Y:S01]  /*a000*/  LOP3.LUT R10, R11, 0x380, RZ, 0xc0, !PT ;  /* 0x000003800b0a7812 */ /* 0x000fe200078ec0ff */
[----:B------:R-:W-:Y:S01]  /*a010*/  IMAD.WIDE.U32 R40, R37, UR6, R40 ;  /* 0x0000000625287c25 */ /* 0x000fe2000f8e0028 */
[----:B------:R-:W-:Y:S01]  /*a020*/  LOP3.LUT R12, R13, 0x380, RZ, 0xc0, !PT ;  /* 0x000003800d0c7812 */ /* 0x000fe200078ec0ff */
[----:B------:R-:W-:Y:S01]  /*a030*/  ULDC UR6, c[0x0][0xa88] ;  /* 0x0002a20000067ab9 */ /* 0x000fe20000000800 */
[----:B------:R-:W-:Y:S02]  /*a040*/  SHF.R.U64 R10, R10, 0x3, RZ ;  /* 0x000000030a0a7819 */ /* 0x000fe400000012ff */
[----:B------:R-:W-:-:S02]  /*a050*/  SHF.R.U64 R12, R12, 0x3, RZ ;  /* 0x000000030c0c7819 */ /* 0x000fc400000012ff */
[----:B------:R-:W-:Y:S01]  /*a060*/  LOP3.LUT R10, R10, R11, RZ, 0x3c, !PT ;  /* 0x0000000b0a0a7212 */ /* 0x000fe200078e3cff */
[--C-:B------:R-:W-:Y:S01]  /*a070*/  IMAD.X R11, RZ, RZ, R27.reuse, P4 ;  /* 0x000000ffff0b7224 */ /* 0x100fe200020e061b */
[----:B------:R-:W-:Y:S02]  /*a080*/  LOP3.LUT P1, RZ, R23, 0x3, RZ, 0xc0, !PT ;  /* 0x0000000317ff7812 */ /* 0x000fe4000782c0ff */
[----:B------:R-:W-:Y:S01]  /*a090*/  LOP3.LUT R12, R12, R13, RZ, 0x3c, !PT ;  /* 0x0000000d0c0c7212 */ /* 0x000fe200078e3cff */
[----:B------:R-:W-:Y:S01]  /*a0a0*/  IMAD.X R13, RZ, RZ, R27, P3 ;  /* 0x000000ffff0d7224 */ /* 0x000fe200018e061b */
[----:B------:R-:W-:Y:S02]  /*a0b0*/  MOV R81, R38 ;  /* 0x0000002600517202 */ /* 0x000fe40000000f00 */
[C---:B------:R-:W-:Y:S02]  /*a0c0*/  IADD3 R9, P5, R26.reuse, 0x6000, RZ ;  /* 0x000060001a097810 */ /* 0x040fe40007fbe0ff */
[----:B------:R-:W-:-:S02]  /*a0d0*/  LOP3.LUT R7, R26, 0x380, RZ, 0xc0, !PT ;  /* 0x000003801a077812 */ /* 0x000fc400078ec0ff */
[----:B------:R-:W-:Y:S02]  /*a0e0*/  LOP3.LUT R8, R9, 0x380, RZ, 0xc0, !PT ;  /* 0x0000038009087812 */ /* 0x000fe400078ec0ff */
[----:B------:R-:W-:Y:S02]  /*a0f0*/  SHF.R.U64 R7, R7, 0x3, RZ ;  /* 0x0000000307077819 */ /* 0x000fe400000012ff */
[----:B------:R-:W-:Y:S02]  /*a100*/  SHF.R.U64 R8, R8, 0x3, RZ ;  /* 0x0000000308087819 */ /* 0x000fe400000012ff */
[----:B------:R-:W-:Y:S01]  /*a110*/  LOP3.LUT R26, R7, R26, RZ, 0x3c, !PT ;  /* 0x0000001a071a7212 */ /* 0x000fe200078e3cff */
[----:B--2---:R-:W-:Y:S01]  /*a120*/  SHFL.IDX PT, R45, R45, R4, 0x1c1f ;  /* 0x001c1f042d2d7589 */ /* 0x004fe200000e0000 */
[----:B------:R-:W-:Y:S01]  /*a130*/  LOP3.LUT R33, R4, 0x2, RZ, 0x3c, !PT ;  /* 0x0000000204217812 */ /* 0x000fe200078e3cff */
[--C-:B------:R-:W-:Y:S01]  /*a140*/  IMAD.X R7, RZ, RZ, R27.reuse, P6 ;  /* 0x000000ffff077224 */ /* 0x100fe200030e061b */
[----:B------:R-:W-:Y:S01]  /*a150*/  LOP3.LUT R8, R8, R9, RZ, 0x3c, !PT ;  /* 0x0000000908087212 */ /* 0x000fe200078e3cff */
[----:B------:R-:W-:Y:S01]  /*a160*/  SHFL.IDX PT, R57, R57, R4, 0x1c1f ;  /* 0x001c1f0439397589 */ /* 0x000fe200000e0000 */
[----:B------:R-:W-:-:S03]  /*a170*/  IMAD.X R9, RZ, RZ, R27, P5 ;  /* 0x000000ffff097224 */ /* 0x000fc600028e061b */
[----:B------:R-:W0:Y:S04]  /*a180*/  SHFL.IDX PT, R44, R44, R33, 0x1c1f ;  /* 0x001c1f212c2c7589 */ /* 0x000e2800000e0000 */
[----:B------:R-:W1:Y:S04]  /*a190*/  SHFL.IDX PT, R66, R66, R33, 0x1c1f ;  /* 0x001c1f2142427589 */ /* 0x000e6800000e0000 */
[----:B------:R-:W-:Y:S04]  /*a1a0*/  SHFL.IDX PT, R47, R47, R4, 0x1c1f ;  /* 0x001c1f042f2f7589 */ /* 0x000fe800000e0000 */
[----:B------:R-:W-:Y:S04]  /*a1b0*/  SHFL.IDX PT, R67, R67, R4, 0x1c1f ;  /* 0x001c1f0443437589 */ /* 0x000fe800000e0000 */
[----:B------:R-:W2:Y:S04]  /*a1c0*/  SHFL.IDX PT, R46, R46, R33, 0x1c1f ;  /* 0x001c1f212e2e7589 */ /* 0x000ea800000e0000 */
[----:B------:R-:W3:Y:S04]  /*a1d0*/  SHFL.IDX PT, R68, R68, R33, 0x1c1f ;  /* 0x001c1f2144447589 */ /* 0x000ee800000e0000 */
[----:B------:R-:W-:Y:S01]  /*a1e0*/  SHFL.IDX PT, R53, R53, R4, 0x1c1f ;  /* 0x001c1f0435357589 */ /* 0x000fe200000e0000 */
[----:B0-----:R-:W-:-:S02]  /*a1f0*/  SEL R28, R45, R44, P0 ;  /* 0x0000002c2d1c7207 */ /* 0x001fc40000000000 */
[----:B------:R-:W-:Y:S01]  /*a200*/  SEL R30, R44, R45, P0 ;  /* 0x0000002d2c1e7207 */ /* 0x000fe20000000000 */
[----:B------:R-:W-:Y:S01]  /*a210*/  SHFL.IDX PT, R69, R69, R4, 0x1c1f ;  /* 0x001c1f0445457589 */ /* 0x000fe200000e0000 */
[----:B-1----:R-:W-:Y:S01]  /*a220*/  SEL R29, R57, R66, P0 ;  /* 0x00000042391d7207 */ /* 0x002fe20000000000 */
[----:B------:R-:W-:Y:S01]  /*a230*/  IMAD R45, R37, UR7, R36 ;  /* 0x00000007252d7c24 */ /* 0x000fe2000f8e0224 */
[----:B------:R-:W-:Y:S01]  /*a240*/  SEL R31, R66, R57, P0 ;  /* 0x00000039421f7207 */ /* 0x000fe20000000000 */
[----:B------:R-:W-:Y:S06]  /*a250*/  BAR.SYNC.DEFER_BLOCKING 0x1, 0x100 ;  /* 0x0044000000007b1d */ /* 0x000fec0000010000 */
[----:B------:R-:W0:Y:S01]  /*a260*/  SHFL.IDX PT, R52, R52, R33, 0x1c1f ;  /* 0x001c1f2134347589 */ /* 0x000e2200000e0000 */
[----:B--2---:R-:W-:-:S02]  /*a270*/  SEL R32, R47, R46, P0 ;  /* 0x0000002e2f207207 */ /* 0x004fc40000000000 */
[----:B------:R-:W-:Y:S01]  /*a280*/  SEL R34, R46, R47, P0 ;  /* 0x0000002f2e227207 */ /* 0x000fe20000000000 */
[----:B------:R-:W1:Y:S01]  /*a290*/  SHFL.IDX PT, R70, R70, R33, 0x1c1f ;  /* 0x001c1f2146467589 */ /* 0x000e6200000e0000 */
[----:B---3--:R-:W-:Y:S01]  /*a2a0*/  SEL R35, R68, R67, P0 ;  /* 0x0000004344237207 */ /* 0x008fe20000000000 */
[----:B------:R-:W-:Y:S02]  /*a2b0*/  IMAD R47, R85, 0x80, R169 ;  /* 0x00000080552f7824 */ /* 0x000fe400078e02a9 */
[----:B------:R-:W-:Y:S04]  /*a2c0*/  SHFL.IDX PT, R55, R55, R4, 0x1c1f ;  /* 0x001c1f0437377589 */ /* 0x000fe800000e0000 */
[----:B------:R-:W-:Y:S04]  /*a2d0*/  SHFL.IDX PT, R54, R54, R33, 0x1c1f ;  /* 0x001c1f2136367589 */ /* 0x000fe800000e0000 */
[----:B------:R-:W-:Y:S04]  /*a2e0*/  SHFL.IDX PT, R59, R59, R4, 0x1c1f ;  /* 0x001c1f043b3b7589 */ /* 0x000fe800000e0000 */
[----:B------:R-:W-:Y:S04]  /*a2f0*/  SHFL.IDX PT, R43, R61, R4, 0x1c1f ;  /* 0x001c1f043d2b7589 */ /* 0x000fe800000e0000 */
[----:B------:R-:W-:Y:S01]  /*a300*/  SHFL.IDX PT, R65, R65, R4, 0x1c1f ;  /* 0x001c1f0441417589 */ /* 0x000fe200000e0000 */
[----:B0-----:R-:W-:-:S02]  /*a310*/  SEL R36, R53, R52, P0 ;  /* 0x0000003435247207 */ /* 0x001fc40000000000 */
[----:B------:R-:W-:Y:S01]  /*a320*/  SEL R38, R52, R53, P0 ;  /* 0x0000003534267207 */ /* 0x000fe20000000000 */
[----:B------:R-:W-:Y:S01]  /*a330*/  SHFL.IDX PT, R49, R49, R4, 0x1c1f ;  /* 0x001c1f0431317589 */ /* 0x000fe200000e0000 */
[----:B-1----:R-:W-:Y:S02]  /*a340*/  SEL R37, R69, R70, P0 ;  /* 0x0000004645257207 */ /* 0x002fe40000000000 */
[----:B------:R-:W-:Y:S01]  /*a350*/  SEL R39, R70, R69, P0 ;  /* 0x0000004546277207 */ /* 0x000fe20000000000 */
[----:B------:R-:W-:Y:S04]  /*a360*/  SHFL.IDX PT, R71, R71, R4, 0x1c1f ;  /* 0x001c1f0447477589 */ /* 0x000fe800000e0000 */
[----:B------:R-:W-:Y:S04]  /*a370*/  SHFL.IDX PT, R73, R73, R4, 0x1c1f ;  /* 0x001c1f0449497589 */ /* 0x000fe800000e0000 */
[----:B------:R-:W-:Y:S04]  /*a380*/  SHFL.IDX PT, R50, R63, R4, 0x1c1f ;  /* 0x001c1f043f327589 */ /* 0x000fe800000e0000 */
[----:B------:R-:W-:Y:S04]  /*a390*/  SHFL.IDX PT, R75, R75, R4, 0x1c1f ;  /* 0x001c1f044b4b7589 */ /* 0x000fe800000e0000 */
[----:B------:R-:W-:Y:S04]  /*a3a0*/  SHFL.IDX PT, R77, R77, R4, 0x1c1f ;  /* 0x001c1f044d4d7589 */ /* 0x000fe800000e0000 */
[----:B------:R-:W0:Y:S04]  /*a3b0*/  SHFL.IDX PT, R64, R64, R33, 0x1c1f ;  /* 0x001c1f2140407589 */ /* 0x000e2800000e0000 */
[----:B------:R-:W-:Y:S04]  /*a3c0*/  SHFL.IDX PT, R72, R72, R33, 0x1c1f ;  /* 0x001c1f2148487589 */ /* 0x000fe800000e0000 */
[----:B------:R-:W-:Y:S04]  /*a3d0*/  SHFL.IDX PT, R60, R60, R33, 0x1c1f ;  /* 0x001c1f213c3c7589 */ /* 0x000fe800000e0000 */
[----:B------:R-:W-:Y:S04]  /*a3e0*/  SHFL.IDX PT, R4, R62, R33, 0x1c1f ;  /* 0x001c1f213e047589 */ /* 0x000fe800000e0000 */
[----:B------:R-:W1:Y:S04]  /*a3f0*/  SHFL.IDX PT, R51, R74, R33, 0x1c1f ;  /* 0x001c1f214a337589 */ /* 0x000e6800000e0000 */
[----:B------:R-:W2:Y:S04]  /*a400*/  SHFL.IDX PT, R48, R48, R33, 0x1c1f ;  /* 0x001c1f2130307589 */ /* 0x000ea800000e0000 */
[----:B------:R-:W3:Y:S01]  /*a410*/  SHFL.IDX PT, R76, R76, R33, 0x1c1f ;  /* 0x001c1f214c4c7589 */ /* 0x000ee200000e0000 */
[----:B0-----:R-:W-:-:S03]  /*a420*/  SEL R52, R43, R64, P0 ;  /* 0x000000402b347207 */ /* 0x001fc60000000000 */
[----:B------:R-:W0:Y:S04]  /*a430*/  SHFL.IDX PT, R56, R56, R33, 0x1c1f ;  /* 0x001c1f2138387589 */ /* 0x000e2800000e0000 */
[----:B------:R4:W0:Y:S04]  /*a440*/  SHFL.IDX PT, R58, R58, R33, 0x1c1f ;  /* 0x001c1f213a3a7589 */ /* 0x00082800000e0000 */
[----:B------:R2:W-:Y:S01]  /*a450*/  STSM.16.M88.4 [R84], R28 ;  /* 0x0000001c54007844 */ /* 0x0005e20000000200 */
[----:B-1----:R-:W-:Y:S02]  /*a460*/  SEL R53, R50, R51, P0 ;  /* 0x0000003332357207 */ /* 0x002fe40000000000 */
[----:B----4-:R-:W-:Y:S01]  /*a470*/  SEL R33, R67, R68, P0 ;  /* 0x0000004443217207 */ /* 0x010fe20000000000 */
[----:B------:R-:W-:-:S04]  /*a480*/  IMAD R68, R5, UR6, RZ ;  /* 0x0000000605447c24 */ /* 0x000fc8000f8e02ff */
[----:B------:R1:W-:Y:S01]  /*a490*/  STSM.16.M88.4 [R42], R32 ;  /* 0x000000202a007844 */ /* 0x0003e20000000200 */
[----:B------:R-:W-:-:S03]  /*a4a0*/  ISETP.GE.OR P3, PT, R47, R68, P1 ;  /* 0x000000442f00720c */ /* 0x000fc60000f66670 */
[----:B------:R4:W-:Y:S01]  /*a4b0*/  STSM.16.M88.4 [R83], R36 ;  /* 0x0000002453007844 */ /* 0x0009e20000000200 */
[----:B--2---:R-:W-:Y:S01]  /*a4c0*/  VIADD R29, R47, 0x8 ;  /* 0x000000082f1d7836 */ /* 0x004fe20000000000 */
[----:B------:R-:W-:Y:S01]  /*a4d0*/  SEL R28, R55, R54, P0 ;  /* 0x00000036371c7207 */ /* 0x000fe20000000000 */
[----:B------:R-:W-:Y:S01]  /*a4e0*/  IMAD.IADD R31, R41, 0x1, R45 ;  /* 0x00000001291f7824 */ /* 0x000fe200078e022d */
[----:B------:R-:W-:Y:S02]  /*a4f0*/  SEL R30, R54, R55, P0 ;  /* 0x00000037361e7207 */ /* 0x000fe40000000000 */
[----:B------:R-:W-:Y:S02]  /*a500*/  ISETP.GE.OR P1, PT, R29, R68, P1 ;  /* 0x000000441d00720c */ /* 0x000fe40000f26670 */
[----:B------:R-:W-:Y:S02]  /*a510*/  SEL R54, R64, R43, P0 ;  /* 0x0000002b40367207 */ /* 0x000fe40000000000 */
[----:B------:R-:W-:-:S02]  /*a520*/  SEL R29, R71, R72, P0 ;  /* 0x00000048471d7207 */ /* 0x000fc40000000000 */
[----:B-1----:R-:W-:Y:S02]  /*a530*/  LEA R32, P4, R40, UR4, 0x2 ;  /* 0x0000000428207c11 */ /* 0x002fe4000f8810ff */
[----:B------:R-:W-:Y:S02]  /*a540*/  SEL R42, R60, R59, P0 ;  /* 0x0000003b3c2a7207 */ /* 0x000fe40000000000 */
[----:B------:R-:W-:Y:S01]  /*a550*/  LEA.HI.X R33, R40, UR5, R31, 0x2, P4 ;  /* 0x0000000528217c11 */ /* 0x000fe2000a0f141f */
[----:B------:R-:W-:Y:S01]  /*a560*/  SHFL.IDX PT, R62, R32, 0x1, 0x1c1f ;  /* 0x003c1f00203e7f89 */ /* 0x000fe200000e0000 */
[----:B------:R-:W-:Y:S02]  /*a570*/  SEL R31, R72, R71, P0 ;  /* 0x00000047481f7207 */ /* 0x000fe40000000000 */
[----:B------:R-:W-:Y:S01]  /*a580*/  SEL R40, R59, R60, P0 ;  /* 0x0000003c3b287207 */ /* 0x000fe20000000000 */
[----:B------:R-:W-:Y:S01]  /*a590*/  SHFL.IDX PT, R61, R33, RZ, 0x1c1f ;  /* 0x001c1fff213d7589 */ /* 0x000fe200000e0000 */
[----:B------:R-:W-:-:S02]  /*a5a0*/  SEL R41, R73, R4, P0 ;  /* 0x0000000449297207 */ /* 0x000fc40000000000 */
[----:B------:R-:W-:Y:S01]  /*a5b0*/  SEL R43, R4, R73, P0 ;  /* 0x00000049042b7207 */ /* 0x000fe20000000000 */
[----:B------:R-:W-:Y:S01]  /*a5c0*/  STSM.16.M88.4 [R82], R28 ;  /* 0x0000001c52007844 */ /* 0x000fe20000000200 */
[----:B------:R-:W-:Y:S02]  /*a5d0*/  SEL R55, R51, R50, P0 ;  /* 0x0000003233377207 */ /* 0x000fe40000000000 */
[----:B----4-:R-:W-:Y:S01]  /*a5e0*/  SEL R36, R65, R48, P0 ;  /* 0x0000003041247207 */ /* 0x010fe20000000000 */
[----:B------:R-:W-:Y:S01]  /*a5f0*/  STSM.16.M88.4 [R81], R40 ;  /* 0x0000002851007844 */ /* 0x000fe20000000200 */
[----:B------:R-:W-:Y:S02]  /*a600*/  SEL R38, R48, R65, P0 ;  /* 0x0000004130267207 */ /* 0x000fe40000000000 */
[----:B---3--:R-:W-:Y:S01]  /*a610*/  SEL R37, R75, R76, P0 ;  /* 0x0000004c4b257207 */ /* 0x008fe20000000000 */
[----:B------:R-:W-:Y:S01]  /*a620*/  STSM.16.M88.4 [R80], R52 ;  /* 0x0000003450007844 */ /* 0x000fe20000000200 */
[----:B------:R-:W-:-:S02]  /*a630*/  SEL R39, R76, R75, P0 ;  /* 0x0000004b4c277207 */ /* 0x000fc40000000000 */
[----:B0-----:R-:W-:Y:S01]  /*a640*/  SEL R64, R49, R56, P0 ;  /* 0x0000003831407207 */ /* 0x001fe20000000000 */
[----:B------:R-:W0:Y:S01]  /*a650*/  SHFL.IDX PT, R60, R32, RZ, 0x1c1f ;  /* 0x001c1fff203c7589 */ /* 0x000e2200000e0000 */
[----:B------:R-:W-:Y:S02]  /*a660*/  SEL R66, R56, R49, P0 ;  /* 0x0000003138427207 */ /* 0x000fe40000000000 */
[----:B------:R-:W-:Y:S01]  /*a670*/  SEL R65, R77, R58, P0 ;  /* 0x0000003a4d417207 */ /* 0x000fe20000000000 */
[----:B------:R-:W-:Y:S01]  /*a680*/  STSM.16.M88.4 [R79], R36 ;  /* 0x000000244f007844 */ /* 0x000fe20000000200 */
[----:B------:R-:W-:-:S03]  /*a690*/  SEL R67, R58, R77, P0 ;  /* 0x0000004d3a437207 */ /* 0x000fc60000000000 */
[----:B------:R-:W1:Y:S04]  /*a6a0*/  SHFL.IDX PT, R63, R33, 0x1, 0x1c1f ;  /* 0x003c1f00213f7f89 */ /* 0x000e6800000e0000 */
[----:B------:R2:W-:Y:S01]  /*a6b0*/  STSM.16.M88.4 [R78], R64 ;  /* 0x000000404e007844 */ /* 0x0005e20000000200 */
[----:B------:R-:W-:Y:S08]  /*a6c0*/  BAR.SYNC.DEFER_BLOCKING 0x1, 0x100 ;  /* 0x0044000000007b1d */ /* 0x000ff00000010000 */
[----:B--2---:R-:W2:Y:S01]  /*a6d0*/  @P2 LDC R65, c[0x0][0xbec] ;  /* 0x0002fb00ff412b82 */ /* 0x004ea20000000800 */
[----:B0-----:R0:W-:Y:S04]  /*a6e0*/  @!P3 ST.E desc[UR48][R60.64], R3 ;  /* 0x000000033c00b985 */ /* 0x0011e8000c101930 */
[----:B-1----:R1:W-:Y:S01]  /*a6f0*/  @!P1 ST.E desc[UR48][R62.64], R0 ;  /* 0x000000003e009985 */ /* 0x0023e2000c101930 */
[----:B------:R-:W-:-:S03]  /*a700*/  UIMAD UR6, UR12, UR8, URZ ;  /* 0x000000080c0672a4 */ /* 0x000fc6000f8e023f */
[----:B------:R3:W5:Y:S01]  /*a710*/  LD.E.128 R40, desc[UR48][R8.64] ;  /* 0x0000003008287980 */ /* 0x000762000c101d00 */
[----:B0-----:R-:W0:Y:S01]  /*a720*/  @P2 LDC R61, c[0x0][0xbf0] ;  /* 0x0002fc00ff3d2b82 */ /* 0x001e220000000800 */
[----:B-1----:R-:W-:Y:S01]  /*a730*/  IMAD R0, R19, 0x20, R22 ;  /* 0x0000002013007824 */ /* 0x002fe200078e0216 */
[----:B------:R-:W-:Y:S01]  /*a740*/  UIMAD.WIDE.U32 UR4, UR13, UR8, URZ ;  /* 0x000000080d0472a5 */ /* 0x000fe2000f8e003f */
[----:B------:R1:W5:Y:S02]  /*a750*/  LD.E.128 R36, desc[UR48][R6.64] ;  /* 0x0000003006247980 */ /* 0x000364000c101d00 */
[----:B---3--:R-:W-:Y:S01]  /*a760*/  IMAD R8, R85, 0x80, R0 ;  /* 0x0000008055087824 */ /* 0x008fe200078e0200 */
[----:B------:R-:W-:Y:S01]  /*a770*/  UIMAD UR6, UR13, UR9, UR6 ;  /* 0x000000090d0672a4 */ /* 0x000fe2000f8e0206 */
[----:B------:R-:W5:Y:S02]  /*a780*/  LD.E.128 R48, desc[UR48][R26.64] ;  /* 0x000000301a307980 */ /* 0x000f64000c101d00 */
[----:B--2---:R-:W-:Y:S01]  /*a790*/  @P2 IMAD.HI.U32 R0, R8, R65, RZ ;  /* 0x0000004108002227 */ /* 0x004fe200078e00ff */
[----:B------:R-:W-:Y:S01]  /*a7a0*/  ULDC.64 UR8, c[0x0][0xaf0] ;  /* 0x0002bc0000087ab9 */ /* 0x000fe20000000a00 */
[----:B------:R-:W-:Y:S01]  /*a7b0*/  UIADD3 UR5, UR5, UR6, URZ ;  /* 0x0000000605057290 */ /* 0x000fe2000fffe03f */
[----:B------:R-:W5:Y:S01]  /*a7c0*/  LD.E.128 R44, desc[UR48][R24.64] ;  /* 0x00000030182c7980 */ /* 0x000f62000c101d00 */
[----:B------:R-:W-:Y:S01]  /*a7d0*/  UIMAD UR7, UR14, UR8, URZ ;  /* 0x000000080e0772a4 */ /* 0x000fe2000f8e023f */
[----:B------:R-:W-:Y:S01]  /*a7e0*/  IMAD.MOV.U32 R3, RZ, RZ, R8 ;  /* 0x000000ffff037224 */ /* 0x000fe200078e0008 */
[----:B------:R-:W-:Y:S01]  /*a7f0*/  UIMAD.WIDE.U32 UR4, UR40, UR8, UR4 ;  /* 0x00000008280472a5 */ /* 0x000fe2000f8e0004 */
[----:B------:R-:W5:Y:S01]  /*a800*/  LD.E.128 R32, desc[UR48][R20.64] ;  /* 0x0000003014207980 */ /* 0x000f62000c101d00 */
[----:B------:R-:W-:-:S03]  /*a810*/  UIMAD UR6, UR40, UR9, UR7 ;  /* 0x00000009280672a4 */ /* 0x000fc6000f8e0207 */
[----:B------:R-:W-:Y:S01]  /*a820*/  ULDC.64 UR8, c[0x0][0xae0] ;  /* 0x0002b80000087ab9 */ /* 0x000fe20000000a00 */
[----:B0-----:R-:W-:Y:S01]  /*a830*/  @P2 SHF.R.U32.HI R3, RZ, R61, R0 ;  /* 0x0000003dff032219 */ /* 0x001fe20000011600 */
[----:B------:R-:W-:Y:S01]  /*a840*/  UIADD3 UR6, UR5, UR6, URZ ;  /* 0x0000000605067290 */ /* 0x000fe2000fffe03f */
[----:B------:R-:W5:Y:S02]  /*a850*/  LD.E.128 R28, desc[UR48][R14.64] ;  /* 0x000000300e1c7980 */ /* 0x000f64000c101d00 */
[--C-:B------:R-:W-:Y:S01]  /*a860*/  SHF.R.S32.HI R0, RZ, 0x1f, R3.reuse ;  /* 0x0000001fff007819 */ /* 0x100fe20000011403 */
[----:B------:R-:W-:Y:S01]  /*a870*/  IMAD.MOV R4, RZ, RZ, -R3 ;  /* 0x000000ffff047224 */ /* 0x000fe200078e0a03 */
[----:B------:R-:W5:Y:S01]  /*a880*/  LD.E.128 R56, desc[UR48][R12.64] ;  /* 0x000000300c387980 */ /* 0x000f62000c101d00 */
[----:B-1----:R-:W-:Y:S02]  /*a890*/  IMAD.U32 R7, RZ, RZ, UR5 ;  /* 0x00000005ff077e24 */ /* 0x002fe4000f8e00ff */
[----:B------:R-:W-:Y:S01]  /*a8a0*/  IMAD R0, R0, UR8, RZ ;  /* 0x0000000800007c24 */ /* 0x000fe2000f8e02ff */
[----:B------:R0:W5:Y:S01]  /*a8b0*/  LD.E.128 R52, desc[UR48][R10.64] ;  /* 0x000000300a347980 */ /* 0x000162000c101d00 */
[----:B------:R-:W-:-:S02]  /*a8c0*/  IMAD R5, R5, R4, R8 ;  /* 0x0000000405057224 */ /* 0x000fc400078e0208 */
[----:B------:R-:W-:Y:S01]  /*a8d0*/  IMAD.U32 R6, RZ, RZ, UR4 ;  /* 0x00000004ff067e24 */ /* 0x000fe2000f8e00ff */
[----:B------:R-:W-:Y:S01]  /*a8e0*/  @!PT LDS RZ, [RZ] ;  /* 0x00000000fffff984 */ /* 0x000fe20000000800 */
[----:B------:R-:W-:Y:S01]  /*a8f0*/  @!PT LDS RZ, [RZ] ;  /* 0x00000000fffff984 */ /* 0x000fe20000000800 */
[----:B------:R-:W-:Y:S01]  /*a900*/  @!PT LDS RZ, [RZ] ;  /* 0x00000000fffff984 */ /* 0x000fe20000000800 */
[----:B------:R-:W-:Y:S01]  /*a910*/  @!PT LDS RZ, [RZ] ;  /* 0x00000000fffff984 */ /* 0x000fe20000000800 */
[----:B------:R1:W-:Y:S06]  /*a920*/  MEMBAR.ALL.CTA ;  /* 0x0000000000007992 */ /* 0x0003ec0000008000 */
[----:B-1----:R-:W1:Y:S01]  /*a930*/  FENCE.VIEW.ASYNC.S ;  /* 0x00000000000073c6 */ /* 0x002e620000000000 */
[----:B------:R-:W-:Y:S01]  /*a940*/  IMAD.U32 R7, RZ, RZ, UR6 ;  /* 0x00000006ff077e24 */ /* 0x000fe2000f8e00ff */
[----:B------:R-:W-:Y:S01]  /*a950*/  ULDC.64 UR6, c[0x0][0xad8] ;  /* 0x0002b60000067ab9 */ /* 0x000fe20000000a00 */
[C---:B------:R-:W-:Y:S01]  /*a960*/  IMAD R9, R3.reuse, UR9, R0 ;  /* 0x0000000903097c24 */ /* 0x040fe2000f8e0200 */
[----:B------:R-:W-:Y:S01]  /*a970*/  SHF.R.S32.HI R0, RZ, 0x1f, R5 ;  /* 0x0000001fff007819 */ /* 0x000fe20000011405 */
[----:B------:R-:W-:Y:S01]  /*a980*/  IMAD.WIDE.U32 R6, R3, UR8, R6 ;  /* 0x0000000803067c25 */ /* 0x000fe2000f8e0006 */
[----:B------:R-:W-:-:S03]  /*a990*/  UIADD3 UR39, UR39, 0x29820, URZ ;  /* 0x0002982027277890 */ /* 0x000fc6000fffe03f */
[----:B------:R-:W-:Y:S01]  /*a9a0*/  IMAD R85, R85, 0x80, R22 ;  /* 0x0000008055557824 */ /* 0x000fe200078e0216 */
[----:B------:R-:W-:Y:S01]  /*a9b0*/  ULDC UR4, c[0x0][0xc] ;  /* 0x0000030000047ab9 */ /* 0x000fe20000000800 */
[----:B------:R-:W-:Y:S01]  /*a9c0*/  IMAD R0, R0, UR6, RZ ;  /* 0x0000000600007c24 */ /* 0x000fe2000f8e02ff */
[----:B------:R-:W-:Y:S01]  /*a9d0*/  UIADD3 UR51, UR51, 0x1, URZ ;  /* 0x0000000133337890 */ /* 0x000fe2000fffe03f */
[----:B------:R-:W-:Y:S01]  /*a9e0*/  IMAD.IADD R7, R7, 0x1, R9 ;  /* 0x0000000107077824 */ /* 0x000fe200078e0209 */
[----:B------:R-:W-:Y:S01]  /*a9f0*/  UMOV UR5, 0x1 ;  /* 0x0000000100057882 */ /* 0x000fe20000000000 */
[C---:B------:R-:W-:Y:S01]  /*aa00*/  IMAD R9, R5.reuse, UR7, R0 ;  /* 0x0000000705097c24 */ /* 0x040fe2000f8e0200 */
[----:B------:R-:W-:Y:S01]  /*aa10*/  ULDC.64 UR8, c[0x0][0xa80] ;  /* 0x0002a00000087ab9 */ /* 0x000fe20000000a00 */
[----:B------:R-:W-:Y:S01]  /*aa20*/  IMAD.WIDE.U32 R4, R5, UR6, R6 ;  /* 0x0000000605047c25 */ /* 0x000fe2000f8e0006 */
[----:B------:R-:W-:Y:S01]  /*aa30*/  ISETP.GE.AND P1, PT, R85, R68, PT ;  /* 0x000000445500720c */ /* 0x000fe20003f26270 */
[----:B------:R-:W-:-:S02]  /*aa40*/  UIADD3 UR41, UR4, UR41, URZ ;  /* 0x0000002904297290 */ /* 0x000fc4000fffe03f */
[----:B------:R-:W-:Y:S01]  /*aa50*/  UPRMT UR4, URZ, 0x654, UR39 ;  /* 0x000006543f047896 */ /* 0x000fe20008000027 */
[----:B------:R-:W-:Y:S01]  /*aa60*/  IMAD.IADD R5, R5, 0x1, R9 ;  /* 0x0000000105057824 */ /* 0x000fe200078e0209 */
[C---:B------:R-:W-:Y:S01]  /*aa70*/  LEA R0, P0, R4.reuse, UR8, 0x1 ;  /* 0x0000000804007c11 */ /* 0x040fe2000f8008ff */
[----:B------:R-:W-:Y:S01]  /*aa80*/  UPRMT UR39, UR5, 0x654, UR39 ;  /* 0x0000065405277896 */ /* 0x000fe20008000027 */
[----:B------:R-:W-:Y:S01]  /*aa90*/  VIADD R3, R85, 0x20 ;  /* 0x0000002055037836 */ /* 0x000fe20000000000 */
[----:B------:R-:W-:Y:S01]  /*aaa0*/  UISETP.NE.AND UP0, UPT, UR51, 0x2, UPT ;  /* 0x000000023300788c */ /* 0x000fe2000bf05270 */
[----:B0-----:R-:W-:-:S03]  /*aab0*/  LEA.HI.X R10, R4, UR9, R5, 0x1, P0 ;  /* 0x00000009040a7c11 */ /* 0x001fc600080f0c05 */
[----:B------:R-:W-:Y:S01]  /*aac0*/  USEL UR5, URZ, 0x1, UP0 ;  /* 0x000000013f057887 */ /* 0x000fe20008000000 */
[-C--:B------:R-:W-:Y:S01]  /*aad0*/  ISETP.GE.AND P3, PT, R3, R68.reuse, PT ;  /* 0x000000440300720c */ /* 0x080fe20003f66270 */
[----:B------:R-:W-:Y:S01]  /*aae0*/  VIADD R3, R85, 0x40 ;  /* 0x0000004055037836 */ /* 0x000fe20000000000 */
[----:B-1----:R-:W-:Y:S01]  /*aaf0*/  SYNCS.ARRIVE.TRANS64.RED.A1T0 RZ, [UR4], RZ ;  /* 0x000000ffffff79a7 */ /* 0x002fe20008100404 */
[----:B------:R-:W-:Y:S01]  /*ab00*/  USEL UR51, UR51, URZ, UP0 ;  /* 0x0000003f33337287 */ /* 0x000fe20008000000 */
[----:B------:R0:W1:Y:S01]  /*ab10*/  SHFL.IDX PT, R8, R0, RZ, 0x181f ;  /* 0x00181fff00087589 */ /* 0x00006200000e0000 */
[----:B------:R-:W-:Y:S01]  /*ab20*/  ULOP3.LUT UR43, UR43, UR5, URZ, 0x3c, !UPT ;  /* 0x000000052b2b7292 */ /* 0x000fe2000f8e3c3f */
[----:B------:R-:W-:Y:S02]  /*ab30*/  BSSY B0, `(.L_x_168) ;  /* 0x000000d000007945 */ /* 0x000fe40003800000 */
[----:B------:R0:W2:Y:S01]  /*ab40*/  SHFL.IDX PT, R9, R10, RZ, 0x181f ;  /* 0x00181fff0a097589 */ /* 0x0000a200000e0000 */
[----:B------:R-:W-:Y:S01]  /*ab50*/  SYNCS.ARRIVE.TRANS64.RED.A1T0 RZ, [UR39], RZ ;  /* 0x000000ffffff79a7 */ /* 0x000fe20008100427 */
[----:B------:R-:W-:Y:S01]  /*ab60*/  ISETP.GE.AND P0, PT, R3, R68, PT ;  /* 0x000000440300720c */ /* 0x000fe20003f06270 */
[----:B------:R-:W-:-:S12]  /*ab70*/  @P1 BRA `(.L_x_169) ;  /* 0x0000000000201947 */ /* 0x000fd80003800000 */
[----:B------:R-:W-:Y:S02]  /*ab80*/  ULDC UR4, c[0x0][0xac8] ;  /* 0x0002b20000047ab9 */ /* 0x000fe40000000800 */
[----:B------:R-:W-:Y:S02]  /*ab90*/  ISETP.GE.AND P2, PT, R18, UR4, PT ;  /* 0x0000000412007c0c */ /* 0x000fe4000bf46270 */
[----:B------:R-:W-:-:S11]  /*aba0*/  ISETP.GE.AND P1, PT, R17, UR4, PT ;  /* 0x0000000411007c0c */ /* 0x000fd6000bf26270 */
[C---:B-1----:R-:W-:Y:S02]  /*abb0*/  @!P2 LEA R6, P4, R18.reuse, R8, 0x1 ;  /* 0x000000081206a211 */ /* 0x042fe400078808ff */
[----:B--2---:R-:W-:Y:S02]  /*abc0*/  @!P1 IMAD.WIDE R4, R17, 0x2, R8 ;  /* 0x0000000211049825 */ /* 0x004fe400078e0208 */
[----:B------:R-:W-:-:S03]  /*abd0*/  @!P2 LEA.HI.X R7, R18, R9, R193, 0x1, P4 ;  /* 0x000000091207a211 */ /* 0x000fc600020f0cc1 */
[----:B-----5:R3:W-:Y:S04]  /*abe0*/  @!P1 ST.E.128 desc[UR48][R4.64], R48 ;  /* 0x0000003004009985 */ /* 0x0207e8000c101d30 */
[----:B------:R3:W-:Y:S02]  /*abf0*/  @!P2 ST.E.128 desc[UR48][R6.64], R56 ;  /* 0x000000380600a985 */ /* 0x0007e4000c101d30 */
.L_x_169:
[----:B------:R-:W-:Y:S05]  /*ac00*/  BSYNC B0 ;  /* 0x0000000000007941 */ /* 0x000fea0003800000 */
.L_x_168:
[----:B--2---:R2:W4:Y:S01]  /*ac10*/  SHFL.IDX PT, R9, R10, 0x1, 0x181f ;  /* 0x00381f000a097f89 */ /* 0x00452200000e0000 */
[----:B------:R-:W-:Y:S03]  /*ac20*/  BSSY B0, `(.L_x_170) ;  /* 0x000000b000007945 */ /* 0x000fe60003800000 */
[----:B-1----:R2:W1:Y:S01]  /*ac30*/  SHFL.IDX PT, R8, R0, 0x1, 0x181f ;  /* 0x00381f0000087f89 */ /* 0x00246200000e0000 */
[----:B------:R-:W-:Y:S05]  /*ac40*/  @P3 BRA `(.L_x_171) ;  /* 0x0000000000203947 */ /* 0x000fea0003800000 */
[----:B------:R-:W-:Y:S02]  /*ac50*/  ULDC UR4, c[0x0][0xac8] ;  /* 0x0002b20000047ab9 */ /* 0x000fe40000000800 */
[----:B------:R-:W-:Y:S02]  /*ac60*/  ISETP.GE.AND P3, PT, R18, UR4, PT ;  /* 0x0000000412007c0c */ /* 0x000fe4000bf66270 */
[----:B------:R-:W-:-:S11]  /*ac70*/  ISETP.GE.AND P2, PT, R17, UR4, PT ;  /* 0x0000000411007c0c */ /* 0x000fd6000bf46270 */
[C---:B-1-3--:R-:W-:Y:S02]  /*ac80*/  @!P3 LEA R6, P1, R18.reuse, R8, 0x1 ;  /* 0x000000081206b211 */ /* 0x04afe400078208ff */
[----:B----4-:R-:W-:Y:S02]  /*ac90*/  @!P2 IMAD.WIDE R4, R17, 0x2, R8 ;  /* 0x000000021104a825 */ /* 0x010fe400078e0208 */
[----:B------:R-:W-:-:S03]  /*aca0*/  @!P3 LEA.HI.X R7, R18, R9, R193, 0x1, P1 ;  /* 0x000000091207b211 */ /* 0x000fc600008f0cc1 */
[----:B-----5:R1:W-:Y:S04]  /*acb0*/  @!P2 ST.E.128 desc[UR48][R4.64], R44 ;  /* 0x0000002c0400a985 */ /* 0x0203e8000c101d30 */
[----:B------:R1:W-:Y:S02]  /*acc0*/  @!P3 ST.E.128 desc[UR48][R6.64], R52 ;  /* 0x000000340600b985 */ /* 0x0003e4000c101d30 */
.L_x_171:
[----:B------:R-:W-:Y:S05]  /*acd0*/  BSYNC B0 ;  /* 0x0000000000007941 */ /* 0x000fea0003800000 */
.L_x_170:
[----:B----4-:R4:W0:Y:S01]  /*ace0*/  SHFL.IDX PT, R9, R10, 0x2, 0x181f ;  /* 0x00581f000a097f89 */ /* 0x01082200000e0000 */
[----:B------:R-:W-:Y:S03]  /*acf0*/  BSSY B0, `(.L_x_172) ;  /* 0x000000b000007945 */ /* 0x000fe60003800000 */
[----:B-1----:R4:W1:Y:S01]  /*ad00*/  SHFL.IDX PT, R8, R0, 0x2, 0x181f ;  /* 0x00581f0000087f89 */ /* 0x00286200000e0000 */
[----:B------:R-:W-:Y:S05]  /*ad10*/  @P0 BRA `(.L_x_173) ;  /* 0x0000000000200947 */ /* 0x000fea0003800000 */
[----:B------:R-:W-:Y:S02]  /*ad20*/  ULDC UR4, c[0x0][0xac8] ;  /* 0x0002b20000047ab9 */ /* 0x000fe40000000800 */
[----:B------:R-:W-:Y:S02]  /*ad30*/  ISETP.GE.AND P2, PT, R18, UR4, PT ;  /* 0x0000000412007c0c */ /* 0x000fe4000bf46270 */
[----:B------:R-:W-:-:S11]  /*ad40*/  ISETP.GE.AND P1, PT, R17, UR4, PT ;  /* 0x0000000411007c0c */ /* 0x000fd6000bf26270 */
[C---:B-1-3--:R-:W-:Y:S02]  /*ad50*/  @!P2 LEA R6, P0, R18.reuse, R8, 0x1 ;  /* 0x000000081206a211 */ /* 0x04afe400078008ff */
[----:B0-----:R-:W-:Y:S02]  /*ad60*/  @!P1 IMAD.WIDE R4, R17, 0x2, R8 ;  /* 0x0000000211049825 */ /* 0x001fe400078e0208 */
[----:B------:R-:W-:-:S03]  /*ad70*/  @!P2 LEA.HI.X R7, R18, R9, R193, 0x1, P0 ;  /* 0x000000091207a211 */ /* 0x000fc600000f0cc1 */
[----:B-----5:R0:W-:Y:S04]  /*ad80*/  @!P1 ST.E.128 desc[UR48][R4.64], R32 ;  /* 0x0000002004009985 */ /* 0x0201e8000c101d30 */
[----:B------:R0:W-:Y:S02]  /*ad90*/  @!P2 ST.E.128 desc[UR48][R6.64], R40 ;  /* 0x000000280600a985 */ /* 0x0001e4000c101d30 */
.L_x_173:
[----:B------:R-:W-:Y:S05]  /*ada0*/  BSYNC B0 ;  /* 0x0000000000007941 */ /* 0x000fea0003800000 */
.L_x_172:
        /* <DEDUP_REMOVED lines=10> */
[C---:B0--3--:R-:W-:Y:S02]  /*ae50*/  @!P2 LEA R6, P0, R18.reuse, R8, 0x1 ;  /* 0x000000081206a211 */ /* 0x049fe400078008ff */
[----:B------:R-:W-:Y:S02]  /*ae60*/  @!P1 IMAD.WIDE R4, R17, 0x2, R8 ;  /* 0x0000000211049825 */ /* 0x000fe400078e0208 */
[----:B------:R-:W-:-:S03]  /*ae70*/  @!P2 LEA.HI.X R7, R18, R9, R193, 0x1, P0 ;  /* 0x000000091207a211 */ /* 0x000fc600000f0cc1 */
[----:B-----5:R1:W-:Y:S04]  /*ae80*/  @!P1 ST.E.128 desc[UR48][R4.64], R28 ;  /* 0x0000001c04009985 */ /* 0x0203e8000c101d30 */
[----:B------:R1:W-:Y:S02]  /*ae90*/  @!P2 ST.E.128 desc[UR48][R6.64], R36 ;  /* 0x000000240600a985 */ /* 0x0003e4000c101d30 */
.L_x_175:
[----:B------:R-:W-:Y:S05]  /*aea0*/  BSYNC B0 ;  /* 0x0000000000007941 */ /* 0x000fea0003800000 */
.L_x_174:
[----:B--2-4-:R-:W2:Y:S02]  /*aeb0*/  LDC R0, c[0x0][0xc34] ;  /* 0x00030d00ff007b82 */ /* 0x014ea40000000800 */
[----:B--2---:R-:W-:-:S13]  /*aec0*/  ISETP.LE.AND P0, PT, R0, UR41, PT ;  /* 0x0000002900007c0c */ /* 0x004fda000bf03270 */
[----:B------:R-:W-:Y:S05]  /*aed0*/  @!P0 BRA `(.L_x_176) ;  /* 0xffffff6000f88947 */ /* 0x000fea000383ffff */
[----:B------:R-:W-:Y:S05]  /*aee0*/  EXIT ;  /* 0x000000000000794d */ /* 0x000fea0003800000 */
.L_x_142:
[----:B------:R-:W-:-:S08]  /*aef0*/  NOP ;  /* 0x0000000000007918 */ /* 0x000fd00000000000 */
[----:B-1----:R-:W0:-:S00]  /*af00*/  USETMAXREG.DEALLOC.CTAPOOL 0x18 ;  /* 0x00000018000079c8 */ /* 0x002e0000080e0500 */
[----:B0-----:R-:W0:Y:S01]  /*af10*/  LDC R2, c[0x0][0xc34] ;  /* 0x00030d00ff027b82 */ /* 0x001e220000000800 */
[----:B------:R-:W-:Y:S01]  /*af20*/  IMAD.MOV.U32 R0, RZ, RZ, 0x1 ;  /* 0x00000001ff007424 */ /* 0x000fe200078e00ff */
[----:B------:R-:W-:Y:S01]  /*af30*/  UMOV UR46, 0x1 ;  /* 0x00000001002e7882 */ /* 0x000fe20000000000 */
[----:B------:R-:W-:-:S03]  /*af40*/  IMAD.MOV.U32 R17, RZ, RZ, RZ ;  /* 0x000000ffff117224 */ /* 0x000fc600078e00ff */
[----:B------:R1:W-:Y:S01]  /*af50*/  STL [R1], R0 ;  /* 0x0000000001007387 */ /* 0x0003e20000100800 */
[----:B0-----:R-:W-:-:S13]  /*af60*/  ISETP.LE.AND P0, PT, R2, UR50, PT ;  /* 0x0000003202007c0c */ /* 0x001fda000bf03270 */
[----:B-1----:R-:W-:Y:S05]  /*af70*/  @P0 BRA `(.L_x_177) ;  /* 0x0000003400300947 */ /* 0x002fea0003800000 */
[----:B------:R-:W0:Y:S01]  /*af80*/  S2R R4, SR_TID.X ;  /* 0x0000000000047919 */ /* 0x000e220000002100 */
[----:B------:R-:W1:Y:S01]  /*af90*/  S2UR UR4, SR_CgaCtaId ;  /* 0x00000000000479c3 */ /* 0x000e620000008800 */
[----:B------:R-:W-:Y:S01]  /*afa0*/  UMOV UR41, 0x400 ;  /* 0x0000040000297882 */ /* 0x000fe20000000000 */
[----:B------:R-:W-:Y:S01]  /*afb0*/  LOP3.LUT R19, R19, 0xfffffffe, RZ, 0xc0, !PT ;  /* 0xfffffffe13137812 */ /* 0x000fe200078ec0ff */
        /* <DEDUP_REMOVED lines=12> */
[----:B------:R-:W-:-:S02]  /*b080*/  LOP3.LUT R0, R2, 0x1b0, RZ, 0xc0, !PT ;  /* 0x000001b002007812 */ /* 0x000fc400078ec0ff */
[----:B------:R-:W-:Y:S02]  /*b090*/  LOP3.LUT P0, RZ, R4, 0x1f, RZ, 0xc0, !PT ;  /* 0x0000001f04ff7812 */ /* 0x000fe4000780c0ff */
[----:B------:R-:W-:Y:S01]  /*b0a0*/  LOP3.LUT R9, R0, 0x30, R3, 0x78, !PT ;  /* 0x0000003000097812 */ /* 0x000fe200078e7803 */
[----:B------:R-:W-:Y:S01]  /*b0b0*/  IMAD.SHL.U32 R0, R4, 0x20, RZ ;  /* 0x0000002004007824 */ /* 0x000fe200078e00ff */
[----:B------:R-:W-:Y:S02]  /*b0c0*/  SHF.R.U32.HI R6, RZ, 0x5, R10 ;  /* 0x00000005ff067819 */ /* 0x000fe4000001160a */
[----:B------:R-:W-:Y:S02]  /*b0d0*/  ISETP.NE.AND P2, PT, R10, RZ, PT ;  /* 0x000000ff0a00720c */ /* 0x000fe40003f45270 */
[----:B------:R-:W-:Y:S01]  /*b0e0*/  LOP3.LUT R3, R0, 0x80, RZ, 0xc0, !PT ;  /* 0x0000008000037812 */ /* 0x000fe200078ec0ff */
[----:B------:R-:W-:Y:S01]  /*b0f0*/  IMAD.SHL.U32 R7, R6, 0x200, RZ ;  /* 0x0000020006077824 */ /* 0x000fe200078e00ff */
[----:B------:R-:W-:-:S02]  /*b100*/  ISETP.NE.OR P0, PT, R10, RZ, !P0 ;  /* 0x000000ff0a00720c */ /* 0x000fc40004705670 */
[----:B------:R-:W-:Y:S01]  /*b110*/  LOP3.LUT R3, R3, 0x10, R4, 0xf8, !PT ;  /* 0x0000001003037812 */ /* 0x000fe200078ef804 */
[----:B------:R-:W-:-:S03]  /*b120*/  IMAD.SHL.U32 R4, R4, 0x80, RZ ;  /* 0x0000008004047824 */ /* 0x000fc600078e00ff */
[----:B------:R-:W-:Y:S02]  /*b130*/  LOP3.LUT R8, R3, 0x10, R8, 0x78, !PT ;  /* 0x0000001003087812 */ /* 0x000fe400078e7808 */
[----:B------:R-:W-:Y:S02]  /*b140*/  LOP3.LUT R3, R4, 0x380, RZ, 0xc0, !PT ;  /* 0x0000038004037812 */ /* 0x000fe400078ec0ff */
[----:B------:R-:W-:-:S03]  /*b150*/  @P2 LOP3.LUT R19, R19, 0x1, RZ, 0xfc, !PT ;  /* 0x0000000113132812 */ /* 0x000fc600078efcff */
[----:B------:R-:W-:Y:S01]  /*b160*/  IMAD R5, R6, 0x10, R3 ;  /* 0x0000001006057824 */ /* 0x000fe200078e0203 */
[C---:B------:R-:W-:Y:S02]  /*b170*/  LOP3.LUT R6, R7.reuse, 0x40, R2, 0xf8, !PT ;  /* 0x0000004007067812 */ /* 0x040fe400078ef802 */
[----:B------:R-:W-:Y:S02]  /*b180*/  LOP3.LUT R7, R7, 0x60, R0, 0xf8, !PT ;  /* 0x0000006007077812 */ /* 0x000fe400078ef800 */
[----:B------:R-:W-:Y:S02]  /*b190*/  LOP3.LUT R5, R5, 0x70, R2, 0x78, !PT ;  /* 0x0000007005057812 */ /* 0x000fe400078e7802 */
[----:B------:R-:W-:Y:S02]  /*b1a0*/  LOP3.LUT R7, R7, 0x100, R0, 0xf8, !PT ;  /* 0x0000010007077812 */ /* 0x000fe400078ef800 */
[----:B------:R-:W-:Y:S02]  /*b1b0*/  LOP3.LUT R5, R5, 0xc00, R4, 0xf8, !PT ;  /* 0x00000c0005057812 */ /* 0x000fe400078ef804 */
[----:B------:R-:W-:-:S02]  /*b1c0*/  LOP3.LUT R4, R7, R8, RZ, 0xfc, !PT ;  /* 0x0000000807047212 */ /* 0x000fc400078efcff */
[----:B------:R-:W-:Y:S01]  /*b1d0*/  LOP3.LUT R3, R6, R9, RZ, 0xfc, !PT ;  /* 0x0000000906037212 */ /* 0x000fe200078efcff */
[----:B------:R0:W-:Y:S01]  /*b1e0*/  STL [R1+0x18], R5 ;  /* 0x0000180501007387 */ /* 0x0001e20000100800 */
[----:B------:R-:W-:Y:S02]  /*b1f0*/  LOP3.LUT R19, R19, 0xfffffffd, RZ, 0xc0, !PT ;  /* 0xfffffffd13137812 */ /* 0x000fe400078ec0ff */
[----:B------:R-:W-:Y:S01]  /*b200*/  LOP3.LUT R2, R2, 0x30, RZ, 0xc0, !PT ;  /* 0x0000003002027812 */ /* 0x000fe200078ec0ff */
[----:B------:R1:W-:Y:S01]  /*b210*/  STL [R1+0x14], R4 ;  /* 0x0000140401007387 */ /* 0x0003e20000100800 */
[----:B------:R-:W-:Y:S02]  /*b220*/  @P0 LOP3.LUT R19, R19, 0x2, RZ, 0xfc, !PT ;  /* 0x0000000213130812 */ /* 0x000fe400078efcff */
[----:B0-----:R-:W-:Y:S01]  /*b230*/  SHF.R.U32.HI R5, RZ, 0x2, R10 ;  /* 0x00000002ff057819 */ /* 0x001fe2000001160a */
[----:B-1----:R-:W-:-:S03]  /*b240*/  IMAD.MOV.U32 R4, RZ, RZ, 0x40 ;  /* 0x00000040ff047424 */ /* 0x002fc600078e00ff */
[----:B------:R-:W-:Y:S01]  /*b250*/  LOP3.LUT R5, R5, 0x60, R0, 0xf8, !PT ;  /* 0x0000006005057812 */ /* 0x000fe200078ef800 */
[----:B------:R-:W-:Y:S01]  /*b260*/  VIADD R0, R3, UR41 ;  /* 0x0000002903007c36 */ /* 0x000fe20008000000 */
[----:B------:R-:W-:Y:S02]  /*b270*/  LOP3.LUT R3, R2, 0x40, RZ, 0xfc, !PT ;  /* 0x0000004002037812 */ /* 0x000fe400078efcff */
[----:B------:R-:W-:-:S05]  /*b280*/  SEL R4, R4, 0xffffffc0, !P1 ;  /* 0xffffffc004047807 */ /* 0x000fca0004800000 */
[----:B------:R0:W-:Y:S04]  /*b290*/  STL [R1+0x1c], R4 ;  /* 0x00001c0401007387 */ /* 0x0001e80000100800 */
[----:B------:R1:W-:Y:S01]  /*b2a0*/  STL [R1+0x20], R0 ;  /* 0x0000200001007387 */ /* 0x0003e20000100800 */
[----:B0-----:R-:W-:Y:S01]  /*b2b0*/  IMAD.MOV.U32 R4, RZ, RZ, 0x1 ;  /* 0x00000001ff047424 */ /* 0x001fe200078e00ff */
[----:B-1----:R-:W-:-:S04]  /*b2c0*/  LOP3.LUT R0, R2, 0x80, RZ, 0xfc, !PT ;  /* 0x0000008002007812 */ /* 0x002fc800078efcff */
[----:B------:R0:W-:Y:S03]  /*b2d0*/  STL [R1], R4 ;  /* 0x0000000401007387 */ /* 0x0001e60000100800 */
.L_x_230:
        /* <DEDUP_REMOVED lines=29> */
[----:B-12---:R-:W-:Y:S11]  /*b4b0*/  @!P0 BRA `(.L_x_178) ;  /* 0x0000000000408947 */ /* 0x006ff60003800000 */
        /* <DEDUP_REMOVED lines=16> */
.L_x_178:
[----:B------:R-:W-:Y:S01]  /*b5c0*/  UIADD3 UR4, UR41, 0xa400, URZ ;  /* 0x0000a40029047890 */ /* 0x000fe2000fffe03f */
[----:B------:R-:W-:-:S05]  /*b5d0*/  LOP3.LUT R19, R19, 0xfffffffb, RZ, 0xc0, !PT ;  /* 0xfffffffb13137812 */ /* 0x000fca00078ec0ff */
[----:B------:R-:W-:-:S05]  /*b5e0*/  IMAD.U32 R16, RZ, RZ, UR4 ;  /* 0x00000004ff107e24 */ /* 0x000fca000f8e00ff */
[----:B------:R-:W-:-:S13]  /*b5f0*/  LOP3.LUT P0, RZ, R16, 0x3ff, RZ, 0xc0, !PT ;  /* 0x000003ff10ff7812 */ /* 0x000fda000780c0ff */
[----:B------:R-:W-:Y:S01]  /*b600*/  @P0 LOP3.LUT R19, R19, 0x4, RZ, 0xfc, !PT ;  /* 0x0000000413130812 */ /* 0x000fe200078efcff */
[----:B------:R-:W-:Y:S06]  /*b610*/  @!P0 BRA `(.L_x_179) ;  /* 0x0000000000408947 */ /* 0x000fec0003800000 */
        /* <DEDUP_REMOVED lines=16> */
.L_x_179:
        /* <DEDUP_REMOVED lines=20> */
.L_x_180:
        /* <DEDUP_REMOVED lines=18> */
.L_x_181:
[----:B------:R-:W-:Y:S01]  /*b980*/  ULDC.64 UR4, c[0x0][0x9f8] ;  /* 0x00027e0000047ab9 */ /* 0x000fe20000000a00 */
[----:B------:R-:W-:Y:S01]  /*b990*/  IMAD.U32 R0, RZ, RZ, UR44 ;  /* 0x0000002cff007e24 */ /* 0x000fe2000f8e00ff */
[----:B------:R-:W-:-:S04]  /*b9a0*/  UISETP.NE.U32.AND UP0, UPT, UR4, URZ, UPT ;  /* 0x0000003f0400728c */ /* 0x000fc8000bf05070 */
[----:B------:R-:W-:-:S06]  /*b9b0*/  UISETP.NE.AND.EX UP0, UPT, UR5, URZ, UPT, UP0 ;  /* 0x0000003f0500728c */ /* 0x000fcc000bf05300 */
[----:B------:R-:W-:-:S05]  /*b9c0*/  PLOP3.LUT P0, PT, PT, PT, UP0, 0x80, 0x0 ;  /* 0x000000000000781c */ /* 0x000fca0003f0f008 */
[----:B------:R-:W-:Y:S02]  /*b9d0*/  @UP0 ULDC.64 UR4, c[0x0][0x9f8] ;  /* 0x00027e0000040ab9 */ /* 0x000fe40000000a00 */
[----:B------:R-:W-:-:S06]  /*b9e0*/  @UP0 UIMAD.WIDE UR4, UR44, 0x4, UR4 ;  /* 0x000000042c0408a5 */ /* 0x000fcc000f8e0204 */
[----:B------:R-:W-:Y:S02]  /*b9f0*/  IMAD.U32 R2, RZ, RZ, UR4 ;  /* 0x00000004ff027e24 */ /* 0x000fe4000f8e00ff */
[----:B------:R-:W-:-:S05]  /*ba00*/  IMAD.U32 R3, RZ, RZ, UR5 ;  /* 0x00000005ff037e24 */ /* 0x000fca000f8e00ff */
[----:B------:R1:W2:Y:S01]  /*ba10*/  @P0 LDG.E R0, desc[UR48][R2.64] ;  /* 0x0000003002000981 */ /* 0x0002a2000c1e1900 */
[----:B------:R-:W-:Y:S01]  /*ba20*/  UMOV UR4, 0xffffffff ;  /* 0xffffffff00047882 */ /* 0x000fe20000000000 */
[----:B------:R-:W-:Y:S01]  /*ba30*/  LOP3.LUT R19, R19, 0xfffffffb, RZ, 0xc0, !PT ;  /* 0xfffffffb13137812 */ /* 0x000fe200078ec0ff */
[----:B------:R-:W3:Y:S01]  /*ba40*/  S2R R18, SR_TID.X ;  /* 0x0000000000127919 */ /* 0x000ee20000002100 */
[----:B-1----:R-:W1:Y:S02]  /*ba50*/  LDC.64 R2, c[0x0][0x418] ;  /* 0x00010600ff027b82 */ /* 0x002e640000000a00 */
[----:B-1----:R-:W-:Y:S02]  /*ba60*/  ISETP.NE.U32.AND P0, PT, R2, RZ, PT ;  /* 0x000000ff0200720c */ /* 0x002fe40003f05070 */
[----:B---3--:R-:W-:Y:S02]  /*ba70*/  SHF.R.U32.HI R18, RZ, 0x5, R18 ;  /* 0x00000005ff127819 */ /* 0x008fe40000011612 */
[----:B------:R-:W-:-:S02]  /*ba80*/  ISETP.NE.AND.EX P1, PT, R3, RZ, PT, P0 ;  /* 0x000000ff0300720c */ /* 0x000fc40003f25300 */
[----:B------:R-:W-:-:S11]  /*ba90*/  LOP3.LUT R18, R18, 0x3, RZ, 0xc0, !PT ;  /* 0x0000000312127812 */ /* 0x000fd600078ec0ff */
[----:B------:R-:W-:Y:S02]  /*baa0*/  @P1 LOP3.LUT R19, R19, 0x4, RZ, 0xfc, !PT ;  /* 0x0000000413131812 */ /* 0x000fe400078efcff */
[----:B--2---:R-:W-:Y:S01]  /*bab0*/  SHF.R.S32.HI R9, RZ, 0x1f, R0 ;  /* 0x0000001fff097819 */ /* 0x004fe20000011400 */
[----:B------:R1:W-:Y:S01]  /*bac0*/  STL [R1+0x4], R0 ;  /* 0x0000040001007387 */ /* 0x0003e20000100800 */
[----:B------:R-:W-:-:S03]  /*bad0*/  SEL R16, R0, RZ, !P1 ;  /* 0x000000ff00107207 */ /* 0x000fc60004800000 */
[----:B------:R1:W-:Y:S01]  /*bae0*/  STL [R1+0x8], R9 ;  /* 0x0000080901007387 */ /* 0x0003e20000100800 */
[----:B------:R-:W-:Y:S05]  /*baf0*/  BRA.DIV UR4, `(.L_x_182) ;  /* 0x0000002e04a47947 */ /* 0x000fea000b800000 */
[----:B------:R2:W3:Y:S02]  /*bb00*/  SHFL.IDX PT, R14, R18, RZ, 0x1f ;  /* 0x00001fff120e7589 */ /* 0x0004e400000e0000 */
.L_x_246:
[----:B---3--:R-:W-:Y:S02]  /*bb10*/  ISETP.NE.AND P0, PT, R14, RZ, PT ;  /* 0x000000ff0e00720c */ /* 0x008fe40003f05270 */
[----:B------:R-:W-:Y:S02]  /*bb20*/  PLOP3.LUT P2, PT, PT, PT, PT, 0x8, 0x0 ;  /* 0x000000000000781c */ /* 0x000fe40003f4e170 */
[----:B------:R-:W-:-:S11]  /*bb30*/  LOP3.LUT R19, R19, 0xfffffff7, RZ, 0xc0, !PT ;  /* 0xfffffff713137812 */ /* 0x000fd600078ec0ff */
[----:B------:R-:W-:Y:S01]  /*bb40*/  @P2 LOP3.LUT R19, R19, 0x8, RZ, 0xfc, !PT ;  /* 0x0000000813132812 */ /* 0x000fe200078efcff */
[----:B------:R-:W-:Y:S06]  /*bb50*/  @P0 BRA `(.L_x_183) ;  /* 0x0000000400c40947 */ /* 0x000fec0003800000 */
[----:B------:R-:W-:-:S06]  /*bb60*/  UIADD3 UR4, UR39, -0x1, URZ ;  /* 0xffffffff27047890 */ /* 0x000fcc000fffe03f */
[----:B------:R-:W-:Y:S01]  /*bb70*/  IMAD.U32 R6, RZ, RZ, UR4 ;  /* 0x00000004ff067e24 */ /* 0x000fe2000f8e00ff */
[----:B------:R-:W-:-:S03]  /*bb80*/  UMOV UR4, 0xffffffff ;  /* 0xffffffff00047882 */ /* 0x000fc60000000000 */
[----:B------:R-:W-:Y:S05]  /*bb90*/  BRA.DIV UR4, `(.L_x_184) ;  /* 0x0000002e049c7947 */ /* 0x000fea000b800000 */
[----:B------:R-:W-:-:S13]  /*bba0*/  ELECT P6, URZ, PT ;  /* 0x00000000003f782f */ /* 0x000fda00038c0000 */
.L_x_249:
[----:B------:R-:W-:Y:S05]  /*bbb0*/  @!P6 BRA `(.L_x_183) ;  /* 0x0000000400ace947 */ /* 0x000fea0003800000 */
[----:B------:R-:W-:Y:S05]  /*bbc0*/  @!P1 BRA `(.L_x_185) ;  /* 0x0000000000449947 */ /* 0x000fea0003800000 */
        /* <DEDUP_REMOVED lines=16> */
[----:B-1----:R3:W5:Y:S04]  /*bcd0*/  LDG.E R0, desc[UR48][R2.64] ;  /* 0x0000003002007981 */ /* 0x002768000c1e1900 */
.L_x_185:
[----:B---3--:R-:W3:Y:S01]  /*bce0*/  LDL R3, [R1] ;  /* 0x0000000001037983 */ /* 0x008ee20000100800 */
[----:B------:R-:W-:Y:S02]  /*bcf0*/  LEA R2, R17, UR41, 0x3 ;  /* 0x0000002911027c11 */ /* 0x000fe4000f8e18ff */
[----:B---3--:R-:W-:-:S04]  /*bd00*/  SHF.L.U32 R3, R3, 0x1f, RZ ;  /* 0x0000001f03037819 */ /* 0x008fc800000006ff */
[----:B------:R-:W3:Y:S02]  /*bd10*/  SYNCS.PHASECHK.TRANS64.TRYWAIT P0, [R2+URZ+0x29880], R3 ;  /* 0x02988003020075a7 */ /* 0x000ee4000800017f */
[----:B---3--:R-:W-:Y:S05]  /*bd20*/  @!P0 BRA `(.L_x_186) ;  /* 0x0000002c00588947 */ /* 0x008fea0003800000 */
.L_x_250:
[----:B0-----:R-:W0:Y:S01]  /*bd30*/  S2R R4, SR_TID.X ;  /* 0x0000000000047919 */ /* 0x001e220000002100 */
[----:B------:R-:W-:Y:S01]  /*bd40*/  UPRMT UR4, UR47, 0x9910, URZ ;  /* 0x000099102f047896 */ /* 0x000fe2000800003f */
[----:B0-----:R-:W-:-:S04]  /*bd50*/  LOP3.LUT R4, R4, 0x7f, RZ, 0xc0, !PT ;  /* 0x0000007f04047812 */ /* 0x001fc800078ec0ff */
[----:B------:R-:W-:-:S13]  /*bd60*/  ISETP.NE.AND P0, PT, R4, RZ, PT ;  /* 0x000000ff0400720c */ /* 0x000fda0003f05270 */
[----:B------:R-:W-:-:S04]  /*bd70*/  @!P0 IMAD.MOV.U32 R4, RZ, RZ, 0x5000 ;  /* 0x00005000ff048424 */ /* 0x000fc800078e00ff */
[----:B------:R0:W-:Y:S02]  /*bd80*/  @!P0 SYNCS.ARRIVE.TRANS64 RZ, [R2+URZ+0x29870], R4 ;  /* 0x0298700402ff89a7 */ /* 0x0001e4000800003f */
[----:B0-----:R-:W-:-:S05]  /*bd90*/  IMAD.U32 R4, RZ, RZ, UR4 ;  /* 0x00000004ff047e24 */ /* 0x001fca000f8e00ff */
[----:B------:R-:W-:-:S13]  /*bda0*/  ISETP.NE.AND P1, PT, R4, 0x2, PT ;  /* 0x000000020400780c */ /* 0x000fda0003f25270 */
[----:B------:R-:W-:Y:S05]  /*bdb0*/  @P1 BRA `(.L_x_187) ;  /* 0x0000000000041947 */ /* 0x000fea0003800000 */
[----:B------:R-:W-:Y:S01]  /*bdc0*/  BPT.TRAP 0x1 ;  /* 0x000000040000795c */ /* 0x000fe20000300000 */
.L_x_187:
[----:B------:R-:W-:-:S13]  /*bdd0*/  LOP3.LUT P0, RZ, R19, 0x2, RZ, 0xc0, !PT ;  /* 0x0000000213ff7812 */ /* 0x000fda000780c0ff */
[----:B------:R-:W-:Y:S05]  /*bde0*/  @P0 BRA `(.L_x_188) ;  /* 0x0000000000040947 */ /* 0x000fea0003800000 */
[----:B------:R-:W-:Y:S01]  /*bdf0*/  BPT.TRAP 0x1 ;  /* 0x000000040000795c */ /* 0x000fe20000300000 */
.L_x_188:
[----:B------:R-:W0:Y:S01]  /*be00*/  S2R R4, SR_CgaCtaId ;  /* 0x0000000000047919 */ /* 0x000e220000008800 */
[----:B------:R-:W-:Y:S01]  /*be10*/  R2UR UR33, R2 ;  /* 0x00000000022172ca */ /* 0x000fe200000e0000 */
[----:B------:R-:W-:Y:S01]  /*be20*/  UIADD3 UR4, UP0, UR52, 0x470, URZ ;  /* 0x0000047034047890 */ /* 0x000fe2000ff1e03f */
[----:B-----5:R-:W-:Y:S01]  /*be30*/  R2UR UR37, R0 ;  /* 0x00000000002572ca */ /* 0x020fe200000e0000 */
[----:B------:R-:W4:Y:S01]  /*be40*/  S2R R5, SR_CgaCtaId ;  /* 0x0000000000057919 */ /* 0x000f220000008800 */
[----:B------:R-:W-:Y:S01]  /*be50*/  UMOV UR6, 0x30000 ;  /* 0x0003000000067882 */ /* 0x000fe20000000000 */
[----:B------:R-:W-:Y:S01]  /*be60*/  UIADD3.X UR5, URZ, UR53, URZ, UP0, !UPT ;  /* 0x000000353f057290 */ /* 0x000fe200087fe43f */
[----:B------:R-:W-:Y:S01]  /*be70*/  UMOV UR8, 0x0 ;  /* 0x0000000000087882 */ /* 0x000fe20000000000 */
[----:B------:R-:W-:Y:S01]  /*be80*/  UMOV UR9, 0x14f00000 ;  /* 0x14f0000000097882 */ /* 0x000fe20000000000 */
[----:B------:R-:W-:-:S05]  /*be90*/  UMOV UR34, URZ ;  /* 0x0000003f00227c82 */ /* 0x000fca0008000000 */
[----:B------:R-:W-:Y:S01]  /*bea0*/  UIADD3 UR33, UR33, 0x29870, URZ ;  /* 0x0002987021217890 */ /* 0x000fe2000fffe03f */
[----:B0-----:R-:W-:Y:S02]  /*beb0*/  LOP3.LUT R4, R4, 0x1, RZ, 0xc0, !PT ;  /* 0x0000000104047812 */ /* 0x001fe400078ec0ff */
[----:B----4-:R-:W-:-:S03]  /*bec0*/  LOP3.LUT R5, R5, 0x1, RZ, 0xc0, !PT ;  /* 0x0000000105057812 */ /* 0x010fc600078ec0ff */
[----:B------:R-:W-:-:S04]  /*bed0*/  IMAD R4, R4, 0x2800, RZ ;  /* 0x0000280004047824 */ /* 0x000fc800078e02ff */
[----:B------:R-:W-:Y:S02]  /*bee0*/  IMAD R4, R17, 0x5000, R4 ;  /* 0x0000500011047824 */ /* 0x000fe400078e0204 */
[----:B------:R-:W-:-:S03]  /*bef0*/  IMAD R5, R5, 0x50, RZ ;  /* 0x0000005005057824 */ /* 0x000fc600078e02ff */
[----:B------:R-:W-:Y:S01]  /*bf00*/  R2UR UR32, R4 ;  /* 0x00000000042072ca */ /* 0x000fe200000e0000 */
[----:B------:R-:W-:-:S05]  /*bf10*/  IMAD R6, R6, 0xa0, R5 ;  /* 0x000000a006067824 */ /* 0x000fca00078e0205 */
[----:B------:R-:W-:-:S07]  /*bf20*/  R2UR UR35, R6 ;  /* 0x00000000062372ca */ /* 0x000fce00000e0000 */
[----:B------:R-:W-:-:S09]  /*bf30*/  UIADD3 UR32, UR41, 0xa400, UR32 ;  /* 0x0000a40029207890 */ /* 0x000fd2000fffe020 */
[----:B------:R0:W-:Y:S01]  /*bf40*/  UTMALDG.4D.MULTICAST [UR32], [UR4], UR6, desc[UR8] ;  /* 0x00000820040073b4 */ /* 0x0001e20008019806 */
[----:B------:R-:W4:Y:S02]  /*bf50*/  SYNCS.PHASECHK.TRANS64.TRYWAIT P0, [R2+URZ+0x29840], R3 ;  /* 0x02984003020075a7 */ /* 0x000f24000800017f */
[----:B0---4-:R-:W-:Y:S05]  /*bf60*/  @!P0 BRA `(.L_x_189) ;  /* 0x0000002800dc8947 */ /* 0x011fea0003800000 */
.L_x_251:
[----:B------:R-:W4:Y:S02]  /*bf70*/  S2R R4, SR_TID.X ;  /* 0x0000000000047919 */ /* 0x000f240000002100 */
[----:B----4-:R-:W-:-:S04]  /*bf80*/  LOP3.LUT R4, R4, 0x7f, RZ, 0xc0, !PT ;  /* 0x0000007f04047812 */ /* 0x010fc800078ec0ff */
[----:B------:R-:W-:-:S13]  /*bf90*/  ISETP.NE.AND P0, PT, R4, RZ, PT ;  /* 0x000000ff0400720c */ /* 0x000fda0003f05270 */
[----:B0--3--:R-:W-:-:S04]  /*bfa0*/  @!P0 IMAD.MOV.U32 R3, RZ, RZ, 0x7800 ;  /* 0x00007800ff038424 */ /* 0x009fc800078e00ff */
[----:B------:R0:W-:Y:S01]  /*bfb0*/  @!P0 SYNCS.ARRIVE.TRANS64 RZ, [R2+URZ+0x29830], R3 ;  /* 0x0298300302ff89a7 */ /* 0x0001e2000800003f */
[----:B------:R-:W-:Y:S05]  /*bfc0*/  @P1 BRA `(.L_x_190) ;  /* 0x0000000000041947 */ /* 0x000fea0003800000 */
[----:B------:R-:W-:Y:S01]  /*bfd0*/  BPT.TRAP 0x1 ;  /* 0x000000040000795c */ /* 0x000fe20000300000 */
.L_x_190:
[----:B------:R-:W-:-:S13]  /*bfe0*/  LOP3.LUT P0, RZ, R19, 0x2, RZ, 0xc0, !PT ;  /* 0x0000000213ff7812 */ /* 0x000fda000780c0ff */
[----:B------:R-:W-:Y:S05]  /*bff0*/  @P0 BRA `(.L_x_191) ;  /* 0x0000000000040947 */ /* 0x000fea0003800000 */
[----:B------:R-:W-:Y:S01]  /*c000*/  BPT.TRAP 0x1 ;  /* 0x000000040000795c */ /* 0x000fe20000300000 */
.L_x_191:
[----:B0-----:R-:W0:Y:S01]  /*c010*/  S2R R3, SR_CgaCtaId ;  /* 0x0000000000037919 */ /* 0x001e220000008800 */
[----:B------:R-:W-:Y:S01]  /*c020*/  R2UR UR25, R2 ;  /* 0x00000000021972ca */ /* 0x000fe200000e0000 */
[----:B------:R-:W-:Y:S01]  /*c030*/  UIADD3 UR4, UP0, UR52, 0x370, URZ ;  /* 0x0000037034047890 */ /* 0x000fe2000ff1e03f */
[----:B------:R-:W-:Y:S01]  /*c040*/  R2UR UR27, R6 ;  /* 0x00000000061b72ca */ /* 0x000fe200000e0000 */
[----:B------:R-:W-:Y:S01]  /*c050*/  UMOV UR14, 0x30000 ;  /* 0x00030000000e7882 */ /* 0x000fe20000000000 */
[----:B------:R-:W-:Y:S01]  /*c060*/  R2UR UR29, R0 ;  /* 0x00000000001d72ca */ /* 0x000fe200000e0000 */
[----:B------:R-:W-:Y:S01]  /*c070*/  UIADD3.X UR5, URZ, UR53, URZ, UP0, !UPT ;  /* 0x000000353f057290 */ /* 0x000fe200087fe43f */
[----:B------:R-:W-:Y:S01]  /*c080*/  PLOP3.LUT P0, PT, PT, PT, PT, 0x80, 0x0 ;  /* 0x000000000000781c */ /* 0x000fe20003f0f070 */
[----:B------:R-:W-:Y:S01]  /*c090*/  UMOV UR6, 0x0 ;  /* 0x0000000000067882 */ /* 0x000fe20000000000 */
[----:B------:R-:W-:Y:S01]  /*c0a0*/  UMOV UR7, 0x14f00000 ;  /* 0x14f0000000077882 */ /* 0x000fe20000000000 */
[----:B------:R-:W-:Y:S01]  /*c0b0*/  UMOV UR26, URZ ;  /* 0x0000003f001a7c82 */ /* 0x000fe20008000000 */
[----:B------:R-:W-:Y:S01]  /*c0c0*/  UMOV UR28, UR36 ;  /* 0x00000024001c7c82 */ /* 0x000fe20008000000 */
[----:B------:R-:W-:Y:S01]  /*c0d0*/  UMOV UR18, 0x40 ;  /* 0x0000004000127882 */ /* 0x000fe20000000000 */
[----:B------:R-:W-:Y:S01]  /*c0e0*/  UMOV UR20, UR36 ;  /* 0x0000002400147c82 */ /* 0x000fe20008000000 */
[----:B------:R-:W-:Y:S01]  /*c0f0*/  UIADD3 UR25, UR25, 0x29830, URZ ;  /* 0x0002983019197890 */ /* 0x000fe2000fffe03f */
[----:B------:R-:W-:Y:S01]  /*c100*/  LOP3.LUT R19, R19, 0xfffffff7, RZ, 0xc0, !PT ;  /* 0xfffffff713137812 */ /* 0x000fe200078ec0ff */
[----:B------:R-:W-:Y:S01]  /*c110*/  UMOV UR19, UR27 ;  /* 0x0000001b00137c82 */ /* 0x000fe20008000000 */
[----:B------:R-:W-:Y:S01]  /*c120*/  UMOV UR10, 0x80 ;  /* 0x00000080000a7882 */ /* 0x000fe20000000000 */
[----:B------:R-:W-:Y:S01]  /*c130*/  UMOV UR21, UR29 ;  /* 0x0000001d00157c82 */ /* 0x000fe20008000000 */
[----:B------:R-:W-:Y:S01]  /*c140*/  UMOV UR12, UR36 ;  /* 0x00000024000c7c82 */ /* 0x000fe20008000000 */
[----:B------:R-:W-:Y:S01]  /*c150*/  UMOV UR11, UR27 ;  /* 0x0000001b000b7c82 */ /* 0x000fe20008000000 */
[----:B------:R-:W-:Y:S01]  /*c160*/  UMOV UR17, UR25 ;  /* 0x0000001900117c82 */ /* 0x000fe20008000000 */
[----:B------:R-:W-:Y:S01]  /*c170*/  UMOV UR13, UR29 ;  /* 0x0000001d000d7c82 */ /* 0x000fe20008000000 */
[----:B------:R-:W-:Y:S01]  /*c180*/  UMOV UR9, UR25 ;  /* 0x0000001900097c82 */ /* 0x000fe20008000000 */
[----:B------:R-:W-:Y:S01]  /*c190*/  IMAD.MOV.U32 R16, RZ, RZ, R0 ;  /* 0x000000ffff107224 */ /* 0x000fe200078e0000 */
[----:B------:R-:W-:-:S02]  /*c1a0*/  @P0 LOP3.LUT R19, R19, 0x8, RZ, 0xfc, !PT ;  /* 0x0000000813130812 */ /* 0x000fc400078efcff */
[----:B0-----:R-:W-:-:S05]  /*c1b0*/  LOP3.LUT R3, R3, 0x1, RZ, 0xc0, !PT ;  /* 0x0000000103037812 */ /* 0x001fca00078ec0ff */
[----:B------:R-:W-:-:S04]  /*c1c0*/  IMAD R3, R3, 0x1400, RZ ;  /* 0x0000140003037824 */ /* 0x000fc800078e02ff */
[----:B------:R-:W-:-:S05]  /*c1d0*/  IMAD R2, R17, 0x7800, R3 ;  /* 0x0000780011027824 */ /* 0x000fca00078e0203 */
[----:B------:R-:W-:-:S13]  /*c1e0*/  R2UR UR8, R2 ;  /* 0x00000000020872ca */ /* 0x000fda00000e0000 */
[----:B------:R-:W-:-:S04]  /*c1f0*/  UIADD3 UR8, UR41, UR8, URZ ;  /* 0x0000000829087290 */ /* 0x000fc8000fffe03f */
[----:B------:R-:W-:Y:S02]  /*c200*/  UIADD3 UR24, UR8, 0x1a400, URZ ;  /* 0x0001a40008187890 */ /* 0x000fe4000fffe03f */
[----:B------:R-:W-:Y:S02]  /*c210*/  UIADD3 UR16, UR8, 0x1cc00, URZ ;  /* 0x0001cc0008107890 */ /* 0x000fe4000fffe03f */
[----:B------:R-:W-:-:S05]  /*c220*/  UIADD3 UR8, UR8, 0x1f400, URZ ;  /* 0x0001f40008087890 */ /* 0x000fca000fffe03f */
[----:B------:R3:W-:Y:S02]  /*c230*/  UTMALDG.4D.MULTICAST [UR24], [UR4], UR14, desc[UR6] ;  /* 0x00000618040073b4 */ /* 0x0007e4000801980e */
[----:B------:R3:W-:Y:S02]  /*c240*/  UTMALDG.4D.MULTICAST [UR16], [UR4], UR14, desc[UR6] ;  /* 0x00000610040073b4 */ /* 0x0007e4000801980e */
[----:B------:R3:W-:Y:S02]  /*c250*/  UTMALDG.4D.MULTICAST [UR8], [UR4], UR14, desc[UR6] ;  /* 0x00000608040073b4 */ /* 0x0007e4000801980e */
[----:B---3--:R-:W-:Y:S01]  /*c260*/  NOP ;  /* 0x0000000000007918 */ /* 0x008fe20000000000 */
.L_x_183:
[----:B------:R-:W-:Y:S05]  /*c270*/  WARPSYNC.ALL ;  /* 0x0000000000007948 */ /* 0x000fea0003800000 */
[----:B------:R-:W-:Y:S01]  /*c280*/  UIADD3 UR4, UR41, 0x14400, URZ ;  /* 0x0001440029047890 */ /* 0x000fe2000fffe03f */
        /* <DEDUP_REMOVED lines=19> */
[----:B012---:R-:W-:Y:S05]  /*c3c0*/  CALL.ABS.NOINC R2 ;  /* 0x0000000002007343 */ /* 0x007fea0003c00000 */
.L_x_192:
[----:B------:R-:W3:Y:S01]  /*c3d0*/  S2R R2, SR_TID.X ;  /* 0x0000000000027919 */ /* 0x000ee20000002100 */
[----:B------:R-:W4:Y:S01]  /*c3e0*/  LDC R8, c[0x0][0x448] ;  /* 0x00011200ff087b82 */ /* 0x000f220000000800 */
[----:B------:R-:W-:Y:S01]  /*c3f0*/  USHF.R.S32.HI UR4, URZ, 0x1f, UR36 ;  /* 0x0000001f3f047899 */ /* 0x000fe20008011424 */
[----:B--2---:R-:W2:Y:S01]  /*c400*/  S2R R18, SR_TID.X ;  /* 0x0000000000127919 */ /* 0x004ea20000002100 */
[----:B------:R-:W-:Y:S01]  /*c410*/  ULDC.64 UR8, c[0x0][0x2d8] ;  /* 0x0000b60000087ab9 */ /* 0x000fe20000000a00 */
[----:B------:R-:W-:Y:S01]  /*c420*/  USHF.R.S32.HI UR7, URZ, 0x1f, UR44 ;  /* 0x0000001f3f077899 */ /* 0x000fe2000801142c */
[----:B------:R-:W2:Y:S03]  /*c430*/  S2R R7, SR_TID.X ;  /* 0x0000000000077919 */ /* 0x000ea60000002100 */
[----:B0-----:R-:W0:Y:S01]  /*c440*/  LDC R4, c[0x0][0xc38] ;  /* 0x00030e00ff047b82 */ /* 0x001e220000000800 */
[----:B------:R-:W-:-:S02]  /*c450*/  UIMAD UR6, UR4, UR8, URZ ;  /* 0x00000008040672a4 */ /* 0x000fc4000f8e023f */
[----:B------:R-:W-:Y:S02]  /*c460*/  UIMAD.WIDE.U32 UR4, UR36, UR8, URZ ;  /* 0x00000008240472a5 */ /* 0x000fe4000f8e003f */
[----:B------:R-:W-:-:S03]  /*c470*/  UIMAD UR6, UR36, UR9, UR6 ;  /* 0x00000009240672a4 */ /* 0x000fc6000f8e0206 */
[----:B------:R-:W-:Y:S01]  /*c480*/  ULDC.64 UR8, c[0x0][0x2e0] ;  /* 0x0000b80000087ab9 */ /* 0x000fe20000000a00 */
[----:B------:R-:W-:Y:S02]  /*c490*/  UIADD3 UR5, UR5, UR6, URZ ;  /* 0x0000000605057290 */ /* 0x000fe4000fffe03f */
[----:B------:R-:W-:Y:S02]  /*c4a0*/  UIMAD UR6, UR7, UR8, URZ ;  /* 0x00000008070672a4 */ /* 0x000fe4000f8e023f */
[----:B------:R-:W-:Y:S02]  /*c4b0*/  UIMAD.WIDE.U32 UR4, UR44, UR8, UR4 ;  /* 0x000000082c0472a5 */ /* 0x000fe4000f8e0004 */
[----:B------:R-:W-:Y:S01]  /*c4c0*/  UIMAD UR6, UR44, UR9, UR6 ;  /* 0x000000092c0672a4 */ /* 0x000fe2000f8e0206 */
[----:B----4-:R-:W-:-:S03]  /*c4d0*/  ISETP.NE.AND P0, PT, R8, 0x1, PT ;  /* 0x000000010800780c */ /* 0x010fc60003f05270 */
[----:B------:R-:W-:Y:S01]  /*c4e0*/  UIADD3 UR5, UR5, UR6, URZ ;  /* 0x0000000605057290 */ /* 0x000fe2000fffe03f */
[----:B---3--:R-:W-:-:S04]  /*c4f0*/  LOP3.LUT R2, R2, 0x7f, RZ, 0xc0, !PT ;  /* 0x0000007f02027812 */ /* 0x008fc800078ec0ff */
[----:B-1----:R-:W-:Y:S01]  /*c500*/  SHF.R.U32.HI R0, RZ, 0x2, R2 ;  /* 0x00000002ff007819 */ /* 0x002fe20000011602 */
[----:B--2---:R-:W-:-:S04]  /*c510*/  IMAD.SHL.U32 R18, R18, 0x20, RZ ;  /* 0x0000002012127824 */ /* 0x004fc800078e00ff */
[----:B------:R-:W1:Y:S01]  /*c520*/  @P0 LDC R3, c[0x0][0x44c] ;  /* 0x00011300ff030b82 */ /* 0x000e620000000800 */
[----:B------:R-:W-:Y:S02]  /*c530*/  IMAD R2, RZ, RZ, -UR45 ;  /* 0x8000002dff027e24 */ /* 0x000fe4000f8e02ff */
[----:B------:R-:W-:Y:S01]  /*c540*/  IMAD.SHL.U32 R7, R7, 0x10, RZ ;  /* 0x0000001007077824 */ /* 0x000fe200078e00ff */
[----:B------:R-:W-:Y:S01]  /*c550*/  LOP3.LUT R18, R0, 0x60, R18, 0xf8, !PT ;  /* 0x0000006000127812 */ /* 0x000fe200078ef812 */
[----:B0-----:R-:W-:-:S03]  /*c560*/  IMAD R2, R4, R2, UR50 ;  /* 0x0000003204027e24 */ /* 0x001fc6000f8e0202 */
[----:B------:R-:W0:Y:S01]  /*c570*/  @P0 LDC R0, c[0x0][0x450] ;  /* 0x00011400ff000b82 */ /* 0x000e220000000800 */
[----:B------:R-:W-:Y:S01]  /*c580*/  IMAD.SHL.U32 R5, R2, 0x80, RZ ;  /* 0x0000008002057824 */ /* 0x000fe200078e00ff */
[----:B------:R-:W-:-:S04]  /*c590*/  LOP3.LUT R7, R7, 0x30, RZ, 0xc0, !PT ;  /* 0x0000003007077812 */ /* 0x000fc800078ec0ff */
[----:B------:R-:W-:Y:S02]  /*c5a0*/  LOP3.LUT R2, R18, R5, RZ, 0xfc, !PT ;  /* 0x0000000512027212 */ /* 0x000fe400078efcff */
[C---:B------:R-:W-:Y:S01]  /*c5b0*/  LOP3.LUT R9, R7.reuse, 0x40, RZ, 0xfc, !PT ;  /* 0x0000004007097812 */ /* 0x040fe200078efcff */
[----:B------:R-:W2:Y:S01]  /*c5c0*/  S2R R18, SR_TID.X ;  /* 0x0000000000127919 */ /* 0x000ea20000002100 */
[----:B------:R-:W-:Y:S01]  /*c5d0*/  LOP3.LUT R7, R7, 0x80, RZ, 0xfc, !PT ;  /* 0x0000008007077812 */ /* 0x000fe200078efcff */
[----:B------:R-:W-:Y:S02]  /*c5e0*/  IMAD.MOV.U32 R6, RZ, RZ, R2 ;  /* 0x000000ffff067224 */ /* 0x000fe400078e0002 */
[----:B-1----:R-:W-:-:S05]  /*c5f0*/  @P0 IMAD.HI.U32 R3, R2, R3, RZ ;  /* 0x0000000302030227 */ /* 0x002fca00078e00ff */
[----:B0-----:R-:W-:-:S04]  /*c600*/  @P0 SHF.R.U32.HI R6, RZ, R0, R3 ;  /* 0x00000000ff060219 */ /* 0x001fc80000011603 */
[--C-:B------:R-:W-:Y:S01]  /*c610*/  SHF.R.S32.HI R4, RZ, 0x1f, R6.reuse ;  /* 0x0000001fff047819 */ /* 0x100fe20000011406 */
[----:B------:R-:W-:-:S04]  /*c620*/  IMAD.MOV R0, RZ, RZ, -R6 ;  /* 0x000000ffff007224 */ /* 0x000fc800078e0a06 */
[----:B------:R-:W-:Y:S02]  /*c630*/  IMAD R0, R8, R0, R2 ;  /* 0x0000000008007224 */ /* 0x000fe400078e0202 */
[----:B------:R-:W0:Y:S01]  /*c640*/  LDC.64 R2, c[0x0][0x2d0] ;  /* 0x0000b400ff027b82 */ /* 0x000e220000000a00 */
[C---:B--2---:R-:W-:Y:S01]  /*c650*/  IMAD.SHL.U32 R10, R18.reuse, 0x10, RZ ;  /* 0x00000010120a7824 */ /* 0x044fe200078e00ff */
[----:B------:R-:W-:-:S04]  /*c660*/  LOP3.LUT R18, R18, 0x7f, RZ, 0xc0, !PT ;  /* 0x0000007f12127812 */ /* 0x000fc800078ec0ff */
[----:B------:R-:W-:Y:S01]  /*c670*/  LOP3.LUT R10, R10, 0x30, RZ, 0xc0, !PT ;  /* 0x000000300a0a7812 */ /* 0x000fe200078ec0ff */
[----:B0-----:R-:W-:-:S04]  /*c680*/  IMAD R4, R4, R2, RZ ;  /* 0x0000000204047224 */ /* 0x001fc800078e02ff */
[C---:B------:R-:W-:Y:S02]  /*c690*/  IMAD R4, R6.reuse, R3, R4 ;  /* 0x0000000306047224 */ /* 0x040fe400078e0204 */
[----:B------:R-:W-:Y:S01]  /*c6a0*/  IMAD.WIDE.U32 R2, R6, R2, UR4 ;  /* 0x0000000406027e25 */ /* 0x000fe2000f8e0002 */
[----:B------:R-:W-:-:S03]  /*c6b0*/  ULDC.64 UR4, c[0x0][0x2c8] ;  /* 0x0000b20000047ab9 */ /* 0x000fc60000000a00 */
[----:B------:R-:W-:Y:S01]  /*c6c0*/  IMAD.IADD R3, R3, 0x1, R4 ;  /* 0x0000000103037824 */ /* 0x000fe200078e0204 */
[----:B------:R-:W-:Y:S01]  /*c6d0*/  SHF.R.S32.HI R4, RZ, 0x1f, R0 ;  /* 0x0000001fff047819 */ /* 0x000fe20000011400 */
[----:B------:R-:W-:-:S04]  /*c6e0*/  IMAD.WIDE.U32 R2, R0, UR4, R2 ;  /* 0x0000000400027c25 */ /* 0x000fc8000f8e0002 */
[----:B------:R-:W-:-:S04]  /*c6f0*/  IMAD R4, R4, UR4, RZ ;  /* 0x0000000404047c24 */ /* 0x000fc8000f8e02ff */
[----:B------:R-:W-:Y:S01]  /*c700*/  IMAD R0, R0, UR5, R4 ;  /* 0x0000000500007c24 */ /* 0x000fe2000f8e0204 */
[----:B------:R-:W-:Y:S02]  /*c710*/  ULDC.64 UR4, c[0x0][0x280] ;  /* 0x0000a00000047ab9 */ /* 0x000fe40000000a00 */
[----:B------:R-:W-:Y:S01]  /*c720*/  IADD3 R4, P0, R2, UR4, RZ ;  /* 0x0000000402047c10 */ /* 0x000fe2000ff1e0ff */
[----:B------:R-:W-:Y:S02]  /*c730*/  ULDC UR4, c[0x0][0x2b8] ;  /* 0x0000ae0000047ab9 */ /* 0x000fe40000000800 */
[----:B------:R-:W-:Y:S02]  /*c740*/  ISETP.GE.AND P3, PT, R10, UR4, PT ;  /* 0x000000040a007c0c */ /* 0x000fe4000bf66270 */
[----:B------:R-:W-:Y:S02]  /*c750*/  IADD3.X R3, R3, UR5, R0, P0, !PT ;  /* 0x0000000503037c10 */ /* 0x000fe400087fe400 */
[----:B------:R-:W-:-:S02]  /*c760*/  ISETP.GE.AND P0, PT, R9, UR4, PT ;  /* 0x0000000409007c0c */ /* 0x000fc4000bf06270 */
[----:B------:R0:W5:Y:S01]  /*c770*/  LDL R9, [R1+0x20] ;  /* 0x0000200001097983 */ /* 0x0001620000100800 */
[----:B------:R-:W-:Y:S01]  /*c780*/  ISETP.GE.AND P1, PT, R7, UR4, PT ;  /* 0x0000000407007c0c */ /* 0x000fe2000bf26270 */
[----:B------:R-:W-:Y:S01]  /*c790*/  UMOV UR4, 0xffffffff ;  /* 0xffffffff00047882 */ /* 0x000fe20000000000 */
[----:B------:R-:W-:Y:S02]  /*c7a0*/  SHF.R.U32.HI R18, RZ, 0x2, R18 ;  /* 0x00000002ff127819 */ /* 0x000fe40000011612 */
[----:B------:R-:W-:Y:S09]  /*c7b0*/  BRA.DIV UR4, `(.L_x_193) ;  /* 0x0000002204dc7947 */ /* 0x000ff2000b800000 */
[----:B------:R-:W1:Y:S01]  /*c7c0*/  SHFL.IDX PT, R7, R4, RZ, 0x1c1f ;  /* 0x001c1fff04077589 */ /* 0x000e6200000e0000 */
[----:B------:R-:W-:Y:S01]  /*c7d0*/  ULDC UR4, c[0x0][0x288] ;  /* 0x0000a20000047ab9 */ /* 0x000fe20000000800 */
[----:B------:R-:W-:Y:S02]  /*c7e0*/  IMAD.IADD R0, R18, 0x1, R5 ;  /* 0x0000000112007824 */ /* 0x000fe400078e0205 */
[----:B------:R-:W2:Y:S01]  /*c7f0*/  SHFL.IDX PT, R6, R3, RZ, 0x1c1f ;  /* 0x001c1fff03067589 */ /* 0x000ea200000e0000 */
[----:B------:R-:W-:Y:S02]  /*c800*/  IMAD R2, R8, UR4, RZ ;  /* 0x0000000408027c24 */ /* 0x000fe4000f8e02ff */
[----:B------:R-:W-:-:S03]  /*c810*/  VIADD R5, R0, 0x20 ;  /* 0x0000002000057836 */ /* 0x000fc60000000000 */
[----:B------:R-:W-:-:S13]  /*c820*/  ISETP.GE.AND P2, PT, R0, R2, PT ;  /* 0x000000020000720c */ /* 0x000fda0003f46270 */
[----:B-1----:R-:W-:-:S05]  /*c830*/  @!P2 IADD3 R7, P4, R10, R7, RZ ;  /* 0x000000070a07a210 */ /* 0x002fca0007f9e0ff */
[----:B--2---:R-:W-:-:S05]  /*c840*/  @!P2 IMAD.X R6, RZ, RZ, R6, P4 ;  /* 0x000000ffff06a224 */ /* 0x004fca00020e0606 */
[----:B------:R-:W-:-:S04]  /*c850*/  @!P2 LOP3.LUT R7, R7, R6, RZ, 0x3c, !PT ;  /* 0x000000060707a212 */ /* 0x000fc800078e3cff */
[----:B------:R-:W-:-:S04]  /*c860*/  @!P2 LOP3.LUT R6, R7, R6, RZ, 0x3c, !PT ;  /* 0x000000060706a212 */ /* 0x000fc800078e3cff */
[----:B------:R-:W-:-:S05]  /*c870*/  @!P2 LOP3.LUT R7, R7, R6, RZ, 0x3c, !PT ;  /* 0x000000060707a212 */ /* 0x000fca00078e3cff */
[----:B------:R-:W-:Y:S01]  /*c880*/  @!PT LDS RZ, [RZ] ;  /* 0x00000000fffff984 */ /* 0x000fe20000000800 */
[----:B-----5:R-:W-:Y:S04]  /*c890*/  @!P2 LDGSTS.E.BYPASS.LTC128B.128 [R9+0x14400], desc[UR48][R6.64], !P3 ;  /* 0x144000000609afae */ /* 0x020fe8000d901d70 */
[----:B------:R-:W-:Y:S04]  /*c8a0*/  @!P2 LDGSTS.E.BYPASS.LTC128B.128 [R9+0x16400], desc[UR48][R6.64+0x40], !P0 ;  /* 0x164000400609afae */ /* 0x000fe8000c101d70 */
[----:B------:R1:W-:Y:S01]  /*c8b0*/  @!P2 LDGSTS.E.BYPASS.LTC128B.128 [R9+0x18400], desc[UR48][R6.64+0x80], !P1 ;  /* 0x184000800609afae */ /* 0x0003e2000c901d70 */
[----:B------:R-:W-:-:S03]  /*c8c0*/  ISETP.GE.AND P2, PT, R5, R2, PT ;  /* 0x000000020500720c */ /* 0x000fc60003f46270 */
[----:B------:R-:W-:Y:S04]  /*c8d0*/  SHFL.IDX PT, R5, R3, 0x1, 0x1c1f ;  /* 0x003c1f0003057f89 */ /* 0x000fe800000e0000 */
[----:B-1----:R-:W1:Y:S06]  /*c8e0*/  SHFL.IDX PT, R6, R4, 0x1, 0x1c1f ;  /* 0x003c1f0004067f89 */ /* 0x002e6c00000e0000 */
[----:B-1----:R-:W-:-:S05]  /*c8f0*/  @!P2 IADD3 R6, P4, R10, R6, RZ ;  /* 0x000000060a06a210 */ /* 0x002fca0007f9e0ff */
[----:B------:R-:W-:-:S04]  /*c900*/  @!P2 IMAD.X R5, RZ, RZ, R5, P4 ;  /* 0x000000ffff05a224 */ /* 0x000fc800020e0605 */
[----:B------:R-:W-:Y:S02]  /*c910*/  @!P2 IMAD.MOV.U32 R7, RZ, RZ, R5 ;  /* 0x000000ffff07a224 */ /* 0x000fe400078e0005 */
[----:B------:R-:W-:-:S03]  /*c920*/  VIADD R5, R0, 0x40 ;  /* 0x0000004000057836 */ /* 0x000fc60000000000 */
[----:B------:R-:W-:Y:S04]  /*c930*/  @!P2 LDGSTS.E.BYPASS.LTC128B.128 [R9+0x14c00], desc[UR48][R6.64], !P3 ;  /* 0x14c000000609afae */ /* 0x000fe8000d901d70 */
[----:B------:R-:W-:Y:S04]  /*c940*/  @!P2 LDGSTS.E.BYPASS.LTC128B.128 [R9+0x16c00], desc[UR48][R6.64+0x40], !P0 ;  /* 0x16c000400609afae */ /* 0x000fe8000c101d70 */
[----:B------:R1:W-:Y:S01]  /*c950*/  @!P2 LDGSTS.E.BYPASS.LTC128B.128 [R9+0x18c00], desc[UR48][R6.64+0x80], !P1 ;  /* 0x18c000800609afae */ /* 0x0003e2000c901d70 */
[----:B------:R-:W-:-:S03]  /*c960*/  ISETP.GE.AND P2, PT, R5, R2, PT ;  /* 0x000000020500720c */ /* 0x000fc60003f46270 */
[----:B------:R-:W-:Y:S04]  /*c970*/  SHFL.IDX PT, R5, R3, 0x2, 0x1c1f ;  /* 0x005c1f0003057f89 */ /* 0x000fe800000e0000 */
[----:B------:R-:W-:Y:S04]  /*c980*/  SHFL.IDX PT, R3, R3, 0x3, 0x1c1f ;  /* 0x007c1f0003037f89 */ /* 0x000fe800000e0000 */
[----:B-1----:R-:W1:Y:S04]  /*c990*/  SHFL.IDX PT, R6, R4, 0x2, 0x1c1f ;  /* 0x005c1f0004067f89 */ /* 0x002e6800000e0000 */
[----:B------:R-:W2:Y:S01]  /*c9a0*/  SHFL.IDX PT, R4, R4, 0x3, 0x1c1f ;  /* 0x007c1f0004047f89 */ /* 0x000ea200000e0000 */
[----:B-1----:R-:W-:-:S05]  /*c9b0*/  @!P2 IADD3 R6, P4, R10, R6, RZ ;  /* 0x000000060a06a210 */ /* 0x002fca0007f9e0ff */
[----:B------:R-:W-:-:S04]  /*c9c0*/  @!P2 IMAD.X R5, RZ, RZ, R5, P4 ;  /* 0x000000ffff05a224 */ /* 0x000fc800020e0605 */
[----:B------:R-:W-:-:S05]  /*c9d0*/  @!P2 IMAD.MOV.U32 R7, RZ, RZ, R5 ;  /* 0x000000ffff07a224 */ /* 0x000fca00078e0005 */
[----:B------:R1:W-:Y:S04]  /*c9e0*/  @!P2 LDGSTS.E.BYPASS.LTC128B.128 [R9+0x15400], desc[UR48][R6.64], !P3 ;  /* 0x154000000609afae */ /* 0x0003e8000d901d70 */
[----:B------:R1:W-:Y:S04]  /*c9f0*/  @!P2 LDGSTS.E.BYPASS.LTC128B.128 [R9+0x17400], desc[UR48][R6.64+0x40], !P0 ;  /* 0x174000400609afae */ /* 0x0003e8000c101d70 */
[----:B--2---:R1:W-:Y:S02]  /*ca00*/  @!P2 LDGSTS.E.BYPASS.LTC128B.128 [R9+0x19400], desc[UR48][R6.64+0x80], !P1 ;  /* 0x194000800609afae */ /* 0x0043e4000c901d70 */
.L_x_260:
[----:B------:R-:W-:Y:S01]  /*ca10*/  VIADD R0, R0, 0x60 ;  /* 0x0000006000007836 */ /* 0x000fe20000000000 */
[----:B------:R-:W-:Y:S04]  /*ca20*/  BSSY B0, `(.L_x_194) ;  /* 0x000000b000007945 */ /* 0x000fe80003800000 */
[----:B------:R-:W-:-:S13]  /*ca30*/  ISETP.GE.AND P2, PT, R0, R2, PT ;  /* 0x000000020000720c */ /* 0x000fda0003f46270 */
[----:B------:R-:W-:Y:S05]  /*ca40*/  @P2 BRA `(.L_x_195) ;  /* 0x0000000000202947 */ /* 0x000fea0003800000 */
[----:B------:R-:W-:-:S05]  /*ca50*/  IADD3 R2, P2, R10, R4, RZ ;  /* 0x000000040a027210 */ /* 0x000fca0007f5e0ff */
[----:B------:R-:W-:-:S05]  /*ca60*/  IMAD.X R3, RZ, RZ, R3, P2 ;  /* 0x000000ffff037224 */ /* 0x000fca00010e0603 */
[----:B------:R-:W-:Y:S01]  /*ca70*/  @!PT LDS RZ, [RZ] ;  /* 0x00000000fffff984 */ /* 0x000fe20000000800 */
[----:B------:R-:W-:Y:S01]  /*ca80*/  @!PT LDS RZ, [RZ] ;  /* 0x00000000fffff984 */ /* 0x000fe20000000800 */
[----:B------:R-:W-:Y:S01]  /*ca90*/  @!PT LDS RZ, [RZ] ;  /* 0x00000000fffff984 */ /* 0x000fe20000000800 */
[----:B------:R2:W-:Y:S04]  /*caa0*/  LDGSTS.E.BYPASS.LTC128B.128 [R9+0x15c00], desc[UR48][R2.64], !P3 ;  /* 0x15c0000002097fae */ /* 0x0005e8000d901d70 */
[----:B------:R2:W-:Y:S04]  /*cab0*/  LDGSTS.E.BYPASS.LTC128B.128 [R9+0x17c00], desc[UR48][R2.64+0x40], !P0 ;  /* 0x17c0004002097fae */ /* 0x0005e8000c101d70 */
[----:B------:R2:W-:Y:S02]  /*cac0*/  LDGSTS.E.BYPASS.LTC128B.128 [R9+0x19c00], desc[UR48][R2.64+0x80], !P1 ;  /* 0x19c0008002097fae */ /* 0x0005e4000c901d70 */
.L_x_195:
[----:B------:R-:W-:Y:S05]  /*cad0*/  BSYNC B0 ;  /* 0x0000000000007941 */ /* 0x000fea0003800000 */
.L_x_194:
        /* <DEDUP_REMOVED lines=10> */
.L_x_261:
[----:B------:R-:W-:-:S06]  /*cb80*/  UISETP.GE.AND UP0, UPT, UR40, 0xa1, UPT ;  /* 0x000000a12800788c */ /* 0x000fcc000bf06270 */
[----:B------:R-:W-:-:S13]  /*cb90*/  PLOP3.LUT P0, PT, PT, PT, UP0, 0x80, 0x0 ;  /* 0x000000000000781c */ /* 0x000fda0003f0f008 */
[----:B------:R-:W-:Y:S05]  /*cba0*/  @!P0 BRA `(.L_x_197) ;  /* 0x00000010003c8947 */ /* 0x000fea0003800000 */
[----:B--2---:R2:W5:Y:S01]  /*cbb0*/  LDL.LU R0, [R1] ;  /* 0x0000000001007983 */ /* 0x0045620000300800 */
[----:B------:R-:W-:Y:S01]  /*cbc0*/  UIADD3 UR4, UR39, -0x2, URZ ;  /* 0xfffffffe27047890 */ /* 0x000fe2000fffe03f */
[----:B------:R-:W-:-:S05]  /*cbd0*/  IMAD.MOV.U32 R3, RZ, RZ, R17 ;  /* 0x000000ffff037224 */ /* 0x000fca00078e0011 */
[----:B------:R-:W-:-:S07]  /*cbe0*/  IMAD.U32 R2, RZ, RZ, UR4 ;  /* 0x00000004ff027e24 */ /* 0x000fce000f8e00ff */
.L_x_222:
[----:B------:R-:W-:Y:S01]  /*cbf0*/  VIADD R17, R3, 0x1 ;  /* 0x0000000103117836 */ /* 0x000fe20000000000 */
[----:B------:R-:W-:Y:S01]  /*cc00*/  LOP3.LUT P1, RZ, R19, 0x8, RZ, 0xc0, !PT ;  /* 0x0000000813ff7812 */ /* 0x000fe2000782c0ff */
[----:B------:R-:W-:Y:S03]  /*cc10*/  BSSY B0, `(.L_x_198) ;  /* 0x0000098000007945 */ /* 0x000fe60003800000 */
[----:B------:R-:W-:-:S04]  /*cc20*/  ISETP.NE.AND P0, PT, R17, 0x2, PT ;  /* 0x000000021100780c */ /* 0x000fc80003f05270 */
[----:B------:R-:W-:Y:S02]  /*cc30*/  SEL R4, RZ, 0x1, P0 ;  /* 0x00000001ff047807 */ /* 0x000fe40000000000 */
[----:B------:R-:W-:Y:S02]  /*cc40*/  SEL R17, R17, RZ, P0 ;  /* 0x000000ff11117207 */ /* 0x000fe40000000000 */
[----:B-1---5:R-:W-:-:S05]  /*cc50*/  LOP3.LUT R9, R0, R4, RZ, 0x3c, !PT ;  /* 0x0000000400097212 */ /* 0x022fca00078e3cff */
[----:B------:R1:W-:Y:S01]  /*cc60*/  STL [R1], R9 ;  /* 0x0000000901007387 */ /* 0x0003e20000100800 */
[----:B--2---:R-:W-:Y:S05]  /*cc70*/  @!P1 BRA `(.L_x_199) ;  /* 0x0000000800449947 */ /* 0x004fea0003800000 */
[----:B------:R-:W-:Y:S01]  /*cc80*/  LOP3.LUT P1, RZ, R19, 0x4, RZ, 0xc0, !PT ;  /* 0x0000000413ff7812 */ /* 0x000fe2000782c0ff */
[----:B------:R-:W-:-:S12]  /*cc90*/  IMAD.MOV.U32 R8, RZ, RZ, R2 ;  /* 0x000000ffff087224 */ /* 0x000fd800078e0002 */
[----:B------:R-:W-:Y:S05]  /*cca0*/  @!P1 BRA `(.L_x_200) ;  /* 0x0000000000509947 */ /* 0x000fea0003800000 */
[----:B------:R-:W3:Y:S01]  /*ccb0*/  LDL R10, [R1+0x8] ;  /* 0x00000800010a7983 */ /* 0x000ee20000100800 */
[----:B------:R-:W4:Y:S01]  /*ccc0*/  LDC R8, c[0x0][0x43c] ;  /* 0x00010f00ff087b82 */ /* 0x000f220000000800 */
[----:B------:R-:W-:Y:S02]  /*ccd0*/  ULDC.64 UR4, c[0x0][0x428] ;  /* 0x00010a0000047ab9 */ /* 0x000fe40000000a00 */
[----:B------:R-:W2:Y:S01]  /*cce0*/  LDL R7, [R1+0x4] ;  /* 0x0000040001077983 */ /* 0x000ea20000100800 */
[----:B----4-:R-:W-:-:S13]  /*ccf0*/  ISETP.NE.AND P0, PT, R8, 0x1, PT ;  /* 0x000000010800780c */ /* 0x010fda0003f05270 */
[----:B------:R-:W4:Y:S02]  /*cd00*/  @P0 LDC.64 R4, c[0x0][0x440] ;  /* 0x00011000ff040b82 */ /* 0x000f240000000a00 */
[----:B----4-:R-:W-:-:S04]  /*cd10*/  @P0 IMAD.HI.U32 R6, R2, R4, RZ ;  /* 0x0000000402060227 */ /* 0x010fc800078e00ff */
[----:B------:R-:W-:Y:S01]  /*cd20*/  IMAD.MOV.U32 R4, RZ, RZ, R2 ;  /* 0x000000ffff047224 */ /* 0x000fe200078e0002 */
[----:B------:R-:W-:-:S05]  /*cd30*/  @P0 SHF.R.U32.HI R4, RZ, R5, R6 ;  /* 0x00000005ff040219 */ /* 0x000fca0000011606 */
[----:B------:R-:W-:-:S04]  /*cd40*/  IMAD.MOV R5, RZ, RZ, -R4 ;  /* 0x000000ffff057224 */ /* 0x000fc800078e0a04 */
[----:B------:R-:W-:Y:S01]  /*cd50*/  IMAD R8, R8, R5, R2 ;  /* 0x0000000508087224 */ /* 0x000fe200078e0202 */
[----:B------:R-:W-:Y:S01]  /*cd60*/  SHF.R.S32.HI R5, RZ, 0x1f, R4 ;  /* 0x0000001fff057819 */ /* 0x000fe20000011404 */
[----:B---3--:R-:W-:-:S04]  /*cd70*/  IMAD R6, R10, UR4, RZ ;  /* 0x000000040a067c24 */ /* 0x008fc8000f8e02ff */
[C---:B--2---:R-:W-:Y:S02]  /*cd80*/  IMAD R6, R7.reuse, UR5, R6 ;  /* 0x0000000507067c24 */ /* 0x044fe4000f8e0206 */
[----:B------:R-:W-:Y:S01]  /*cd90*/  IMAD.WIDE.U32 R4, R7, UR4, R4 ;  /* 0x0000000407047c25 */ /* 0x000fe2000f8e0004 */
[----:B------:R-:W-:-:S03]  /*cda0*/  ULDC.64 UR4, c[0x0][0x418] ;  /* 0x0001060000047ab9 */ /* 0x000fc60000000a00 */
[----:B------:R-:W-:Y:S01]  /*cdb0*/  IMAD.IADD R5, R6, 0x1, R5 ;  /* 0x0000000106057824 */ /* 0x000fe200078e0205 */
[----:B------:R-:W-:-:S04]  /*cdc0*/  LEA R6, P0, R4, UR4, 0x2 ;  /* 0x0000000404067c11 */ /* 0x000fc8000f8010ff */
[----:B------:R-:W-:-:S05]  /*cdd0*/  LEA.HI.X R7, R4, UR5, R5, 0x2, P0 ;  /* 0x0000000504077c11 */ /* 0x000fca00080f1405 */
[----:B------:R3:W5:Y:S04]  /*cde0*/  LDG.E R16, desc[UR48][R6.64] ;  /* 0x0000003006107981 */ /* 0x000768000c1e1900 */
.L_x_200:
[----:B---3--:R-:W-:Y:S01]  /*cdf0*/  LEA R6, R17, UR41, 0x3 ;  /* 0x0000002911067c11 */ /* 0x008fe2000f8e18ff */
[----:B------:R-:W-:Y:S01]  /*ce00*/  BSSY B1, `(.L_x_201) ;  /* 0x0000004000017945 */ /* 0x000fe20003800000 */
[----:B------:R-:W-:-:S04]  /*ce10*/  SHF.L.U32 R5, R9, 0x1f, RZ ;  /* 0x0000001f09057819 */ /* 0x000fc800000006ff */
[----:B------:R-:W3:Y:S02]  /*ce20*/  SYNCS.PHASECHK.TRANS64.TRYWAIT P0, [R6+URZ+0x29880], R5 ;  /* 0x02988005060075a7 */ /* 0x000ee4000800017f */
[----:B---3--:R-:W-:Y:S05]  /*ce30*/  @!P0 BRA `(.L_x_202) ;  /* 0x0000002000a48947 */ /* 0x008fea0003800000 */
.L_x_262:
[----:B------:R-:W-:Y:S05]  /*ce40*/  BSYNC B1 ;  /* 0x0000000000017941 */ /* 0x000fea0003800000 */
.L_x_201:
[----:B------:R-:W4:Y:S01]  /*ce50*/  S2R R4, SR_TID.X ;  /* 0x0000000000047919 */ /* 0x000f220000002100 */
[----:B------:R-:W-:Y:S01]  /*ce60*/  UPRMT UR4, UR47, 0x9910, URZ ;  /* 0x000099102f047896 */ /* 0x000fe2000800003f */
[----:B----4-:R-:W-:-:S04]  /*ce70*/  LOP3.LUT R4, R4, 0x7f, RZ, 0xc0, !PT ;  /* 0x0000007f04047812 */ /* 0x010fc800078ec0ff */
[----:B------:R-:W-:-:S13]  /*ce80*/  ISETP.NE.AND P0, PT, R4, RZ, PT ;  /* 0x000000ff0400720c */ /* 0x000fda0003f05270 */
[----:B------:R-:W-:-:S04]  /*ce90*/  @!P0 IMAD.MOV.U32 R4, RZ, RZ, 0x5000 ;  /* 0x00005000ff048424 */ /* 0x000fc800078e00ff */
[----:B------:R4:W-:Y:S02]  /*cea0*/  @!P0 SYNCS.ARRIVE.TRANS64 RZ, [R6+URZ+0x29870], R4 ;  /* 0x0298700406ff89a7 */ /* 0x0009e4000800003f */
[----:B----4-:R-:W-:-:S05]  /*ceb0*/  IMAD.U32 R4, RZ, RZ, UR4 ;  /* 0x00000004ff047e24 */ /* 0x010fca000f8e00ff */
[----:B------:R-:W-:-:S13]  /*cec0*/  ISETP.NE.AND P1, PT, R4, 0x2, PT ;  /* 0x000000020400780c */ /* 0x000fda0003f25270 */
[----:B------:R-:W-:Y:S05]  /*ced0*/  @P1 BRA `(.L_x_203) ;  /* 0x0000000000041947 */ /* 0x000fea0003800000 */
[----:B------:R-:W-:Y:S01]  /*cee0*/  BPT.TRAP 0x1 ;  /* 0x000000040000795c */ /* 0x000fe20000300000 */
.L_x_203:
[----:B------:R-:W-:Y:S01]  /*cef0*/  LOP3.LUT P0, RZ, R19, 0x2, RZ, 0xc0, !PT ;  /* 0x0000000213ff7812 */ /* 0x000fe2000780c0ff */
[----:B------:R-:W-:-:S12]  /*cf00*/  BSSY B1, `(.L_x_204) ;  /* 0x0000003000017945 */ /* 0x000fd80003800000 */
[----:B------:R-:W-:Y:S05]  /*cf10*/  @P0 BRA `(.L_x_205) ;  /* 0x0000000000040947 */ /* 0x000fea0003800000 */
[----:B------:R-:W-:Y:S01]  /*cf20*/  BPT.TRAP 0x1 ;  /* 0x000000040000795c */ /* 0x000fe20000300000 */
.L_x_205:
[----:B------:R-:W-:Y:S05]  /*cf30*/  BSYNC B1 ;  /* 0x0000000000017941 */ /* 0x000fea0003800000 */
.L_x_204:
[----:B------:R-:W4:Y:S01]  /*cf40*/  S2R R4, SR_CgaCtaId ;  /* 0x0000000000047919 */ /* 0x000f220000008800 */
[----:B-1----:R-:W-:Y:S01]  /*cf50*/  IMAD.MOV.U32 R9, RZ, RZ, RZ ;  /* 0x000000ffff097224 */ /* 0x002fe200078e00ff */
[----:B------:R-:W-:Y:S01]  /*cf60*/  UIADD3 UR4, UP0, UR52, 0x470, URZ ;  /* 0x0000047034047890 */ /* 0x000fe2000ff1e03f */
[----:B------:R-:W-:Y:S01]  /*cf70*/  IMAD.U32 R7, RZ, RZ, UR41 ;  /* 0x00000029ff077e24 */ /* 0x000fe2000f8e00ff */
[----:B------:R-:W1:Y:S01]  /*cf80*/  S2R R10, SR_CgaCtaId ;  /* 0x00000000000a7919 */ /* 0x000e620000008800 */
[----:B------:R-:W-:Y:S01]  /*cf90*/  PLOP3.LUT P0, PT, PT, PT, PT, 0x80, 0x0 ;  /* 0x000000000000781c */ /* 0x000fe20003f0f070 */
[----:B------:R-:W-:Y:S01]  /*cfa0*/  UIADD3.X UR5, URZ, UR53, URZ, UP0, !UPT ;  /* 0x000000353f057290 */ /* 0x000fe200087fe43f */
[----:B------:R-:W-:Y:S01]  /*cfb0*/  R2UR UR10, R9 ;  /* 0x00000000090a72ca */ /* 0x000fe200000e0000 */
[----:B------:R-:W-:Y:S01]  /*cfc0*/  UMOV UR6, 0x30000 ;  /* 0x0003000000067882 */ /* 0x000fe20000000000 */
[----:B------:R-:W-:Y:S01]  /*cfd0*/  UMOV UR14, 0x0 ;  /* 0x00000000000e7882 */ /* 0x000fe20000000000 */
[----:B------:R-:W-:Y:S01]  /*cfe0*/  UMOV UR15, 0x14f00000 ;  /* 0x14f00000000f7882 */ /* 0x000fe20000000000 */
[----:B----4-:R-:W-:-:S02]  /*cff0*/  LOP3.LUT R4, R4, 0x1, RZ, 0xc0, !PT ;  /* 0x0000000104047812 */ /* 0x010fc400078ec0ff */
[----:B-1----:R-:W-:-:S03]  /*d000*/  LOP3.LUT R10, R10, 0x1, RZ, 0xc0, !PT ;  /* 0x000000010a0a7812 */ /* 0x002fc600078ec0ff */
[----:B------:R-:W-:-:S04]  /*d010*/  IMAD R4, R4, 0x2800, RZ ;  /* 0x0000280004047824 */ /* 0x000fc800078e02ff */
[----:B------:R-:W-:Y:S02]  /*d020*/  IMAD R4, R17, 0x5000, R4 ;  /* 0x0000500011047824 */ /* 0x000fe400078e0204 */
[----:B------:R-:W-:-:S03]  /*d030*/  IMAD R10, R10, 0x50, RZ ;  /* 0x000000500a0a7824 */ /* 0x000fc600078e02ff */
[----:B------:R-:W-:Y:S01]  /*d040*/  IADD3 R4, R7, 0xa400, R4 ;  /* 0x0000a40007047810 */ /* 0x000fe20007ffe004 */
[----:B------:R-:W-:Y:S02]  /*d050*/  IMAD R7, R8, 0xa0, R10 ;  /* 0x000000a008077824 */ /* 0x000fe400078e020a */
[----:B------:R-:W-:-:S07]  /*d060*/  VIADD R8, R6, 0x29870 ;  /* 0x0002987006087836 */ /* 0x000fce0000000000 */
.L_x_206:
        /* <DEDUP_REMOVED lines=8> */
[----:B------:R1:W-:Y:S02]  /*d0f0*/  UTMALDG.4D.MULTICAST [UR8], [UR4], UR6, desc[UR14] ;  /* 0x00000e08040073b4 */ /* 0x0003e40008019806 */
[----:B-1----:R-:W-:Y:S05]  /*d100*/  @P0 BRA.U.ANY `(.L_x_206) ;  /* 0xfffffffd00d80947 */ /* 0x002fea000393ffff */
[----:B------:R-:W1:Y:S01]  /*d110*/  SYNCS.PHASECHK.TRANS64.TRYWAIT P0, [R6+URZ+0x29840], R5 ;  /* 0x02984005060075a7 */ /* 0x000e62000800017f */
[----:B------:R-:W-:Y:S04]  /*d120*/  BSSY B1, `(.L_x_207) ;  /* 0x0000002000017945 */ /* 0x000fe80003800000 */
[----:B-1----:R-:W-:Y:S05]  /*d130*/  @!P0 BRA `(.L_x_208) ;  /* 0x0000001c00f88947 */ /* 0x002fea0003800000 */
.L_x_263:
[----:B------:R-:W-:Y:S05]  /*d140*/  BSYNC B1 ;  /* 0x0000000000017941 */ /* 0x000fea0003800000 */
.L_x_207:
[----:B------:R-:W4:Y:S02]  /*d150*/  S2R R4, SR_TID.X ;  /* 0x0000000000047919 */ /* 0x000f240000002100 */
[----:B----4-:R-:W-:-:S04]  /*d160*/  LOP3.LUT R4, R4, 0x7f, RZ, 0xc0, !PT ;  /* 0x0000007f04047812 */ /* 0x010fc800078ec0ff */
[----:B------:R-:W-:-:S13]  /*d170*/  ISETP.NE.AND P0, PT, R4, RZ, PT ;  /* 0x000000ff0400720c */ /* 0x000fda0003f05270 */
[----:B------:R-:W-:-:S04]  /*d180*/  @!P0 IMAD.MOV.U32 R4, RZ, RZ, 0x7800 ;  /* 0x00007800ff048424 */ /* 0x000fc800078e00ff */
[----:B------:R4:W-:Y:S01]  /*d190*/  @!P0 SYNCS.ARRIVE.TRANS64 RZ, [R6+URZ+0x29830], R4 ;  /* 0x0298300406ff89a7 */ /* 0x0009e2000800003f */
[----:B------:R-:W-:Y:S05]  /*d1a0*/  @P1 BRA `(.L_x_209) ;  /* 0x0000000000041947 */ /* 0x000fea0003800000 */
[----:B------:R-:W-:Y:S01]  /*d1b0*/  BPT.TRAP 0x1 ;  /* 0x000000040000795c */ /* 0x000fe20000300000 */
.L_x_209:
[----:B------:R-:W-:Y:S01]  /*d1c0*/  LOP3.LUT P0, RZ, R19, 0x2, RZ, 0xc0, !PT ;  /* 0x0000000213ff7812 */ /* 0x000fe2000780c0ff */
[----:B------:R-:W-:-:S12]  /*d1d0*/  BSSY B1, `(.L_x_210) ;  /* 0x0000003000017945 */ /* 0x000fd80003800000 */
[----:B------:R-:W-:Y:S05]  /*d1e0*/  @P0 BRA `(.L_x_211) ;  /* 0x0000000000040947 */ /* 0x000fea0003800000 */
[----:B------:R-:W-:Y:S01]  /*d1f0*/  BPT.TRAP 0x1 ;  /* 0x000000040000795c */ /* 0x000fe20000300000 */
.L_x_211:
[----:B------:R-:W-:Y:S05]  /*d200*/  BSYNC B1 ;  /* 0x0000000000017941 */ /* 0x000fea0003800000 */
.L_x_210:
[----:B----4-:R-:W4:Y:S01]  /*d210*/  S2R R4, SR_CgaCtaId ;  /* 0x0000000000047919 */ /* 0x010f220000008800 */
[----:B------:R-:W-:Y:S01]  /*d220*/  R2UR UR10, R9 ;  /* 0x00000000090a72ca */ /* 0x000fe200000e0000 */
[----:B------:R-:W-:Y:S01]  /*d230*/  UIADD3 UR4, UP0, UR52, 0x370, URZ ;  /* 0x0000037034047890 */ /* 0x000fe2000ff1e03f */
[----:B------:R-:W-:Y:S01]  /*d240*/  PLOP3.LUT P0, PT, PT, PT, PT, 0x80, 0x0 ;  /* 0x000000000000781c */ /* 0x000fe20003f0f070 */
[----:B-1-3--:R-:W-:Y:S01]  /*d250*/  VIADD R6, R6, 0x29830 ;  /* 0x0002983006067836 */ /* 0x00afe20000000000 */
[----:B------:R-:W-:Y:S01]  /*d260*/  UMOV UR6, 0x30000 ;  /* 0x0003000000067882 */ /* 0x000fe20000000000 */
[----:B------:R-:W-:Y:S01]  /*d270*/  UIADD3.X UR5, URZ, UR53, URZ, UP0, !UPT ;  /* 0x000000353f057290 */ /* 0x000fe200087fe43f */
[----:B------:R-:W-:Y:S01]  /*d280*/  UMOV UR14, 0x0 ;  /* 0x00000000000e7882 */ /* 0x000fe20000000000 */
[----:B------:R-:W-:Y:S01]  /*d290*/  UMOV UR15, 0x14f00000 ;  /* 0x14f00000000f7882 */ /* 0x000fe20000000000 */
[----:B----4-:R-:W-:-:S05]  /*d2a0*/  LOP3.LUT R4, R4, 0x1, RZ, 0xc0, !PT ;  /* 0x0000000104047812 */ /* 0x010fca00078ec0ff */
[----:B------:R-:W-:-:S04]  /*d2b0*/  IMAD R4, R4, 0x1400, RZ ;  /* 0x0000140004047824 */ /* 0x000fc800078e02ff */
[----:B------:R-:W-:-:S04]  /*d2c0*/  IMAD R4, R17, 0x7800, R4 ;  /* 0x0000780011047824 */ /* 0x000fc800078e0204 */
[----:B------:R-:W-:-:S04]  /*d2d0*/  VIADD R4, R4, UR41 ;  /* 0x0000002904047c36 */ /* 0x000fc80008000000 */
[----:B------:R-:W-:-:S07]  /*d2e0*/  VIADD R5, R4, 0x1a400 ;  /* 0x0001a40004057836 */ /* 0x000fce0000000000 */
.L_x_212:
        /* <DEDUP_REMOVED lines=10> */
[----:B------:R-:W-:Y:S01]  /*d390*/  PLOP3.LUT P0, PT, PT, PT, PT, 0x80, 0x0 ;  /* 0x000000000000781c */ /* 0x000fe20003f0f070 */
[----:B------:R-:W-:Y:S01]  /*d3a0*/  VIADD R5, R4, 0x1cc00 ;  /* 0x0001cc0004057836 */ /* 0x000fe20000000000 */
[----:B------:R-:W-:Y:S01]  /*d3b0*/  UMOV UR6, 0x30000 ;  /* 0x0003000000067882 */ /* 0x000fe20000000000 */
[----:B------:R-:W-:Y:S01]  /*d3c0*/  UMOV UR14, 0x0 ;  /* 0x00000000000e7882 */ /* 0x000fe20000000000 */
[----:B------:R-:W-:Y:S01]  /*d3d0*/  UMOV UR15, 0x14f00000 ;  /* 0x14f00000000f7882 */ /* 0x000fe20000000000 */
[----:B------:R-:W-:-:S08]  /*d3e0*/  UMOV UR10, 0x40 ;  /* 0x00000040000a7882 */ /* 0x000fd00000000000 */
.L_x_213:
        /* <DEDUP_REMOVED lines=16> */
.L_x_214:
        /* <DEDUP_REMOVED lines=9> */
[----:B---3--:R-:W-:Y:S05]  /*d580*/  @P0 BRA.U.ANY `(.L_x_214) ;  /* 0xfffffffd00d80947 */ /* 0x008fea000393ffff */
.L_x_199:
[----:B------:R-:W-:Y:S05]  /*d590*/  BSYNC B0 ;  /* 0x0000000000007941 */ /* 0x000fea0003800000 */
.L_x_198:
[----:B------:R-:W-:-:S05]  /*d5a0*/  IMAD.U32 R4, RZ, RZ, UR42 ;  /* 0x0000002aff047e24 */ /* 0x000fca000f8e00ff */
[----:B------:R-:W-:-:S13]  /*d5b0*/  ISETP.NE.AND P0, PT, R4, 0x3, PT ;  /* 0x000000030400780c */ /* 0x000fda0003f05270 */
[----:B------:R-:W-:Y:S05]  /*d5c0*/  @!P0 BRA `(.L_x_215) ;  /* 0x0000000000048947 */ /* 0x000fea0003800000 */
[----:B------:R-:W-:Y:S01]  /*d5d0*/  BPT.TRAP 0x1 ;  /* 0x000000040000795c */ /* 0x000fe20000300000 */
.L_x_215:
[----:B------:R-:W-:Y:S01]  /*d5e0*/  IMAD.U32 R4, RZ, RZ, UR47 ;  /* 0x0000002fff047e24 */ /* 0x000fe2000f8e00ff */
[----:B------:R-:W-:Y:S01]  /*d5f0*/  LEA R18, R3, UR41, 0x3 ;  /* 0x0000002903127c11 */ /* 0x000fe2000f8e18ff */
[----:B------:R-:W-:Y:S03]  /*d600*/  BSSY B0, `(.L_x_216) ;  /* 0x0000006000007945 */ /* 0x000fe60003800000 */
[----:B------:R-:W-:Y:S02]  /*d610*/  ISETP.NE.AND P1, PT, R4, 0x3, PT ;  /* 0x000000030400780c */ /* 0x000fe40003f25270 */
[----:B------:R-:W-:-:S04]  /*d620*/  LOP3.LUT R4, R0, 0x1, RZ, 0x3c, !PT ;  /* 0x0000000100047812 */ /* 0x000fc800078e3cff */
[----:B------:R-:W-:-:S04]  /*d630*/  SHF.L.U32 R4, R4, 0x1f, RZ ;  /* 0x0000001f04047819 */ /* 0x000fc800000006ff */
[----:B------:R-:W3:Y:S02]  /*d640*/  SYNCS.PHASECHK.TRANS64.TRYWAIT P2, [R18+URZ+0x29870], R4 ;  /* 0x02987004120075a7 */ /* 0x000ee4000804017f */
[----:B---3--:R-:W-:Y:S05]  /*d650*/  @!P2 BRA `(.L_x_217) ;  /* 0x0000001800c4a947 */ /* 0x008fea0003800000 */
.L_x_264:
[----:B------:R-:W-:Y:S05]  /*d660*/  BSYNC B0 ;  /* 0x0000000000007941 */ /* 0x000fea0003800000 */
.L_x_216:
[----:B------:R-:W-:Y:S05]  /*d670*/  @!P1 BRA `(.L_x_218) ;  /* 0x0000000000049947 */ /* 0x000fea0003800000 */
[----:B------:R-:W-:Y:S01]  /*d680*/  BPT.TRAP 0x1 ;  /* 0x000000040000795c */ /* 0x000fe20000300000 */
.L_x_218:
[----:B------:R-:W-:Y:S01]  /*d690*/  SHF.L.U32 R0, R0, 0x1f, RZ ;  /* 0x0000001f00007819 */ /* 0x000fe200000006ff */
[----:B------:R-:W-:-:S03]  /*d6a0*/  IMAD R12, R3, 0x5000, RZ ;  /* 0x00005000030c7824 */ /* 0x000fc600078e02ff */
[----:B------:R-:W4:Y:S02]  /*d6b0*/  SYNCS.PHASECHK.TRANS64.TRYWAIT P2, [R18+URZ+0x29860], R0 ;  /* 0x02986000120075a7 */ /* 0x000f24000804017f */
[----:B----4-:R-:W-:Y:S05]  /*d6c0*/  @!P2 BRA `(.L_x_219) ;  /* 0x0000001800bca947 */ /* 0x010fea0003800000 */
.L_x_265:
[----:B------:R-:W4:Y:S04]  /*d6d0*/  LDL R3, [R1+0x18] ;  /* 0x0000180001037983 */ /* 0x000f280000100800 */
[----:B------:R-:W5:Y:S04]  /*d6e0*/  LDL R6, [R1+0x1c] ;  /* 0x00001c0001067983 */ /* 0x000f680000100800 */
[----:B------:R-:W2:Y:S01]  /*d6f0*/  LDL R13, [R1+0x14] ;  /* 0x00001400010d7983 */ /* 0x000ea20000100800 */
[----:B------:R-:W-:Y:S05]  /*d700*/  WARPSYNC.ALL ;  /* 0x0000000000007948 */ /* 0x000fea0003800000 */
[----:B----4-:R-:W-:-:S05]  /*d710*/  LOP3.LUT R0, R12, R3, RZ, 0xfc, !PT ;  /* 0x000000030c007212 */ /* 0x010fca00078efcff */
[----:B-1----:R-:W3:Y:S01]  /*d720*/  LDSM.16.MT88.4 R8, [R0+UR41+0xa400] ;  /* 0x00a400290008783b */ /* 0x002ee20008004200 */
[----:B------:R-:W-:Y:S01]  /*d730*/  VIADD R3, R0, UR41 ;  /* 0x0000002900037c36 */ /* 0x000fe20008000000 */
[----:B--2---:R-:W-:-:S03]  /*d740*/  LOP3.LUT R20, R12, R13, RZ, 0xfc, !PT ;  /* 0x0000000d0c147212 */ /* 0x004fc600078efcff */
[----:B-----5:R-:W-:Y:S02]  /*d750*/  IMAD.IADD R3, R6, 0x1, R3 ;  /* 0x0000000106037824 */ /* 0x020fe400078e0203 */
[----:B------:R-:W-:Y:S01]  /*d760*/  VIADD R20, R20, UR41 ;  /* 0x0000002914147c36 */ /* 0x000fe20008000000 */
[C-C-:B---3--:R-:W-:Y:S02]  /*d770*/  PRMT R4, R8.reuse, 0x6420, R9.reuse ;  /* 0x0000642008047816 */ /* 0x148fe40000000009 */
[----:B------:R-:W-:Y:S02]  /*d780*/  PRMT R5, R8, 0x7531, R9 ;  /* 0x0000753108057816 */ /* 0x000fe40000000009 */
[C-C-:B------:R-:W-:Y:S02]  /*d790*/  PRMT R6, R10.reuse, 0x6420, R11.reuse ;  /* 0x000064200a067816 */ /* 0x140fe4000000000b */
[----:B------:R-:W-:Y:S02]  /*d7a0*/  PRMT R7, R10, 0x7531, R11 ;  /* 0x000075310a077816 */ /* 0x000fe4000000000b */
[----:B------:R-:W1:Y:S04]  /*d7b0*/  LDSM.16.MT88.4 R8, [R3+0xa400] ;  /* 0x00a400000308783b */ /* 0x000e680000004200 */
[----:B------:R-:W-:Y:S01]  /*d7c0*/  STSM.16.M88.4 [R20+0x400], R4 ;  /* 0x0004000414007844 */ /* 0x000fe20000000200 */
[----:B-1----:R-:W-:-:S02]  /*d7d0*/  PRMT R12, R8, 0x6420, R9 ;  /* 0x00006420080c7816 */ /* 0x002fc40000000009 */
[----:B------:R-:W-:Y:S02]  /*d7e0*/  PRMT R13, R8, 0x7531, R9 ;  /* 0x00007531080d7816 */ /* 0x000fe40000000009 */
[C-C-:B------:R-:W-:Y:S02]  /*d7f0*/  PRMT R14, R10.reuse, 0x6420, R11.reuse ;  /* 0x000064200a0e7816 */ /* 0x140fe4000000000b */
[----:B------:R-:W-:-:S05]  /*d800*/  PRMT R15, R10, 0x7531, R11 ;  /* 0x000075310a0f7816 */ /* 0x000fca000000000b */
[----:B------:R-:W-:Y:S04]  /*d810*/  STSM.16.M88.4 [R20+0xc00], R12 ;  /* 0x000c000c14007844 */ /* 0x000fe80000000200 */
[----:B------:R-:W1:Y:S02]  /*d820*/  LDSM.16.MT88.4 R8, [R0+UR41+0xb400] ;  /* 0x00b400290008783b */ /* 0x000e640008004200 */
[C-C-:B-1----:R-:W-:Y:S02]  /*d830*/  PRMT R4, R8.reuse, 0x6420, R9.reuse ;  /* 0x0000642008047816 */ /* 0x142fe40000000009 */
[----:B------:R-:W-:Y:S02]  /*d840*/  PRMT R5, R8, 0x7531, R9 ;  /* 0x0000753108057816 */ /* 0x000fe40000000009 */
[----:B------:R-:W-:-:S02]  /*d850*/  PRMT R6, R10, 0x6420, R11 ;  /* 0x000064200a067816 */ /* 0x000fc4000000000b */
[----:B------:R-:W-:Y:S02]  /*d860*/  PRMT R7, R10, 0x7531, R11 ;  /* 0x000075310a077816 */ /* 0x000fe4000000000b */
[----:B------:R-:W1:Y:S04]  /*d870*/  LDSM.16.MT88.4 R8, [R3+0xb400] ;  /* 0x00b400000308783b */ /* 0x000e680000004200 */
[----:B------:R-:W-:Y:S01]  /*d880*/  STSM.16.M88.4 [R20+0x1400], R4 ;  /* 0x0014000414007844 */ /* 0x000fe20000000200 */
[C-C-:B-1----:R-:W-:Y:S02]  /*d890*/  PRMT R12, R8.reuse, 0x6420, R9.reuse ;  /* 0x00006420080c7816 */ /* 0x142fe40000000009 */
[----:B------:R-:W-:Y:S02]  /*d8a0*/  PRMT R13, R8, 0x7531, R9 ;  /* 0x00007531080d7816 */ /* 0x000fe40000000009 */
[----:B------:R-:W-:-:S02]  /*d8b0*/  PRMT R14, R10, 0x6420, R11 ;  /* 0x000064200a0e7816 */ /* 0x000fc4000000000b */
        /* <DEDUP_REMOVED lines=20> */
[----:B------:R1:W-:Y:S02]  /*da00*/  STSM.16.M88.4 [R20+0x3400], R4 ;  /* 0x0034000414007844 */ /* 0x0003e40000000200 */
[C-C-:B-1----:R-:W-:Y:S02]  /*da10*/  PRMT R4, R8.reuse, 0x6420, R9.reuse ;  /* 0x0000642008047816 */ /* 0x142fe40000000009 */
[----:B------:R-:W-:-:S02]  /*da20*/  PRMT R5, R8, 0x7531, R9 ;  /* 0x0000753108057816 */ /* 0x000fc40000000009 */
[C-C-:B------:R-:W-:Y:S02]  /*da30*/  PRMT R6, R10.reuse, 0x6420, R11.reuse ;  /* 0x000064200a067816 */ /* 0x140fe4000000000b */
[----:B------:R-:W-:-:S05]  /*da40*/  PRMT R7, R10, 0x7531, R11 ;  /* 0x000075310a077816 */ /* 0x000fca000000000b */
[----:B------:R-:W-:Y:S04]  /*da50*/  STSM.16.M88.4 [R20+0x3c00], R4 ;  /* 0x003c000414007844 */ /* 0x000fe80000000200 */
[----:B------:R-:W1:Y:S04]  /*da60*/  LDSM.16.MT88.4 R12, [R0+UR41+0xe400] ;  /* 0x00e40029000c783b */ /* 0x000e680008004200 */
[----:B------:R-:W2:Y:S01]  /*da70*/  LDSM.16.MT88.4 R4, [R3+0xe400] ;  /* 0x00e400000304783b */ /* 0x000ea20000004200 */
[C-C-:B-1----:R-:W-:Y:S02]  /*da80*/  PRMT R8, R12.reuse, 0x6420, R13.reuse ;  /* 0x000064200c087816 */ /* 0x142fe4000000000d */
[----:B------:R-:W-:-:S02]  /*da90*/  PRMT R9, R12, 0x7531, R13 ;  /* 0x000075310c097816 */ /* 0x000fc4000000000d */
[C-C-:B------:R-:W-:Y:S02]  /*daa0*/  PRMT R10, R14.reuse, 0x6420, R15.reuse ;  /* 0x000064200e0a7816 */ /* 0x140fe4000000000f */
[----:B------:R-:W-:-:S05]  /*dab0*/  PRMT R11, R14, 0x7531, R15 ;  /* 0x000075310e0b7816 */ /* 0x000fca000000000f */
[----:B------:R2:W-:Y:S02]  /*dac0*/  STSM.16.M88.4 [R20+0x4400], R8 ;  /* 0x0044000814007844 */ /* 0x0005e40000000200 */
[C-C-:B--2---:R-:W-:Y:S02]  /*dad0*/  PRMT R8, R4.reuse, 0x6420, R5.reuse ;  /* 0x0000642004087816 */ /* 0x144fe40000000005 */
        /* <DEDUP_REMOVED lines=9> */
[----:B--2---:R-:W2:Y:S01]  /*db70*/  FENCE.VIEW.ASYNC.S ;  /* 0x00000000000073c6 */ /* 0x004ea20000000000 */
[----:B------:R-:W-:Y:S05]  /*db80*/  @!P1 BRA `(.L_x_220) ;  /* 0x0000000000049947 */ /* 0x000fea0003800000 */
[----:B------:R-:W-:Y:S01]  /*db90*/  BPT.TRAP 0x1 ;  /* 0x000000040000795c */ /* 0x000fe20000300000 */
.L_x_220:
[----:B--2---:R2:W-:Y:S01]  /*dba0*/  SYNCS.ARRIVE.TRANS64.A1T0 RZ, [R18+URZ+0x29850], RZ ;  /* 0x029850ff12ff79a7 */ /* 0x0045e2000810003f */
[----:B------:R-:W-:Y:S06]  /*dbb0*/  BAR.SYNC.DEFER_BLOCKING 0x2, 0x80 ;  /* 0x0082000000007b1d */ /* 0x000fec0000010000 */
[----:B------:R-:W-:Y:S05]  /*dbc0*/  @!P0 BRA `(.L_x_221) ;  /* 0x0000000000048947 */ /* 0x000fea0003800000 */
[----:B------:R-:W-:Y:S01]  /*dbd0*/  BPT.TRAP 0x1 ;  /* 0x000000040000795c */ /* 0x000fe20000300000 */
.L_x_221:
[----:B------:R-:W3:Y:S04]  /*dbe0*/  LDL R3, [R1+0xc] ;  /* 0x00000c0001037983 */ /* 0x000ee80000100800 */
[----:B------:R-:W4:Y:S01]  /*dbf0*/  LDL R0, [R1+0x10] ;  /* 0x0000100001007983 */ /* 0x000f220000100800 */
[----:B---3--:R-:W-:-:S13]  /*dc00*/  ISETP.NE.AND P0, PT, R3, RZ, PT ;  /* 0x000000ff0300720c */ /* 0x008fda0003f05270 */
[----:B--2---:R-:W-:-:S05]  /*dc10*/  @P0 VIADD R18, R18, 0x29880 ;  /* 0x0002988012120836 */ /* 0x004fca0000000000 */
[----:B----4-:R-:W-:-:S04]  /*dc20*/  @P0 PRMT R18, R0, 0x654, R18 ;  /* 0x0000065400120816 */ /* 0x010fc80000000012 */
[----:B------:R2:W-:Y:S01]  /*dc30*/  @P0 SYNCS.ARRIVE.TRANS64.RED.A1T0 RZ, [R18+URZ], RZ ;  /* 0x000000ff12ff09a7 */ /* 0x0005e2000810043f */
[----:B------:R-:W-:Y:S02]  /*dc40*/  BPT.TRAP 0x1 ;  /* 0x000000040000795c */ /* 0x000fe40000300000 */
[----:B------:R3:W5:Y:S01]  /*dc50*/  LDL R0, [R1] ;  /* 0x0000000001007983 */ /* 0x0007620000100800 */
[C---:B------:R-:W-:Y:S01]  /*dc60*/  ISETP.GT.AND P0, PT, R2.reuse, RZ, PT ;  /* 0x000000ff0200720c */ /* 0x040fe20003f04270 */
[----:B------:R-:W-:Y:S02]  /*dc70*/  VIADD R2, R2, 0xffffffff ;  /* 0xffffffff02027836 */ /* 0x000fe40000000000 */
[----:B------:R-:W-:-:S10]  /*dc80*/  IMAD.MOV.U32 R3, RZ, RZ, R17 ;  /* 0x000000ffff037224 */ /* 0x000fd400078e0011 */
[----:B---3--:R-:W-:Y:S05]  /*dc90*/  @P0 BRA `(.L_x_222) ;  /* 0xffffffec00d40947 */ /* 0x008fea000383ffff */
.L_x_197:
[----:B--2--5:R-:W-:-:S05]  /*dca0*/  IMAD.U32 R0, RZ, RZ, UR42 ;  /* 0x0000002aff007e24 */ /* 0x024fca000f8e00ff */
[----:B------:R-:W-:-:S13]  /*dcb0*/  ISETP.NE.AND P0, PT, R0, 0x3, PT ;  /* 0x000000030000780c */ /* 0x000fda0003f05270 */
[----:B------:R-:W-:Y:S05]  /*dcc0*/  @!P0 BRA `(.L_x_223) ;  /* 0x0000000000048947 */ /* 0x000fea0003800000 */
[----:B------:R-:W-:Y:S01]  /*dcd0*/  BPT.TRAP 0x1 ;  /* 0x000000040000795c */ /* 0x000fe20000300000 */
.L_x_223:
[----:B------:R-:W2:Y:S01]  /*dce0*/  LDL R0, [R1] ;  /* 0x0000000001007983 */ /* 0x000ea20000100800 */
        /* <DEDUP_REMOVED lines=8> */
.L_x_266:
[----:B------:R-:W-:Y:S05]  /*dd70*/  BSYNC B0 ;  /* 0x0000000000007941 */ /* 0x000fea0003800000 */
.L_x_224:
[----:B------:R-:W-:Y:S05]  /*dd80*/  @!P1 BRA `(.L_x_226) ;  /* 0x0000000000049947 */ /* 0x000fea0003800000 */
[----:B------:R-:W-:Y:S01]  /*dd90*/  BPT.TRAP 0x1 ;  /* 0x000000040000795c */ /* 0x000fe20000300000 */
.L_x_226:
[----:B------:R-:W2:Y:S02]  /*dda0*/  LDL R0, [R1] ;  /* 0x0000000001007983 */ /* 0x000ea40000100800 */
[----:B--2---:R-:W-:-:S04]  /*ddb0*/  SHF.L.U32 R3, R0, 0x1f, RZ ;  /* 0x0000001f00037819 */ /* 0x004fc800000006ff */
[----:B------:R-:W2:Y:S02]  /*ddc0*/  SYNCS.PHASECHK.TRANS64.TRYWAIT P2, [R16+URZ+0x29860], R3 ;  /* 0x02986003100075a7 */ /* 0x000ea4000804017f */
[----:B--2---:R-:W-:Y:S05]  /*ddd0*/  @!P2 BRA `(.L_x_227) ;  /* 0x000000140020a947 */ /* 0x004fea0003800000 */
.L_x_267:
[----:B------:R-:W3:Y:S04]  /*dde0*/  LDL R2, [R1+0x18] ;  /* 0x0000180001027983 */ /* 0x000ee80000100800 */
[----:B-1----:R-:W4:Y:S04]  /*ddf0*/  LDL R10, [R1+0x1c] ;  /* 0x00001c00010a7983 */ /* 0x002f280000100800 */
[----:B------:R-:W5:Y:S01]  /*de00*/  LDL R12, [R1+0x14] ;  /* 0x00001400010c7983 */ /* 0x000f620000100800 */
[----:B------:R-:W-:Y:S01]  /*de10*/  IMAD R0, R17, 0x5000, RZ ;  /* 0x0000500011007824 */ /* 0x000fe200078e02ff */
[----:B------:R-:W-:Y:S05]  /*de20*/  WARPSYNC.ALL ;  /* 0x0000000000007948 */ /* 0x000fea0003800000 */
[----:B---3--:R-:W-:-:S05]  /*de30*/  LOP3.LUT R2, R0, R2, RZ, 0xfc, !PT ;  /* 0x0000000200027212 */ /* 0x008fca00078efcff */
[----:B------:R-:W1:Y:S01]  /*de40*/  LDSM.16.MT88.4 R4, [R2+UR41+0xa400] ;  /* 0x00a400290204783b */ /* 0x000e620008004200 */
[----:B--2---:R-:W-:Y:S01]  /*de50*/  VIADD R3, R2, UR41 ;  /* 0x0000002902037c36 */ /* 0x004fe20008000000 */
[----:B-----5:R-:W-:-:S03]  /*de60*/  LOP3.LUT R0, R0, R12, RZ, 0xfc, !PT ;  /* 0x0000000c00007212 */ /* 0x020fc600078efcff */
[----:B----4-:R-:W-:Y:S02]  /*de70*/  IMAD.IADD R3, R10, 0x1, R3 ;  /* 0x000000010a037824 */ /* 0x010fe400078e0203 */
[----:B------:R-:W-:Y:S01]  /*de80*/  VIADD R0, R0, UR41 ;  /* 0x0000002900007c36 */ /* 0x000fe20008000000 */
[C-C-:B-1----:R-:W-:Y:S02]  /*de90*/  PRMT R8, R4.reuse, 0x6420, R5.reuse ;  /* 0x0000642004087816 */ /* 0x142fe40000000005 */
[----:B------:R-:W-:Y:S02]  /*dea0*/  PRMT R9, R4, 0x7531, R5 ;  /* 0x0000753104097816 */ /* 0x000fe40000000005 */
[C-C-:B------:R-:W-:Y:S02]  /*deb0*/  PRMT R10, R6.reuse, 0x6420, R7.reuse ;  /* 0x00006420060a7816 */ /* 0x140fe40000000007 */
[----:B------:R-:W-:Y:S02]  /*dec0*/  PRMT R11, R6, 0x7531, R7 ;  /* 0x00007531060b7816 */ /* 0x000fe40000000007 */
[----:B------:R-:W1:Y:S04]  /*ded0*/  LDSM.16.MT88.4 R4, [R3+0xa400] ;  /* 0x00a400000304783b */ /* 0x000e680000004200 */
[----:B------:R1:W-:Y:S02]  /*dee0*/  STSM.16.M88.4 [R0+0x400], R8 ;  /* 0x0004000800007844 */ /* 0x0003e40000000200 */
        /* <DEDUP_REMOVED lines=47> */
[----:B------:R2:W-:Y:S01]  /*e1e0*/  STSM.16.M88.4 [R0+0x4400], R12 ;  /* 0x0044000c00007844 */ /* 0x0005e20000000200 */
[C-C-:B-1----:R-:W-:Y:S02]  /*e1f0*/  PRMT R8, R4.reuse, 0x6420, R5.reuse ;  /* 0x0000642004087816 */ /* 0x142fe40000000005 */
        /* <DEDUP_REMOVED lines=12> */
.L_x_228:
[----:B-1----:R1:W-:Y:S01]  /*e2c0*/  SYNCS.ARRIVE.TRANS64.A1T0 RZ, [R16+URZ+0x29850], RZ ;  /* 0x029850ff10ff79a7 */ /* 0x0023e2000810003f */
[----:B------:R-:W-:Y:S06]  /*e2d0*/  BAR.SYNC.DEFER_BLOCKING 0x2, 0x80 ;  /* 0x0082000000007b1d */ /* 0x000fec0000010000 */
[----:B------:R-:W-:Y:S05]  /*e2e0*/  @!P0 BRA `(.L_x_229) ;  /* 0x0000000000048947 */ /* 0x000fea0003800000 */
[----:B------:R-:W-:Y:S01]  /*e2f0*/  BPT.TRAP 0x1 ;  /* 0x000000040000795c */ /* 0x000fe20000300000 */
.L_x_229:
[----:B------:R-:W3:Y:S04]  /*e300*/  LDL R2, [R1+0xc] ;  /* 0x00000c0001027983 */ /* 0x000ee80000100800 */
[----:B--2---:R-:W2:Y:S01]  /*e310*/  LDL R0, [R1+0x10] ;  /* 0x0000100001007983 */ /* 0x004ea20000100800 */
[----:B---3--:R-:W-:-:S13]  /*e320*/  ISETP.NE.AND P0, PT, R2, RZ, PT ;  /* 0x000000ff0200720c */ /* 0x008fda0003f05270 */
[----:B-1----:R-:W-:-:S05]  /*e330*/  @P0 VIADD R16, R16, 0x29880 ;  /* 0x0002988010100836 */ /* 0x002fca0000000000 */
[----:B--2---:R-:W-:-:S04]  /*e340*/  @P0 PRMT R16, R0, 0x654, R16 ;  /* 0x0000065400100816 */ /* 0x004fc80000000010 */
[----:B------:R1:W-:Y:S01]  /*e350*/  @P0 SYNCS.ARRIVE.TRANS64.RED.A1T0 RZ, [R16+URZ], RZ ;  /* 0x000000ff10ff09a7 */ /* 0x0003e2000810043f */
[----:B------:R-:W-:Y:S02]  /*e360*/  BPT.TRAP 0x1 ;  /* 0x000000040000795c */ /* 0x000fe40000300000 */
[----:B------:R-:W2:Y:S01]  /*e370*/  LDL.LU R2, [R1] ;  /* 0x0000000001027983 */ /* 0x000ea20000300800 */
[----:B------:R-:W3:Y:S01]  /*e380*/  LDC R0, c[0x0][0xc34] ;  /* 0x00030d00ff007b82 */ /* 0x000ee20000000800 */
[----:B------:R-:W-:Y:S01]  /*e390*/  VIADD R17, R17, 0x1 ;  /* 0x0000000111117836 */ /* 0x000fe20000000000 */
[----:B------:R-:W-:Y:S02]  /*e3a0*/  UIADD3 UR50, UR43, UR50, URZ ;  /* 0x000000322b327290 */ /* 0x000fe4000fffe03f */
[----:B------:R-:W-:Y:S02]  /*e3b0*/  UIADD3 UR46, UR46, 0x1, URZ ;  /* 0x000000012e2e7890 */ /* 0x000fe4000fffe03f */
[----:B------:R-:W-:-:S04]  /*e3c0*/  ISETP.NE.AND P0, PT, R17, 0x2, PT ;  /* 0x000000021100780c */ /* 0x000fc80003f05270 */
[----:B------:R-:W-:Y:S02]  /*e3d0*/  SEL R17, R17, RZ, P0 ;  /* 0x000000ff11117207 */ /* 0x000fe40000000000 */
[----:B---3--:R-:W-:Y:S02]  /*e3e0*/  ISETP.LE.AND P1, PT, R0, UR50, PT ;  /* 0x0000003200007c0c */ /* 0x008fe4000bf23270 */
[----:B------:R-:W-:-:S04]  /*e3f0*/  SEL R0, RZ, 0x1, P0 ;  /* 0x00000001ff007807 */ /* 0x000fc80000000000 */
[----:B--2---:R-:W-:-:S05]  /*e400*/  LOP3.LUT R2, R2, R0, RZ, 0x3c, !PT ;  /* 0x0000000002027212 */ /* 0x004fca00078e3cff */
[----:B------:R2:W-:Y:S02]  /*e410*/  STL [R1], R2 ;  /* 0x0000000201007387 */ /* 0x0005e40000100800 */
[----:B------:R-:W-:Y:S05]  /*e420*/  @!P1 BRA `(.L_x_230) ;  /* 0xffffffcc00ac9947 */ /* 0x000fea000383ffff */
[----:B------:R-:W-:-:S12]  /*e430*/  ULOP3.LUT UR46, UR46, 0x1, URZ, 0xc, !UPT ;  /* 0x000000012e2e7892 */ /* 0x000fd8000f8e0c3f */
.L_x_177:
[----:B------:R-:W3:Y:S01]  /*e440*/  S2R R3, SR_CgaCtaId ;  /* 0x0000000000037919 */ /* 0x000ee20000008800 */
[----:B------:R-:W-:-:S04]  /*e450*/  MOV R0, 0x400 ;  /* 0x0000040000007802 */ /* 0x000fc80000000f00 */
[----:B---3--:R-:W-:Y:S01]  /*e460*/  LEA R8, R3, R0, 0x18 ;  /* 0x0000000003087211 */ /* 0x008fe200078ec0ff */
[----:B------:R-:W-:-:S05]  /*e470*/  IMAD.U32 R0, RZ, RZ, UR46 ;  /* 0x0000002eff007e24 */ /* 0x000fca000f8e00ff */
[----:B------:R-:W-:-:S04]  /*e480*/  SHF.L.U32 R0, R0, 0x1f, RZ ;  /* 0x0000001f00007819 */ /* 0x000fc800000006ff */
[----:B------:R-:W3:Y:S02]  /*e490*/  SYNCS.PHASECHK.TRANS64.TRYWAIT P0, [R8+URZ+0x29820], R0 ;  /* 0x02982000080075a7 */ /* 0x000ee4000800017f */
[----:B---3--:R-:W-:Y:S05]  /*e4a0*/  @!P0 BRA `(.L_x_231) ;  /* 0x0000000c00808947 */ /* 0x008fea0003800000 */
.L_x_268:
[----:B--2---:R-:W2:Y:S02]  /*e4b0*/  S2R R2, SR_TID.X ;  /* 0x0000000000027919 */ /* 0x004ea40000002100 */
[----:B--2---:R-:W-:-:S04]  /*e4c0*/  SHF.R.U32.HI R2, RZ, 0x5, R2 ;  /* 0x00000005ff027819 */ /* 0x004fc80000011602 */
[----:B------:R-:W-:-:S05]  /*e4d0*/  LOP3.LUT R2, R2, 0x3, RZ, 0xc0, !PT ;  /* 0x0000000302027812 */ /* 0x000fca00078ec0ff */
[----:B---3--:R-:W2:Y:S02]  /*e4e0*/  SHFL.IDX PT, R0, R2, RZ, 0x1f ;  /* 0x00001fff02007589 */ /* 0x008ea400000e0000 */
[----:B--2---:R-:W-:-:S13]  /*e4f0*/  ISETP.NE.AND P0, PT, R0, RZ, PT ;  /* 0x000000ff0000720c */ /* 0x004fda0003f05270 */
[----:B------:R-:W-:Y:S05]  /*e500*/  @P0 EXIT ;  /* 0x000000000000094d */ /* 0x000fea0003800000 */
[----:B------:R-:W-:Y:S01]  /*e510*/  ELECT P0, URZ, PT ;  /* 0x00000000003f782f */ /* 0x000fe20003800000 */
[----:B------:R-:W-:-:S12]  /*e520*/  BSSY B0, `(.L_x_232) ;  /* 0x0000028000007945 */ /* 0x000fd80003800000 */
[----:B------:R-:W-:Y:S05]  /*e530*/  @!P0 BRA `(.L_x_233) ;  /* 0x0000000000988947 */ /* 0x000fea0003800000 */
[----:B------:R-:W-:-:S06]  /*e540*/  ULOP3.LUT UR4, UR38, 0x2, URZ, 0xfc, !UPT ;  /* 0x0000000226047892 */ /* 0x000fcc000f8efc3f */
[----:B------:R-:W-:-:S05]  /*e550*/  IMAD.U32 R0, RZ, RZ, UR4 ;  /* 0x00000004ff007e24 */ /* 0x000fca000f8e00ff */
[----:B------:R-:W-:-:S13]  /*e560*/  ISETP.NE.AND P0, PT, R0, 0x3, PT ;  /* 0x000000030000780c */ /* 0x000fda0003f05270 */
[----:B------:R-:W-:Y:S05]  /*e570*/  @!P0 BRA `(.L_x_234) ;  /* 0x0000000000048947 */ /* 0x000fea0003800000 */
[----:B------:R-:W-:Y:S01]  /*e580*/  BPT.TRAP 0x1 ;  /* 0x000000040000795c */ /* 0x000fe20000300000 */
.L_x_234:
        /* <DEDUP_REMOVED lines=8> */
[----:B------:R-:W2:Y:S01]  /*e610*/  SYNCS.PHASECHK.TRANS64.TRYWAIT P1, [R5+URZ], R4 ;  /* 0x00000004050075a7 */ /* 0x000ea2000802017f */
[----:B------:R-:W-:-:S05]  /*e620*/  SEL R3, R2, RZ, P2 ;  /* 0x000000ff02037207 */ /* 0x000fca0001000000 */
[----:B------:R-:W-:Y:S01]  /*e630*/  IMAD R7, R3, 0x8, R0 ;  /* 0x0000000803077824 */ /* 0x000fe200078e0200 */
[----:B------:R-:W-:Y:S01]  /*e640*/  SHF.L.U32 R0, R6, 0x1f, RZ ;  /* 0x0000001f06007819 */ /* 0x000fe200000006ff */
[----:B--2---:R-:W-:Y:S06]  /*e650*/  @!P1 BRA `(.L_x_235) ;  /* 0x0000000c00289947 */ /* 0x004fec0003800000 */
.L_x_269:
[----:B------:R-:W3:Y:S02]  /*e660*/  SYNCS.PHASECHK.TRANS64.TRYWAIT P1, [R7+URZ], R0 ;  /* 0x00000000070075a7 */ /* 0x000ee4000802017f */
[----:B---3--:R-:W-:Y:S05]  /*e670*/  @!P1 BRA `(.L_x_236) ;  /* 0x0000000c00349947 */ /* 0x008fea0003800000 */
.L_x_270:
[----:B------:R-:W-:Y:S05]  /*e680*/  @!P0 BRA `(.L_x_237) ;  /* 0x0000000000048947 */ /* 0x000fea0003800000 */
[----:B------:R-:W-:Y:S01]  /*e690*/  BPT.TRAP 0x1 ;  /* 0x000000040000795c */ /* 0x000fe20000300000 */
.L_x_237:
[----:B------:R-:W-:-:S04]  /*e6a0*/  IMAD R17, R17, 0x8, R8 ;  /* 0x0000000811117824 */ /* 0x000fc800078e0208 */
[----:B------:R-:W4:Y:S02]  /*e6b0*/  SYNCS.PHASECHK.TRANS64.TRYWAIT P1, [R17+URZ+0x29860], R4 ;  /* 0x02986004110075a7 */ /* 0x000f24000802017f */
[----:B----4-:R-:W-:Y:S05]  /*e6c0*/  @!P1 BRA `(.L_x_238) ;  /* 0x0000000c00349947 */ /* 0x010fea0003800000 */
.L_x_271:
[----:B------:R-:W-:Y:S05]  /*e6d0*/  @!P0 BRA `(.L_x_239) ;  /* 0x0000000000048947 */ /* 0x000fea0003800000 */
[----:B------:R-:W-:Y:S01]  /*e6e0*/  BPT.TRAP 0x1 ;  /* 0x000000040000795c */ /* 0x000fe20000300000 */
.L_x_239:
[----:B------:R-:W-:-:S04]  /*e6f0*/  IMAD R3, R3, 0x8, R8 ;  /* 0x0000000803037824 */ /* 0x000fc800078e0208 */
[----:B------:R-:W5:Y:S02]  /*e700*/  SYNCS.PHASECHK.TRANS64.TRYWAIT P1, [R3+URZ+0x29860], R0 ;  /* 0x02986000030075a7 */ /* 0x000f64000802017f */
[----:B-----5:R-:W-:Y:S05]  /*e710*/  @!P1 BRA `(.L_x_240) ;  /* 0x0000000c00349947 */ /* 0x020fea0003800000 */
.L_x_272:
[----:B------:R-:W-:Y:S05]  /*e720*/  @!P0 BRA `(.L_x_241) ;  /* 0x0000000000048947 */ /* 0x000fea0003800000 */
[----:B------:R-:W-:Y:S01]  /*e730*/  BPT.TRAP 0x1 ;  /* 0x000000040000795c */ /* 0x000fe20000300000 */
.L_x_241:
[----:B------:R-:W5:Y:S02]  /*e740*/  SYNCS.PHASECHK.TRANS64.TRYWAIT P0, [R17+URZ+0x29880], R4 ;  /* 0x02988004110075a7 */ /* 0x000f64000800017f */
[----:B-----5:R-:W-:Y:S05]  /*e750*/  @!P0 BRA `(.L_x_242) ;  /* 0x0000000c00388947 */ /* 0x020fea0003800000 */
.L_x_243:
[----:B------:R0:W0:Y:S02]  /*e760*/  SYNCS.PHASECHK.TRANS64.TRYWAIT P0, [R3+URZ+0x29880], R0 ;  /* 0x02988000030075a7 */ /* 0x000024000800017f */
[----:B0-----:R-:W-:Y:S05]  /*e770*/  @!P0 NANOSLEEP.SYNCS 0x989680 ;  /* 0x009896800000895d */ /* 0x001fea0003900000 */
[----:B------:R-:W0:Y:S02]  /*e780*/  @!P0 SYNCS.PHASECHK.TRANS64 P0, [R3+URZ+0x29880], R0 ;  /* 0x02988000030085a7 */ /* 0x000e24000800007f */
[----:B0-----:R-:W-:Y:S05]  /*e790*/  @!P0 BRA `(.L_x_243) ;  /* 0xfffffffc00f08947 */ /* 0x001fea000383ffff */
.L_x_233:
[----:B------:R-:W-:Y:S05]  /*e7a0*/  BSYNC B0 ;  /* 0x0000000000007941 */ /* 0x000fea0003800000 */
.L_x_232:
[----:B------:R-:W-:Y:S05]  /*e7b0*/  EXIT ;  /* 0x000000000000794d */ /* 0x000fea0003800000 */
.L_x_145:
[----:B0-----:R-:W-:-:S04]  /*e7c0*/  IMAD.U32 R3, RZ, RZ, UR39 ;  /* 0x00000027ff037e24 */ /* 0x001fc8000f8e00ff */
[----:B------:R0:W1:Y:S03]  /*e7d0*/  SYNCS.PHASECHK.TRANS64.TRYWAIT P1, [R3+URZ+0x29800], R8 ;  /* 0x02980008030075a7 */ /* 0x000066000802017f */
[----:B-1----:R-:W-:Y:S05]  /*e7e0*/  @!P1 NANOSLEEP.SYNCS 0x989680 ;  /* 0x009896800000995d */ /* 0x002fea0003900000 */
[----:B------:R-:W1:Y:S02]  /*e7f0*/  @!P1 SYNCS.PHASECHK.TRANS64 P1, [R3+URZ+0x29800], R8 ;  /* 0x02980008030095a7 */ /* 0x000e64000802007f */
[----:B-1----:R-:W-:Y:S05]  /*e800*/  @!P1 BRA `(.L_x_145) ;  /* 0xfffffffc00ec9947 */ /* 0x002fea000383ffff */
[----:B------:R-:W-:Y:S05]  /*e810*/  BRA `(.L_x_244) ;  /* 0xffffff3000747947 */ /* 0x000fea000383ffff */
.L_x_149:
[----:B-1----:R1:W2:Y:S02]  /*e820*/  SYNCS.PHASECHK.TRANS64.TRYWAIT P1, [R3+URZ+0x29830], R4 ;  /* 0x02983004030075a7 */ /* 0x0022a4000802017f */
[----:B--2---:R-:W-:Y:S05]  /*e830*/  @!P1 NANOSLEEP.SYNCS 0x989680 ;  /* 0x009896800000995d */ /* 0x004fea0003900000 */
[----:B------:R-:W2:Y:S02]  /*e840*/  @!P1 SYNCS.PHASECHK.TRANS64 P1, [R3+URZ+0x29830], R4 ;  /* 0x02983004030095a7 */ /* 0x000ea4000802007f */
[----:B--2---:R-:W-:Y:S05]  /*e850*/  @!P1 BRA `(.L_x_149) ;  /* 0xfffffffc00f09947 */ /* 0x004fea000383ffff */
[----:B------:R-:W-:Y:S05]  /*e860*/  BRA `(.L_x_148) ;  /* 0xffffff3000907947 */ /* 0x000fea000383ffff */
.L_x_155:
[----:B-1----:R-:W-:-:S04]  /*e870*/  IMAD.U32 R8, RZ, RZ, UR6 ;  /* 0x00000006ff087e24 */ /* 0x002fc8000f8e00ff */
[----:B------:R1:W2:Y:S03]  /*e880*/  SYNCS.PHASECHK.TRANS64.TRYWAIT P1, [R8+URZ+0x29830], R7 ;  /* 0x02983007080075a7 */ /* 0x0002a6000802017f */
[----:B--2---:R-:W-:Y:S05]  /*e890*/  @!P1 NANOSLEEP.SYNCS 0x989680 ;  /* 0x009896800000995d */ /* 0x004fea0003900000 */
[----:B------:R-:W2:Y:S02]  /*e8a0*/  @!P1 SYNCS.PHASECHK.TRANS64 P1, [R8+URZ+0x29830], R7 ;  /* 0x02983007080095a7 */ /* 0x000ea4000802007f */
[----:B--2---:R-:W-:Y:S05]  /*e8b0*/  @!P1 BRA `(.L_x_155) ;  /* 0xfffffffc00ec9947 */ /* 0x004fea000383ffff */
[----:B------:R-:W-:Y:S05]  /*e8c0*/  BRA `(.L_x_152) ;  /* 0xffffff6800ec7947 */ /* 0x000fea000383ffff */
.L_x_159:
[----:B-1----:R-:W-:-:S04]  /*e8d0*/  IMAD.U32 R8, RZ, RZ, UR6 ;  /* 0x00000006ff087e24 */ /* 0x002fc8000f8e00ff */
[----:B------:R1:W2:Y:S03]  /*e8e0*/  SYNCS.PHASECHK.TRANS64.TRYWAIT P1, [R8+URZ+0x29850], R7 ;  /* 0x02985007080075a7 */ /* 0x0002a6000802017f */
[----:B--2---:R-:W-:Y:S05]  /*e8f0*/  @!P1 NANOSLEEP.SYNCS 0x989680 ;  /* 0x009896800000995d */ /* 0x004fea0003900000 */
[----:B------:R-:W2:Y:S02]  /*e900*/  @!P1 SYNCS.PHASECHK.TRANS64 P1, [R8+URZ+0x29850], R7 ;  /* 0x02985007080095a7 */ /* 0x000ea4000802007f */
[----:B--2---:R-:W-:Y:S05]  /*e910*/  @!P1 BRA `(.L_x_159) ;  /* 0xfffffffc00ec9947 */ /* 0x004fea000383ffff */
[----:B------:R-:W-:Y:S05]  /*e920*/  BRA `(.L_x_156) ;  /* 0xffffff7400f47947 */ /* 0x000fea000383ffff */
.L_x_166:
[----:B-1----:R-:W-:-:S04]  /*e930*/  IMAD.U32 R3, RZ, RZ, UR4 ;  /* 0x00000004ff037e24 */ /* 0x002fc8000f8e00ff */
[----:B------:R1:W2:Y:S03]  /*e940*/  SYNCS.PHASECHK.TRANS64.TRYWAIT P1, [R3+URZ+0x29850], R0 ;  /* 0x02985000030075a7 */ /* 0x0002a6000802017f */
[----:B--2---:R-:W-:Y:S05]  /*e950*/  @!P1 NANOSLEEP.SYNCS 0x989680 ;  /* 0x009896800000995d */ /* 0x004fea0003900000 */
[----:B------:R-:W2:Y:S02]  /*e960*/  @!P1 SYNCS.PHASECHK.TRANS64 P1, [R3+URZ+0x29850], R0 ;  /* 0x02985000030095a7 */ /* 0x000ea4000802007f */
[----:B--2---:R-:W-:Y:S05]  /*e970*/  @!P1 BRA `(.L_x_166) ;  /* 0xfffffffc00ec9947 */ /* 0x004fea000383ffff */
[----:B------:R-:W-:Y:S05]  /*e980*/  BRA `(.L_x_165) ;  /* 0xffffffa000547947 */ /* 0x000fea000383ffff */
.L_x_182:
[----:B------:R-:W-:Y:S02]  /*e990*/  IMAD.MOV.U32 R13, RZ, RZ, R18 ;  /* 0x000000ffff0d7224 */ /* 0x000fe400078e0012 */
[----:B------:R-:W-:Y:S02]  /*e9a0*/  IMAD.MOV.U32 R12, RZ, RZ, RZ ;  /* 0x000000ffff0c7224 */ /* 0x000fe400078e00ff */
[----:B------:R-:W-:Y:S02]  /*e9b0*/  IMAD.MOV.U32 R11, RZ, RZ, 0x1f ;  /* 0x0000001fff0b7424 */ /* 0x000fe400078e00ff */
[----:B------:R-:W-:-:S07]  /*e9c0*/  IMAD.MOV.U32 R15, RZ, RZ, -0x1 ;  /* 0xffffffffff0f7424 */ /* 0x000fce00078e00ff */
[----:B01----:R-:W-:Y:S05]  /*e9d0*/  WARPSYNC.COLLECTIVE R15, `(.L_x_245) ;  /* 0x000000000f087348 */ /* 0x003fea0003c00000 */
[----:B------:R2:W3:Y:S02]  /*e9e0*/  SHFL.IDX P6, R14, R13, R12, R11 ;  /* 0x0000000c0d0e7389 */ /* 0x0004e400000c000b */
[----:B0123--:R-:W-:Y:S01]  /*e9f0*/  ENDCOLLECTIVE ;  /* 0x000000000000791b */ /* 0x00ffe20003800000 */
.L_x_245:
[----:B------:R-:W-:Y:S05]  /*ea00*/  BRA `(.L_x_246) ;  /* 0xffffffd000407947 */ /* 0x000fea000383ffff */
.L_x_184:
[----:B------:R-:W-:Y:S01]  /*ea10*/  BSSY B0, `(.L_x_247) ;  /* 0x0000006000007945 */ /* 0x000fe20003800000 */
[----:B------:R-:W-:-:S07]  /*ea20*/  IMAD.MOV.U32 R15, RZ, RZ, -0x1 ;  /* 0xffffffffff0f7424 */ /* 0x000fce00078e00ff */
[----:B012---:R-:W-:Y:S05]  /*ea30*/  WARPSYNC.COLLECTIVE R15, `(.L_x_248) ;  /* 0x000000000f0c7348 */ /* 0x007fea0003c00000 */
[----:B------:R-:W-:Y:S02]  /*ea40*/  ELECT P6, UR62, PT ;  /* 0x00000000003e782f */ /* 0x000fe400038c0000 */
[----:B------:R-:W-:Y:S01]  /*ea50*/  MOV R14, UR62 ;  /* 0x0000003e000e7c02 */ /* 0x000fe20008000f00 */
[----:B012---:R-:W-:Y:S10]  /*ea60*/  ENDCOLLECTIVE ;  /* 0x000000000000791b */ /* 0x007ff40003800000 */
.L_x_248:
[----:B------:R-:W-:Y:S05]  /*ea70*/  BSYNC B0 ;  /* 0x0000000000007941 */ /* 0x000fea0003800000 */
.L_x_247:
[----:B------:R-:W-:Y:S05]  /*ea80*/  BRA `(.L_x_249) ;  /* 0xffffffd000487947 */ /* 0x000fea000383ffff */
.L_x_186:
[----:B---3--:R3:W4:Y:S02]  /*ea90*/  SYNCS.PHASECHK.TRANS64.TRYWAIT P0, [R2+URZ+0x29880], R3 ;  /* 0x02988003020075a7 */ /* 0x008724000800017f */
[----:B----4-:R-:W-:Y:S05]  /*eaa0*/  @!P0 NANOSLEEP.SYNCS 0x989680 ;  /* 0x009896800000895d */ /* 0x010fea0003900000 */
[----:B------:R-:W4:Y:S02]  /*eab0*/  @!P0 SYNCS.PHASECHK.TRANS64 P0, [R2+URZ+0x29880], R3 ;  /* 0x02988003020085a7 */ /* 0x000f24000800007f */
[----:B----4-:R-:W-:Y:S05]  /*eac0*/  @!P0 BRA `(.L_x_186) ;  /* 0xfffffffc00f08947 */ /* 0x010fea000383ffff */
[----:B------:R-:W-:Y:S05]  /*ead0*/  BRA `(.L_x_250) ;  /* 0xffffffd000947947 */ /* 0x000fea000383ffff */
.L_x_189:
[----:B0-----:R0:W4:Y:S02]  /*eae0*/  SYNCS.PHASECHK.TRANS64.TRYWAIT P0, [R2+URZ+0x29840], R3 ;  /* 0x02984003020075a7 */ /* 0x001124000800017f */
[----:B----4-:R-:W-:Y:S05]  /*eaf0*/  @!P0 NANOSLEEP.SYNCS 0x989680 ;  /* 0x009896800000895d */ /* 0x010fea0003900000 */
[----:B------:R-:W4:Y:S02]  /*eb00*/  @!P0 SYNCS.PHASECHK.TRANS64 P0, [R2+URZ+0x29840], R3 ;  /* 0x02984003020085a7 */ /* 0x000f24000800007f */
[----:B----4-:R-:W-:Y:S05]  /*eb10*/  @!P0 BRA `(.L_x_189) ;  /* 0xfffffffc00f08947 */ /* 0x010fea000383ffff */
[----:B------:R-:W-:Y:S05]  /*eb20*/  BRA `(.L_x_251) ;  /* 0xffffffd400107947 */ /* 0x000fea000383ffff */
.L_x_193:
[----:B------:R-:W-:Y:S02]  /*eb30*/  IMAD.MOV.U32 R13, RZ, RZ, R3 ;  /* 0x000000ffff0d7224 */ /* 0x000fe400078e0003 */
[----:B------:R-:W-:Y:S02]  /*eb40*/  IMAD.MOV.U32 R12, RZ, RZ, RZ ;  /* 0x000000ffff0c7224 */ /* 0x000fe400078e00ff */
[----:B------:R-:W-:Y:S02]  /*eb50*/  IMAD.MOV.U32 R11, RZ, RZ, 0x1c1f ;  /* 0x00001c1fff0b7424 */ /* 0x000fe400078e00ff */
[----:B------:R-:W-:Y:S02]  /*eb60*/  IMAD.MOV.U32 R15, RZ, RZ, -0x1 ;  /* 0xffffffffff0f7424 */ /* 0x000fe400078e00ff */
[----:B------:R-:W-:-:S07]  /*eb70*/  IMAD.IADD R0, R18, 0x1, R5 ;  /* 0x0000000112007824 */ /* 0x000fce00078e0205 */
[----:B0----5:R-:W-:Y:S05]  /*eb80*/  WARPSYNC.COLLECTIVE R15, `(.L_x_252) ;  /* 0x000000000f087348 */ /* 0x021fea0003c00000 */
[----:B------:R1:W2:Y:S02]  /*eb90*/  SHFL.IDX P6, R14, R13, R12, R11 ;  /* 0x0000000c0d0e7389 */ /* 0x0002a400000c000b */
[----:B012--5:R-:W-:Y:S01]  /*eba0*/  ENDCOLLECTIVE ;  /* 0x000000000000791b */ /* 0x027fe20003800000 */
.L_x_252:
[----:B------:R-:W-:Y:S02]  /*ebb0*/  VIADD R5, R0, 0x20 ;  /* 0x0000002000057836 */ /* 0x000fe40000000000 */
[----:B------:R-:W-:Y:S02]  /*ebc0*/  IMAD.MOV.U32 R13, RZ, RZ, R4 ;  /* 0x000000ffff0d7224 */ /* 0x000fe400078e0004 */
[----:B------:R-:W-:-:S07]  /*ebd0*/  IMAD.MOV.U32 R6, RZ, RZ, R14 ;  /* 0x000000ffff067224 */ /* 0x000fce00078e000e */
[----:B------:R-:W-:Y:S05]  /*ebe0*/  WARPSYNC.COLLECTIVE R15, `(.L_x_253) ;  /* 0x000000000f087348 */ /* 0x000fea0003c00000 */
[----:B------:R0:W1:Y:S02]  /*ebf0*/  SHFL.IDX P6, R14, R13, R12, R11 ;  /* 0x0000000c0d0e7389 */ /* 0x00006400000c000b */
[----:B01----:R-:W-:Y:S01]  /*ec00*/  ENDCOLLECTIVE ;  /* 0x000000000000791b */ /* 0x003fe20003800000 */
.L_x_253:
[----:B------:R-:W-:Y:S02]  /*ec10*/  ULDC UR4, c[0x0][0x288] ;  /* 0x0000a20000047ab9 */ /* 0x000fe40000000800 */
[----:B------:R-:W-:-:S05]  /*ec20*/  IMAD R2, R8, UR4, RZ ;  /* 0x0000000408027c24 */ /* 0x000fca000f8e02ff */
[----:B------:R-:W-:Y:S01]  /*ec30*/  ISETP.GE.AND P2, PT, R0, R2, PT ;  /* 0x000000020000720c */ /* 0x000fe20003f46270 */
[----:B------:R-:W-:Y:S02]  /*ec40*/  IMAD.MOV.U32 R13, RZ, RZ, R3 ;  /* 0x000000ffff0d7224 */ /* 0x000fe400078e0003 */
[----:B------:R-:W-:Y:S02]  /*ec50*/  IMAD.MOV.U32 R12, RZ, RZ, 0x1 ;  /* 0x00000001ff0c7424 */ /* 0x000fe400078e00ff */
[----:B------:R-:W-:-:S08]  /*ec60*/  IMAD.MOV.U32 R7, RZ, RZ, R14 ;  /* 0x000000ffff077224 */ /* 0x000fd000078e000e */
[----:B------:R-:W-:Y:S05]  /*ec70*/  WARPSYNC.COLLECTIVE R15, `(.L_x_254) ;  /* 0x000000000f087348 */ /* 0x000fea0003c00000 */
[----:B------:R0:W1:Y:S02]  /*ec80*/  SHFL.IDX P6, R14, R13, R12, R11 ;  /* 0x0000000c0d0e7389 */ /* 0x00006400000c000b */
[----:B01----:R-:W-:Y:S01]  /*ec90*/  ENDCOLLECTIVE ;  /* 0x000000000000791b */ /* 0x003fe20003800000 */
.L_x_254:
        /* <DEDUP_REMOVED lines=9> */
[----:B------:R0:W-:Y:S04]  /*ed30*/  @!P2 LDGSTS.E.BYPASS.LTC128B.128 [R9+0x14400], desc[UR48][R6.64], !P3 ;  /* 0x144000000609afae */ /* 0x0001e8000d901d70 */
[----:B------:R0:W-:Y:S04]  /*ed40*/  @!P2 LDGSTS.E.BYPASS.LTC128B.128 [R9+0x16400], desc[UR48][R6.64+0x40], !P0 ;  /* 0x164000400609afae */ /* 0x0001e8000c101d70 */
[----:B------:R0:W-:Y:S01]  /*ed50*/  @!P2 LDGSTS.E.BYPASS.LTC128B.128 [R9+0x18400], desc[UR48][R6.64+0x80], !P1 ;  /* 0x184000800609afae */ /* 0x0001e2000c901d70 */
[----:B------:R-:W-:Y:S01]  /*ed60*/  ISETP.GE.AND P2, PT, R5, R2, PT ;  /* 0x000000020500720c */ /* 0x000fe20003f46270 */
[----:B------:R-:W-:-:S12]  /*ed70*/  IMAD.MOV.U32 R5, RZ, RZ, R14 ;  /* 0x000000ffff057224 */ /* 0x000fd800078e000e */
[----:B0-----:R-:W-:Y:S05]  /*ed80*/  WARPSYNC.COLLECTIVE R15, `(.L_x_255) ;  /* 0x000000000f087348 */ /* 0x001fea0003c00000 */
[----:B------:R1:W2:Y:S02]  /*ed90*/  SHFL.IDX P6, R14, R13, R12, R11 ;  /* 0x0000000c0d0e7389 */ /* 0x0002a400000c000b */
[----:B012---:R-:W-:Y:S01]  /*eda0*/  ENDCOLLECTIVE ;  /* 0x000000000000791b */ /* 0x007fe20003800000 */
.L_x_255:
[----:B------:R-:W-:Y:S02]  /*edb0*/  IMAD.MOV.U32 R13, RZ, RZ, R3 ;  /* 0x000000ffff0d7224 */ /* 0x000fe400078e0003 */
[----:B------:R-:W-:Y:S02]  /*edc0*/  IMAD.MOV.U32 R12, RZ, RZ, 0x2 ;  /* 0x00000002ff0c7424 */ /* 0x000fe400078e00ff */
[----:B------:R-:W-:-:S07]  /*edd0*/  IMAD.MOV.U32 R6, RZ, RZ, R14 ;  /* 0x000000ffff067224 */ /* 0x000fce00078e000e */
[----:B------:R-:W-:Y:S05]  /*ede0*/  WARPSYNC.COLLECTIVE R15, `(.L_x_256) ;  /* 0x000000000f087348 */ /* 0x000fea0003c00000 */
[----:B------:R0:W1:Y:S02]  /*edf0*/  SHFL.IDX P6, R14, R13, R12, R11 ;  /* 0x0000000c0d0e7389 */ /* 0x00006400000c000b */
[----:B01----:R-:W-:Y:S01]  /*ee00*/  ENDCOLLECTIVE ;  /* 0x000000000000791b */ /* 0x003fe20003800000 */
.L_x_256:
[----:B------:R-:W-:-:S05]  /*ee10*/  @!P2 IADD3 R6, P4, R10, R6, RZ ;  /* 0x000000060a06a210 */ /* 0x000fca0007f9e0ff */
[----:B------:R-:W-:-:S04]  /*ee20*/  @!P2 IMAD.X R5, RZ, RZ, R5, P4 ;  /* 0x000000ffff05a224 */ /* 0x000fc800020e0605 */
[----:B------:R-:W-:Y:S02]  /*ee30*/  @!P2 IMAD.MOV.U32 R7, RZ, RZ, R5 ;  /* 0x000000ffff07a224 */ /* 0x000fe400078e0005 */
[----:B------:R-:W-:Y:S02]  /*ee40*/  VIADD R5, R0, 0x40 ;  /* 0x0000004000057836 */ /* 0x000fe40000000000 */
[----:B------:R-:W-:Y:S01]  /*ee50*/  IMAD.MOV.U32 R13, RZ, RZ, R4 ;  /* 0x000000ffff0d7224 */ /* 0x000fe200078e0004 */
        /* <DEDUP_REMOVED lines=11> */
.L_x_257:
[----:B------:R-:W-:Y:S02]  /*ef10*/  IMAD.MOV.U32 R13, RZ, RZ, R3 ;  /* 0x000000ffff0d7224 */ /* 0x000fe400078e0003 */
[----:B------:R-:W-:Y:S02]  /*ef20*/  IMAD.MOV.U32 R12, RZ, RZ, 0x3 ;  /* 0x00000003ff0c7424 */ /* 0x000fe400078e00ff */
[----:B------:R-:W-:-:S07]  /*ef30*/  IMAD.MOV.U32 R6, RZ, RZ, R14 ;  /* 0x000000ffff067224 */ /* 0x000fce00078e000e */
[----:B------:R-:W-:Y:S05]  /*ef40*/  WARPSYNC.COLLECTIVE R15, `(.L_x_258) ;  /* 0x000000000f087348 */ /* 0x000fea0003c00000 */
[----:B------:R0:W1:Y:S02]  /*ef50*/  SHFL.IDX P6, R14, R13, R12, R11 ;  /* 0x0000000c0d0e7389 */ /* 0x00006400000c000b */
[----:B01----:R-:W-:Y:S01]  /*ef60*/  ENDCOLLECTIVE ;  /* 0x000000000000791b */ /* 0x003fe20003800000 */
.L_x_258:
[----:B------:R-:W-:-:S05]  /*ef70*/  @!P2 IADD3 R6, P4, R10, R6, RZ ;  /* 0x000000060a06a210 */ /* 0x000fca0007f9e0ff */
[----:B------:R-:W-:-:S04]  /*ef80*/  @!P2 IMAD.X R5, RZ, RZ, R5, P4 ;  /* 0x000000ffff05a224 */ /* 0x000fc800020e0605 */
[----:B------:R-:W-:Y:S02]  /*ef90*/  @!P2 IMAD.MOV.U32 R7, RZ, RZ, R5 ;  /* 0x000000ffff07a224 */ /* 0x000fe400078e0005 */
[----:B------:R-:W-:-:S03]  /*efa0*/  IMAD.MOV.U32 R13, RZ, RZ, R4 ;  /* 0x000000ffff0d7224 */ /* 0x000fc600078e0004 */
[----:B------:R-:W-:Y:S01]  /*efb0*/  @!PT LDS RZ, [RZ] ;  /* 0x00000000fffff984 */ /* 0x000fe20000000800 */
[----:B------:R-:W-:Y:S01]  /*efc0*/  @!PT LDS RZ, [RZ] ;  /* 0x00000000fffff984 */ /* 0x000fe20000000800 */
[----:B------:R-:W-:Y:S01]  /*efd0*/  @!PT LDS RZ, [RZ] ;  /* 0x00000000fffff984 */ /* 0x000fe20000000800 */
[----:B------:R0:W-:Y:S04]  /*efe0*/  @!P2 LDGSTS.E.BYPASS.LTC128B.128 [R9+0x15400], desc[UR48][R6.64], !P3 ;  /* 0x154000000609afae */ /* 0x0001e8000d901d70 */
[----:B------:R0:W-:Y:S01]  /*eff0*/  @!P2 LDGSTS.E.BYPASS.LTC128B.128 [R9+0x17400], desc[UR48][R6.64+0x40], !P0 ;  /* 0x174000400609afae */ /* 0x0001e2000c101d70 */
[----:B------:R-:W-:-:S03]  /*f000*/  IMAD.MOV.U32 R3, RZ, RZ, R14 ;  /* 0x000000ffff037224 */ /* 0x000fc600078e000e */
[----:B------:R0:W-:Y:S04]  /*f010*/  @!P2 LDGSTS.E.BYPASS.LTC128B.128 [R9+0x19400], desc[UR48][R6.64+0x80], !P1 ;  /* 0x194000800609afae */ /* 0x0001e8000c901d70 */
[----:B0-----:R-:W-:Y:S05]  /*f020*/  WARPSYNC.COLLECTIVE R15, `(.L_x_259) ;  /* 0x000000000f087348 */ /* 0x001fea0003c00000 */
[----:B------:R1:W2:Y:S02]  /*f030*/  SHFL.IDX P6, R14, R13, R12, R11 ;  /* 0x0000000c0d0e7389 */ /* 0x0002a400000c000b */
[----:B012---:R-:W-:Y:S01]  /*f040*/  ENDCOLLECTIVE ;  /* 0x000000000000791b */ /* 0x007fe20003800000 */
.L_x_259:
[----:B------:R-:W-:Y:S01]  /*f050*/  IMAD.MOV.U32 R4, RZ, RZ, R14 ;  /* 0x000000ffff047224 */ /* 0x000fe200078e000e */
[----:B------:R-:W-:Y:S06]  /*f060*/  BRA `(.L_x_260) ;  /* 0xffffffd800687947 */ /* 0x000fec000383ffff */
.L_x_196:
[----:B--2---:R-:W-:-:S04]  /*f070*/  IMAD.U32 R2, RZ, RZ, UR41 ;  /* 0x00000029ff027e24 */ /* 0x004fc8000f8e00ff */
[----:B------:R2:W3:Y:S03]  /*f080*/  SYNCS.PHASECHK.TRANS64.TRYWAIT P0, [R2+URZ+0x29820], R0 ;  /* 0x02982000020075a7 */ /* 0x0004e6000800017f */
[----:B---3--:R-:W-:Y:S05]  /*f090*/  @!P0 NANOSLEEP.SYNCS 0x989680 ;  /* 0x009896800000895d */ /* 0x008fea0003900000 */
[----:B------:R-:W3:Y:S02]  /*f0a0*/  @!P0 SYNCS.PHASECHK.TRANS64 P0, [R2+URZ+0x29820], R0 ;  /* 0x02982000020085a7 */ /* 0x000ee4000800007f */
[----:B---3--:R-:W-:Y:S05]  /*f0b0*/  @!P0 BRA `(.L_x_196) ;  /* 0xfffffffc00ec8947 */ /* 0x008fea000383ffff */
[----:B------:R-:W-:Y:S05]  /*f0c0*/  BRA `(.L_x_261) ;  /* 0xffffffd800ac7947 */ /* 0x000fea000383ffff */
.L_x_202:
[----:B---3--:R3:W4:Y:S02]  /*f0d0*/  SYNCS.PHASECHK.TRANS64.TRYWAIT P0, [R6+URZ+0x29880], R5 ;  /* 0x02988005060075a7 */ /* 0x008724000800017f */
[----:B----4-:R-:W-:Y:S05]  /*f0e0*/  @!P0 NANOSLEEP.SYNCS 0x989680 ;  /* 0x009896800000895d */ /* 0x010fea0003900000 */
[----:B------:R-:W4:Y:S02]  /*f0f0*/  @!P0 SYNCS.PHASECHK.TRANS64 P0, [R6+URZ+0x29880], R5 ;  /* 0x02988005060085a7 */ /* 0x000f24000800007f */
[----:B----4-:R-:W-:Y:S05]  /*f100*/  @!P0 BRA `(.L_x_202) ;  /* 0xfffffffc00f08947 */ /* 0x010fea000383ffff */
[----:B------:R-:W-:Y:S05]  /*f110*/  BRA `(.L_x_262) ;  /* 0xffffffdc00487947 */ /* 0x000fea000383ffff */
.L_x_208:
[----:B-1----:R1:W4:Y:S02]  /*f120*/  SYNCS.PHASECHK.TRANS64.TRYWAIT P0, [R6+URZ+0x29840], R5 ;  /* 0x02984005060075a7 */ /* 0x002324000800017f */
[----:B----4-:R-:W-:Y:S05]  /*f130*/  @!P0 NANOSLEEP.SYNCS 0x989680 ;  /* 0x009896800000895d */ /* 0x010fea0003900000 */
[----:B------:R-:W4:Y:S02]  /*f140*/  @!P0 SYNCS.PHASECHK.TRANS64 P0, [R6+URZ+0x29840], R5 ;  /* 0x02984005060085a7 */ /* 0x000f24000800007f */
[----:B----4-:R-:W-:Y:S05]  /*f150*/  @!P0 BRA `(.L_x_208) ;  /* 0xfffffffc00f08947 */ /* 0x010fea000383ffff */
[----:B------:R-:W-:Y:S05]  /*f160*/  BRA `(.L_x_263) ;  /* 0xffffffdc00f47947 */ /* 0x000fea000383ffff */
.L_x_217:
[----:B---3--:R3:W4:Y:S02]  /*f170*/  SYNCS.PHASECHK.TRANS64.TRYWAIT P2, [R18+URZ+0x29870], R4 ;  /* 0x02987004120075a7 */ /* 0x008724000804017f */
[----:B----4-:R-:W-:Y:S05]  /*f180*/  @!P2 NANOSLEEP.SYNCS 0x989680 ;  /* 0x009896800000a95d */ /* 0x010fea0003900000 */
[----:B------:R-:W4:Y:S02]  /*f190*/  @!P2 SYNCS.PHASECHK.TRANS64 P2, [R18+URZ+0x29870], R4 ;  /* 0x029870041200a5a7 */ /* 0x000f24000804007f */
[----:B----4-:R-:W-:Y:S05]  /*f1a0*/  @!P2 BRA `(.L_x_217) ;  /* 0xfffffffc00f0a947 */ /* 0x010fea000383ffff */
[----:B------:R-:W-:Y:S05]  /*f1b0*/  BRA `(.L_x_264) ;  /* 0xffffffe400287947 */ /* 0x000fea000383ffff */
.L_x_219:
[----:B----4-:R4:W0:Y:S02]  /*f1c0*/  SYNCS.PHASECHK.TRANS64.TRYWAIT P2, [R18+URZ+0x29860], R0 ;  /* 0x02986000120075a7 */ /* 0x010824000804017f */
[----:B0-----:R-:W-:Y:S05]  /*f1d0*/  @!P2 NANOSLEEP.SYNCS 0x989680 ;  /* 0x009896800000a95d */ /* 0x001fea0003900000 */
[----:B------:R-:W0:Y:S02]  /*f1e0*/  @!P2 SYNCS.PHASECHK.TRANS64 P2, [R18+URZ+0x29860], R0 ;  /* 0x029860001200a5a7 */ /* 0x000e24000804007f */
[----:B0-----:R-:W-:Y:S05]  /*f1f0*/  @!P2 BRA `(.L_x_219) ;  /* 0xfffffffc00f0a947 */ /* 0x001fea000383ffff */
[----:B------:R-:W-:Y:S05]  /*f200*/  BRA `(.L_x_265) ;  /* 0xffffffe400307947 */ /* 0x000fea000383ffff */
.L_x_225:
[----:B--2---:R2:W3:Y:S02]  /*f210*/  SYNCS.PHASECHK.TRANS64.TRYWAIT P2, [R16+URZ+0x29870], R3 ;  /* 0x02987003100075a7 */ /* 0x0044e4000804017f */
[----:B---3--:R-:W-:Y:S05]  /*f220*/  @!P2 NANOSLEEP.SYNCS 0x989680 ;  /* 0x009896800000a95d */ /* 0x008fea0003900000 */
[----:B------:R-:W3:Y:S02]  /*f230*/  @!P2 SYNCS.PHASECHK.TRANS64 P2, [R16+URZ+0x29870], R3 ;  /* 0x029870031000a5a7 */ /* 0x000ee4000804007f */
[----:B---3--:R-:W-:Y:S05]  /*f240*/  @!P2 BRA `(.L_x_225) ;  /* 0xfffffffc00f0a947 */ /* 0x008fea000383ffff */
[----:B------:R-:W-:Y:S05]  /*f250*/  BRA `(.L_x_266) ;  /* 0xffffffe800c47947 */ /* 0x000fea000383ffff */
.L_x_227:
[----:B--2---:R2:W3:Y:S02]  /*f260*/  SYNCS.PHASECHK.TRANS64.TRYWAIT P2, [R16+URZ+0x29860], R3 ;  /* 0x02986003100075a7 */ /* 0x0044e4000804017f */
[----:B---3--:R-:W-:Y:S05]  /*f270*/  @!P2 NANOSLEEP.SYNCS 0x989680 ;  /* 0x009896800000a95d */ /* 0x008fea0003900000 */
[----:B------:R-:W3:Y:S02]  /*f280*/  @!P2 SYNCS.PHASECHK.TRANS64 P2, [R16+URZ+0x29860], R3 ;  /* 0x029860031000a5a7 */ /* 0x000ee4000804007f */
[----:B---3--:R-:W-:Y:S05]  /*f290*/  @!P2 BRA `(.L_x_227) ;  /* 0xfffffffc00f0a947 */ /* 0x008fea000383ffff */
[----:B------:R-:W-:Y:S05]  /*f2a0*/  BRA `(.L_x_267) ;  /* 0xffffffe800cc7947 */ /* 0x000fea000383ffff */
.L_x_231:
[----:B---3--:R3:W4:Y:S02]  /*f2b0*/  SYNCS.PHASECHK.TRANS64.TRYWAIT P0, [R8+URZ+0x29820], R0 ;  /* 0x02982000080075a7 */ /* 0x008724000800017f */
[----:B----4-:R-:W-:Y:S05]  /*f2c0*/  @!P0 NANOSLEEP.SYNCS 0x989680 ;  /* 0x009896800000895d */ /* 0x010fea0003900000 */
[----:B------:R-:W4:Y:S02]  /*f2d0*/  @!P0 SYNCS.PHASECHK.TRANS64 P0, [R8+URZ+0x29820], R0 ;  /* 0x02982000080085a7 */ /* 0x000f24000800007f */
[----:B----4-:R-:W-:Y:S05]  /*f2e0*/  @!P0 BRA `(.L_x_231) ;  /* 0xfffffffc00f08947 */ /* 0x010fea000383ffff */
[----:B------:R-:W-:Y:S05]  /*f2f0*/  BRA `(.L_x_268) ;  /* 0xfffffff0006c7947 */ /* 0x000fea000383ffff */
.L_x_235:
[----:B--2---:R2:W3:Y:S02]  /*f300*/  SYNCS.PHASECHK.TRANS64.TRYWAIT P1, [R5+URZ], R4 ;  /* 0x00000004050075a7 */ /* 0x0044e4000802017f */
[----:B---3--:R-:W-:Y:S05]  /*f310*/  @!P1 NANOSLEEP.SYNCS 0x989680 ;  /* 0x009896800000995d */ /* 0x008fea0003900000 */
[----:B------:R-:W3:Y:S02]  /*f320*/  @!P1 SYNCS.PHASECHK.TRANS64 P1, [R5+URZ], R4 ;  /* 0x00000004050095a7 */ /* 0x000ee4000802007f */
[----:B---3--:R-:W-:Y:S05]  /*f330*/  @!P1 BRA `(.L_x_235) ;  /* 0xfffffffc00f09947 */ /* 0x008fea000383ffff */
[----:B------:R-:W-:Y:S05]  /*f340*/  BRA `(.L_x_269) ;  /* 0xfffffff000c47947 */ /* 0x000fea000383ffff */
.L_x_236:
[----:B---3--:R3:W4:Y:S02]  /*f350*/  SYNCS.PHASECHK.TRANS64.TRYWAIT P1, [R7+URZ], R0 ;  /* 0x00000000070075a7 */ /* 0x008724000802017f */
[----:B----4-:R-:W-:Y:S05]  /*f360*/  @!P1 NANOSLEEP.SYNCS 0x989680 ;  /* 0x009896800000995d */ /* 0x010fea0003900000 */
[----:B------:R-:W4:Y:S02]  /*f370*/  @!P1 SYNCS.PHASECHK.TRANS64 P1, [R7+URZ], R0 ;  /* 0x00000000070095a7 */ /* 0x000f24000802007f */
[----:B----4-:R-:W-:Y:S05]  /*f380*/  @!P1 BRA `(.L_x_236) ;  /* 0xfffffffc00f09947 */ /* 0x010fea000383ffff */
[----:B------:R-:W-:Y:S05]  /*f390*/  BRA `(.L_x_270) ;  /* 0xfffffff000b87947 */ /* 0x000fea000383ffff */
.L_x_238:
[----:B----4-:R4:W0:Y:S02]  /*f3a0*/  SYNCS.PHASECHK.TRANS64.TRYWAIT P1, [R17+URZ+0x29860], R4 ;  /* 0x02986004110075a7 */ /* 0x010824000802017f */
[----:B0-----:R-:W-:Y:S05]  /*f3b0*/  @!P1 NANOSLEEP.SYNCS 0x989680 ;  /* 0x009896800000995d */ /* 0x001fea0003900000 */
[----:B------:R-:W0:Y:S02]  /*f3c0*/  @!P1 SYNCS.PHASECHK.TRANS64 P1, [R17+URZ+0x29860], R4 ;  /* 0x02986004110095a7 */ /* 0x000e24000802007f */
[----:B0-----:R-:W-:Y:S05]  /*f3d0*/  @!P1 BRA `(.L_x_238) ;  /* 0xfffffffc00f09947 */ /* 0x001fea000383ffff */
[----:B------:R-:W-:Y:S05]  /*f3e0*/  BRA `(.L_x_271) ;  /* 0xfffffff000b87947 */ /* 0x000fea000383ffff */
.L_x_240:
[----:B------:R0:W0:Y:S02]  /*f3f0*/  SYNCS.PHASECHK.TRANS64.TRYWAIT P1, [R3+URZ+0x29860], R0 ;  /* 0x02986000030075a7 */ /* 0x000024000802017f */
[----:B0-----:R-:W-:Y:S05]  /*f400*/  @!P1 NANOSLEEP.SYNCS 0x989680 ;  /* 0x009896800000995d */ /* 0x001fea0003900000 */
[----:B------:R-:W0:Y:S02]  /*f410*/  @!P1 SYNCS.PHASECHK.TRANS64 P1, [R3+URZ+0x29860], R0 ;  /* 0x02986000030095a7 */ /* 0x000e24000802007f */
[----:B0-----:R-:W-:Y:S05]  /*f420*/  @!P1 BRA `(.L_x_240) ;  /* 0xfffffffc00f09947 */ /* 0x001fea000383ffff */
[----:B------:R-:W-:Y:S05]  /*f430*/  BRA `(.L_x_272) ;  /* 0xfffffff000b87947 */ /* 0x000fea000383ffff */
.L_x_242:
[----:B------:R0:W0:Y:S02]  /*f440*/  SYNCS.PHASECHK.TRANS64.TRYWAIT P0, [R17+URZ+0x29880], R4 ;  /* 0x02988004110075a7 */ /* 0x000024000800017f */
[----:B0-----:R-:W-:Y:S05]  /*f450*/  @!P0 NANOSLEEP.SYNCS 0x989680 ;  /* 0x009896800000895d */ /* 0x001fea0003900000 */
[----:B------:R-:W0:Y:S02]  /*f460*/  @!P0 SYNCS.PHASECHK.TRANS64 P0, [R17+URZ+0x29880], R4 ;  /* 0x02988004110085a7 */ /* 0x000e24000800007f */
[----:B0-----:R-:W-:Y:S05]  /*f470*/  @!P0 BRA `(.L_x_242) ;  /* 0xfffffffc00f08947 */ /* 0x001fea000383ffff */
[----:B------:R-:W-:Y:S05]  /*f480*/  BRA `(.L_x_243) ;  /* 0xfffffff000b47947 */ /* 0x000fea000383ffff */
.L_x_273:
        /* <DEDUP_REMOVED lines=15> */
.L_x_2806:


//--------------------- .text._ZN7cutlass13device_kernelIN5flash11enable_sm90INS1_16FlashAttnFwdSm90INS1_25CollectiveMainloopFwdSm90ILi2EN4cute5tupleIJNS5_1CILi1EEES8_S8_EEENS6_IJNS7_ILi128EEENS7_ILi160EEENS7_ILi192EEEEEELi128ENS_12float_e4m3_tEfNS_4arch4Sm90ELb0ELb0ELb1ELb1ELb0ELb0ELb0ELb1ELb1ELb1ELb0ELb0EEENS1_21CollectiveEpilogueFwdINS6_IJSA_SA_SB_EEES9_NS_10bfloat16_tESG_Li256ELb1ELb1ELb0ELb1EEENS1_36VarlenDynamicPersistentTileSchedulerILi128ELi160ELi256ELi128ELb0ELb1ELb1ELb0ELb1ELb1EEEEEEEEEvNT_6ParamsE --------------------------
	.section	.text._ZN7cutlass13device_kernelIN5flash11enable_sm90INS1_16FlashAttnFwdSm90INS1_25CollectiveMainloopFwdSm90ILi2EN4cute5tupleIJNS5_1CILi1EEES8_S8_EEENS6_IJNS7_ILi128EEENS7_ILi160EEENS7_ILi192EEEEEELi128ENS_12float_e4m3_tEfNS_4arch4Sm90ELb0ELb0ELb1ELb1ELb0ELb0ELb0ELb1ELb1ELb1ELb0ELb0EEENS1_21CollectiveEpilogueFwdINS6_IJSA_SA_SB_EEES9_NS_10bfloat16_tESG_Li256ELb1ELb1ELb0ELb1EEENS1_36VarlenDynamicPersistentTileSchedulerILi128ELi160ELi256ELi128ELb0ELb1ELb1ELb0ELb1ELb1EEEEEEEEEvNT_6ParamsE,"ax",@progbits
	.align	128
.text._ZN7cutlass13device_kernelIN5flash11enable_sm90INS1_16FlashAttnFwdSm90INS1_25CollectiveMainloopFwdSm90ILi2EN4cute5tupleIJNS5_1CILi1EEES8_S8_EEENS6_IJNS7_ILi128EEENS7_ILi160EEENS7_ILi192EEEEEELi128ENS_12float_e4m3_tEfNS_4arch4Sm90ELb0ELb0ELb1ELb1ELb0ELb0ELb0ELb1ELb1ELb1ELb0ELb0EEENS1_21CollectiveEpilogueFwdINS6_IJSA_SA_SB_EEES9_NS_10bfloat16_tESG_Li256ELb1ELb1ELb0ELb1EEENS1_36VarlenDynamicPersistentTileSchedulerILi128ELi160ELi256ELi128ELb0ELb1ELb1ELb0ELb1ELb1EEEEEEEEEvNT_6ParamsE:
        .type           _ZN7cutlass13device_kernelIN5flash11enable_sm90INS1_16FlashAttnFwdSm90INS1_25CollectiveMainloopFwdSm90ILi2EN4cute5tupleIJNS5_1CILi1EEES8_S8_EEENS6_IJNS7_ILi128EEENS7_ILi160EEENS7_ILi192EEEEEELi128ENS_12float_e4m3_tEfNS_4arch4Sm90ELb0ELb0ELb1ELb1ELb0ELb0ELb0ELb1ELb1ELb1ELb0ELb0EEENS1_21CollectiveEpilogueFwdINS6_IJSA_SA_SB_EEES9_NS_10bfloat16_tESG_Li256ELb1ELb1ELb0ELb1EEENS1_36VarlenDynamicPersistentTileSchedulerILi128ELi160ELi256ELi128ELb0ELb1ELb1ELb0ELb1ELb1EEEEEEEEEvNT_6ParamsE,@function
        .size           _ZN7cutlass13device_kernelIN5flash11enable_sm90INS1_16FlashAttnFwdSm90INS1_25CollectiveMainloopFwdSm90ILi2EN4cute5tupleIJNS5_1CILi1EEES8_S8_EEENS6_IJNS7_ILi128EEENS7_ILi160EEENS7_ILi192EEEEEELi128ENS_12float_e4m3_tEfNS_4arch4Sm90ELb0ELb0ELb1ELb1ELb0ELb0ELb0ELb1ELb1ELb1ELb0ELb0EEENS1_21CollectiveEpilogueFwdINS6_IJSA_SA_SB_EEES9_NS_10bfloat16_tESG_Li256ELb1ELb1ELb0ELb1EEENS1_36VarlenDynamicPersistentTileSchedulerILi128ELi160ELi256ELi128ELb0ELb1ELb1ELb0ELb1ELb1EEEEEEEEEvNT_6ParamsE,(.L_x_2807 - _ZN7cutlass13device_kernelIN5flash11enable_sm90INS1_16FlashAttnFwdSm90INS1_25CollectiveMainloopFwdSm90ILi2EN4cute5tupleIJNS5_1CILi1EEES8_S8_EEENS6_IJNS7_ILi128EEENS7_ILi160EEENS7_ILi192EEEEEELi128ENS_12float_e4m3_tEfNS_4arch4Sm90ELb0ELb0ELb1ELb1ELb0ELb0ELb0ELb1ELb1ELb1ELb0ELb0EEENS1_21CollectiveEpilogueFwdINS6_IJSA_SA_SB_EEES9_NS_10bfloat16_tESG_Li256ELb1ELb1ELb0ELb1EEENS1_36VarlenDynamicPersistentTileSchedulerILi128ELi160ELi256ELi128ELb0ELb1ELb1ELb0ELb1ELb1EEEEEEEEEvNT_6ParamsE)
        .other          _ZN7cutlass13device_kernelIN5flash11enable_sm90INS1_16FlashAttnFwdSm90INS1_25CollectiveMainloopFwdSm90ILi2EN4cute5tupleIJNS5_1CILi1EEES8_S8_EEENS6_IJNS7_ILi128EEENS7_ILi160EEENS7_ILi192EEEEEELi128ENS_12float_e4m3_tEfNS_4arch4Sm90ELb0ELb0ELb1ELb1ELb0ELb0ELb0ELb1ELb1ELb1ELb0ELb0EEENS1_21CollectiveEpilogueFwdINS6_IJSA_SA_SB_EEES9_NS_10bfloat16_tESG_Li256ELb1ELb1ELb0ELb1EEENS1_36VarlenDynamicPersistentTileSchedulerILi128ELi160ELi256ELi128ELb0ELb1ELb1ELb0ELb1ELb1EEEEEEEEEvNT_6ParamsE,@"STO_CUDA_ENTRY STV_DEFAULT"
_ZN7cutlass13device_kernelIN5flash11enable_sm90INS1_16FlashAttnFwdSm90INS1_25CollectiveMainloopFwdSm90ILi2EN4cute5tupleIJNS5_1CILi1EEES8_S8_EEENS6_IJNS7_ILi128EEENS7_ILi160EEENS7_ILi192EEEEEELi128ENS_12float_e4m3_tEfNS_4arch4Sm90ELb0ELb0ELb1ELb1ELb0ELb0ELb0ELb1ELb1ELb1ELb0ELb0EEENS1_21CollectiveEpilogueFwdINS6_IJSA_SA_SB_EEES9_NS_10bfloat16_tESG_Li256ELb1ELb1ELb0ELb1EEENS1_36VarlenDynamicPersistentTileSchedulerILi128ELi160ELi256ELi128ELb0ELb1ELb1ELb0ELb1ELb1EEEEEEEEEvNT_6ParamsE:
        /* <DEDUP_REMOVED lines=18> */
.L_x_275:
[----:B------:R-:W-:Y:S05]  /*0120*/  BSYNC B0 ;  /* 0x0000000000007941 */ /* 0x000fea0003800000 */
.L_x_274:
        /* <DEDUP_REMOVED lines=41> */
.L_x_276:
        /* <DEDUP_REMOVED lines=22> */
.L_x_277:
        /* <DEDUP_REMOVED lines=18> */
.L_x_278:
        /* <DEDUP_REMOVED lines=22> */
.L_x_279:
        /* <DEDUP_REMOVED lines=22> */
.L_x_280:
[----:B------:R-:W-:Y:S01]  /*0900*/  PLOP3.LUT P0, PT, PT, PT, UP0, 0x80, 0x0 ;  /* 0x000000000000781c */ /* 0x000fe20003f0f008 */
[----:B------:R-:W-:Y:S01]  /*0910*/  UMOV UR38, 0x1 ;  /* 0x0000000100267882 */ /* 0x000fe20000000000 */
[----:B------:R-:W-:Y:S01]  /*0920*/  NOP ;  /* 0x0000000000007918 */ /* 0x000fe20000000000 */
[----:B------:R-:W-:Y:S01]  /*0930*/  USEL UR38, UR38, 0x2, !UP0 ;  /* 0x0000000226267887 */ /* 0x000fe2000c000000 */
[----:B------:R-:W-:Y:S01]  /*0940*/  ULDC.64 UR48, c[0x0][0x208] ;  /* 0x0000820000307ab9 */ /* 0x000fe20000000a00 */
[----:B012-4-:R-:W-:Y:S08]  /*0950*/  BAR.SYNC.DEFER_BLOCKING 0x0 ;  /* 0x0000000000007b1d */ /* 0x017ff00000010000 */
[----:B------:R-:W-:Y:S05]  /*0960*/  @!P0 BRA `(.L_x_281) ;  /* 0x000000b400f88947 */ /* 0x000fea0003800000 */
.L_x_282:
[----:B------:R-:W-:-:S08]  /*0970*/  NOP ;  /* 0x0000000000007918 */ /* 0x000fd00000000000 */
[----:B------:R-:W0:Y:S02]  /*0980*/  USETMAXREG.TRY_ALLOC.CTAPOOL UP0, 0xf0 ;  /* 0x000000f0000079c8 */ /* 0x000e240008000600 */
[----:B0-----:R-:W-:-:S13]  /*0990*/  PLOP3.LUT P0, PT, PT, PT, UP0, 0x80, 0x0 ;  /* 0x000000000000781c */ /* 0x001fda0003f0f008 */
[----:B------:R-:W-:Y:S05]  /*09a0*/  @!P0 BRA `(.L_x_282) ;  /* 0xfffffffc00f08947 */ /* 0x000fea000383ffff */
[----:B------:R-:W0:Y:S01]  /*09b0*/  S2R R2, SR_TID.X ;  /* 0x0000000000027919 */ /* 0x000e220000002100 */
[----:B------:R-:W1:Y:S01]  /*09c0*/  S2UR UR5, SR_CgaCtaId ;  /* 0x00000000000579c3 */ /* 0x000e620000008800 */
[----:B------:R-:W-:-:S07]  /*09d0*/  UMOV UR4, 0x400 ;  /* 0x0000040000047882 */ /* 0x000fce0000000000 */
[----:B------:R-:W-:Y:S06]  /*09e0*/  BAR.ARV 0x8, 0x180 ;  /* 0x0206000000007b1d */ /* 0x000fec0000002000 */
[----:B-1----:R-:W-:Y:S01]  /*09f0*/  ULEA UR4, UR5, UR4, 0x18 ;  /* 0x0000000405047291 */ /* 0x002fe2000f8ec03f */
[----:B0-----:R-:W-:-:S04]  /*0a00*/  LOP3.LUT R0, R2, 0xffffff80, RZ, 0xc0, !PT ;  /* 0xffffff8002007812 */ /* 0x001fc800078ec0ff */
[----:B------:R-:W-:-:S13]  /*0a10*/  ISETP.NE.AND P0, PT, R0, 0x80, PT ;  /* 0x000000800000780c */ /* 0x000fda0003f05270 */
[----:B------:R-:W-:Y:S08]  /*0a20*/  @!P0 BAR.ARV 0x9, 0x100 ;  /* 0x0244000000008b1d */ /* 0x000ff00000002000 */
[----:B------:R-:W-:Y:S06]  /*0a30*/  BAR.SYNC.DEFER_BLOCKING 0x5, 0x180 ;  /* 0x0146000000007b1d */ /* 0x000fec0000010000 */
[----:B------:R-:W0:Y:S01]  /*0a40*/  LDS.128 R48, [UR4+0x298d0] ;  /* 0x0298d004ff307984 */ /* 0x000e220008000c00 */
[----:B------:R-:W-:Y:S01]  /*0a50*/  ULDC UR4, c[0x0][0xc3c] ;  /* 0x00030f0000047ab9 */ /* 0x000fe20000000800 */
[----:B------:R-:W-:Y:S06]  /*0a60*/  BAR.ARV 0x4, 0x180 ;  /* 0x0106000000007b1d */ /* 0x000fec0000002000 */
[----:B0-----:R-:W-:-:S13]  /*0a70*/  ISETP.GE.AND P0, PT, R51, UR4, PT ;  /* 0x0000000433007c0c */ /* 0x001fda000bf06270 */
[----:B------:R-:W-:Y:S05]  /*0a80*/  @P0 EXIT ;  /* 0x000000000000094d */ /* 0x000fea0003800000 */
[----:B------:R-:W-:Y:S01]  /*0a90*/  VIADD R194, R2, 0xffffff80 ;  /* 0xffffff8002c27836 */ /* 0x000fe20000000000 */
[----:B------:R-:W-:Y:S01]  /*0aa0*/  R2UR UR5, R49 ;  /* 0x00000000310572ca */ /* 0x000fe200000e0000 */
[----:B------:R-:W-:Y:S01]  /*0ab0*/  IMAD.MOV.U32 R169, RZ, RZ, -0x2 ;  /* 0xfffffffeffa97424 */ /* 0x000fe200078e00ff */
[----:B------:R-:W-:Y:S01]  /*0ac0*/  R2UR UR45, R50 ;  /* 0x00000000322d72ca */ /* 0x000fe200000e0000 */
[----:B------:R-:W-:Y:S01]  /*0ad0*/  ULOP3.LUT UR44, UR38, 0x1, URZ, 0xfc, !UPT ;  /* 0x00000001262c7892 */ /* 0x000fe2000f8efc3f */
[----:B------:R-:W-:Y:S01]  /*0ae0*/  SHF.R.S32.HI R3, RZ, 0x1f, R194 ;  /* 0x0000001fff037819 */ /* 0x000fe200000114c2 */
[----:B------:R-:W-:Y:S01]  /*0af0*/  UMOV UR43, URZ ;  /* 0x0000003f002b7c82 */ /* 0x000fe20008000000 */
[----:B------:R-:W-:Y:S01]  /*0b00*/  UMOV UR42, URZ ;  /* 0x0000003f002a7c82 */ /* 0x000fe20008000000 */
[----:B------:R-:W-:Y:S01]  /*0b10*/  UMOV UR51, URZ ;  /* 0x0000003f00337c82 */ /* 0x000fe20008000000 */
[CC--:B------:R-:W-:Y:S02]  /*0b20*/  LEA.HI R2, R3.reuse, R194.reuse, RZ, 0x4 ;  /* 0x000000c203027211 */ /* 0x0c0fe400078f20ff */
[----:B------:R-:W-:-:S02]  /*0b30*/  LEA.HI R4, R3, R194, RZ, 0x5 ;  /* 0x000000c203047211 */ /* 0x000fc400078f28ff */
[----:B------:R-:W-:Y:S02]  /*0b40*/  LEA.HI R0, R3, R194, RZ, 0x7 ;  /* 0x000000c203007211 */ /* 0x000fe400078f38ff */
[----:B------:R-:W-:Y:S01]  /*0b50*/  SHF.R.S32.HI R7, RZ, 0x4, R2 ;  /* 0x00000004ff077819 */ /* 0x000fe20000011402 */
[----:B------:R-:W-:Y:S01]  /*0b60*/  IMAD.SHL.U32 R4, R4, 0x20, RZ ;  /* 0x0000002004047824 */ /* 0x000fe200078e00ff */
[----:B------:R-:W-:Y:S02]  /*0b70*/  LOP3.LUT R5, R2, 0x3fffff0, RZ, 0xc0, !PT ;  /* 0x03fffff002057812 */ /* 0x000fe400078ec0ff */
[----:B------:R-:W-:Y:S02]  /*0b80*/  LOP3.LUT R19, R0, 0xffffff80, RZ, 0xc0, !PT ;  /* 0xffffff8000137812 */ /* 0x000fe400078ec0ff */
[----:B------:R-:W-:Y:S01]  /*0b90*/  LEA.HI R2, R2, R7, RZ, 0x1 ;  /* 0x0000000702027211 */ /* 0x000fe200078f08ff */
[----:B------:R-:W-:Y:S01]  /*0ba0*/  IMAD.IADD R5, R194, 0x1, -R5 ;  /* 0x00000001c2057824 */ /* 0x000fe200078e0a05 */
[----:B------:R-:W-:Y:S01]  /*0bb0*/  LOP3.LUT R4, R4, 0xfffffc00, RZ, 0xc0, !PT ;  /* 0xfffffc0004047812 */ /* 0x000fe200078ec0ff */
[----:B------:R-:W-:Y:S01]  /*0bc0*/  IMAD.IADD R19, R194, 0x1, -R19 ;  /* 0x00000001c2137824 */ /* 0x000fe200078e0a13 */
[----:B------:R-:W-:-:S02]  /*0bd0*/  LOP3.LUT R2, R2, 0x1ffffffe, RZ, 0xc0, !PT ;  /* 0x1ffffffe02027812 */ /* 0x000fc400078ec0ff */
[----:B------:R-:W-:Y:S01]  /*0be0*/  SHF.R.S32.HI R23, RZ, 0x7, R0 ;  /* 0x00000007ff177819 */ /* 0x000fe20000011400 */
[----:B------:R-:W-:Y:S01]  /*0bf0*/  IMAD R5, R5, 0x40, R4 ;  /* 0x0000004005057824 */ /* 0x000fe200078e0204 */
[----:B------:R-:W-:Y:S01]  /*0c00*/  SHF.R.S32.HI R6, RZ, 0x1f, R19 ;  /* 0x0000001fff067819 */ /* 0x000fe20000011413 */
[----:B------:R-:W-:Y:S01]  /*0c10*/  IMAD.IADD R2, R7, 0x1, -R2 ;  /* 0x0000000107027824 */ /* 0x000fe200078e0a02 */
[----:B------:R-:W-:Y:S02]  /*0c20*/  LEA.HI R4, R3, R194, RZ, 0x2 ;  /* 0x000000c203047211 */ /* 0x000fe400078f10ff */
[----:B------:R-:W-:Y:S01]  /*0c30*/  LEA.HI R8, R6, R19, RZ, 0x2 ;  /* 0x0000001306087211 */ /* 0x000fe200078f10ff */
[----:B------:R-:W-:Y:S01]  /*0c40*/  IMAD R171, R2, 0x8, R5 ;  /* 0x0000000802ab7824 */ /* 0x000fe200078e0205 */
[----:B------:R-:W-:Y:S02]  /*0c50*/  LOP3.LUT R5, R4, 0xfffffffc, RZ, 0xc0, !PT ;  /* 0xfffffffc04057812 */ /* 0x000fe400078ec0ff */
[----:B------:R-:W-:-:S02]  /*0c60*/  SHF.R.S32.HI R9, RZ, 0x2, R8 ;  /* 0x00000002ff097819 */ /* 0x000fc40000011408 */
[----:B------:R-:W-:Y:S01]  /*0c70*/  SHF.R.S32.HI R10, RZ, 0x1f, R8 ;  /* 0x0000001fff0a7819 */ /* 0x000fe20000011408 */
[----:B------:R-:W-:Y:S01]  /*0c80*/  IMAD.IADD R5, R194, 0x1, -R5 ;  /* 0x00000001c2057824 */ /* 0x000fe200078e0a05 */
[----:B------:R-:W-:Y:S02]  /*0c90*/  LEA.HI R3, R3, R194, RZ, 0x3 ;  /* 0x000000c203037211 */ /* 0x000fe400078f18ff */
[----:B------:R-:W-:Y:S02]  /*0ca0*/  LEA.HI R10, R10, R9, RZ, 0x3 ;  /* 0x000000090a0a7211 */ /* 0x000fe400078f18ff */
[----:B------:R-:W-:Y:S02]  /*0cb0*/  LEA.HI R2, R5, R5, RZ, 0x1 ;  /* 0x0000000505027211 */ /* 0x000fe400078f08ff */
[----:B------:R-:W-:Y:S02]  /*0cc0*/  LOP3.LUT R17, R3, 0xfffffff8, RZ, 0xc0, !PT ;  /* 0xfffffff803117812 */ /* 0x000fe400078ec0ff */
[----:B------:R-:W-:-:S02]  /*0cd0*/  LOP3.LUT R10, R10, 0xfffffff8, RZ, 0xc0, !PT ;  /* 0xfffffff80a0a7812 */ /* 0x000fc400078ec0ff */
[----:B------:R-:W-:Y:S01]  /*0ce0*/  LEA.HI R6, R6, R19, RZ, 0x5 ;  /* 0x0000001306067211 */ /* 0x000fe200078f28ff */
[----:B------:R-:W-:Y:S01]  /*0cf0*/  IMAD.IADD R17, R194, 0x1, -R17 ;  /* 0x00000001c2117824 */ /* 0x000fe200078e0a11 */
[----:B------:R-:W-:Y:S01]  /*0d00*/  LEA.HI R0, R0, R23, RZ, 0x1 ;  /* 0x0000001700007211 */ /* 0x000fe200078f08ff */
[----:B------:R-:W-:Y:S01]  /*0d10*/  IMAD.IADD R9, R9, 0x1, -R10 ;  /* 0x0000000109097824 */ /* 0x000fe200078e0a0a */
[----:B------:R-:W-:Y:S02]  /*0d20*/  LOP3.LUT R2, R2, 0x1ffffffe, RZ, 0xc0, !PT ;  /* 0x1ffffffe02027812 */ /* 0x000fe400078ec0ff */
[----:B------:R-:W-:Y:S02]  /*0d30*/  SHF.R.S32.HI R6, RZ, 0x5, R6 ;  /* 0x00000005ff067819 */ /* 0x000fe40000011406 */
[----:B------:R-:W-:Y:S01]  /*0d40*/  LOP3.LUT R0, R0, 0x3fffffe, RZ, 0xc0, !PT ;  /* 0x03fffffe00007812 */ /* 0x000fe200078ec0ff */
[----:B------:R-:W-:Y:S01]  /*0d50*/  IMAD.IADD R5, R5, 0x1, -R2 ;  /* 0x0000000105057824 */ /* 0x000fe200078e0a02 */
[----:B------:R-:W-:Y:S01]  /*0d60*/  LOP3.LUT R8, R8, 0x7ffffffc, RZ, 0xc0, !PT ;  /* 0x7ffffffc08087812 */ /* 0x000fe200078ec0ff */
[----:B------:R-:W-:Y:S01]  /*0d70*/  IMAD.SHL.U32 R2, R17, 0x8, RZ ;  /* 0x0000000811027824 */ /* 0x000fe200078e00ff */
[----:B------:R-:W-:Y:S01]  /*0d80*/  SHF.R.S32.HI R18, RZ, 0x3, R3 ;  /* 0x00000003ff127819 */ /* 0x000fe20000011403 */
[----:B------:R-:W-:-:S02]  /*0d90*/  IMAD R9, R6, 0x10, R9 ;  /* 0x0000001006097824 */ /* 0x000fc400078e0209 */
[----:B------:R-:W-:Y:S01]  /*0da0*/  IMAD.IADD R0, R23, 0x1, -R0 ;  /* 0x0000000117007824 */ /* 0x000fe200078e0a00 */
[----:B------:R-:W-:Y:S01]  /*0db0*/  SHF.R.S32.HI R193, RZ, 0x1f, R2 ;  /* 0x0000001fffc17819 */ /* 0x000fe20000011402 */
[----:B------:R-:W-:Y:S02]  /*0dc0*/  VIADD R16, R2, 0x40 ;  /* 0x0000004002107836 */ /* 0x000fe40000000000 */
[----:B------:R-:W-:Y:S02]  /*0dd0*/  IMAD.IADD R8, R19, 0x1, -R8 ;  /* 0x0000000113087824 */ /* 0x000fe400078e0a08 */
[----:B------:R-:W-:Y:S01]  /*0de0*/  IMAD R168, R0, 0x40, R9 ;  /* 0x0000004000a87824 */ /* 0x000fe200078e0209 */
[----:B------:R-:W-:Y:S01]  /*0df0*/  SHF.R.S32.HI R192, RZ, 0x1f, R16 ;  /* 0x0000001fffc07819 */ /* 0x000fe20000011410 */
[----:B------:R-:W-:Y:S02]  /*0e00*/  IMAD R169, R8, R169, 0xa0 ;  /* 0x000000a008a97424 */ /* 0x000fe400078e02a9 */
[----:B------:R-:W-:-:S07]  /*0e10*/  IMAD R170, R5, 0x8, R168 ;  /* 0x0000000805aa7824 */ /* 0x000fce00078e02a8 */
.L_x_326:
[----:B012-4-:R-:W0:Y:S01]  /*0e20*/  LDC.64 R4, c[0x0][0xc88] ;  /* 0x00032200ff047b82 */ /* 0x017e220000000a00 */
[----:B------:R-:W-:Y:S01]  /*0e30*/  ULDC.64 UR6, c[0x0][0xa28] ;  /* 0x00028a0000067ab9 */ /* 0x000fe20000000a00 */
[----:B------:R-:W-:Y:S01]  /*0e40*/  ULDC.64 UR8, c[0x0][0xa20] ;  /* 0x0002880000087ab9 */ /* 0x000fe20000000a00 */
[----:B------:R-:W-:Y:S01]  /*0e50*/  ULDC UR4, c[0x0][0x424] ;  /* 0x0001090000047ab9 */ /* 0x000fe20000000800 */
[----:B0-----:R-:W-:-:S06]  /*0e60*/  IMAD.WIDE R4, R51, 0x4, R4 ;  /* 0x0000000433047825 */ /* 0x001fcc00078e0204 */
[----:B------:R-:W2:Y:S01]  /*0e70*/  LDG.E R4, desc[UR48][R4.64] ;  /* 0x0000003004047981 */ /* 0x000ea2000c1e1900 */
[----:B------:R-:W-:Y:S02]  /*0e80*/  UISETP.NE.U32.AND UP0, UPT, UR6, URZ, UPT ;  /* 0x0000003f0600728c */ /* 0x000fe4000bf05070 */
[----:B------:R-:W-:Y:S02]  /*0e90*/  UISETP.NE.U32.AND UP1, UPT, UR8, URZ, UPT ;  /* 0x0000003f0800728c */ /* 0x000fe4000bf25070 */
[----:B------:R-:W-:Y:S02]  /*0ea0*/  UISETP.NE.AND.EX UP0, UPT, UR7, URZ, UPT, UP0 ;  /* 0x0000003f0700728c */ /* 0x000fe4000bf05300 */
[----:B------:R-:W-:-:S04]  /*0eb0*/  UISETP.NE.AND.EX UP1, UPT, UR9, URZ, UPT, UP1 ;  /* 0x0000003f0900728c */ /* 0x000fc8000bf25310 */
[----:B------:R-:W-:Y:S02]  /*0ec0*/  PLOP3.LUT P0, PT, PT, PT, UP0, 0x80, 0x0 ;  /* 0x000000000000781c */ /* 0x000fe40003f0f008 */
[----:B------:R-:W-:Y:S02]  /*0ed0*/  PLOP3.LUT P1, PT, PT, PT, UP1, 0x80, 0x0 ;  /* 0x000000000000781c */ /* 0x000fe40003f2f018 */
[----:B--2---:R-:W-:-:S13]  /*0ee0*/  R2UR UR36, R4 ;  /* 0x00000000042472ca */ /* 0x004fda00000e0000 */
[----:B------:R-:W-:Y:S02]  /*0ef0*/  USHF.R.S32.HI UR37, URZ, 0x1f, UR36 ;  /* 0x0000001f3f257899 */ /* 0x000fe40008011424 */
[----:B------:R-:W-:Y:S02]  /*0f00*/  @UP0 ULEA UR6, UP2, UR36, UR6, 0x2 ;  /* 0x0000000624060291 */ /* 0x000fe4000f84103f */
[----:B------:R-:W-:Y:S02]  /*0f10*/  @UP1 ULEA UR8, UP3, UR36, UR8, 0x2 ;  /* 0x0000000824081291 */ /* 0x000fe4000f86103f */
[----:B------:R-:W-:Y:S02]  /*0f20*/  @UP0 ULEA.HI.X UR7, UR36, UR7, UR37, 0x2, UP2 ;  /* 0x0000000724070291 */ /* 0x000fe400090f1425 */
[----:B------:R-:W-:Y:S01]  /*0f30*/  @UP1 ULEA.HI.X UR9, UR36, UR9, UR37, 0x2, UP3 ;  /* 0x0000000924091291 */ /* 0x000fe200098f1425 */
[----:B------:R-:W-:Y:S02]  /*0f40*/  IMAD.U32 R4, RZ, RZ, UR6 ;  /* 0x00000006ff047e24 */ /* 0x000fe4000f8e00ff */
[----:B------:R-:W-:-:S02]  /*0f50*/  IMAD.U32 R6, RZ, RZ, UR8 ;  /* 0x00000008ff067e24 */ /* 0x000fc4000f8e00ff */
[----:B------:R-:W-:Y:S01]  /*0f60*/  IMAD.U32 R5, RZ, RZ, UR7 ;  /* 0x00000007ff057e24 */ /* 0x000fe2000f8e00ff */
[----:B------:R-:W-:Y:S01]  /*0f70*/  ULDC.64 UR6, c[0x0][0x418] ;  /* 0x0001060000067ab9 */ /* 0x000fe20000000a00 */
[----:B------:R-:W-:-:S03]  /*0f80*/  IMAD.U32 R7, RZ, RZ, UR9 ;  /* 0x00000009ff077e24 */ /* 0x000fc6000f8e00ff */
[----:B------:R-:W2:Y:S04]  /*0f90*/  @P0 LDG.E R4, desc[UR48][R4.64] ;  /* 0x0000003004040981 */ /* 0x000ea8000c1e1900 */
[----:B---3--:R-:W3:Y:S01]  /*0fa0*/  @P1 LDG.E R6, desc[UR48][R6.64] ;  /* 0x0000003006061981 */ /* 0x008ee2000c1e1900 */
[----:B------:R-:W-:Y:S01]  /*0fb0*/  UISETP.NE.U32.AND UP0, UPT, UR6, URZ, UPT ;  /* 0x0000003f0600728c */ /* 0x000fe2000bf05070 */
[----:B------:R-:W-:Y:S01]  /*0fc0*/  IMAD.MOV.U32 R0, RZ, RZ, RZ ;  /* 0x000000ffff007224 */ /* 0x000fe200078e00ff */
[----:B------:R-:W-:Y:S01]  /*0fd0*/  UMOV UR50, URZ ;  /* 0x0000003f00327c82 */ /* 0x000fe20008000000 */
[----:B------:R-:W-:Y:S01]  /*0fe0*/  ULDC UR6, c[0x0][0x2f0] ;  /* 0x0000bc0000067ab9 */ /* 0x000fe20000000800 */
[----:B------:R-:W-:Y:S01]  /*0ff0*/  UISETP.NE.AND.EX UP0, UPT, UR7, URZ, UPT, UP0 ;  /* 0x0000003f0700728c */ /* 0x000fe2000bf05300 */
[----:B------:R-:W-:Y:S01]  /*1000*/  IMAD.MOV.U32 R3, RZ, RZ, RZ ;  /* 0x000000ffff037224 */ /* 0x000fe200078e00ff */
[----:B------:R-:W-:Y:S01]  /*1010*/  UMOV UR39, UR5 ;  /* 0x0000000500277c82 */ /* 0x000fe20008000000 */
[----:B------:R-:W-:Y:S01]  /*1020*/  IMAD.MOV.U32 R87, RZ, RZ, RZ ;  /* 0x000000ffff577224 */ /* 0x000fe200078e00ff */
[----:B------:R-:W-:Y:S01]  /*1030*/  USEL UR4, UR4, 0x1, UP0 ;  /* 0x0000000104047887 */ /* 0x000fe20008000000 */
[----:B-----5:R-:W-:-:S02]  /*1040*/  CS2R R8, SRZ ;  /* 0x0000000000087805 */ /* 0x020fc4000001ff00 */
[----:B------:R-:W-:Y:S02]  /*1050*/  CS2R R10, SRZ ;  /* 0x00000000000a7805 */ /* 0x000fe4000001ff00 */
[----:B------:R-:W-:Y:S01]  /*1060*/  CS2R R12, SRZ ;  /* 0x00000000000c7805 */ /* 0x000fe2000001ff00 */
[----:B------:R-:W-:Y:S01]  /*1070*/  UIMAD UR4, UR4, UR6, URZ ;  /* 0x00000006040472a4 */ /* 0x000fe2000f8e023f */
        /* <DEDUP_REMOVED lines=18> */
[----:B------:R-:W-:Y:S01]  /*11a0*/  IMAD.MOV.U32 R60, RZ, RZ, RZ ;  /* 0x000000ffff3c7224 */ /* 0x000fe200078e00ff */
[----:B------:R-:W-:Y:S01]  /*11b0*/  CS2R R92, SRZ ;  /* 0x00000000005c7805 */ /* 0x000fe2000001ff00 */
[----:B------:R-:W-:Y:S01]  /*11c0*/  IMAD.MOV.U32 R64, RZ, RZ, RZ ;  /* 0x000000ffff407224 */ /* 0x000fe200078e00ff */
[----:B--2---:R-:W-:Y:S02]  /*11d0*/  @P0 R2UR UR50, R4 ;  /* 0x00000000043202ca */ /* 0x004fe400000e0000 */
[----:B------:R-:W-:Y:S02]  /*11e0*/  PLOP3.LUT P0, PT, PT, PT, PT, 0x80, 0x0 ;  /* 0x000000000000781c */ /* 0x000fe40003f0f070 */
[----:B---3--:R-:W-:Y:S01]  /*11f0*/  @P1 R2UR UR4, R6 ;  /* 0x00000000060412ca */ /* 0x008fe200000e0000 */
[----:B------:R-:W-:-:S14]  /*1200*/  @P1 BRA `(.L_x_283) ;  /* 0x0000000000341947 */ /* 0x000fdc0003800000 */
[----:B------:R-:W-:Y:S02]  /*1210*/  ULDC.64 UR6, c[0x0][0xa08] ;  /* 0x0002820000067ab9 */ /* 0x000fe40000000a00 */
[----:B------:R-:W-:-:S04]  /*1220*/  ISETP.NE.U32.AND P1, PT, RZ, UR6, PT ;  /* 0x00000006ff007c0c */ /* 0x000fc8000bf25070 */
[----:B------:R-:W-:-:S13]  /*1230*/  ISETP.NE.AND.EX P1, PT, RZ, UR7, PT, P1 ;  /* 0x00000007ff007c0c */ /* 0x000fda000bf25310 */
[----:B------:R-:W-:Y:S05]  /*1240*/  @!P1 BRA `(.L_x_283) ;  /* 0x0000000000249947 */ /* 0x000fea0003800000 */
[----:B------:R-:W-:Y:S02]  /*1250*/  ULDC.64 UR4, c[0x0][0xa08] ;  /* 0x0002820000047ab9 */ /* 0x000fe40000000a00 */
[----:B------:R-:W-:-:S06]  /*1260*/  UIMAD.WIDE UR4, UR36, 0x4, UR4 ;  /* 0x00000004240478a5 */ /* 0x000fcc000f8e0204 */
[----:B------:R-:W-:Y:S02]  /*1270*/  IMAD.U32 R4, RZ, RZ, UR4 ;  /* 0x00000004ff047e24 */ /* 0x000fe4000f8e00ff */
[----:B------:R-:W-:-:S05]  /*1280*/  IMAD.U32 R5, RZ, RZ, UR5 ;  /* 0x00000005ff057e24 */ /* 0x000fca000f8e00ff */
[----:B------:R-:W2:Y:S04]  /*1290*/  LDG.E R7, desc[UR48][R4.64] ;  /* 0x0000003004077981 */ /* 0x000ea8000c1e1900 */
[----:B------:R-:W3:Y:S01]  /*12a0*/  LDG.E R6, desc[UR48][R4.64+0x4] ;  /* 0x0000043004067981 */ /* 0x000ee2000c1e1900 */
[----:B--2---:R-:W-:Y:S02]  /*12b0*/  R2UR UR4, R7 ;  /* 0x00000000070472ca */ /* 0x004fe400000e0000 */
[----:B---3--:R-:W-:-:S13]  /*12c0*/  R2UR UR5, R6 ;  /* 0x00000000060572ca */ /* 0x008fda00000e0000 */
[----:B------:R-:W-:-:S12]  /*12d0*/  UIADD3 UR4, -UR4, UR5, URZ ;  /* 0x0000000504047290 */ /* 0x000fd8000fffe13f */
.L_x_283:
[----:B------:R-:W-:Y:S01]  /*12e0*/  UIADD3 UR50, -UR50, UR4, URZ ;  /* 0x0000000432327290 */ /* 0x000fe2000fffe13f */
[----:B------:R-:W-:Y:S01]  /*12f0*/  IMAD.MOV.U32 R5, RZ, RZ, RZ ;  /* 0x000000ffff057224 */ /* 0x000fe200078e00ff */
[----:B------:R-:W-:Y:S01]  /*1300*/  UMOV UR40, UR45 ;  /* 0x0000002d00287c82 */ /* 0x000fe20008000000 */
[----:B------:R-:W-:Y:S01]  /*1310*/  IMAD.MOV.U32 R61, RZ, RZ, RZ ;  /* 0x000000ffff3d7224 */ /* 0x000fe200078e00ff */
[----:B------:R-:W-:Y:S01]  /*1320*/  UISETP.GE.AND UP0, UPT, UR50, 0x1, UPT ;  /* 0x000000013200788c */ /* 0x000fe2000bf06270 */
[----:B------:R-:W-:Y:S01]  /*1330*/  CS2R R68, SRZ ;  /* 0x0000000000447805 */ /* 0x000fe2000001ff00 */
[----:B------:R-:W-:Y:S01]  /*1340*/  UIADD3 UR4, UR50, 0x9f, URZ ;  /* 0x0000009f32047890 */ /* 0x000fe2000fffe03f */
[----:B------:R-:W-:Y:S01]  /*1350*/  CS2R R94, SRZ ;  /* 0x00000000005e7805 */ /* 0x000fe2000001ff00 */
[----:B------:R-:W-:Y:S01]  /*1360*/  IMAD.MOV.U32 R65, RZ, RZ, RZ ;  /* 0x000000ffff417224 */ /* 0x000fe200078e00ff */
[----:B------:R-:W-:Y:S02]  /*1370*/  CS2R R72, SRZ ;  /* 0x0000000000487805 */ /* 0x000fe4000001ff00 */
[----:B------:R-:W-:Y:S01]  /*1380*/  PLOP3.LUT P1, PT, PT, PT, UP0, 0x80, 0x0 ;  /* 0x000000000000781c */ /* 0x000fe20003f2f008 */
[----:B------:R-:W-:Y:S01]  /*1390*/  UIMAD.WIDE UR4, UR4, 0x66666667, URZ ;  /* 0x66666667040478a5 */ /* 0x000fe2000f8e023f */
[----:B------:R-:W-:Y:S01]  /*13a0*/  CS2R R96, SRZ ;  /* 0x0000000000607805 */ /* 0x000fe2000001ff00 */
[----:B------:R-:W-:Y:S01]  /*13b0*/  IMAD.MOV.U32 R76, RZ, RZ, RZ ;  /* 0x000000ffff4c7224 */ /* 0x000fe200078e00ff */
[----:B------:R-:W-:Y:S01]  /*13c0*/  CS2R R98, SRZ ;  /* 0x0000000000627805 */ /* 0x000fe2000001ff00 */
[----:B------:R-:W-:Y:S01]  /*13d0*/  USHF.R.U32.HI UR47, URZ, 0x1f, UR5 ;  /* 0x0000001f3f2f7899 */ /* 0x000fe20008011605 */
[----:B------:R-:W-:Y:S01]  /*13e0*/  IMAD.MOV.U32 R80, RZ, RZ, RZ ;  /* 0x000000ffff507224 */ /* 0x000fe200078e00ff */
[----:B------:R-:W-:-:S02]  /*13f0*/  CS2R R100, SRZ ;  /* 0x0000000000647805 */ /* 0x000fc4000001ff00 */
[----:B------:R-:W-:-:S04]  /*1400*/  ULEA.HI.SX32 UR47, UR5, UR47, 0x1a ;  /* 0x0000002f052f7291 */ /* 0x000fc8000f8fd23f */
[----:B------:R-:W-:Y:S08]  /*1410*/  @!P1 BRA `(.L_x_284) ;  /* 0x00000084003c9947 */ /* 0x000ff00003800000 */
[----:B------:R-:W0:Y:S01]  /*1420*/  SHFL.IDX PT, R0, R23, RZ, 0x1f ;  /* 0x00001fff17007589 */ /* 0x000e2200000e0000 */
[----:B------:R-:W1:Y:S01]  /*1430*/  S2UR UR6, SR_CgaCtaId ;  /* 0x00000000000679c3 */ /* 0x000e620000008800 */
[----:B------:R-:W-:Y:S01]  /*1440*/  UMOV UR5, 0x400 ;  /* 0x0000040000057882 */ /* 0x000fe20000000000 */
[----:B0-----:R-:W-:Y:S01]  /*1450*/  R2UR UR41, R0 ;  /* 0x00000000002972ca */ /* 0x001fe200000e0000 */
[----:B-1----:R-:W-:-:S04]  /*1460*/  ULEA UR5, UR6, UR5, 0x18 ;  /* 0x0000000506057291 */ /* 0x002fc8000f8ec03f */
[----:B------:R-:W-:-:S04]  /*1470*/  UIADD3 UR5, UR5, 0x14400, URZ ;  /* 0x0001440005057890 */ /* 0x000fc8000fffe03f */
[----:B------:R-:W-:-:S04]  /*1480*/  ULOP3.LUT UP0, URZ, UR5, 0x9f, URZ, 0xc0, !UPT ;  /* 0x0000009f053f7892 */ /* 0x000fc8000f80c03f */
[----:B------:R-:W-:Y:S02]  /*1490*/  ULEA.HI UR4, UR41, UR41, URZ, 0x1 ;  /* 0x0000002929047291 */ /* 0x000fe4000f8f083f */
[----:B------:R-:W-:Y:S02]  /*14a0*/  PLOP3.LUT P0, PT, PT, PT, UP0, 0x80, 0x0 ;  /* 0x000000000000781c */ /* 0x000fe40003f0f008 */
[----:B------:R-:W-:-:S04]  /*14b0*/  ULOP3.LUT UR4, UR4, 0x3e, URZ, 0xc0, !UPT ;  /* 0x0000003e04047892 */ /* 0x000fc8000f8ec03f */
[----:B------:R-:W-:-:S04]  /*14c0*/  UIADD3 UR4, UR41, -UR4, URZ ;  /* 0x8000000429047290 */ /* 0x000fc8000fffe03f */
[----:B------:R-:W-:-:S04]  /*14d0*/  ULEA UR4, UR4, UR5, 0xc ;  /* 0x0000000504047291 */ /* 0x000fc8000f8e603f */
[----:B------:R-:W-:-:S04]  /*14e0*/  USHF.R.U32.HI UR4, URZ, 0x4, UR4 ;  /* 0x000000043f047899 */ /* 0x000fc80008011604 */
[----:B------:R-:W-:Y:S01]  /*14f0*/  ULOP3.LUT UR52, UR4, 0x3fff, URZ, 0xc0, !UPT ;  /* 0x00003fff04347892 */ /* 0x000fe2000f8ec03f */
[----:B------:R-:W-:Y:S11]  /*1500*/  @!P0 BRA `(.L_x_285) ;  /* 0x0000000000408947 */ /* 0x000ff60003800000 */
        /* <DEDUP_REMOVED lines=16> */
.L_x_285:
        /* <DEDUP_REMOVED lines=10> */
[----:B------:R-:W-:Y:S02]  /*16b0*/  @UP0 ULDC.64 UR16, c[0x0][0x9a8] ;  /* 0x00026a0000100ab9 */ /* 0x000fe40000000a00 */
[----:B------:R-:W-:Y:S01]  /*16c0*/  @UP1 ULDC.64 UR14, c[0x0][0x9b8] ;  /* 0x00026e00000e1ab9 */ /* 0x000fe20000000a00 */
[----:B------:R-:W-:Y:S02]  /*16d0*/  @UP0 UIMAD UR8, UR37, UR16, URZ ;  /* 0x00000010250802a4 */ /* 0x000fe4000f8e023f */
[----:B------:R-:W-:Y:S02]  /*16e0*/  @UP1 UIMAD UR10, UR37, UR14, URZ ;  /* 0x0000000e250a12a4 */ /* 0x000fe4000f8e023f */
        /* <DEDUP_REMOVED lines=26> */
[----:B------:R0:W2:Y:S04]  /*1890*/  @P0 LDG.E R5, desc[UR48][R6.64] ;  /* 0x0000003006050981 */ /* 0x0000a8000c1e1900 */
[----:B------:R-:W2:Y:S01]  /*18a0*/  @P1 LDG.E R0, desc[UR48][R8.64] ;  /* 0x0000003008001981 */ /* 0x000ea2000c1e1900 */
[----:B------:R-:W1:Y:S01]  /*18b0*/  S2UR UR5, SR_CgaCtaId ;  /* 0x00000000000579c3 */ /* 0x000e620000008800 */
[----:B------:R-:W-:Y:S01]  /*18c0*/  ULEA.HI UR4, UR43, UR43, URZ, 0x1 ;  /* 0x0000002b2b047291 */ /* 0x000fe2000f8f083f */
[----:B------:R-:W-:-:S03]  /*18d0*/  MOV R3, 0x400 ;  /* 0x0000040000037802 */ /* 0x000fc60000000f00 */
[----:B------:R-:W-:Y:S01]  /*18e0*/  ULOP3.LUT UR4, UR4, 0xfffffffe, URZ, 0xc0, !UPT ;  /* 0xfffffffe04047892 */ /* 0x000fe2000f8ec03f */
[----:B0-----:R-:W-:-:S03]  /*18f0*/  IMAD.U32 R6, RZ, RZ, UR44 ;  /* 0x0000002cff067e24 */ /* 0x001fc6000f8e00ff */
[----:B------:R-:W-:Y:S02]  /*1900*/  UIADD3 UR4, UR43, -UR4, URZ ;  /* 0x800000042b047290 */ /* 0x000fe4000fffe03f */
[----:B------:R-:W-:-:S04]  /*1910*/  ISETP.NE.AND P0, PT, R6, 0x3, PT ;  /* 0x000000030600780c */ /* 0x000fc80003f05270 */
[----:B------:R-:W-:Y:S01]  /*1920*/  IMAD.U32 R10, RZ, RZ, UR4 ;  /* 0x00000004ff0a7e24 */ /* 0x000fe2000f8e00ff */
[----:B------:R-:W-:-:S04]  /*1930*/  ULDC UR4, c[0x0][0x9d8] ;  /* 0x0002760000047ab9 */ /* 0x000fc80000000800 */
[----:B------:R-:W-:Y:S01]  /*1940*/  SHF.L.U32 R10, R10, 0x1f, RZ ;  /* 0x0000001f0a0a7819 */ /* 0x000fe200000006ff */
[----:B-1----:R-:W-:-:S05]  /*1950*/  IMAD.U32 R4, RZ, RZ, UR5 ;  /* 0x00000005ff047e24 */ /* 0x002fca000f8e00ff */
[----:B------:R-:W-:-:S04]  /*1960*/  LEA R3, R4, R3, 0x18 ;  /* 0x0000000304037211 */ /* 0x000fc800078ec0ff */
[----:B------:R-:W0:Y:S01]  /*1970*/  SYNCS.PHASECHK.TRANS64.TRYWAIT P1, [R3+URZ+0x29800], R10 ;  /* 0x0298000a030075a7 */ /* 0x000e22000802017f */
[----:B--2---:R-:W-:-:S04]  /*1980*/  FMUL.FTZ R0, R5, R0 ;  /* 0x0000000005007220 */ /* 0x004fc80000410000 */
[----:B------:R-:W-:Y:S01]  /*1990*/  FMUL.FTZ R0, R0, UR4 ;  /* 0x0000000400007c20 */ /* 0x000fe20008410000 */
[----:B0-----:R-:W-:Y:S06]  /*19a0*/  @!P1 BRA `(.L_x_286) ;  /* 0x000000f800ac9947 */ /* 0x001fec0003800000 */
.L_x_424:
[----:B------:R-:W-:Y:S05]  /*19b0*/  @!P0 BRA `(.L_x_287) ;  /* 0x0000000000048947 */ /* 0x000fea0003800000 */
[----:B------:R-:W-:Y:S01]  /*19c0*/  BPT.TRAP 0x1 ;  /* 0x000000040000795c */ /* 0x000fe20000300000 */
.L_x_287:
[----:B------:R-:W-:Y:S02]  /*19d0*/  IMAD.U32 R6, RZ, RZ, UR51 ;  /* 0x00000033ff067e24 */ /* 0x000fe4000f8e00ff */
[----:B------:R-:W-:Y:S02]  /*19e0*/  IMAD.U32 R7, RZ, RZ, UR42 ;  /* 0x0000002aff077e24 */ /* 0x000fe4000f8e00ff */
[----:B------:R-:W-:-:S03]  /*19f0*/  IMAD R5, R6, 0x8, R3 ;  /* 0x0000000806057824 */ /* 0x000fc600078e0203 */
[----:B------:R-:W-:-:S04]  /*1a00*/  SHF.L.U32 R6, R7, 0x1f, RZ ;  /* 0x0000001f07067819 */ /* 0x000fc800000006ff */
[----:B------:R1:W2:Y:S01]  /*1a10*/  SYNCS.PHASECHK.TRANS64.TRYWAIT P1, [R5+URZ+0x29830], R6 ;  /* 0x02983006050075a7 */ /* 0x0002a2000802017f */
[----:B------:R-:W-:Y:S05]  /*1a20*/  @!P0 BRA `(.L_x_288) ;  /* 0x0000000000048947 */ /* 0x000fea0003800000 */
[----:B------:R-:W-:Y:S01]  /*1a30*/  BPT.TRAP 0x1 ;  /* 0x000000040000795c */ /* 0x000fe20000300000 */
.L_x_288:
[----:B------:R-:W3:Y:S01]  /*1a40*/  S2R R7, SR_TID.X ;  /* 0x0000000000077919 */ /* 0x000ee20000002100 */
[----:B------:R-:W-:Y:S01]  /*1a50*/  IMAD.MOV.U32 R87, RZ, RZ, RZ ;  /* 0x000000ffff577224 */ /* 0x000fe200078e00ff */
[----:B---3--:R-:W-:Y:S01]  /*1a60*/  LOP3.LUT P2, RZ, R7, 0x7f, RZ, 0xc0, !PT ;  /* 0x0000007f07ff7812 */ /* 0x008fe2000784c0ff */
[----:B--2---:R-:W-:-:S12]  /*1a70*/  @P1 BRA `(.L_x_289) ;  /* 0x0000000000081947 */ /* 0x004fd80003800000 */
[----:B------:R-:W2:Y:S02]  /*1a80*/  SYNCS.PHASECHK.TRANS64.TRYWAIT P1, [R5+URZ+0x29830], R6 ;  /* 0x02983006050075a7 */ /* 0x000ea4000802017f */
[----:B--2---:R-:W-:Y:S05]  /*1a90*/  @!P1 BRA `(.L_x_290) ;  /* 0x000000f800849947 */ /* 0x004fea0003800000 */
.L_x_289:
[----:B------:R-:W-:Y:S05]  /*1aa0*/  WARPSYNC.ALL ;  /* 0x0000000000007948 */ /* 0x000fea0003800000 */
[----:B------:R-:W-:Y:S01]  /*1ab0*/  R2UR UR4, R3 ;  /* 0x00000000030472ca */ /* 0x000fe200000e0000 */
[----:B------:R-:W-:Y:S01]  /*1ac0*/  ULOP3.LUT UR28, UR52, 0x10000, URZ, 0xfc, !UPT ;  /* 0x00010000341c7892 */ /* 0x000fe2000f8efc3f */
[----:B------:R-:W-:Y:S01]  /*1ad0*/  WARPGROUP.ARRIVE ;  /* 0x00000000000079c5 */ /* 0x000fe20000000000 */
[----:B------:R-:W-:Y:S01]  /*1ae0*/  UMOV UR25, 0x80000020 ;  /* 0x8000002000197882 */ /* 0x000fe20000000000 */
[----:B------:R-:W-:Y:S01]  /*1af0*/  UMOV UR27, 0x80000020 ;  /* 0x80000020001b7882 */ /* 0x000fe20000000000 */
[----:B------:R-:W-:Y:S01]  /*1b00*/  UMOV UR5, UR25 ;  /* 0x0000001900057c82 */ /* 0x000fe20008000000 */
[----:B------:R-:W-:Y:S01]  /*1b10*/  UMOV UR7, 0x80000020 ;  /* 0x8000002000077882 */ /* 0x000fe20000000000 */
[----:B------:R-:W-:Y:S01]  /*1b20*/  UMOV UR9, UR25 ;  /* 0x0000001900097c82 */ /* 0x000fe20008000000 */
[----:B------:R-:W-:Y:S01]  /*1b30*/  UMOV UR24, UR28 ;  /* 0x0000001c00187c82 */ /* 0x000fe20008000000 */
[----:B------:R-:W-:Y:S01]  /*1b40*/  UMOV UR11, 0x80000020 ;  /* 0x80000020000b7882 */ /* 0x000fe20000000000 */
[----:B------:R-:W-:Y:S01]  /*1b50*/  UMOV UR8, UR24 ;  /* 0x0000001800087c82 */ /* 0x000fe20008000000 */
[----:B------:R-:W-:Y:S01]  /*1b60*/  UIADD3 UR12, UR28, 0x2, URZ ;  /* 0x000000021c0c7890 */ /* 0x000fe2000fffe03f */
[----:B------:R-:W-:Y:S01]  /*1b70*/  VIADD R8, R169, UR50 ;  /* 0x00000032a9087c36 */ /* 0x000fe20008000000 */
[----:B------:R-:W-:Y:S01]  /*1b80*/  UIADD3 UR4, UR4, 0x1a400, URZ ;  /* 0x0001a40004047890 */ /* 0x000fe2000fffe03f */
[----:B------:R-:W3:Y:S01]  /*1b90*/  S2R R84, SR_TID.X ;  /* 0x0000000000547919 */ /* 0x000ee20000002100 */
[----:B------:R-:W-:Y:S01]  /*1ba0*/  UMOV UR15, 0x80000020 ;  /* 0x80000020000f7882 */ /* 0x000fe20000000000 */
[----:B------:R-:W-:-:S02]  /*1bb0*/  UIADD3 UR16, UR28, 0x200, URZ ;  /* 0x000002001c107890 */ /* 0x000fc4000fffe03f */
[----:B------:R-:W-:Y:S01]  /*1bc0*/  USHF.R.U32.HI UR4, URZ, 0x4, UR4 ;  /* 0x000000043f047899 */ /* 0x000fe20008011604 */
[----:B------:R-:W-:Y:S01]  /*1bd0*/  UMOV UR19, 0x80000020 ;  /* 0x8000002000137882 */ /* 0x000fe20000000000 */
[----:B------:R-:W-:Y:S02]  /*1be0*/  UMOV UR23, 0x80000020 ;  /* 0x8000002000177882 */ /* 0x000fe40000000000 */
[----:B------:R-:W-:Y:S01]  /*1bf0*/  ULOP3.LUT UR4, UR4, 0x3fff, URZ, 0xc0, !UPT ;  /* 0x00003fff04047892 */ /* 0x000fe2000f8ec03f */
[----:B------:R-:W-:Y:S01]  /*1c00*/  UMOV UR31, 0x80000020 ;  /* 0x80000020001f7882 */ /* 0x000fe20000000000 */
[----:B------:R-:W-:Y:S02]  /*1c10*/  UISETP.GE.AND UP0, UPT, UR50, 0xa1, UPT ;  /* 0x000000a13200788c */ /* 0x000fe4000bf06270 */
[----:B------:R-:W-:-:S03]  /*1c20*/  ULOP3.LUT UR46, UR4, 0x10000, URZ, 0xfc, !UPT ;  /* 0x00010000042e7892 */ /* 0x000fc6000f8efc3f */
[----:B------:R-:W-:Y:S01]  /*1c30*/  UMOV UR4, UR24 ;  /* 0x0000001800047c82 */ /* 0x000fe20008000000 */
[----:B------:R-:W-:-:S04]  /*1c40*/  UIMAD UR32, UR51, 0x780, UR46 ;  /* 0x00000780332078a4 */ /* 0x000fc8000f8e022e */
[----:B------:R-:W-:Y:S02]  /*1c50*/  UIADD3 UR6, UR32, 0x100, URZ ;  /* 0x0000010020067890 */ /* 0x000fe4000fffe03f */
[----:B------:R-:W-:Y:S02]  /*1c60*/  UIADD3 UR10, UR32, 0x180, URZ ;  /* 0x00000180200a7890 */ /* 0x000fe4000fffe03f */
[----:B------:R-:W-:Y:S01]  /*1c70*/  UMOV UR26, UR32 ;  /* 0x00000020001a7c82 */ /* 0x000fe20008000000 */
[----:B------:R-:W-:Y:S01]  /*1c80*/  UIADD3 UR14, UR32, 0x182, URZ ;  /* 0x00000182200e7890 */ /* 0x000fe2000fffe03f */
[----:B------:R-:W-:Y:S01]  /*1c90*/  QGMMA.64x32x32.F32.E4M3.E4M3 R104, gdesc[UR24], RZ, !UPT, gsb0 ;  /* 0x00600000186879f3 */ /* 0x000fe2000c0008ff */
[----:B------:R-:W-:Y:S01]  /*1ca0*/  UIADD3 UR26, UR32, 0x80, URZ ;  /* 0x00000080201a7890 */ /* 0x000fe2000fffe03f */
[----:B------:R-:W-:Y:S01]  /*1cb0*/  UMOV UR27, 0x80000020 ;  /* 0x80000020001b7882 */ /* 0x000fe20000000000 */
[----:B------:R-:W-:Y:S02]  /*1cc0*/  UIADD3 UR18, UR32, 0x400, URZ ;  /* 0x0000040020127890 */ /* 0x000fe4000fffe03f */
[----:B------:R-:W-:-:S02]  /*1cd0*/  UIADD3 UR22, UR32, 0x402, URZ ;  /* 0x0000040220167890 */ /* 0x000fc4000fffe03f */
[----:B------:R-:W-:Y:S01]  /*1ce0*/  UIADD3 UR30, UR32, 0x680, URZ ;  /* 0x00000680201e7890 */ /* 0x000fe2000fffe03f */
        /* <DEDUP_REMOVED lines=162> */
[----:B------:R-:W4:Y:S01]  /*2710*/  MUFU.TANH R13, R114 ;  /* 0x00000072000d7308 */ /* 0x000f220000002400 */
[C---:B------:R-:W-:Y:S01]  /*2720*/  FMUL.FTZ R115, R0.reuse, R115 ;  /* 0x0000007300737220 */ /* 0x040fe20000410000 */
[C---:B------:R-:W-:Y:S01]  /*2730*/  FMUL.FTZ R118, R0.reuse, R118 ;  /* 0x0000007600767220 */ /* 0x040fe20000410000 */
[----:B------:R-:W-:-:S05]  /*2740*/  FMUL.FTZ R119, R0, R119 ;  /* 0x0000007700777220 */ /* 0x000fca0000410000 */
[----:B------:R-:W5:Y:S08]  /*2750*/  MUFU.TANH R104, R104 ;  /* 0x0000006800687308 */ /* 0x000f700000002400 */
[----:B0-----:R-:W0:Y:S08]  /*2760*/  MUFU.TANH R10, R105 ;  /* 0x00000069000a7308 */ /* 0x001e300000002400 */
[----:B------:R-:W-:Y:S08]  /*2770*/  MUFU.TANH R77, R113 ;  /* 0x00000071004d7308 */ /* 0x000ff00000002400 */
[----:B------:R-:W3:Y:S08]  /*2780*/  MUFU.TANH R108, R108 ;  /* 0x0000006c006c7308 */ /* 0x000ef00000002400 */
[----:B------:R-:W3:Y:S01]  /*2790*/  MUFU.TANH R109, R109 ;  /* 0x0000006d006d7308 */ /* 0x000ee20000002400 */
[----:B------:R-:W-:-:S02]  /*27a0*/  WARPGROUP.DEPBAR.LE gsb0, 0x0 ;  /* 0x00008000000079c5 */ /* 0x000fc40000010000 */
[----:B------:R-:W-:Y:S01]  /*27b0*/  WARPGROUP.ARRIVE ;  /* 0x00000000000079c5 */ /* 0x000fe20000000000 */
[----:B------:R-:W-:-:S04]  /*27c0*/  FMUL.FTZ R91, R0, R91 ;  /* 0x0000005b005b7220 */ /* 0x000fc80000410000 */
[----:B------:R-:W3:Y:S01]  /*27d0*/  MUFU.TANH R7, R106 ;  /* 0x0000006a00077308 */ /* 0x000ee20000002400 */
        /* <DEDUP_REMOVED lines=15> */
[----:B-12---:R-:W1:Y:S01]  /*28d0*/  MUFU.TANH R6, R107 ;  /* 0x0000006b00067308 */ /* 0x006e620000002400 */
[C---:B------:R-:W-:Y:S01]  /*28e0*/  FMUL.FTZ R98, R0.reuse, R98 ;  /* 0x0000006200627220 */ /* 0x040fe20000410000 */
[C---:B------:R-:W-:Y:S01]  /*28f0*/  FMUL.FTZ R99, R0.reuse, R99 ;  /* 0x0000006300637220 */ /* 0x040fe20000410000 */
[C---:B------:R-:W-:Y:S01]  /*2900*/  FMUL.FTZ R102, R0.reuse, R102 ;  /* 0x0000006600667220 */ /* 0x040fe20000410000 */
[----:B------:R-:W-:-:S04]  /*2910*/  FMUL.FTZ R103, R0, R103 ;  /* 0x0000006700677220 */ /* 0x000fc80000410000 */
[----:B------:R-:W2:Y:S08]  /*2920*/  MUFU.TANH R9, R110 ;  /* 0x0000006e00097308 */ /* 0x000eb00000002400 */
[----:B------:R-:W2:Y:S08]  /*2930*/  MUFU.TANH R116, R116 ;  /* 0x0000007400747308 */ /* 0x000eb00000002400 */
[----:B------:R-:W2:Y:S08]  /*2940*/  MUFU.TANH R11, R111 ;  /* 0x0000006f000b7308 */ /* 0x000eb00000002400 */
[----:B------:R-:W-:Y:S08]  /*2950*/  MUFU.TANH R117, R117 ;  /* 0x0000007500757308 */ /* 0x000ff00000002400 */
[----:B------:R-:W2:Y:S01]  /*2960*/  MUFU.TANH R85, R88 ;  /* 0x0000005800557308 */ /* 0x000ea20000002400 */
        /* <DEDUP_REMOVED lines=15> */
[----:B----4-:R-:W-:-:S02]  /*2a60*/  IMAD.U32 R57, RZ, RZ, UR47 ;  /* 0x0000002fff397e24 */ /* 0x010fc4000f8e00ff */
        /* <DEDUP_REMOVED lines=19> */
[----:B-----5:R-:W-:Y:S01]  /*2ba0*/  FSEL R65, R104, -INF , P1 ;  /* 0xff80000068417808 */ /* 0x020fe20000800000 */
[----:B------:R-:W5:Y:S01]  /*2bb0*/  MUFU.TANH R15, R115 ;  /* 0x00000073000f7308 */ /* 0x000f620000002400 */
[----:B0-----:R-:W-:Y:S02]  /*2bc0*/  FSEL R10, R10, -INF , P2 ;  /* 0xff8000000a0a7808 */ /* 0x001fe40001000000 */
[----:B------:R-:W-:Y:S02]  /*2bd0*/  ISETP.GT.AND P4, PT, R8, 0x9, PT ;  /* 0x000000090800780c */ /* 0x000fe40003f84270 */
[----:B---3--:R-:W-:-:S02]  /*2be0*/  FSEL R69, R108, -INF , P3 ;  /* 0xff8000006c457808 */ /* 0x008fc40001800000 */
[----:B----4-:R-:W-:Y:S01]  /*2bf0*/  FSEL R71, R109, -INF , P4 ;  /* 0xff8000006d477808 */ /* 0x010fe20002000000 */
[----:B------:R-:W0:Y:S01]  /*2c00*/  MUFU.TANH R83, R89 ;  /* 0x0000005900537308 */ /* 0x000e220000002400 */
[----:B------:R-:W-:Y:S02]  /*2c10*/  FSEL R7, R7, -INF , P1 ;  /* 0xff80000007077808 */ /* 0x000fe40000800000 */
[----:B------:R-:W-:Y:S02]  /*2c20*/  ISETP.GT.AND P1, PT, R8, 0x11, PT ;  /* 0x000000110800780c */ /* 0x000fe40003f24270 */
[----:B-1----:R-:W-:Y:S02]  /*2c30*/  FSEL R6, R6, -INF , P2 ;  /* 0xff80000006067808 */ /* 0x002fe40001000000 */
[----:B------:R-:W-:Y:S01]  /*2c40*/  ISETP.GT.AND P2, PT, R8, 0x18, PT ;  /* 0x000000180800780c */ /* 0x000fe20003f44270 */
[----:B------:R-:W1:Y:S01]  /*2c50*/  MUFU.TANH R21, R118 ;  /* 0x0000007600157308 */ /* 0x000e620000002400 */
[----:B------:R-:W-:-:S02]  /*2c60*/  FSEL R77, R77, -INF , P1 ;  /* 0xff8000004d4d7808 */ /* 0x000fc40000800000 */
[----:B--2---:R-:W-:Y:S02]  /*2c70*/  FSEL R9, R9, -INF , P3 ;  /* 0xff80000009097808 */ /* 0x004fe40001800000 */
[----:B------:R-:W-:Y:S02]  /*2c80*/  ISETP.GT.AND P3, PT, R8, 0x19, PT ;  /* 0x000000190800780c */ /* 0x000fe40003f64270 */
[----:B------:R-:W-:Y:S01]  /*2c90*/  FSEL R91, R116, -INF , P2 ;  /* 0xff800000745b7808 */ /* 0x000fe20001000000 */
[----:B------:R-:W-:Y:S01]  /*2ca0*/  MUFU.TANH R92, R92 ;  /* 0x0000005c005c7308 */ /* 0x000fe20000002400 */
[----:B------:R-:W-:Y:S02]  /*2cb0*/  FSEL R11, R11, -INF , P4 ;  /* 0xff8000000b0b7808 */ /* 0x000fe40002000000 */
[----:B------:R-:W-:Y:S01]  /*2cc0*/  ISETP.GT.AND P4, PT, R8, 0x20, PT ;  /* 0x000000200800780c */ /* 0x000fe20003f84270 */
[----:B------:R-:W-:Y:S02]  /*2cd0*/  WARPGROUP.DEPBAR.LE gsb0, 0x0 ;  /* 0x00008000000079c5 */ /* 0x000fe40000010000 */
[C---:B------:R-:W-:Y:S01]  /*2ce0*/  FMUL.FTZ R45, R0.reuse, R45 ;  /* 0x0000002d002d7220 */ /* 0x040fe20000410000 */
[----:B------:R-:W-:Y:S01]  /*2cf0*/  WARPGROUP.ARRIVE ;  /* 0x00000000000079c5 */ /* 0x000fe20000000000 */
[----:B------:R-:W-:Y:S01]  /*2d00*/  MUFU.TANH R119, R119 ;  /* 0x0000007700777308 */ /* 0x000fe20000002400 */
[----:B------:R-:W-:Y:S01]  /*2d10*/  FSEL R85, R85, -INF , P4 ;  /* 0xff80000055557808 */ /* 0x000fe20002000000 */
[C---:B------:R-:W-:Y:S01]  /*2d20*/  FMUL.FTZ R41, R0.reuse, R41 ;  /* 0x0000002900297220 */ /* 0x040fe20000410000 */
[----:B-----5:R-:W-:Y:S01]  /*2d30*/  FSEL R15, R15, -INF , P1 ;  /* 0xff8000000f0f7808 */ /* 0x020fe20000800000 */
[----:B------:R-:W-:Y:S01]  /*2d40*/  FMUL.FTZ R43, R0, R43 ;  /* 0x0000002b002b7220 */ /* 0x000fe20000410000 */
[----:B------:R-:W-:Y:S01]  /*2d50*/  QGMMA.64x32x32.F32.E4M3.E4M3 R24, gdesc[UR20], R24, gsb0 ;  /* 0x00600000141879f3 */ /* 0x000fe20008000818 */
[----:B------:R-:W-:Y:S01]  /*2d60*/  ISETP.GT.AND P1, PT, R8, 0x28, PT ;  /* 0x000000280800780c */ /* 0x000fe20003f24270 */
[C---:B------:R-:W-:Y:S01]  /*2d70*/  FMUL.FTZ R47, R0.reuse, R47 ;  /* 0x0000002f002f7220 */ /* 0x040fe20000410000 */
[----:B------:R2:W-:Y:S01]  /*2d80*/  MUFU.TANH R137, R45 ;  /* 0x0000002d00897308 */ /* 0x0005e20000002400 */
[----:B0-----:R-:W-:Y:S01]  /*2d90*/  FSEL R83, R83, -INF , P5 ;  /* 0xff80000053537808 */ /* 0x001fe20002800000 */
[C---:B------:R-:W-:Y:S01]  /*2da0*/  FMUL.FTZ R49, R0.reuse, R49 ;  /* 0x0000003100317220 */ /* 0x040fe20000410000 */
[----:B-1----:R-:W-:Y:S01]  /*2db0*/  FSEL R21, R21, -INF , P2 ;  /* 0xff80000015157808 */ /* 0x002fe20001000000 */
[----:B------:R-:W-:Y:S01]  /*2dc0*/  FMUL.FTZ R57, R0, R51 ;  /* 0x0000003300397220 */ /* 0x000fe20000410000 */
[----:B------:R-:W-:Y:S01]  /*2dd0*/  ISETP.GT.AND P2, PT, R8, 0x29, PT ;  /* 0x000000290800780c */ /* 0x000fe20003f44270 */
[C---:B------:R-:W-:Y:S01]  /*2de0*/  FMUL.FTZ R40, R0.reuse, R40 ;  /* 0x0000002800287220 */ /* 0x040fe20000410000 */
[----:B------:R-:W-:Y:S01]  /*2df0*/  FMUL.FTZ R44, R0, R44 ;  /* 0x0000002c002c7220 */ /* 0x000fe20000410000 */
[----:B------:R0:W1:Y:S01]  /*2e00*/  MUFU.TANH R81, R93 ;  /* 0x0000005d00517308 */ /* 0x0000620000002400 */
[----:B--2---:R-:W-:Y:S01]  /*2e10*/  FSEL R45, R12, -INF , P5 ;  /* 0xff8000000c2d7808 */ /* 0x004fe20002800000 */
[C---:B------:R-:W-:Y:S01]  /*2e20*/  FMUL.FTZ R42, R0.reuse, R42 ;  /* 0x0000002a002a7220 */ /* 0x040fe20000410000 */
[----:B------:R-:W-:Y:S01]  /*2e30*/  FMNMX.FTZ R12, R65, R10, !PT ;  /* 0x0000000a410c7209 */ /* 0x000fe20007810000 */
[----:B------:R-:W-:Y:S01]  /*2e40*/  FMUL.FTZ R48, R0, R48 ;  /* 0x0000003000307220 */ /* 0x000fe20000410000 */
[----:B------:R-:W-:Y:S01]  /*2e50*/  ISETP.GT.AND P5, PT, R8, 0x38, PT ;  /* 0x000000380800780c */ /* 0x000fe20003fa4270 */
[C---:B------:R-:W-:Y:S01]  /*2e60*/  FMUL.FTZ R46, R0.reuse, R46 ;  /* 0x0000002e002e7220 */ /* 0x040fe20000410000 */
[----:B------:R-:W-:Y:S01]  /*2e70*/  FMNMX.FTZ R82, R69, R12, !PT ;  /* 0x0000000c45527209 */ /* 0x000fe20007810000 */
[----:B------:R-:W-:Y:S01]  /*2e80*/  MUFU.TANH R90, R90 ;  /* 0x0000005a005a7308 */ /* 0x000fe20000002400 */
[----:B0-----:R-:W-:Y:S01]  /*2e90*/  FSEL R93, R117, -INF , P3 ;  /* 0xff800000755d7808 */ /* 0x001fe20001800000 */
[C---:B------:R-:W-:Y:S01]  /*2ea0*/  FMUL.FTZ R52, R0.reuse, R52 ;  /* 0x0000003400347220 */ /* 0x040fe20000410000 */
[----:B------:R-:W-:Y:S01]  /*2eb0*/  FMNMX.FTZ R82, R71, R82, !PT ;  /* 0x0000005247527209 */ /* 0x000fe20007810000 */
[C---:B------:R-:W-:Y:S01]  /*2ec0*/  FMUL.FTZ R50, R0.reuse, R50 ;  /* 0x0000003200327220 */ /* 0x040fe20000410000 */
[----:B------:R-:W-:-:S02]  /*2ed0*/  FMUL.FTZ R54, R0, R54 ;  /* 0x0000003600367220 */ /* 0x000fc40000410000 */
[----:B------:R-:W-:Y:S01]  /*2ee0*/  FMNMX.FTZ R82, R75, R82, !PT ;  /* 0x000000524b527209 */ /* 0x000fe20007810000 */
[----:B------:R-:W-:Y:S01]  /*2ef0*/  MUFU.TANH R96, R96 ;  /* 0x0000006000607308 */ /* 0x000fe20000002400 */
[----:B-1----:R-:W-:Y:S02]  /*2f00*/  FSEL R81, R81, -INF , P2 ;  /* 0xff80000051517808 */ /* 0x002fe40001000000 */
[----:B------:R-:W-:-:S04]  /*2f10*/  FMNMX.FTZ R82, R77, R82, !PT ;  /* 0x000000524d527209 */ /* 0x000fc80007810000 */
[----:B------:R-:W-:Y:S01]  /*2f20*/  FMNMX.FTZ R82, R91, R82, !PT ;  /* 0x000000525b527209 */ /* 0x000fe20007810000 */
[----:B------:R-:W-:Y:S03]  /*2f30*/  MUFU.TANH R97, R97 ;  /* 0x0000006100617308 */ /* 0x000fe60000002400 */
[----:B------:R-:W-:-:S04]  /*2f40*/  FMNMX.FTZ R82, R93, R82, !PT ;  /* 0x000000525d527209 */ /* 0x000fc80007810000 */
[----:B------:R-:W-:Y:S01]  /*2f50*/  FMNMX.FTZ R82, R85, R82, !PT ;  /* 0x0000005255527209 */ /* 0x000fe20007810000 */
[----:B------:R-:W-:Y:S03]  /*2f60*/  MUFU.TANH R94, R94 ;  /* 0x0000005e005e7308 */ /* 0x000fe60000002400 */
[----:B------:R-:W-:-:S05]  /*2f70*/  FMNMX.FTZ R82, R83, R82, !PT ;  /* 0x0000005253527209 */ /* 0x000fca0007810000 */
[----:B------:R0:W-:Y:S08]  /*2f80*/  MUFU.TANH R14, R95 ;  /* 0x0000005f000e7308 */ /* 0x0001f00000002400 */
[----:B------:R-:W1:Y:S01]  /*2f90*/  MUFU.TANH R100, R100 ;  /* 0x0000006400647308 */ /* 0x000e620000002400 */
[----:B0-----:R-:W-:Y:S01]  /*2fa0*/  FSEL R95, R92, -INF , P1 ;  /* 0xff8000005c5f7808 */ /* 0x001fe20000800000 */
[----:B------:R-:W-:-:S02]  /*2fb0*/  WARPGROUP.DEPBAR.LE gsb0, 0x0 ;  /* 0x00008000000079c5 */ /* 0x000fc40000010000 */
[C---:B------:R-:W-:Y:S01]  /*2fc0*/  FMUL.FTZ R24, R0.reuse, R24 ;  /* 0x0000001800187220 */ /* 0x040fe20000410000 */
[----:B------:R-:W-:Y:S01]  /*2fd0*/  FMNMX.FTZ R82, R95, R82, !PT ;  /* 0x000000525f527209 */ /* 0x000fe20007810000 */
[C---:B------:R-:W-:Y:S01]  /*2fe0*/  FMUL.FTZ R26, R0.reuse, R26 ;  /* 0x0000001a001a7220 */ /* 0x040fe20000410000 */
[C---:B------:R-:W-:Y:S01]  /*2ff0*/  FMUL.FTZ R28, R0.reuse, R28 ;  /* 0x0000001c001c7220 */ /* 0x040fe20000410000 */
[----:B------:R0:W-:Y:S01]  /*3000*/  MUFU.TANH R129, R41 ;  /* 0x0000002900817308 */ /* 0x0001e20000002400 */
[----:B------:R-:W-:Y:S01]  /*3010*/  FMNMX.FTZ R82, R81, R82, !PT ;  /* 0x0000005251527209 */ /* 0x000fe20007810000 */
[C---:B------:R-:W-:Y:S01]  /*3020*/  FMUL.FTZ R30, R0.reuse, R30 ;  /* 0x0000001e001e7220 */ /* 0x040fe20000410000 */
[C---:B------:R-:W-:Y:S01]  /*3030*/  FMUL.FTZ R32, R0.reuse, R32 ;  /* 0x0000002000207220 */ /* 0x040fe20000410000 */
[C---:B------:R-:W-:Y:S01]  /*3040*/  FMUL.FTZ R36, R0.reuse, R36 ;  /* 0x0000002400247220 */ /* 0x040fe20000410000 */
[C---:B------:R-:W-:Y:S01]  /*3050*/  FMUL.FTZ R34, R0.reuse, R34 ;  /* 0x0000002200227220 */ /* 0x040fe20000410000 */
[C---:B------:R-:W-:Y:S01]  /*3060*/  FMUL.FTZ R38, R0.reuse, R38 ;  /* 0x0000002600267220 */ /* 0x040fe20000410000 */
[C---:B------:R-:W-:Y:S01]  /*3070*/  FMUL.FTZ R31, R0.reuse, R31 ;  /* 0x0000001f001f7220 */ /* 0x040fe20000410000 */
[----:B------:R1:W-:Y:S01]  /*3080*/  MUFU.TANH R72, R101 ;  /* 0x0000006500487308 */ /* 0x0003e20000002400 */
[----:B0-----:R-:W-:Y:S01]  /*3090*/  FSEL R41, R119, -INF , P3 ;  /* 0xff80000077297808 */ /* 0x001fe20001800000 */
[----:B------:R-:W-:Y:S01]  /*30a0*/  FMUL.FTZ R35, R0, R35 ;  /* 0x0000002300237220 */ /* 0x000fe20000410000 */
[----:B------:R-:W-:Y:S01]  /*30b0*/  ISETP.GT.AND P3, PT, R8, 0x30, PT ;  /* 0x000000300800780c */ /* 0x000fe20003f64270 */
[----:B------:R-:W-:-:S04]  /*30c0*/  FMUL.FTZ R39, R0, R39 ;  /* 0x0000002700277220 */ /* 0x000fc80000410000 */
[----:B------:R-:W0:Y:S01]  /*30d0*/  MUFU.TANH R98, R98 ;  /* 0x0000006200627308 */ /* 0x000e220000002400 */
[----:B-1----:R-:W-:-:S07]  /*30e0*/  FSEL R101, R100, -INF , P5 ;  /* 0xff80000064657808 */ /* 0x002fce0002800000 */
[----:B------:R1:W-:Y:S08]  /*30f0*/  MUFU.TANH R105, R43 ;  /* 0x0000002b00697308 */ /* 0x0003f00000002400 */
[----:B------:R2:W-:Y:S01]  /*3100*/  MUFU.TANH R20, R99 ;  /* 0x0000006300147308 */ /* 0x0005e20000002400 */
[----:B-1----:R-:W-:Y:S02]  /*3110*/  FSEL R43, R90, -INF , P4 ;  /* 0xff8000005a2b7808 */ /* 0x002fe40002000000 */
[----:B------:R-:W-:-:S02]  /*3120*/  ISETP.GT.AND P4, PT, R8, 0x31, PT ;  /* 0x000000310800780c */ /* 0x000fc40003f84270 */
[----:B0-----:R-:W-:Y:S02]  /*3130*/  FSEL R51, R98, -INF , P3 ;  /* 0xff80000062337808 */ /* 0x001fe40001800000 */
[----:B------:R-:W-:Y:S01]  /*3140*/  FSEL R97, R97, -INF , P4 ;  /* 0xff80000061617808 */ /* 0x000fe20002000000 */
[----:B------:R-:W0:Y:S01]  /*3150*/  MUFU.TANH R56, R56 ;  /* 0x0000003800387308 */ /* 0x000e220000002400 */
[----:B--2---:R-:W-:Y:S02]  /*3160*/  FSEL R99, R96, -INF , P3 ;  /* 0xff80000060637808 */ /* 0x004fe40001800000 */
[----:B------:R-:W-:Y:S02]  /*3170*/  ISETP.GT.AND P3, PT, R8, 0x41, PT ;  /* 0x000000410800780c */ /* 0x000fe40003f64270 */
[----:B------:R-:W-:Y:S02]  /*3180*/  FMNMX.FTZ R82, R99, R82, !PT ;  /* 0x0000005263527209 */ /* 0x000fe40007810000 */
[----:B------:R-:W-:Y:S01]  /*3190*/  FSEL R113, R113, -INF , P3 ;  /* 0xff80000071717808 */ /* 0x000fe20001800000 */
[----:B------:R-:W1:Y:S01]  /*31a0*/  MUFU.TANH R102, R102 ;  /* 0x0000006600667308 */ /* 0x000e620000002400 */
[----:B------:R-:W-:-:S04]  /*31b0*/  FMNMX.FTZ R82, R97, R82, !PT ;  /* 0x0000005261527209 */ /* 0x000fc80007810000 */
[----:B------:R-:W-:-:S03]  /*31c0*/  FMNMX.FTZ R82, R101, R82, !PT ;  /* 0x0000005265527209 */ /* 0x000fc60007810000 */
[----:B------:R2:W-:Y:S08]  /*31d0*/  MUFU.TANH R115, R47 ;  /* 0x0000002f00737308 */ /* 0x0005f00000002400 */
[----:B------:R-:W3:Y:S01]  /*31e0*/  MUFU.TANH R60, R60 ;  /* 0x0000003c003c7308 */ /* 0x000ee20000002400 */
[----:B--2---:R-:W-:Y:S02]  /*31f0*/  FSEL R47, R94, -INF , P1 ;  /* 0xff8000005e2f7808 */ /* 0x004fe40000800000 */
[----:B------:R-:W-:-:S05]  /*3200*/  ISETP.GT.AND P1, PT, R8, 0x39, PT ;  /* 0x000000390800780c */ /* 0x000fca0003f24270 */
[----:B------:R2:W-:Y:S08]  /*3210*/  MUFU.TANH R73, R103 ;  /* 0x0000006700497308 */ /* 0x0005f00000002400 */
[----:B------:R4:W-:Y:S01]  /*3220*/  MUFU.TANH R141, R49 ;  /* 0x00000031008d7308 */ /* 0x0009e20000002400 */
[----:B--2---:R-:W-:-:S04]  /*3230*/  FSEL R103, R72, -INF , P1 ;  /* 0xff80000048677808 */ /* 0x004fc80000800000 */
[----:B------:R-:W-:-:S03]  /*3240*/  FMNMX.FTZ R82, R103, R82, !PT ;  /* 0x0000005267527209 */ /* 0x000fc60007810000 */
[----:B------:R-:W2:Y:S01]  /*3250*/  MUFU.TANH R76, R61 ;  /* 0x0000003d004c7308 */ /* 0x000ea20000002400 */
[----:B----4-:R-:W-:Y:S02]  /*3260*/  FSEL R49, R14, -INF , P2 ;  /* 0xff8000000e317808 */ /* 0x010fe40001000000 */
[----:B------:R-:W-:-:S04]  /*3270*/  ISETP.GT.AND P2, PT, R8, 0x40, PT ;  /* 0x000000400800780c */ /* 0x000fc80003f44270 */
[----:B0-----:R-:W-:Y:S01]  /*3280*/  FSEL R107, R56, -INF , P2 ;  /* 0xff800000386b7808 */ /* 0x001fe20001000000 */
[----:B------:R-:W-:Y:S01]  /*3290*/  MUFU.TANH R58, R58 ;  /* 0x0000003a003a7308 */ /* 0x000fe20000002400 */
[----:B------:R-:W-:Y:S02]  /*32a0*/  FMUL.FTZ R56, R0, R27 ;  /* 0x0000001b00387220 */ /* 0x000fe40000410000 */
[----:B------:R-:W-:-:S04]  /*32b0*/  FMNMX.FTZ R82, R107, R82, !PT ;  /* 0x000000526b527209 */ /* 0x000fc80007810000 */
[----:B------:R-:W-:Y:S01]  /*32c0*/  FMNMX.FTZ R82, R113, R82, !PT ;  /* 0x0000005271527209 */ /* 0x000fe20007810000 */
[----:B------:R-:W-:Y:S08]  /*32d0*/  MUFU.TANH R64, R64 ;  /* 0x0000004000407308 */ /* 0x000ff00000002400 */
[----:B------:R0:W4:Y:S08]  /*32e0*/  MUFU.TANH R74, R59 ;  /* 0x0000003b004a7308 */ /* 0x0001300000002400 */
[----:B------:R5:W-:Y:S01]  /*32f0*/  MUFU.TANH R79, R67 ;  /* 0x00000043004f7308 */ /* 0x000be20000002400 */
[----:B0-----:R-:W-:Y:S01]  /*3300*/  FMUL.FTZ R59, R0, R53 ;  /* 0x00000035003b7220 */ /* 0x001fe20000410000 */
[----:B------:R-:W-:Y:S01]  /*3310*/  FSEL R53, R20, -INF , P4 ;  /* 0xff80000014357808 */ /* 0x000fe20002000000 */
[----:B------:R-:W-:Y:S01]  /*3320*/  FMUL.FTZ R20, R0, R25 ;  /* 0x0000001900147220 */ /* 0x000fe20000410000 */
[----:B------:R-:W-:-:S04]  /*3330*/  ISETP.GT.AND P4, PT, R8, 0x48, PT ;  /* 0x000000480800780c */ /* 0x000fc80003f84270 */
[----:B------:R-:W0:Y:S01]  /*3340*/  MUFU.TANH R62, R62 ;  /* 0x0000003e003e7308 */ /* 0x000e220000002400 */
[----:B-----5:R-:W-:Y:S01]  /*3350*/  FMUL.FTZ R67, R0, R55 ;  /* 0x0000003700437220 */ /* 0x020fe20000410000 */
[----:B-1----:R-:W-:Y:S02]  /*3360*/  FSEL R55, R102, -INF , P5 ;  /* 0xff80000066377808 */ /* 0x002fe40002800000 */
[----:B------:R-:W-:Y:S02]  /*3370*/  ISETP.GT.AND P5, PT, R8, 0x49, PT ;  /* 0x000000490800780c */ /* 0x000fe40003fa4270 */
[----:B---3--:R-:W-:Y:S02]  /*3380*/  FSEL R111, R60, -INF , P4 ;  /* 0xff8000003c6f7808 */ /* 0x008fe40002000000 */
[----:B------:R-:W1:Y:S01]  /*3390*/  MUFU.TANH R68, R68 ;  /* 0x0000004400447308 */ /* 0x000e620000002400 */
[----:B--2---:R-:W-:Y:S02]  /*33a0*/  FSEL R119, R76, -INF , P5 ;  /* 0xff8000004c777808 */ /* 0x004fe40002800000 */
[----:B------:R-:W-:-:S02]  /*33b0*/  FMNMX.FTZ R82, R111, R82, !PT ;  /* 0x000000526f527209 */ /* 0x000fc40007810000 */
[----:B----4-:R-:W-:Y:S02]  /*33c0*/  FSEL R61, R74, -INF , P3 ;  /* 0xff8000004a3d7808 */ /* 0x010fe40001800000 */
[----:B------:R-:W-:Y:S01]  /*33d0*/  FMNMX.FTZ R82, R119, R82, !PT ;  /* 0x0000005277527209 */ /* 0x000fe20007810000 */
[----:B------:R0:W2:Y:S01]  /*33e0*/  MUFU.TANH R78, R63 ;  /* 0x0000003f004e7308 */ /* 0x0000a20000002400 */
[----:B------:R-:W-:-:S07]  /*33f0*/  ISETP.GT.AND P3, PT, R8, 0x58, PT ;  /* 0x000000580800780c */ /* 0x000fce0003f64270 */
[----:B------:R3:W-:Y:S01]  /*3400*/  MUFU.TANH R12, R57 ;  /* 0x00000039000c7308 */ /* 0x0007e20000002400 */
[----:B0-----:R-:W-:Y:S02]  /*3410*/  FSEL R63, R62, -INF , P4 ;  /* 0xff8000003e3f7808 */ /* 0x001fe40002000000 */
[----:B------:R-:W-:Y:S02]  /*3420*/  ISETP.GT.AND P4, PT, R8, 0x59, PT ;  /* 0x000000590800780c */ /* 0x000fe40003f84270 */
[----:B-1----:R-:W-:Y:S02]  /*3430*/  FSEL R123, R68, -INF , P3 ;  /* 0xff800000447b7808 */ /* 0x002fe40001800000 */
[----:B------:R-:W-:Y:S01]  /*3440*/  FSEL R131, R131, -INF , P4 ;  /* 0xff80000083837808 */ /* 0x000fe20002000000 */
[----:B------:R-:W0:Y:S01]  /*3450*/  MUFU.TANH R70, R70 ;  /* 0x0000004600467308 */ /* 0x000e220000002400 */
[----:B---3--:R-:W-:Y:S02]  /*3460*/  FSEL R57, R73, -INF , P1 ;  /* 0xff80000049397808 */ /* 0x008fe40000800000 */
[----:B------:R-:W-:-:S02]  /*3470*/  ISETP.GT.AND P1, PT, R8, 0x50, PT ;  /* 0x000000500800780c */ /* 0x000fc40003f24270 */
[----:B--2---:R-:W-:Y:S02]  /*3480*/  FSEL R25, R78, -INF , P5 ;  /* 0xff8000004e197808 */ /* 0x004fe40002800000 */
[----:B------:R-:W-:Y:S01]  /*3490*/  FSEL R121, R64, -INF , P1 ;  /* 0xff80000040797808 */ /* 0x000fe20000800000 */
[----:B------:R-:W-:Y:S01]  /*34a0*/  MUFU.TANH R66, R66 ;  /* 0x0000004200427308 */ /* 0x000fe20000002400 */
[----:B------:R-:W-:Y:S02]  /*34b0*/  ISETP.GT.AND P5, PT, R8, 0x60, PT ;  /* 0x000000600800780c */ /* 0x000fe40003fa4270 */
[----:B------:R-:W-:-:S05]  /*34c0*/  FMNMX.FTZ R82, R121, R82, !PT ;  /* 0x0000005279527209 */ /* 0x000fca0007810000 */
[----:B------:R1:W-:Y:S01]  /*34d0*/  MUFU.TANH R145, R59 ;  /* 0x0000003b00917308 */ /* 0x0003e20000002400 */
[----:B0-----:R-:W-:Y:S02]  /*34e0*/  FSEL R73, R70, -INF , P3 ;  /* 0xff80000046497808 */ /* 0x001fe40001800000 */
[----:B------:R-:W-:-:S04]  /*34f0*/  ISETP.GT.AND P3, PT, R8, 0x69, PT ;  /* 0x000000690800780c */ /* 0x000fc80003f64270 */
[----:B------:R-:W-:Y:S01]  /*3500*/  FSEL R137, R137, -INF , P3 ;  /* 0xff80000089897808 */ /* 0x000fe20001800000 */
[----:B------:R-:W0:Y:S01]  /*3510*/  MUFU.TANH R40, R40 ;  /* 0x0000002800287308 */ /* 0x000e220000002400 */
[----:B-1----:R-:W-:Y:S01]  /*3520*/  FSEL R59, R58, -INF , P2 ;  /* 0xff8000003a3b7808 */ /* 0x002fe20001000000 */
[----:B------:R-:W-:Y:S01]  /*3530*/  FMUL.FTZ R58, R0, R29 ;  /* 0x0000001d003a7220 */ /* 0x000fe20000410000 */
[C---:B------:R-:W-:Y:S02]  /*3540*/  ISETP.GT.AND P2, PT, R8.reuse, 0x51, PT ;  /* 0x000000510800780c */ /* 0x040fe40003f44270 */
[----:B------:R-:W-:Y:S02]  /*3550*/  FSEL R115, R115, -INF , P3 ;  /* 0xff80000073737808 */ /* 0x000fe40001800000 */
[----:B------:R-:W-:Y:S01]  /*3560*/  FSEL R125, R125, -INF , P2 ;  /* 0xff8000007d7d7808 */ /* 0x000fe20001000000 */
[----:B------:R-:W1:Y:S01]  /*3570*/  MUFU.TANH R24, R24 ;  /* 0x0000001800187308 */ /* 0x000e620000002400 */
[----:B------:R-:W-:-:S02]  /*3580*/  ISETP.GT.AND P3, PT, R8, 0x80, PT ;  /* 0x000000800800780c */ /* 0x000fc40003f64270 */
[----:B------:R-:W-:Y:S02]  /*3590*/  FMNMX.FTZ R82, R125, R82, !PT ;  /* 0x000000527d527209 */ /* 0x000fe40007810000 */
[----:B------:R-:W-:Y:S02]  /*35a0*/  FSEL R27, R79, -INF , P2 ;  /* 0xff8000004f1b7808 */ /* 0x000fe40001000000 */
[----:B------:R-:W-:Y:S01]  /*35b0*/  FMNMX.FTZ R82, R123, R82, !PT ;  /* 0x000000527b527209 */ /* 0x000fe20007810000 */
[----:B------:R-:W2:Y:S01]  /*35c0*/  MUFU.TANH R44, R44 ;  /* 0x0000002c002c7308 */ /* 0x000ea20000002400 */
[----:B0-----:R-:W-:Y:S01]  /*35d0*/  FSEL R135, R40, -INF , P5 ;  /* 0xff80000028877808 */ /* 0x001fe20002800000 */
[----:B------:R-:W-:Y:S01]  /*35e0*/  FMUL.FTZ R40, R0, R33 ;  /* 0x0000002100287220 */ /* 0x000fe20000410000 */
[----:B------:R-:W-:Y:S02]  /*35f0*/  FMNMX.FTZ R82, R131, R82, !PT ;  /* 0x0000005283527209 */ /* 0x000fe40007810000 */
[----:B------:R-:W-:-:S02]  /*3600*/  ISETP.GT.AND P2, PT, R8, 0x68, PT ;  /* 0x000000680800780c */ /* 0x000fc40003f44270 */
[----:B------:R-:W-:Y:S01]  /*3610*/  FMNMX.FTZ R82, R135, R82, !PT ;  /* 0x0000005287527209 */ /* 0x000fe20007810000 */
[----:B------:R-:W0:Y:S01]  /*3620*/  MUFU.TANH R26, R26 ;  /* 0x0000001a001a7308 */ /* 0x000e220000002400 */
[----:B-1----:R-:W-:Y:S02]  /*3630*/  FSEL R149, R24, -INF , P3 ;  /* 0xff80000018957808 */ /* 0x002fe40001800000 */
[----:B------:R-:W-:Y:S02]  /*3640*/  FMNMX.FTZ R24, R7, R6, !PT ;  /* 0x0000000607187209 */ /* 0x000fe40007810000 */
[----:B------:R-:W-:Y:S02]  /*3650*/  FSEL R79, R80, -INF , P4 ;  /* 0xff800000504f7808 */ /* 0x000fe40002000000 */
[----:B------:R-:W-:Y:S01]  /*3660*/  FMNMX.FTZ R24, R9, R24, !PT ;  /* 0x0000001809187209 */ /* 0x000fe20007810000 */
[----:B------:R-:W1:Y:S01]  /*3670*/  MUFU.TANH R42, R42 ;  /* 0x0000002a002a7308 */ /* 0x000e620000002400 */
[----:B--2---:R-:W-:-:S02]  /*3680*/  FSEL R133, R44, -INF , P2 ;  /* 0xff8000002c857808 */ /* 0x004fc40001000000 */
[----:B------:R-:W-:-:S05]  /*3690*/  ISETP.GT.AND P4, PT, R8, 0x70, PT ;  /* 0x000000700800780c */ /* 0x000fca0003f84270 */
[----:B------:R2:W-:Y:S01]  /*36a0*/  MUFU.TANH R14, R67 ;  /* 0x00000043000e7308 */ /* 0x0005e20000002400 */
[----:B0-----:R-:W-:Y:S02]  /*36b0*/  FSEL R147, R26, -INF , P3 ;  /* 0xff8000001a937808 */ /* 0x001fe40001800000 */
[----:B------:R-:W-:Y:S02]  /*36c0*/  FMNMX.FTZ R26, R11, R24, !PT ;  /* 0x000000180b1a7209 */ /* 0x000fe40007810000 */
[----:B------:R-:W-:Y:S02]  /*36d0*/  ISETP.GT.AND P3, PT, R8, 0x91, PT ;  /* 0x000000910800780c */ /* 0x000fe40003f64270 */
[----:B------:R-:W-:Y:S01]  /*36e0*/  FMNMX.FTZ R26, R13, R26, !PT ;  /* 0x0000001a0d1a7209 */ /* 0x000fe20007810000 */
[----:B------:R-:W0:Y:S01]  /*36f0*/  MUFU.TANH R48, R48 ;  /* 0x0000003000307308 */ /* 0x000e220000002400 */
[----:B--2---:R-:W-:Y:S02]  /*3700*/  FSEL R67, R66, -INF , P1 ;  /* 0xff80000042437808 */ /* 0x004fe40000800000 */
[----:B------:R-:W-:-:S02]  /*3710*/  ISETP.GT.AND P1, PT, R8, 0x61, PT ;  /* 0x000000610800780c */ /* 0x000fc40003f24270 */
[----:B-1----:R-:W-:Y:S02]  /*3720*/  FSEL R29, R42, -INF , P5 ;  /* 0xff8000002a1d7808 */ /* 0x002fe40002800000 */
[----:B------:R-:W-:Y:S01]  /*3730*/  FSEL R129, R129, -INF , P1 ;  /* 0xff80000081817808 */ /* 0x000fe20000800000 */
[----:B------:R-:W1:Y:S01]  /*3740*/  MUFU.TANH R46, R46 ;  /* 0x0000002e002e7308 */ /* 0x000e620000002400 */
[----:B------:R-:W-:Y:S02]  /*3750*/  ISETP.GT.AND P5, PT, R8, 0x71, PT ;  /* 0x000000710800780c */ /* 0x000fe40003fa4270 */
[----:B------:R-:W-:Y:S02]  /*3760*/  FMNMX.FTZ R82, R129, R82, !PT ;  /* 0x0000005281527209 */ /* 0x000fe40007810000 */
[----:B------:R-:W-:Y:S02]  /*3770*/  FSEL R105, R105, -INF , P1 ;  /* 0xff80000069697808 */ /* 0x000fe40000800000 */
[----:B------:R-:W-:Y:S01]  /*3780*/  FMNMX.FTZ R82, R133, R82, !PT ;  /* 0x0000005285527209 */ /* 0x000fe20007810000 */
[----:B------:R-:W2:Y:S01]  /*3790*/  MUFU.TANH R52, R52 ;  /* 0x0000003400347308 */ /* 0x000ea20000002400 */
[----:B0-----:R-:W-:-:S02]  /*37a0*/  FSEL R139, R48, -INF , P4 ;  /* 0xff800000308b7808 */ /* 0x001fc40002000000 */
[----:B------:R-:W-:Y:S02]  /*37b0*/  FMNMX.FTZ R82, R137, R82, !PT ;  /* 0x0000005289527209 */ /* 0x000fe40007810000 */
[----:B------:R-:W-:Y:S02]  /*37c0*/  ISETP.GT.AND P1, PT, R8, 0x78, PT ;  /* 0x000000780800780c */ /* 0x000fe40003f24270 */
[----:B------:R-:W-:Y:S01]  /*37d0*/  FSEL R141, R141, -INF , P5 ;  /* 0xff8000008d8d7808 */ /* 0x000fe20002800000 */
[----:B------:R-:W0:Y:S01]  /*37e0*/  MUFU.TANH R28, R28 ;  /* 0x0000001c001c7308 */ /* 0x000e220000002400 */
[----:B------:R-:W-:Y:S02]  /*37f0*/  FMNMX.FTZ R82, R139, R82, !PT ;  /* 0x000000528b527209 */ /* 0x000fe40007810000 */
[----:B-1----:R-:W-:Y:S02]  /*3800*/  FSEL R109, R46, -INF , P2 ;  /* 0xff8000002e6d7808 */ /* 0x002fe40001000000 */
[----:B------:R-:W-:-:S02]  /*3810*/  FMNMX.FTZ R26, R15, R26, !PT ;  /* 0x0000001a0f1a7209 */ /* 0x000fc40007810000 */
[----:B------:R-:W-:Y:S01]  /*3820*/  ISETP.GT.AND P2, PT, R8, 0x79, PT ;  /* 0x000000790800780c */ /* 0x000fe20003f44270 */
[----:B------:R-:W1:Y:S01]  /*3830*/  MUFU.TANH R50, R50 ;  /* 0x0000003200327308 */ /* 0x000e620000002400 */
[----:B--2---:R-:W-:Y:S02]  /*3840*/  FSEL R143, R52, -INF , P1 ;  /* 0xff800000348f7808 */ /* 0x004fe40000800000 */
[----:B------:R-:W-:Y:S02]  /*3850*/  FMNMX.FTZ R82, R141, R82, !PT ;  /* 0x000000528d527209 */ /* 0x000fe40007810000 */
[----:B------:R-:W-:Y:S01]  /*3860*/  FSEL R33, R12, -INF , P5 ;  /* 0xff8000000c217808 */ /* 0x000fe20002800000 */
[----:B------:R-:W-:Y:S01]  /*3870*/  FMUL.FTZ R12, R0, R37 ;  /* 0x00000025000c7220 */ /* 0x000fe20000410000 */
[----:B------:R-:W-:Y:S01]  /*3880*/  ISETP.GT.AND P5, PT, R8, 0x88, PT ;  /* 0x000000880800780c */ /* 0x000fe20003fa4270 */
[----:B------:R-:W2:Y:S01]  /*3890*/  MUFU.TANH R20, R20 ;  /* 0x0000001400147308 */ /* 0x000ea20000002400 */
[----:B------:R-:W-:-:S02]  /*38a0*/  FMNMX.FTZ R26, R21, R26, !PT ;  /* 0x0000001a151a7209 */ /* 0x000fc40007810000 */
[----:B------:R-:W-:Y:S02]  /*38b0*/  FSEL R145, R145, -INF , P2 ;  /* 0xff80000091917808 */ /* 0x000fe40001000000 */
[----:B------:R-:W-:Y:S02]  /*38c0*/  FMNMX.FTZ R82, R143, R82, !PT ;  /* 0x000000528f527209 */ /* 0x000fe40007810000 */
[----:B0-----:R-:W-:Y:S01]  /*38d0*/  FSEL R157, R28, -INF , P5 ;  /* 0xff8000001c9d7808 */ /* 0x001fe20002800000 */
[----:B------:R-:W0:Y:S01]  /*38e0*/  MUFU.TANH R54, R54 ;  /* 0x0000003600367308 */ /* 0x000e220000002400 */
[----:B-1----:R-:W-:Y:S02]  /*38f0*/  FSEL R117, R50, -INF , P4 ;  /* 0xff80000032757808 */ /* 0x002fe40002000000 */
[----:B------:R-:W-:Y:S02]  /*3900*/  FMNMX.FTZ R28, R41, R26, !PT ;  /* 0x0000001a291c7209 */ /* 0x000fe40007810000 */
[----:B------:R-:W-:-:S02]  /*3910*/  ISETP.GT.AND P4, PT, R8, 0x81, PT ;  /* 0x000000810800780c */ /* 0x000fc40003f84270 */
[----:B------:R-:W-:Y:S01]  /*3920*/  FMNMX.FTZ R82, R145, R82, !PT ;  /* 0x0000005291527209 */ /* 0x000fe20007810000 */
[----:B------:R-:W1:Y:S01]  /*3930*/  MUFU.TANH R58, R58 ;  /* 0x0000003a003a7308 */ /* 0x000e620000002400 */
[----:B------:R-:W-:Y:S02]  /*3940*/  FMNMX.FTZ R28, R43, R28, !PT ;  /* 0x0000001c2b1c7209 */ /* 0x000fe40007810000 */
[----:B--2---:R-:W-:Y:S02]  /*3950*/  FSEL R151, R20, -INF , P4 ;  /* 0xff80000014977808 */ /* 0x004fe40002000000 */
[----:B------:R-:W-:Y:S02]  /*3960*/  FMNMX.FTZ R82, R149, R82, !PT ;  /* 0x0000005295527209 */ /* 0x000fe40007810000 */
[----:B------:R-:W-:Y:S01]  /*3970*/  FMNMX.FTZ R28, R45, R28, !PT ;  /* 0x0000001c2d1c7209 */ /* 0x000fe20007810000 */
[----:B------:R-:W2:Y:S01]  /*3980*/  MUFU.TANH R30, R30 ;  /* 0x0000001e001e7308 */ /* 0x000ea20000002400 */
[----:B0-----:R-:W-:-:S02]  /*3990*/  FSEL R127, R54, -INF , P1 ;  /* 0xff800000367f7808 */ /* 0x001fc40000800000 */
[----:B------:R-:W-:Y:S02]  /*39a0*/  ISETP.GT.AND P1, PT, R8, 0x89, PT ;  /* 0x000000890800780c */ /* 0x000fe40003f24270 */
[----:B------:R-:W-:Y:S02]  /*39b0*/  FMNMX.FTZ R82, R151, R82, !PT ;  /* 0x0000005297527209 */ /* 0x000fe40007810000 */
[----:B------:R-:W-:Y:S01]  /*39c0*/  FSEL R37, R14, -INF , P2 ;  /* 0xff8000000e257808 */ /* 0x000fe20001000000 */
[----:B------:R-:W0:Y:S01]  /*39d0*/  MUFU.TANH R32, R32 ;  /* 0x0000002000207308 */ /* 0x000e220000002400 */
[----:B------:R-:W-:Y:S02]  /*39e0*/  FMNMX.FTZ R28, R47, R28, !PT ;  /* 0x0000001c2f1c7209 */ /* 0x000fe40007810000 */
[----:B------:R-:W-:Y:S02]  /*39f0*/  ISETP.GT.AND P2, PT, R8, 0x90, PT ;  /* 0x000000900800780c */ /* 0x000fe40003f44270 */
[----:B-1----:R-:W-:-:S02]  /*3a00*/  FSEL R159, R58, -INF , P1 ;  /* 0xff8000003a9f7808 */ /* 0x002fc40000800000 */
[----:B------:R-:W-:Y:S01]  /*3a10*/  FMNMX.FTZ R82, R157, R82, !PT ;  /* 0x000000529d527209 */ /* 0x000fe20007810000 */
[----:B------:R-:W1:Y:S01]  /*3a20*/  MUFU.TANH R56, R56 ;  /* 0x0000003800387308 */ /* 0x000e620000002400 */
[----:B--2---:R-:W-:Y:S02]  /*3a30*/  FSEL R155, R30, -INF , P5 ;  /* 0xff8000001e9b7808 */ /* 0x004fe40002800000 */
[----:B------:R-:W-:Y:S02]  /*3a40*/  FMNMX.FTZ R30, R49, R28, !PT ;  /* 0x0000001c311e7209 */ /* 0x000fe40007810000 */
[----:B------:R-:W-:Y:S02]  /*3a50*/  FMNMX.FTZ R82, R159, R82, !PT ;  /* 0x000000529f527209 */ /* 0x000fe40007810000 */
[----:B------:R-:W-:Y:S01]  /*3a60*/  FMNMX.FTZ R30, R51, R30, !PT ;  /* 0x0000001e331e7209 */ /* 0x000fe20007810000 */
[----:B------:R-:W2:Y:S01]  /*3a70*/  MUFU.TANH R40, R40 ;  /* 0x0000002800287308 */ /* 0x000ea20000002400 */
[----:B0-----:R-:W-:-:S02]  /*3a80*/  FSEL R161, R32, -INF , P2 ;  /* 0xff80000020a17808 */ /* 0x001fc40001000000 */
[----:B------:R-:W-:Y:S02]  /*3a90*/  FMNMX.FTZ R30, R53, R30, !PT ;  /* 0x0000001e351e7209 */ /* 0x000fe40007810000 */
[----:B------:R-:W-:Y:S02]  /*3aa0*/  FMNMX.FTZ R82, R161, R82, !PT ;  /* 0x00000052a1527209 */ /* 0x000fe40007810000 */
[----:B------:R-:W-:Y:S01]  /*3ab0*/  ISETP.GT.AND P5, PT, R8, 0x99, PT ;  /* 0x000000990800780c */ /* 0x000fe20003fa4270 */
[----:B------:R-:W0:Y:S01]  /*3ac0*/  MUFU.TANH R36, R36 ;  /* 0x0000002400247308 */ /* 0x000e220000002400 */
[----:B-1----:R-:W-:Y:S02]  /*3ad0*/  FSEL R153, R56, -INF , P4 ;  /* 0xff80000038997808 */ /* 0x002fe40002000000 */
[----:B------:R-:W-:Y:S02]  /*3ae0*/  ISETP.GT.AND P4, PT, R8, 0x98, PT ;  /* 0x000000980800780c */ /* 0x000fe40003f84270 */
[----:B------:R-:W-:-:S03]  /*3af0*/  FMNMX.FTZ R30, R55, R30, !PT ;  /* 0x0000001e371e7209 */ /* 0x000fc60007810000 */
[----:B------:R-:W1:Y:S01]  /*3b00*/  MUFU.TANH R12, R12 ;  /* 0x0000000c000c7308 */ /* 0x000e620000002400 */
[----:B--2---:R-:W-:Y:S02]  /*3b10*/  FSEL R163, R40, -INF , P3 ;  /* 0xff80000028a37808 */ /* 0x004fe40001800000 */
[----:B------:R-:W-:Y:S02]  /*3b20*/  FMNMX.FTZ R32, R57, R30, !PT ;  /* 0x0000001e39207209 */ /* 0x000fe40007810000 */
[----:B------:R-:W-:Y:S02]  /*3b30*/  FMNMX.FTZ R82, R163, R82, !PT ;  /* 0x00000052a3527209 */ /* 0x000fe40007810000 */
[----:B------:R-:W-:Y:S01]  /*3b40*/  FMNMX.FTZ R32, R59, R32, !PT ;  /* 0x000000203b207209 */ /* 0x000fe20007810000 */
[----:B------:R2:W-:Y:S01]  /*3b50*/  MUFU.TANH R42, R34 ;  /* 0x00000022002a7308 */ /* 0x0005e20000002400 */
[----:B0-----:R-:W-:Y:S02]  /*3b60*/  FSEL R165, R36, -INF , P4 ;  /* 0xff80000024a57808 */ /* 0x001fe40002000000 */
[----:B------:R-:W-:-:S02]  /*3b70*/  FMNMX.FTZ R32, R61, R32, !PT ;  /* 0x000000203d207209 */ /* 0x000fc40007810000 */
[----:B------:R-:W-:Y:S02]  /*3b80*/  FMNMX.FTZ R82, R165, R82, !PT ;  /* 0x00000052a5527209 */ /* 0x000fe40007810000 */
[----:B------:R-:W-:Y:S01]  /*3b90*/  FMNMX.FTZ R32, R63, R32, !PT ;  /* 0x000000203f207209 */ /* 0x000fe20007810000 */
[----:B------:R0:W-:Y:S01]  /*3ba0*/  MUFU.TANH R46, R38 ;  /* 0x00000026002e7308 */ /* 0x0001e20000002400 */
[----:B-1----:R-:W-:Y:S02]  /*3bb0*/  FSEL R167, R12, -INF , P5 ;  /* 0xff8000000ca77808 */ /* 0x002fe40002800000 */
[----:B--2---:R-:W-:Y:S02]  /*3bc0*/  FMNMX.FTZ R34, R25, R32, !PT ;  /* 0x0000002019227209 */ /* 0x004fe40007810000 */
[----:B------:R-:W-:Y:S02]  /*3bd0*/  FMNMX.FTZ R82, R167, R82, !PT ;  /* 0x00000052a7527209 */ /* 0x000fe40007810000 */
[----:B------:R-:W-:Y:S01]  /*3be0*/  FMNMX.FTZ R34, R67, R34, !PT ;  /* 0x0000002243227209 */ /* 0x000fe20007810000 */
[----:B------:R-:W1:Y:S02]  /*3bf0*/  MUFU.TANH R40, R31 ;  /* 0x0000001f00287308 */ /* 0x000e640000002400 */
[----:B------:R-:W2:Y:S01]  /*3c00*/  SHFL.BFLY PT, R89, R82, 0x2, 0x1f ;  /* 0x0c401f0052597f89 */ /* 0x000ea200000e0000 */
[----:B------:R-:W-:-:S04]  /*3c10*/  FMNMX.FTZ R34, R27, R34, !PT ;  /* 0x000000221b227209 */ /* 0x000fc80007810000 */
[----:B------:R-:W-:Y:S01]  /*3c20*/  FMNMX.FTZ R34, R73, R34, !PT ;  /* 0x0000002249227209 */ /* 0x000fe20007810000 */
[----:B------:R-:W-:Y:S03]  /*3c30*/  MUFU.TANH R44, R35 ;  /* 0x00000023002c7308 */ /* 0x000fe60000002400 */
[----:B------:R-:W-:-:S04]  /*3c40*/  FMNMX.FTZ R36, R79, R34, !PT ;  /* 0x000000224f247209 */ /* 0x000fc80007810000 */
[----:B------:R-:W-:Y:S01]  /*3c50*/  FMNMX.FTZ R36, R29, R36, !PT ;  /* 0x000000241d247209 */ /* 0x000fe20007810000 */
[----:B------:R3:W4:Y:S03]  /*3c60*/  MUFU.TANH R48, R39 ;  /* 0x0000002700307308 */ /* 0x0007260000002400 */
[----:B------:R-:W-:-:S04]  /*3c70*/  FMNMX.FTZ R36, R105, R36, !PT ;  /* 0x0000002469247209 */ /* 0x000fc80007810000 */
[----:B------:R-:W-:Y:S02]  /*3c80*/  FMNMX.FTZ R36, R109, R36, !PT ;  /* 0x000000246d247209 */ /* 0x000fe40007810000 */
[----:B--2---:R-:W-:Y:S02]  /*3c90*/  FMNMX.FTZ R12, R82, R89, !PT ;  /* 0x00000059520c7209 */ /* 0x004fe40007810000 */
[----:B0-----:R-:W-:-:S03]  /*3ca0*/  FMNMX.FTZ R38, R115, R36, !PT ;  /* 0x0000002473267209 */ /* 0x001fc60007810000 */
[----:B------:R-:W0:Y:S01]  /*3cb0*/  SHFL.BFLY PT, R89, R12, 0x1, 0x1f ;  /* 0x0c201f000c597f89 */ /* 0x000e2200000e0000 */
[----:B------:R-:W-:-:S04]  /*3cc0*/  FMNMX.FTZ R38, R117, R38, !PT ;  /* 0x0000002675267209 */ /* 0x000fc80007810000 */
[----:B------:R-:W-:-:S04]  /*3cd0*/  FMNMX.FTZ R38, R33, R38, !PT ;  /* 0x0000002621267209 */ /* 0x000fc80007810000 */
[----:B------:R-:W-:-:S04]  /*3ce0*/  FMNMX.FTZ R38, R127, R38, !PT ;  /* 0x000000267f267209 */ /* 0x000fc80007810000 */
[----:B------:R-:W-:-:S04]  /*3cf0*/  FMNMX.FTZ R50, R37, R38, !PT ;  /* 0x0000002625327209 */ /* 0x000fc80007810000 */
[----:B------:R-:W-:-:S04]  /*3d00*/  FMNMX.FTZ R50, R147, R50, !PT ;  /* 0x0000003293327209 */ /* 0x000fc80007810000 */
[----:B------:R-:W-:Y:S02]  /*3d10*/  FMNMX.FTZ R50, R153, R50, !PT ;  /* 0x0000003299327209 */ /* 0x000fe40007810000 */
[----:B0-----:R-:W-:Y:S02]  /*3d20*/  FMNMX.FTZ R89, R12, R89, !PT ;  /* 0x000000590c597209 */ /* 0x001fe40007810000 */
[----:B------:R-:W-:Y:S02]  /*3d30*/  FMNMX.FTZ R50, R155, R50, !PT ;  /* 0x000000329b327209 */ /* 0x000fe40007810000 */
[C---:B------:R-:W-:Y:S01]  /*3d40*/  FSETP.NEU.FTZ.AND P6, PT, R89.reuse, -INF , PT ;  /* 0xff8000005900780b */ /* 0x040fe20003fdd000 */
[----:B------:R-:W-:-:S05]  /*3d50*/  FFMA.FTZ R8, R89, R88, -8 ;  /* 0xc100000059087423 */ /* 0x000fca0000010058 */
[----:B------:R-:W-:Y:S02]  /*3d60*/  FSEL R8, R8, RZ, P6 ;  /* 0x000000ff08087208 */ /* 0x000fe40003000000 */
[----:B------:R-:W-:-:S03]  /*3d70*/  LOP3.LUT P6, RZ, R84, 0x7f, RZ, 0xc0, !PT ;  /* 0x0000007f54ff7812 */ /* 0x000fc600078cc0ff */
[-CC-:B------:R-:W-:Y:S01]  /*3d80*/  FFMA.FTZ R14, R75, R88.reuse, -R8.reuse ;  /* 0x000000584b0e7223 */ /* 0x180fe20000010808 */
[----:B------:R-:W-:-:S01]  /*3d90*/  FFMA.FTZ R99, R99, R88, -R8 ;  /* 0x0000005863637223 */ /* 0x000fc20000010808 */
[-CC-:B------:R-:W-:Y:S01]  /*3da0*/  FFMA.FTZ R75, R97, R88.reuse, -R8.reuse ;  /* 0x00000058614b7223 */ /* 0x180fe20000010808 */
[----:B-1----:R-:W-:Y:S01]  /*3db0*/  FSEL R97, R40, -INF , P1 ;  /* 0xff80000028617808 */ /* 0x002fe20000800000 */
[-CC-:B------:R-:W-:Y:S01]  /*3dc0*/  FFMA.FTZ R101, R101, R88.reuse, -R8.reuse ;  /* 0x0000005865657223 */ /* 0x180fe20000010808 */
[----:B------:R0:W-:Y:S01]  /*3dd0*/  MUFU.EX2 R28, R99 ;  /* 0x00000063001c7308 */ /* 0x0001e20000000800 */
[----:B---3--:R-:W-:-:S01]  /*3de0*/  FFMA.FTZ R39, R77, R88, -R8 ;  /* 0x000000584d277223 */ /* 0x008fc20000010808 */
[----:B------:R-:W-:Y:S01]  /*3df0*/  FMNMX.FTZ R50, R97, R50, !PT ;  /* 0x0000003261327209 */ /* 0x000fe20007810000 */
[----:B------:R-:W-:-:S01]  /*3e00*/  FFMA.FTZ R77, R103, R88, -R8 ;  /* 0x00000058674d7223 */ /* 0x000fc20000010808 */
[----:B------:R-:W-:Y:S01]  /*3e10*/  FSEL R103, R46, -INF , P4 ;  /* 0xff8000002e677808 */ /* 0x000fe20002000000 */
[----:B------:R-:W-:-:S01]  /*3e20*/  FFMA.FTZ R35, R71, R88, -R8 ;  /* 0x0000005847237223 */ /* 0x000fc20000010808 */
[-CC-:B------:R-:W-:Y:S01]  /*3e30*/  FFMA.FTZ R71, R81, R88.reuse, -R8.reuse ;  /* 0x0000005851477223 */ /* 0x180fe20000010808 */
[----:B------:R-:W-:-:S01]  /*3e40*/  FFMA.FTZ R81, R113, R88, -R8 ;  /* 0x0000005871517223 */ /* 0x000fc20000010808 */
[----:B------:R1:W-:Y:S01]  /*3e50*/  MUFU.EX2 R30, R101 ;  /* 0x00000065001e7308 */ /* 0x0003e20000000800 */
[----:B0-----:R-:W-:Y:S01]  /*3e60*/  FSEL R99, R42, -INF , P2 ;  /* 0xff8000002a637808 */ /* 0x001fe20001000000 */
[-CC-:B------:R-:W-:Y:S01]  /*3e70*/  FFMA.FTZ R20, R91, R88.reuse, -R8.reuse ;  /* 0x000000585b147223 */ /* 0x180fe20000010808 */
[----:B----4-:R-:W-:Y:S01]  /*3e80*/  FSEL R113, R48, -INF , P5 ;  /* 0xff80000030717808 */ /* 0x010fe20002800000 */
[--C-:B------:R-:W-:Y:S01]  /*3e90*/  FFMA.FTZ R12, R65, R88, -R8.reuse ;  /* 0x00000058410c7223 */ /* 0x100fe20000010808 */
[----:B------:R-:W-:Y:S01]  /*3ea0*/  FMNMX.FTZ R50, R99, R50, !PT ;  /* 0x0000003263327209 */ /* 0x000fe20007810000 */
[-CC-:B------:R-:W-:Y:S01]  /*3eb0*/  FFMA.FTZ R31, R10, R88.reuse, -R8.reuse ;  /* 0x000000580a1f7223 */ /* 0x180fe20000010808 */
[----:B------:R-:W-:-:S01]  /*3ec0*/  FFMA.FTZ R10, R69, R88, -R8 ;  /* 0x00000058450a7223 */ /* 0x000fc20000010808 */
[-CC-:B------:R-:W-:Y:S01]  /*3ed0*/  FFMA.FTZ R85, R85, R88.reuse, -R8.reuse ;  /* 0x0000005855557223 */ /* 0x180fe20000010808 */
[----:B-1----:R-:W-:Y:S01]  /*3ee0*/  FSEL R101, R44, -INF , P3 ;  /* 0xff8000002c657808 */ /* 0x002fe20001800000 */
        /* <DEDUP_REMOVED lines=24> */
[----:B------:R1:W-:Y:S03]  /*4070*/  MUFU.EX2 R24, R85 ;  /* 0x0000005500187308 */ /* 0x0003e60000000800 */
[----:B------:R-:W-:-:S04]  /*4080*/  @!P6 PRMT R5, RZ, 0x654, R5 ;  /* 0x00000654ff05e816 */ /* 0x000fc80000000005 */
[----:B------:R2:W-:Y:S01]  /*4090*/  @!P6 SYNCS.ARRIVE.TRANS64.RED.A1T0 RZ, [R5+URZ], RZ ;  /* 0x000000ff05ffe9a7 */ /* 0x0005e2000810043f */
[----:B------:R3:W-:Y:S01]  /*40a0*/  MUFU.EX2 R26, R95 ;  /* 0x0000005f001a7308 */ /* 0x0007e20000000800 */
[----:B-1----:R-:W-:-:S01]  /*40b0*/  FFMA.FTZ R85, R125, R88, -R8 ;  /* 0x000000587d557223 */ /* 0x002fc20000010808 */
[----:B------:R-:W-:Y:S01]  /*40c0*/  FFMA.FTZ R125, R163, R88, -R8 ;  /* 0x00000058a37d7223 */ /* 0x000fe20000010808 */
[----:B0-----:R-:W-:-:S05]  /*40d0*/  FMNMX.FTZ R54, R50, R91, !PT ;  /* 0x0000005b32367209 */ /* 0x001fca0007810000 */
[----:B------:R0:W-:Y:S01]  /*40e0*/  MUFU.EX2 R32, R107 ;  /* 0x0000006b00207308 */ /* 0x0001e20000000800 */
[----:B---3--:R-:W-:-:S01]  /*40f0*/  FFMA.FTZ R95, R129, R88, -R8 ;  /* 0x00000058815f7223 */ /* 0x008fc20000010808 */
[-CC-:B------:R-:W-:Y:S01]  /*4100*/  FFMA.FTZ R50, R157, R88.reuse, -R8.reuse ;  /* 0x000000589d327223 */ /* 0x180fe20000010808 */
[----:B------:R-:W-:-:S01]  /*4110*/  FFMA.FTZ R129, R167, R88, -R8 ;  /* 0x00000058a7817223 */ /* 0x000fc20000010808 */
[----:B------:R-:W1:Y:S04]  /*4120*/  SHFL.BFLY PT, R91, R54, 0x1, 0x1f ;  /* 0x0c201f00365b7f89 */ /* 0x000e6800000e0000 */
[----:B------:R3:W-:Y:S01]  /*4130*/  MUFU.EX2 R34, R111 ;  /* 0x0000006f00227308 */ /* 0x0007e20000000800 */
[----:B0-----:R-:W-:-:S07]  /*4140*/  FFMA.FTZ R107, R141, R88, -R8 ;  /* 0x000000588d6b7223 */ /* 0x001fce0000010808 */
[----:B------:R0:W-:Y:S01]  /*4150*/  MUFU.EX2 R36, R121 ;  /* 0x0000007900247308 */ /* 0x0001e20000000800 */
[----:B---3--:R-:W-:-:S07]  /*4160*/  FFMA.FTZ R111, R137, R88, -R8 ;  /* 0x00000058896f7223 */ /* 0x008fce0000010808 */
[----:B------:R3:W-:Y:S01]  /*4170*/  MUFU.EX2 R38, R123 ;  /* 0x0000007b00267308 */ /* 0x0007e20000000800 */
[----:B0-----:R-:W-:-:S01]  /*4180*/  FFMA.FTZ R121, R151, R88, -R8 ;  /* 0x0000005897797223 */ /* 0x001fc20000010808 */
[----:B-1----:R-:W-:Y:S01]  /*4190*/  FMNMX.FTZ R91, R54, R91, !PT ;  /* 0x0000005b365b7209 */ /* 0x002fe20007810000 */
        /* <DEDUP_REMOVED lines=47> */
[----:B------:R-:W2:Y:S01]  /*4490*/  MUFU.EX2 R13, R13 ;  /* 0x0000000d000d7308 */ /* 0x000ea20000000800 */
[----:B---3--:R-:W-:-:S01]  /*44a0*/  FADD.FTZ R11, R12, R31 ;  /* 0x0000001f0c0b7221 */ /* 0x008fc20000010000 */
[-CC-:B------:R-:W-:Y:S01]  /*44b0*/  FFMA.FTZ R155, R155, R88.reuse, -R56.reuse ;  /* 0x000000589b9b7223 */ /* 0x180fe20000010838 */
[----:B------:R-:W-:-:S01]  /*44c0*/  FFMA.FTZ R97, R97, R88, -R56 ;  /* 0x0000005861617223 */ /* 0x000fc20000010838 */
[----:B------:R-:W-:Y:S01]  /*44d0*/  FFMA.FTZ R99, R99, R88, -R56 ;  /* 0x0000005863637223 */ /* 0x000fe20000010838 */
[----:B------:R-:W-:-:S01]  /*44e0*/  FADD.FTZ R80, R10, R11 ;  /* 0x0000000b0a507221 */ /* 0x000fc20000010000 */
[----:B-1----:R-:W-:Y:S01]  /*44f0*/  FADD.FTZ R11, R9, R78 ;  /* 0x0000004e090b7221 */ /* 0x002fe20000010000 */
[----:B------:R-:W-:-:S01]  /*4500*/  FFMA.FTZ R101, R101, R88, -R56 ;  /* 0x0000005865657223 */ /* 0x000fc20000010838 */
[----:B------:R-:W0:Y:S01]  /*4510*/  MUFU.EX2 R39, R39 ;  /* 0x0000002700277308 */ /* 0x000e220000000800 */
[----:B------:R-:W-:-:S01]  /*4520*/  FFMA.FTZ R103, R103, R88, -R56 ;  /* 0x0000005867677223 */ /* 0x000fc20000010838 */
[----:B----4-:R-:W-:Y:S01]  /*4530*/  FADD.FTZ R78, R8, R11 ;  /* 0x0000000b084e7221 */ /* 0x010fe20000010000 */
[----:B------:R-:W-:-:S05]  /*4540*/  FFMA.FTZ R56, R113, R88, -R56 ;  /* 0x0000005871387223 */ /* 0x000fca0000010838 */
[----:B------:R1:W3:Y:S01]  /*4550*/  MUFU.EX2 R58, R15 ;  /* 0x0000000f003a7308 */ /* 0x0002e20000000800 */
[----:B--2---:R-:W-:-:S07]  /*4560*/  FADD.FTZ R5, R13, R78 ;  /* 0x0000004e0d057221 */ /* 0x004fce0000010000 */
[----:B------:R-:W2:Y:S01]  /*4570*/  MUFU.EX2 R20, R20 ;  /* 0x0000001400147308 */ /* 0x000ea20000000800 */
[----:B-1----:R-:W-:-:S01]  /*4580*/  FADD.FTZ R15, R35, R80 ;  /* 0x00000050230f7221 */ /* 0x002fc20000010000 */
[----:B------:R-:W-:-:S03]  /*4590*/  F2FP.SATFINITE.E4M3.F32.PACK_AB_MERGE_C R35, R35, R10, RZ ;  /* 0x0000000a2323723e */ /* 0x000fc600048070ff */
[----:B------:R-:W-:Y:S01]  /*45a0*/  FADD.FTZ R80, R14, R15 ;  /* 0x0000000f0e507221 */ /* 0x000fe20000010000 */
[----:B------:R-:W-:Y:S01]  /*45b0*/  F2FP.SATFINITE.E4M3.F32.PACK_AB_MERGE_C R172, R31, R12, R35 ;  /* 0x0000000c1fac723e */ /* 0x000fe20004807023 */
[----:B------:R-:W-:Y:S01]  /*45c0*/  IMAD.MOV.U32 R35, RZ, RZ, R87 ;  /* 0x000000ffff237224 */ /* 0x000fe200078e0057 */
[----:B------:R-:W1:Y:S01]  /*45d0*/  MUFU.EX2 R21, R21 ;  /* 0x0000001500157308 */ /* 0x000e620000000800 */
[----:B0-----:R-:W-:-:S01]  /*45e0*/  FADD.FTZ R11, R39, R80 ;  /* 0x00000050270b7221 */ /* 0x001fc20000010000 */
[----:B---3--:R-:W-:Y:S01]  /*45f0*/  FADD.FTZ R80, R58, R5 ;  /* 0x000000053a507221 */ /* 0x008fe20000010000 */
[----:B------:R-:W-:-:S05]  /*4600*/  IMAD.MOV.U32 R31, RZ, RZ, R87 ;  /* 0x000000ffff1f7224 */ /* 0x000fca00078e0057 */
[----:B------:R-:W0:Y:S01]  /*4610*/  MUFU.EX2 R65, R65 ;  /* 0x0000004100417308 */ /* 0x000e220000000800 */
[----:B--2---:R-:W-:-:S07]  /*4620*/  FADD.FTZ R82, R20, R11 ;  /* 0x0000000b14527221 */ /* 0x004fce0000010000 */
[----:B------:R2:W3:Y:S01]  /*4630*/  MUFU.EX2 R60, R41 ;  /* 0x00000029003c7308 */ /* 0x0004e20000000800 */
[----:B-1----:R-:W-:-:S07]  /*4640*/  FADD.FTZ R5, R21, R80 ;  /* 0x0000005015057221 */ /* 0x002fce0000010000 */
[----:B------:R-:W1:Y:S01]  /*4650*/  MUFU.EX2 R43, R43 ;  /* 0x0000002b002b7308 */ /* 0x000e620000000800 */
[----:B0-----:R-:W-:-:S01]  /*4660*/  FADD.FTZ R11, R65, R82 ;  /* 0x00000052410b7221 */ /* 0x001fc20000010000 */
[----:B------:R-:W-:Y:S01]  /*4670*/  F2FP.SATFINITE.E4M3.F32.PACK_AB_MERGE_C R65, R65, R20, RZ ;  /* 0x000000144141723e */ /* 0x000fe200048070ff */
[----:B--2---:R-:W-:Y:S02]  /*4680*/  IMAD.MOV.U32 R41, RZ, RZ, R87 ;  /* 0x000000ffff297224 */ /* 0x004fe400078e0057 */
        /* <DEDUP_REMOVED lines=11> */
[----:B-1----:R-:W-:-:S07]  /*4740*/  FADD.FTZ R5, R43, R80 ;  /* 0x000000502b057221 */ /* 0x002fce0000010000 */
[----:B------:R-:W1:Y:S01]  /*4750*/  MUFU.EX2 R47, R47 ;  /* 0x0000002f002f7308 */ /* 0x000e620000000800 */
[----:B0-----:R-:W-:-:S01]  /*4760*/  FADD.FTZ R11, R69, R82 ;  /* 0x00000052450b7221 */ /* 0x001fc20000010000 */
[----:B--2---:R-:W-:-:S03]  /*4770*/  IMAD.MOV.U32 R45, RZ, RZ, R87 ;  /* 0x000000ffff2d7224 */ /* 0x004fc600078e0057 */
[----:B------:R-:W-:-:S03]  /*4780*/  FADD.FTZ R84, R26, R11 ;  /* 0x0000000b1a547221 */ /* 0x000fc60000010000 */
[----:B------:R-:W0:Y:S01]  /*4790*/  MUFU.EX2 R71, R71 ;  /* 0x0000004700477308 */ /* 0x000e220000000800 */
[----:B---3--:R-:W-:-:S07]  /*47a0*/  FADD.FTZ R82, R62, R5 ;  /* 0x000000053e527221 */ /* 0x008fce0000010000 */
[----:B------:R-:W2:Y:S01]  /*47b0*/  MUFU.EX2 R64, R49 ;  /* 0x0000003100407308 */ /* 0x000ea20000000800 */
[----:B-1----:R-:W-:-:S07]  /*47c0*/  FADD.FTZ R5, R47, R82 ;  /* 0x000000522f057221 */ /* 0x002fce0000010000 */
[----:B------:R-:W1:Y:S01]  /*47d0*/  MUFU.EX2 R51, R51 ;  /* 0x0000003300337308 */ /* 0x000e620000000800 */
[----:B0-----:R-:W-:-:S01]  /*47e0*/  FADD.FTZ R11, R71, R84 ;  /* 0x00000054470b7221 */ /* 0x001fc20000010000 */
[----:B------:R-:W-:Y:S01]  /*47f0*/  F2FP.SATFINITE.E4M3.F32.PACK_AB_MERGE_C R26, R71, R26, RZ ;  /* 0x0000001a471a723e */ /* 0x000fe200048070ff */
[----:B------:R-:W-:Y:S02]  /*4800*/  IMAD.MOV.U32 R71, RZ, RZ, R87 ;  /* 0x000000ffff477224 */ /* 0x000fe400078e0057 */
[----:B------:R-:W-:Y:S01]  /*4810*/  FADD.FTZ R84, R28, R11 ;  /* 0x0000000b1c547221 */ /* 0x000fe20000010000 */
[----:B------:R-:W-:Y:S01]  /*4820*/  F2FP.SATFINITE.E4M3.F32.PACK_AB_MERGE_C R176, R69, R24, R26 ;  /* 0x0000001845b0723e */ /* 0x000fe2000480701a */
[----:B------:R-:W-:Y:S01]  /*4830*/  IMAD.MOV.U32 R69, RZ, RZ, R87 ;  /* 0x000000ffff457224 */ /* 0x000fe200078e0057 */
[----:B------:R-:W0:Y:S01]  /*4840*/  MUFU.EX2 R75, R75 ;  /* 0x0000004b004b7308 */ /* 0x000e220000000800 */
[----:B--2---:R-:W-:-:S01]  /*4850*/  FADD.FTZ R82, R64, R5 ;  /* 0x0000000540527221 */ /* 0x004fc20000010000 */
[----:B------:R-:W-:Y:S01]  /*4860*/  F2FP.SATFINITE.E4M3.F32.PACK_AB_MERGE_C R47, R64, R47, RZ ;  /* 0x0000002f402f723e */ /* 0x000fe200048070ff */
[----:B------:R-:W-:-:S02]  /*4870*/  IMAD.MOV.U32 R64, RZ, RZ, R87 ;  /* 0x000000ffff407224 */ /* 0x000fc400078e0057 */
[----:B------:R-:W-:Y:S01]  /*4880*/  IMAD.MOV.U32 R49, RZ, RZ, R87 ;  /* 0x000000ffff317224 */ /* 0x000fe200078e0057 */
[----:B------:R-:W-:Y:S01]  /*4890*/  F2FP.SATFINITE.E4M3.F32.PACK_AB_MERGE_C R177, R62, R43, R47 ;  /* 0x0000002b3eb1723e */ /* 0x000fe2000480702f */
[----:B------:R-:W-:Y:S01]  /*48a0*/  IMAD.MOV.U32 R62, RZ, RZ, R87 ;  /* 0x000000ffff3e7224 */ /* 0x000fe200078e0057 */
[----:B------:R2:W3:Y:S01]  /*48b0*/  MUFU.EX2 R66, R53 ;  /* 0x0000003500427308 */ /* 0x0004e20000000800 */
[----:B-1----:R-:W-:-:S01]  /*48c0*/  FADD.FTZ R5, R51, R82 ;  /* 0x0000005233057221 */ /* 0x002fc20000010000 */
[--C-:B------:R-:W-:Y:S02]  /*48d0*/  IMAD.MOV.U32 R47, RZ, RZ, R87.reuse ;  /* 0x000000ffff2f7224 */ /* 0x100fe400078e0057 */
[--C-:B------:R-:W-:Y:S02]  /*48e0*/  IMAD.MOV.U32 R43, RZ, RZ, R87.reuse ;  /* 0x000000ffff2b7224 */ /* 0x100fe400078e0057 */
[----:B------:R-:W-:Y:S02]  /*48f0*/  IMAD.MOV.U32 R26, RZ, RZ, R87 ;  /* 0x000000ffff1a7224 */ /* 0x000fe400078e0057 */
[----:B------:R-:W1:Y:S01]  /*4900*/  MUFU.EX2 R55, R55 ;  /* 0x0000003700377308 */ /* 0x000e620000000800 */
[----:B0-----:R-:W-:-:S01]  /*4910*/  FADD.FTZ R11, R75, R84 ;  /* 0x000000544b0b7221 */ /* 0x001fc20000010000 */
[----:B--2---:R-:W-:-:S02]  /*4920*/  IMAD.MOV.U32 R53, RZ, RZ, R87 ;  /* 0x000000ffff357224 */ /* 0x004fc400078e0057 */
[----:B------:R-:W-:Y:S02]  /*4930*/  IMAD.MOV.U32 R24, RZ, RZ, R87 ;  /* 0x000000ffff187224 */ /* 0x000fe400078e0057 */
[----:B------:R-:W-:Y:S02]  /*4940*/  FADD.FTZ R86, R30, R11 ;  /* 0x0000000b1e567221 */ /* 0x000fe40000010000 */
[----:B------:R-:W0:Y:S01]  /*4950*/  MUFU.EX2 R77, R77 ;  /* 0x0000004d004d7308 */ /* 0x000e220000000800 */
[----:B---3--:R-:W-:-:S07]  /*4960*/  FADD.FTZ R84, R66, R5 ;  /* 0x0000000542547221 */ /* 0x008fce0000010000 */
[----:B------:R-:W2:Y:S01]  /*4970*/  MUFU.EX2 R68, R57 ;  /* 0x0000003900447308 */ /* 0x000ea20000000800 */
[----:B-1----:R-:W-:-:S01]  /*4980*/  FADD.FTZ R5, R55, R84 ;  /* 0x0000005437057221 */ /* 0x002fc20000010000 */
[----:B------:R-:W-:-:S06]  /*4990*/  IMAD.MOV.U32 R84, RZ, RZ, R87 ;  /* 0x000000ffff547224 */ /* 0x000fcc00078e0057 */
[----:B------:R-:W1:Y:S01]  /*49a0*/  MUFU.EX2 R59, R59 ;  /* 0x0000003b003b7308 */ /* 0x000e620000000800 */
[----:B0-----:R-:W-:-:S01]  /*49b0*/  FADD.FTZ R11, R77, R86 ;  /* 0x000000564d0b7221 */ /* 0x001fc20000010000 */
[----:B------:R-:W-:Y:S01]  /*49c0*/  F2FP.SATFINITE.E4M3.F32.PACK_AB_MERGE_C R30, R77, R30, RZ ;  /* 0x0000001e4d1e723e */ /* 0x000fe200048070ff */
[----:B------:R-:W-:Y:S02]  /*49d0*/  IMAD.MOV.U32 R86, RZ, RZ, R87 ;  /* 0x000000ffff567224 */ /* 0x000fe400078e0057 */
[----:B------:R-:W-:Y:S01]  /*49e0*/  FADD.FTZ R20, R32, R11 ;  /* 0x0000000b20147221 */ /* 0x000fe20000010000 */
[----:B------:R-:W-:Y:S01]  /*49f0*/  F2FP.SATFINITE.E4M3.F32.PACK_AB_MERGE_C R11, R8, R9, RZ ;  /* 0x00000009080b723e */ /* 0x000fe200048070ff */
[----:B------:R-:W-:Y:S01]  /*4a00*/  IMAD.MOV.U32 R77, RZ, RZ, R87 ;  /* 0x000000ffff4d7224 */ /* 0x000fe200078e0057 */
[----:B------:R-:W0:Y:S01]  /*4a10*/  MUFU.EX2 R81, R81 ;  /* 0x0000005100517308 */ /* 0x000e220000000800 */
[----:B--2---:R-:W-:-:S01]  /*4a20*/  FADD.FTZ R10, R68, R5 ;  /* 0x00000005440a7221 */ /* 0x004fc20000010000 */
[----:B------:R-:W-:Y:S01]  /*4a30*/  F2FP.SATFINITE.E4M3.F32.PACK_AB_MERGE_C R173, R6, R7, R11 ;  /* 0x0000000706ad723e */ /* 0x000fe2000480700b */
[--C-:B------:R-:W-:Y:S01]  /*4a40*/  IMAD.MOV.U32 R57, RZ, RZ, R87.reuse ;  /* 0x000000ffff397224 */ /* 0x100fe200078e0057 */
[----:B------:R-:W-:Y:S01]  /*4a50*/  F2FP.SATFINITE.E4M3.F32.PACK_AB_MERGE_C R55, R68, R55, RZ ;  /* 0x000000374437723e */ /* 0x000fe200048070ff */
[--C-:B------:R-:W-:Y:S01]  /*4a60*/  IMAD.MOV.U32 R68, RZ, RZ, R87.reuse ;  /* 0x000000ffff447224 */ /* 0x100fe200078e0057 */
[----:B------:R-:W-:Y:S01]  /*4a70*/  F2FP.SATFINITE.E4M3.F32.PACK_AB_MERGE_C R178, R75, R28, R30 ;  /* 0x0000001c4bb2723e */ /* 0x000fe2000480701e */
[----:B------:R-:W-:Y:S01]  /*4a80*/  IMAD.MOV.U32 R75, RZ, RZ, R87 ;  /* 0x000000ffff4b7224 */ /* 0x000fe200078e0057 */
[----:B------:R2:W3:Y:S01]  /*4a90*/  MUFU.EX2 R70, R61 ;  /* 0x0000003d00467308 */ /* 0x0004e20000000800 */
[----:B-1----:R-:W-:-:S01]  /*4aa0*/  FADD.FTZ R5, R59, R10 ;  /* 0x0000000a3b057221 */ /* 0x002fc20000010000 */
[----:B------:R-:W-:Y:S01]  /*4ab0*/  F2FP.SATFINITE.E4M3.F32.PACK_AB_MERGE_C R179, R66, R51, R55 ;  /* 0x0000003342b3723e */ /* 0x000fe20004807037 */
[----:B------:R-:W-:-:S02]  /*4ac0*/  IMAD.MOV.U32 R66, RZ, RZ, R87 ;  /* 0x000000ffff427224 */ /* 0x000fc400078e0057 */
[--C-:B------:R-:W-:Y:S02]  /*4ad0*/  IMAD.MOV.U32 R55, RZ, RZ, R87.reuse ;  /* 0x000000ffff377224 */ /* 0x100fe400078e0057 */
[----:B------:R-:W-:Y:S01]  /*4ae0*/  IMAD.MOV.U32 R51, RZ, RZ, R87 ;  /* 0x000000ffff337224 */ /* 0x000fe200078e0057 */
[----:B------:R-:W1:Y:S01]  /*4af0*/  MUFU.EX2 R63, R63 ;  /* 0x0000003f003f7308 */ /* 0x000e620000000800 */
[----:B0-----:R-:W-:-:S01]  /*4b00*/  FADD.FTZ R9, R81, R20 ;  /* 0x0000001451097221 */ /* 0x001fc20000010000 */
[--C-:B--2---:R-:W-:Y:S02]  /*4b10*/  IMAD.MOV.U32 R61, RZ, RZ, R87.reuse ;  /* 0x000000ffff3d7224 */ /* 0x104fe400078e0057 */
[----:B------:R-:W-:Y:S02]  /*4b20*/  IMAD.MOV.U32 R30, RZ, RZ, R87 ;  /* 0x000000ffff1e7224 */ /* 0x000fe400078e0057 */
[----:B------:R-:W-:Y:S01]  /*4b30*/  FADD.FTZ R20, R34, R9 ;  /* 0x0000000922147221 */ /* 0x000fe20000010000 */
[----:B------:R-:W-:Y:S01]  /*4b40*/  IMAD.MOV.U32 R28, RZ, RZ, R87 ;  /* 0x000000ffff1c7224 */ /* 0x000fe200078e0057 */
        /* <DEDUP_REMOVED lines=30> */
[----:B------:R2:W3:Y:S01]  /*4d30*/  MUFU.EX2 R76, R79 ;  /* 0x0000004f004c7308 */ /* 0x0004e20000000800 */
[----:B-1----:R-:W-:-:S07]  /*4d40*/  FADD.FTZ R5, R73, R12 ;  /* 0x0000000c49057221 */ /* 0x002fce0000010000 */
[----:B------:R-:W1:Y:S01]  /*4d50*/  MUFU.EX2 R40, R40 ;  /* 0x0000002800287308 */ /* 0x000e620000000800 */
[C---:B0-----:R-:W-:Y:S01]  /*4d60*/  F2FP.SATFINITE.E4M3.F32.PACK_AB_MERGE_C R38, R93.reuse, R38, RZ ;  /* 0x000000265d26723e */ /* 0x041fe200048070ff */
[----:B------:R-:W-:Y:S01]  /*4d70*/  FADD.FTZ R93, R93, R20 ;  /* 0x000000145d5d7221 */ /* 0x000fe20000010000 */
[--C-:B--2---:R-:W-:Y:S02]  /*4d80*/  IMAD.MOV.U32 R79, RZ, RZ, R87.reuse ;  /* 0x000000ffff4f7224 */ /* 0x104fe400078e0057 */
        /* <DEDUP_REMOVED lines=8> */
[----:B------:R-:W2:Y:S01]  /*4e10*/  MUFU.EX2 R95, R95 ;  /* 0x0000005f005f7308 */ /* 0x000ea20000000800 */
[----:B-1----:R-:W-:-:S01]  /*4e20*/  FADD.FTZ R12, R40, R93 ;  /* 0x0000005d280c7221 */ /* 0x002fc20000010000 */
[--C-:B------:R-:W-:Y:S02]  /*4e30*/  IMAD.MOV.U32 R73, RZ, RZ, R87.reuse ;  /* 0x000000ffff497224 */ /* 0x100fe400078e0057 */
[--C-:B------:R-:W-:Y:S02]  /*4e40*/  IMAD.MOV.U32 R67, RZ, RZ, R87.reuse ;  /* 0x000000ffff437224 */ /* 0x100fe400078e0057 */
[----:B------:R-:W-:Y:S02]  /*4e50*/  IMAD.MOV.U32 R36, RZ, RZ, R87 ;  /* 0x000000ffff247224 */ /* 0x000fe400078e0057 */
[----:B------:R-:W1:Y:S01]  /*4e60*/  MUFU.EX2 R78, R105 ;  /* 0x00000069004e7308 */ /* 0x000e620000000800 */
[----:B0-----:R-:W-:-:S01]  /*4e70*/  FADD.FTZ R5, R29, R76 ;  /* 0x0000004c1d057221 */ /* 0x001fc20000010000 */
[----:B------:R-:W-:-:S06]  /*4e80*/  IMAD.MOV.U32 R76, RZ, RZ, R87 ;  /* 0x000000ffff4c7224 */ /* 0x000fcc00078e0057 */
        /* <DEDUP_REMOVED lines=9> */
[C---:B-1----:R-:W-:Y:S01]  /*4f20*/  F2FP.SATFINITE.E4M3.F32.PACK_AB_MERGE_C R42, R111.reuse, R42, RZ ;  /* 0x0000002a6f2a723e */ /* 0x042fe200048070ff */
[----:B------:R-:W-:-:S03]  /*4f30*/  FADD.FTZ R111, R111, R14 ;  /* 0x0000000e6f6f7221 */ /* 0x000fc60000010000 */
[----:B------:R-:W-:Y:S01]  /*4f40*/  F2FP.SATFINITE.E4M3.F32.PACK_AB_MERGE_C R184, R95, R40, R42 ;  /* 0x000000285fb8723e */ /* 0x000fe2000480702a */
[----:B------:R-:W-:Y:S02]  /*4f50*/  IMAD.MOV.U32 R42, RZ, RZ, R87 ;  /* 0x000000ffff2a7224 */ /* 0x000fe400078e0057 */
[----:B------:R-:W1:Y:S01]  /*4f60*/  MUFU.EX2 R117, R117 ;  /* 0x0000007500757308 */ /* 0x000e620000000800 */
[C---:B0-----:R-:W-:Y:S01]  /*4f70*/  F2FP.SATFINITE.E4M3.F32.PACK_AB_MERGE_C R109, R80.reuse, R109, RZ ;  /* 0x0000006d506d723e */ /* 0x041fe200048070ff */
[----:B------:R-:W-:Y:S01]  /*4f80*/  FADD.FTZ R80, R80, R5 ;  /* 0x0000000550507221 */ /* 0x000fe20000010000 */
[----:B------:R-:W-:Y:S02]  /*4f90*/  IMAD.MOV.U32 R40, RZ, RZ, R87 ;  /* 0x000000ffff287224 */ /* 0x000fe400078e0057 */
[----:B------:R-:W-:Y:S01]  /*4fa0*/  F2FP.SATFINITE.E4M3.F32.PACK_AB_MERGE_C R185, R78, R29, R109 ;  /* 0x0000001d4eb9723e */ /* 0x000fe2000480706d */
[----:B------:R-:W-:Y:S02]  /*4fb0*/  IMAD.MOV.U32 R78, RZ, RZ, R87 ;  /* 0x000000ffff4e7224 */ /* 0x000fe400078e0057 */
[----:B------:R-:W0:Y:S01]  /*4fc0*/  MUFU.EX2 R107, R107 ;  /* 0x0000006b006b7308 */ /* 0x000e220000000800 */
[----:B--2---:R-:W-:-:S01]  /*4fd0*/  FADD.FTZ R12, R44, R111 ;  /* 0x0000006f2c0c7221 */ /* 0x004fc20000010000 */
[----:B------:R-:W-:-:S06]  /*4fe0*/  IMAD.MOV.U32 R29, RZ, RZ, R87 ;  /* 0x000000ffff1d7224 */ /* 0x000fcc00078e0057 */
[----:B------:R2:W3:Y:S01]  /*4ff0*/  MUFU.EX2 R82, R33 ;  /* 0x0000002100527308 */ /* 0x0004e20000000800 */
[----:B-1----:R-:W-:-:S01]  /*5000*/  FADD.FTZ R5, R117, R80 ;  /* 0x0000005075057221 */ /* 0x002fc20000010000 */
[----:B------:R-:W-:-:S06]  /*5010*/  IMAD.MOV.U32 R80, RZ, RZ, R87 ;  /* 0x000000ffff507224 */ /* 0x000fcc00078e0057 */
[----:B------:R-:W1:Y:S01]  /*5020*/  MUFU.EX2 R46, R46 ;  /* 0x0000002e002e7308 */ /* 0x000e620000000800 */
[----:B0-----:R-:W-:-:S01]  /*5030*/  FADD.FTZ R7, R107, R12 ;  /* 0x0000000c6b077221 */ /* 0x001fc20000010000 */
[----:B--2---:R-:W-:-:S06]  /*5040*/  IMAD.MOV.U32 R33, RZ, RZ, R87 ;  /* 0x000000ffff217224 */ /* 0x004fcc00078e0057 */
        /* <DEDUP_REMOVED lines=9> */
[--C-:B-1----:R-:W-:Y:S02]  /*50e0*/  IMAD.MOV.U32 R37, RZ, RZ, R87.reuse ;  /* 0x000000ffff257224 */ /* 0x102fe400078e0057 */
        /* <DEDUP_REMOVED lines=89> */
.L_x_301:
[----:B------:R-:W-:Y:S01]  /*5680*/  ISETP.NE.AND P2, PT, RZ, UR41, PT ;  /* 0x00000029ff007c0c */ /* 0x000fe2000bf45270 */
[----:B------:R-:W-:-:S04]  /*5690*/  UISETP.NE.AND UP0, UPT, UR50, 0x1, UPT ;  /* 0x000000013200788c */ /* 0x000fc8000bf05270 */
[----:B------:R-:W-:-:S04]  /*56a0*/  USEL UR42, URZ, 0x1, UP0 ;  /* 0x000000013f2a7887 */ /* 0x000fc80008000000 */
[----:B------:R-:W-:-:S04]  /*56b0*/  ULOP3.LUT UR42, UR52, UR42, URZ, 0x3c, !UPT ;  /* 0x0000002a342a7292 */ /* 0x000fc8000f8e3c3f */
[----:B------:R-:W-:Y:S08]  /*56c0*/  @P2 BRA `(.L_x_292) ;  /* 0x0000000000442947 */ /* 0x000ff00003800000 */
[----:B------:R-:W-:Y:S05]  /*56d0*/  @!P0 BRA `(.L_x_293) ;  /* 0x0000000000048947 */ /* 0x000fea0003800000 */
[----:B------:R-:W-:Y:S01]  /*56e0*/  BPT.TRAP 0x1 ;  /* 0x000000040000795c */ /* 0x000fe20000300000 */
.L_x_293:
[----:B------:R-:W0:Y:S01]  /*56f0*/  S2UR UR10, SR_CgaCtaId ;  /* 0x00000000000a79c3 */ /* 0x000e220000008800 */
[----:B------:R-:W-:Y:S01]  /*5700*/  UIADD3 UR6, UR50, 0x1, URZ ;  /* 0x0000000132067890 */ /* 0x000fe2000fffe03f */
[----:B------:R-:W-:Y:S01]  /*5710*/  IMAD.U32 R3, RZ, RZ, UR42 ;  /* 0x0000002aff037e24 */ /* 0x000fe2000f8e00ff */
[----:B------:R-:W-:Y:S02]  /*5720*/  UMOV UR7, 0x400 ;  /* 0x0000040000077882 */ /* 0x000fe40000000000 */
[----:B------:R-:W-:Y:S02]  /*5730*/  UISETP.NE.AND UP0, UPT, UR6, 0x2, UPT ;  /* 0x000000020600788c */ /* 0x000fe4000bf05270 */
[----:B------:R-:W-:Y:S02]  /*5740*/  SHF.L.U32 R3, R3, 0x1f, RZ ;  /* 0x0000001f03037819 */ /* 0x000fe400000006ff */
[----:B------:R-:W-:Y:S02]  /*5750*/  USEL UR6, UR6, URZ, UP0 ;  /* 0x0000003f06067287 */ /* 0x000fe40008000000 */
[----:B0-----:R-:W-:-:S04]  /*5760*/  ULEA UR7, UR10, UR7, 0x18 ;  /* 0x000000070a077291 */ /* 0x001fc8000f8ec03f */
[----:B------:R-:W-:-:S09]  /*5770*/  ULEA UR6, UR6, UR7, 0x3 ;  /* 0x0000000706067291 */ /* 0x000fd2000f8e183f */
[----:B------:R0:W1:Y:S01]  /*5780*/  SYNCS.PHASECHK.TRANS64.TRYWAIT P1, [UR6+0x29830], R3 ;  /* 0x02983003ff0075a7 */ /* 0x0000620008020146 */
[----:B------:R-:W-:Y:S05]  /*5790*/  @!P0 BRA `(.L_x_294) ;  /* 0x0000000000048947 */ /* 0x000fea0003800000 */
[----:B------:R-:W-:Y:S01]  /*57a0*/  BPT.TRAP 0x1 ;  /* 0x000000040000795c */ /* 0x000fe20000300000 */
.L_x_294:
[----:B-1----:R-:W-:Y:S05]  /*57b0*/  @P1 BRA `(.L_x_292) ;  /* 0x0000000000081947 */ /* 0x002fea0003800000 */
[----:B------:R-:W1:Y:S02]  /*57c0*/  SYNCS.PHASECHK.TRANS64.TRYWAIT P1, [UR6+0x29830], R3 ;  /* 0x02983003ff0075a7 */ /* 0x000e640008020146 */
[----:B-1----:R-:W-:Y:S05]  /*57d0*/  @!P1 BRA `(.L_x_295) ;  /* 0x000000bc00489947 */ /* 0x002fea0003800000 */
.L_x_292:
        /* <DEDUP_REMOVED lines=189> */
.L_x_297:
[----:B------:R-:W0:Y:S01]  /*63b0*/  S2UR UR7, SR_CgaCtaId ;  /* 0x00000000000779c3 */ /* 0x000e220000008800 */
[----:B------:R-:W-:Y:S01]  /*63c0*/  UMOV UR6, 0x400 ;  /* 0x0000040000067882 */ /* 0x000fe20000000000 */
[----:B------:R-:W-:-:S05]  /*63d0*/  IMAD.U32 R3, RZ, RZ, UR52 ;  /* 0x00000034ff037e24 */ /* 0x000fca000f8e00ff */
[----:B------:R-:W-:Y:S01]  /*63e0*/  SHF.L.U32 R3, R3, 0x1f, RZ ;  /* 0x0000001f03037819 */ /* 0x000fe200000006ff */
[----:B0-----:R-:W-:-:S04]  /*63f0*/  ULEA UR6, UR7, UR6, 0x18 ;  /* 0x0000000607067291 */ /* 0x001fc8000f8ec03f */
[----:B------:R-:W-:-:S09]  /*6400*/  ULEA UR6, UR50, UR6, 0x3 ;  /* 0x0000000632067291 */ /* 0x000fd2000f8e183f */
[----:B------:R0:W1:Y:S01]  /*6410*/  SYNCS.PHASECHK.TRANS64.TRYWAIT P1, [UR6+0x29850], R3 ;  /* 0x02985003ff0075a7 */ /* 0x0000620008020146 */
[----:B------:R-:W-:Y:S05]  /*6420*/  @!P0 BRA `(.L_x_298) ;  /* 0x0000000000048947 */ /* 0x000fea0003800000 */
[----:B------:R-:W-:Y:S01]  /*6430*/  BPT.TRAP 0x1 ;  /* 0x000000040000795c */ /* 0x000fe20000300000 */
.L_x_298:
[----:B-1----:R-:W-:Y:S05]  /*6440*/  @P1 BRA `(.L_x_296) ;  /* 0x0000000000081947 */ /* 0x002fea0003800000 */
[----:B------:R-:W1:Y:S02]  /*6450*/  SYNCS.PHASECHK.TRANS64.TRYWAIT P1, [UR6+0x29850], R3 ;  /* 0x02985003ff0075a7 */ /* 0x000e640008020146 */
[----:B-1----:R-:W-:Y:S05]  /*6460*/  @!P1 BRA `(.L_x_299) ;  /* 0x000000b0003c9947 */ /* 0x002fea0003800000 */
.L_x_296:
        /* <DEDUP_REMOVED lines=95> */
[----:B-1----:R-:W-:Y:S01]  /*6a60*/  FMNMX.FTZ R203, R153, R104, !PT ;  /* 0x0000006899cb7209 */ /* 0x002fe20007810000 */
[C---:B------:R-:W-:Y:S01]  /*6a70*/  FMUL.FTZ R99, R0.reuse, R99 ;  /* 0x0000006300637220 */ /* 0x040fe20000410000 */
[C---:B------:R-:W-:Y:S01]  /*6a80*/  FMUL.FTZ R217, R0.reuse, R100 ;  /* 0x0000006400d97220 */ /* 0x040fe20000410000 */
[C---:B------:R-:W-:Y:S01]  /*6a90*/  FMUL.FTZ R219, R0.reuse, R101 ;  /* 0x0000006500db7220 */ /* 0x040fe20000410000 */
[C---:B------:R-:W-:Y:S01]  /*6aa0*/  FMUL.FTZ R101, R0.reuse, R102 ;  /* 0x0000006600657220 */ /* 0x040fe20000410000 */
[----:B------:R-:W-:Y:S01]  /*6ab0*/  FMUL.FTZ R103, R0, R103 ;  /* 0x0000006700677220 */ /* 0x000fe20000410000 */
[----:B------:R-:W1:Y:S01]  /*6ac0*/  S2UR UR6, SR_CgaCtaId ;  /* 0x00000000000679c3 */ /* 0x000e620000008800 */
[----:B------:R-:W3:Y:S01]  /*6ad0*/  MUFU.TANH R155, R155 ;  /* 0x0000009b009b7308 */ /* 0x000ee20000002400 */
[----:B0-----:R-:W-:Y:S01]  /*6ae0*/  FMNMX.FTZ R4, R152, R3, !PT ;  /* 0x0000000398047209 */ /* 0x001fe20007810000 */
[----:B------:R-:W-:Y:S01]  /*6af0*/  WARPGROUP.ARRIVE ;  /* 0x00000000000079c5 */ /* 0x000fe20000000000 */
[----:B------:R-:W-:-:S05]  /*6b00*/  UMOV UR7, 0xc0000010 ;  /* 0xc000001000077882 */ /* 0x000fca0000000000 */
[----:B------:R-:W0:Y:S01]  /*6b10*/  S2R R196, SR_TID.X ;  /* 0x0000000000c47919 */ /* 0x000e220000002100 */
[----:B------:R-:W4:Y:S01]  /*6b20*/  MUFU.TANH R157, R157 ;  /* 0x0000009d009d7308 */ /* 0x000f220000002400 */
[----:B--2---:R-:W-:Y:S01]  /*6b30*/  FMNMX.FTZ R88, R154, R203, !PT ;  /* 0x000000cb9a587209 */ /* 0x004fe20007810000 */
[----:B------:R-:W-:-:S06]  /*6b40*/  FMUL.FTZ R203, R0, R89 ;  /* 0x0000005900cb7220 */ /* 0x000fcc0000410000 */
[----:B------:R-:W2:Y:S01]  /*6b50*/  MUFU.TANH R156, R156 ;  /* 0x0000009c009c7308 */ /* 0x000ea20000002400 */
[----:B---3--:R-:W-:-:S07]  /*6b60*/  FMNMX.FTZ R3, R155, R4, !PT ;  /* 0x000000049b037209 */ /* 0x008fce0007810000 */
[----:B------:R-:W3:Y:S01]  /*6b70*/  MUFU.TANH R158, R158 ;  /* 0x0000009e009e7308 */ /* 0x000ee20000002400 */
[----:B----4-:R-:W-:-:S07]  /*6b80*/  FMNMX.FTZ R89, R157, R88, !PT ;  /* 0x000000589d597209 */ /* 0x010fce0007810000 */
[----:B------:R-:W4:Y:S01]  /*6b90*/  MUFU.TANH R136, R136 ;  /* 0x0000008800887308 */ /* 0x000f220000002400 */
[----:B--2---:R-:W-:Y:S02]  /*6ba0*/  FMNMX.FTZ R3, R156, R3, !PT ;  /* 0x000000039c037209 */ /* 0x004fe40007810000 */
[----:B0-----:R-:W-:-:S05]  /*6bb0*/  LOP3.LUT P1, RZ, R196, 0x7f, RZ, 0xc0, !PT ;  /* 0x0000007fc4ff7812 */ /* 0x001fca000782c0ff */
[----:B------:R-:W0:Y:S01]  /*6bc0*/  MUFU.TANH R138, R138 ;  /* 0x0000008a008a7308 */ /* 0x000e220000002400 */
[----:B---3--:R-:W-:-:S07]  /*6bd0*/  FMNMX.FTZ R89, R158, R89, !PT ;  /* 0x000000599e597209 */ /* 0x008fce0007810000 */
[----:B------:R-:W2:Y:S01]  /*6be0*/  MUFU.TANH R137, R137 ;  /* 0x0000008900897308 */ /* 0x000ea20000002400 */
[----:B----4-:R-:W-:-:S07]  /*6bf0*/  FMNMX.FTZ R4, R136, R3, !PT ;  /* 0x0000000388047209 */ /* 0x010fce0007810000 */
[----:B------:R-:W3:Y:S01]  /*6c00*/  MUFU.TANH R139, R139 ;  /* 0x0000008b008b7308 */ /* 0x000ee20000002400 */
[----:B0-----:R-:W-:-:S07]  /*6c10*/  FMNMX.FTZ R88, R138, R89, !PT ;  /* 0x000000598a587209 */ /* 0x001fce0007810000 */
[----:B------:R-:W0:Y:S01]  /*6c20*/  MUFU.TANH R140, R140 ;  /* 0x0000008c008c7308 */ /* 0x000e220000002400 */
[----:B--2---:R-:W-:-:S07]  /*6c30*/  FMNMX.FTZ R3, R137, R4, !PT ;  /* 0x0000000489037209 */ /* 0x004fce0007810000 */
[----:B------:R-:W2:Y:S01]  /*6c40*/  MUFU.TANH R142, R142 ;  /* 0x0000008e008e7308 */ /* 0x000ea20000002400 */
[----:B---3--:R-:W-:-:S07]  /*6c50*/  FMNMX.FTZ R89, R139, R88, !PT ;  /* 0x000000588b597209 */ /* 0x008fce0007810000 */
        /* <DEDUP_REMOVED lines=115> */
[----:B0-----:R-:W-:Y:S02]  /*7390*/  FMNMX.FTZ R88, R101, R88, !PT ;  /* 0x0000005865587209 */ /* 0x001fe40007810000 */
[----:B--2---:R-:W-:-:S05]  /*73a0*/  FMNMX.FTZ R89, R219, R4, !PT ;  /* 0x00000004db597209 */ /* 0x004fca0007810000 */
[----:B------:R-:W0:Y:S01]  /*73b0*/  SHFL.BFLY PT, R4, R89, 0x2, 0x1f ;  /* 0x0c401f0059047f89 */ /* 0x000e2200000e0000 */
[----:B---3--:R-:W-:Y:S02]  /*73c0*/  FMNMX.FTZ R90, R103, R88, !PT ;  /* 0x00000058675a7209 */ /* 0x008fe40007810000 */
[----:B------:R-:W2:Y:S03]  /*73d0*/  LDC R88, c[0x0][0x988] ;  /* 0x00026200ff587b82 */ /* 0x000ea60000000800 */
[----:B------:R-:W3:Y:S01]  /*73e0*/  SHFL.BFLY PT, R3, R90, 0x2, 0x1f ;  /* 0x0c401f005a037f89 */ /* 0x000ee200000e0000 */
[----:B0-----:R-:W-:Y:S01]  /*73f0*/  FMNMX.FTZ R92, R89, R4, !PT ;  /* 0x00000004595c7209 */ /* 0x001fe20007810000 */
[----:B-1----:R-:W-:-:S04]  /*7400*/  IMAD.U32 R4, RZ, RZ, UR6 ;  /* 0x00000006ff047e24 */ /* 0x002fc8000f8e00ff */
[----:B------:R-:W0:Y:S01]  /*7410*/  SHFL.BFLY PT, R91, R92, 0x1, 0x1f ;  /* 0x0c201f005c5b7f89 */ /* 0x000e2200000e0000 */
[----:B---3--:R-:W-:Y:S02]  /*7420*/  FMNMX.FTZ R94, R90, R3, !PT ;  /* 0x000000035a5e7209 */ /* 0x008fe40007810000 */
[----:B------:R-:W-:-:S03]  /*7430*/  MOV R3, 0x400 ;  /* 0x0000040000037802 */ /* 0x000fc60000000f00 */
[----:B------:R-:W1:Y:S01]  /*7440*/  SHFL.BFLY PT, R221, R94, 0x1, 0x1f ;  /* 0x0c201f005edd7f89 */ /* 0x000e6200000e0000 */
[----:B------:R-:W-:-:S04]  /*7450*/  LEA R3, R4, R3, 0x18 ;  /* 0x0000000304037211 */ /* 0x000fc800078ec0ff */
[----:B------:R-:W-:Y:S02]  /*7460*/  R2UR UR6, R3 ;  /* 0x00000000030672ca */ /* 0x000fe400000e0000 */
[----:B0-----:R-:W-:-:S11]  /*7470*/  FMNMX.FTZ R89, R92, R91, !PT ;  /* 0x0000005b5c597209 */ /* 0x001fd60007810000 */
[----:B------:R-:W-:Y:S01]  /*7480*/  UIADD3 UR6, UR6, 0x400, URZ ;  /* 0x0000040006067890 */ /* 0x000fe2000fffe03f */
[----:B------:R-:W-:-:S03]  /*7490*/  FADD.FTZ R5, -R89, R5 ;  /* 0x0000000559057221 */ /* 0x000fc60000010100 */
[----:B------:R-:W-:Y:S01]  /*74a0*/  USHF.R.U32.HI UR6, URZ, 0x4, UR6 ;  /* 0x000000043f067899 */ /* 0x000fe20008011606 */
[----:B--2---:R-:W-:-:S01]  /*74b0*/  FFMA.FTZ R110, R89, R88, -8 ;  /* 0xc1000000596e7423 */ /* 0x004fc20000010058 */
[----:B-1----:R-:W-:Y:S01]  /*74c0*/  FMNMX.FTZ R91, R94, R221, !PT ;  /* 0x000000dd5e5b7209 */ /* 0x002fe20007810000 */
[-C--:B------:R-:W-:Y:S01]  /*74d0*/  FMUL.FTZ R90, R5, R88.reuse ;  /* 0x00000058055a7220 */ /* 0x080fe20000410000 */
[----:B------:R-:W-:Y:S01]  /*74e0*/  ULOP3.LUT UR6, UR6, 0x3fff, URZ, 0xc0, !UPT ;  /* 0x00003fff06067892 */ /* 0x000fe2000f8ec03f */
[----:B------:R-:W-:-:S01]  /*74f0*/  FFMA.FTZ R102, R120, R88, -R110 ;  /* 0x0000005878667223 */ /* 0x000fc2000001086e */
[----:B------:R-:W-:Y:S01]  /*7500*/  FFMA.FTZ R104, R124, R88, -R110 ;  /* 0x000000587c687223 */ /* 0x000fe2000001086e */
[----:B------:R-:W-:-:S01]  /*7510*/  FADD.FTZ R5, -R91, R8 ;  /* 0x000000085b057221 */ /* 0x000fc20000010100 */
[----:B------:R-:W-:Y:S01]  /*7520*/  ULOP3.LUT UR6, UR6, 0x10000, URZ, 0xfc, !UPT ;  /* 0x0001000006067892 */ /* 0x000fe2000f8efc3f */
[----:B------:R0:W-:Y:S01]  /*7530*/  MUFU.EX2 R8, R90 ;  /* 0x0000005a00087308 */ /* 0x0001e20000000800 */
[----:B------:R-:W-:-:S01]  /*7540*/  FFMA.FTZ R106, R128, R88, -R110 ;  /* 0x00000058806a7223 */ /* 0x000fc2000001086e */
[-CC-:B------:R-:W-:Y:S01]  /*7550*/  FFMA.FTZ R108, R132, R88.reuse, -R110.reuse ;  /* 0x00000058846c7223 */ /* 0x180fe2000001086e */
[----:B------:R-:W-:Y:S01]  /*7560*/  UIMAD UR10, UR50, 0x500, UR6 ;  /* 0x00000500320a78a4 */ /* 0x000fe2000f8e0206 */
[-CC-:B------:R-:W-:Y:S01]  /*7570*/  FFMA.FTZ R112, R159, R88.reuse, -R110.reuse ;  /* 0x000000589f707223 */ /* 0x180fe2000001086e */
[----:B------:R-:W-:-:S01]  /*7580*/  FFMA.FTZ R114, R163, R88, -R110 ;  /* 0x00000058a3727223 */ /* 0x000fc2000001086e */
[-CC-:B------:R-:W-:Y:S01]  /*7590*/  FFMA.FTZ R116, R167, R88.reuse, -R110.reuse ;  /* 0x00000058a7747223 */ /* 0x180fe2000001086e */
[----:B------:R-:W-:-:S01]  /*75a0*/  FFMA.FTZ R14, R14, R88, -R110 ;  /* 0x000000580e0e7223 */ /* 0x000fc2000001086e */
[-CC-:B------:R-:W-:Y:S01]  /*75b0*/  FFMA.FTZ R92, R156, R88.reuse, -R110.reuse ;  /* 0x000000589c5c7223 */ /* 0x180fe2000001086e */
[----:B0-----:R-:W-:-:S01]  /*75c0*/  FFMA.FTZ R90, R152, R88, -R110 ;  /* 0x00000058985a7223 */ /* 0x001fc2000001086e */
[----:B------:R-:W-:Y:S01]  /*75d0*/  UMOV UR6, UR10 ;  /* 0x0000000a00067c82 */ /* 0x000fe20008000000 */
[----:B------:R-:W-:-:S01]  /*75e0*/  FFMA.FTZ R94, R136, R88, -R110 ;  /* 0x00000058885e7223 */ /* 0x000fc2000001086e */
[----:B------:R-:W-:Y:S01]  /*75f0*/  QGMMA.64x128x32.F32.E4M3.E4M3 R24, R172, gdesc[UR4], R24, gsb0 ;  /* 0x01e00004ac187df3 */ /* 0x000fe20008000818 */
[----:B------:R-:W-:Y:S01]  /*7600*/  UIADD3 UR6, UR10, 0x100, URZ ;  /* 0x000001000a067890 */ /* 0x000fe2000fffe03f */
[-CC-:B------:R-:W-:Y:S01]  /*7610*/  FFMA.FTZ R137, R137, R88.reuse, -R110.reuse ;  /* 0x0000005889897223 */ /* 0x180fe2000001086e */
[----:B------:R-:W-:Y:S01]  /*7620*/  UMOV UR7, 0xc0000010 ;  /* 0xc000001000077882 */ /* 0x000fe20000000000 */
        /* <DEDUP_REMOVED lines=22> */
[----:B------:R-:W-:Y:S01]  /*7790*/  FMUL.FTZ R5, R5, R88 ;  /* 0x0000005805057220 */ /* 0x000fe20000410000 */
[----:B------:R-:W-:Y:S08]  /*77a0*/  MUFU.EX2 R14, R14 ;  /* 0x0000000e000e7308 */ /* 0x000ff00000000800 */
        /* <DEDUP_REMOVED lines=13> */
[----:B------:R-:W-:Y:S01]  /*7880*/  MUFU.EX2 R104, R104 ;  /* 0x0000006800687308 */ /* 0x000fe20000000800 */
[----:B------:R-:W-:-:S02]  /*7890*/  WARPGROUP.DEPBAR.LE gsb0, 0x0 ;  /* 0x00008000000079c5 */ /* 0x000fc40000010000 */
[----:B------:R-:W-:Y:S01]  /*78a0*/  WARPGROUP.ARRIVE ;  /* 0x00000000000079c5 */ /* 0x000fe20000000000 */
[----:B------:R-:W-:-:S01]  /*78b0*/  FFMA.FTZ R173, R10, R88, -R110 ;  /* 0x000000580aad7223 */ /* 0x000fc2000001086e */
[-CC-:B------:R-:W-:Y:S01]  /*78c0*/  FFMA.FTZ R10, R9, R88.reuse, -R110.reuse ;  /* 0x00000058090a7223 */ /* 0x180fe2000001086e */
[----:B------:R-:W-:-:S01]  /*78d0*/  FFMA.FTZ R9, R13, R88, -R110 ;  /* 0x000000580d097223 */ /* 0x000fc2000001086e */
[-CC-:B------:R-:W-:Y:S01]  /*78e0*/  FFMA.FTZ R13, R21, R88.reuse, -R110.reuse ;  /* 0x00000058150d7223 */ /* 0x180fe2000001086e */
[----:B------:R-:W-:-:S01]  /*78f0*/  FFMA.FTZ R21, R155, R88, -R110 ;  /* 0x000000589b157223 */ /* 0x000fc2000001086e */
[----:B------:R-:W-:Y:S01]  /*7900*/  QGMMA.64x128x32.F32.E4M3.E4M3 R24, R176, gdesc[UR4], R24, gsb0 ;  /* 0x01e00004b0187df3 */ /* 0x000fe20008000818 */
[----:B------:R-:W-:Y:S01]  /*7910*/  UIADD3 UR6, UR10, 0x200, URZ ;  /* 0x000002000a067890 */ /* 0x000fe2000fffe03f */
[-C--:B------:R-:W-:Y:S01]  /*7920*/  FFMA.FTZ R155, R203, R88.reuse, -R110 ;  /* 0x00000058cb9b7223 */ /* 0x080fe2000001086e */
[----:B------:R-:W-:Y:S01]  /*7930*/  UMOV UR7, 0xc0000010 ;  /* 0xc000001000077882 */ /* 0x000fe20000000000 */
[----:B------:R-:W-:Y:S01]  /*7940*/  FFMA.FTZ R110, R91, R88, -8 ;  /* 0xc10000005b6e7423 */ /* 0x000fe20000010058 */
[----:B------:R-:W0:Y:S01]  /*7950*/  MUFU.EX2 R173, R173 ;  /* 0x000000ad00ad7308 */ /* 0x000e220000000800 */
[----:B------:R-:W-:-:S02]  /*7960*/  IMAD.U32 R172, RZ, RZ, UR51 ;  /* 0x00000033ffac7e24 */ /* 0x000fc4000f8e00ff */
[-CC-:B------:R-:W-:Y:S01]  /*7970*/  FFMA.FTZ R136, R11, R88.reuse, -R110.reuse ;  /* 0x000000580b887223 */ /* 0x180fe2000001086e */
[----:B------:R-:W-:-:S01]  /*7980*/  FFMA.FTZ R11, R12, R88, -R110 ;  /* 0x000000580c0b7223 */ /* 0x000fc2000001086e */
[-CC-:B------:R-:W-:Y:S01]  /*7990*/  FFMA.FTZ R12, R15, R88.reuse, -R110.reuse ;  /* 0x000000580f0c7223 */ /* 0x180fe2000001086e */
[----:B------:R-:W-:-:S01]  /*79a0*/  FFMA.FTZ R15, R20, R88, -R110 ;  /* 0x00000058140f7223 */ /* 0x000fc2000001086e */
[-CC-:B------:R-:W-:Y:S01]  /*79b0*/  FFMA.FTZ R20, R153, R88.reuse, -R110.reuse ;  /* 0x0000005899147223 */ /* 0x180fe2000001086e */
        /* <DEDUP_REMOVED lines=18> */
[-CC-:B------:R-:W-:Y:S01]  /*7ae0*/  FFMA.FTZ R126, R126, R88.reuse, -R110.reuse ;  /* 0x000000587e7e7223 */ /* 0x180fe2000001086e */
[----:B------:R-:W-:-:S01]  /*7af0*/  FFMA.FTZ R127, R127, R88, -R110 ;  /* 0x000000587f7f7223 */ /* 0x000fc2000001086e */
[-CC-:B------:R-:W-:Y:S01]  /*7b00*/  FFMA.FTZ R130, R130, R88.reuse, -R110.reuse ;  /* 0x0000005882827223 */ /* 0x180fe2000001086e */
[----:B------:R-:W-:-:S01]  /*7b10*/  FFMA.FTZ R131, R131, R88, -R110 ;  /* 0x0000005883837223 */ /* 0x000fc2000001086e */
[-CC-:B------:R-:W-:Y:S01]  /*7b20*/  FFMA.FTZ R134, R134, R88.reuse, -R110.reuse ;  /* 0x0000005886867223 */ /* 0x180fe2000001086e */
[----:B------:R-:W-:-:S01]  /*7b30*/  FFMA.FTZ R135, R135, R88, -R110 ;  /* 0x0000005887877223 */ /* 0x000fc2000001086e */
[----:B------:R-:W1:Y:S01]  /*7b40*/  MUFU.EX2 R9, R9 ;  /* 0x0000000900097308 */ /* 0x000e620000000800 */
[----:B--2---:R-:W-:-:S01]  /*7b50*/  FFMA.FTZ R6, R5, R6, R136 ;  /* 0x0000000605067223 */ /* 0x004fc20000010088 */
        /* <DEDUP_REMOVED lines=9> */
[----:B------:R-:W-:-:S05]  /*7bf0*/  FFMA.FTZ R103, R103, R88, -R110 ;  /* 0x0000005867677223 */ /* 0x000fca000001086e */
[----:B------:R-:W0:Y:S01]  /*7c00*/  MUFU.EX2 R15, R15 ;  /* 0x0000000f000f7308 */ /* 0x000e220000000800 */
[----:B-1----:R-:W-:-:S01]  /*7c10*/  FADD.FTZ R175, R9, R148 ;  /* 0x0000009409af7221 */ /* 0x002fc20000010000 */
[----:B------:R-:W-:-:S03]  /*7c20*/  FFMA.FTZ R148, R161, R88, -R110 ;  /* 0x00000058a1947223 */ /* 0x000fc6000001086e */
[----:B------:R-:W-:-:S03]  /*7c30*/  FADD.FTZ R150, R14, R175 ;  /* 0x000000af0e967221 */ /* 0x000fc60000010000 */
[----:B------:R-:W1:Y:S01]  /*7c40*/  MUFU.EX2 R13, R13 ;  /* 0x0000000d000d7308 */ /* 0x000e620000000800 */
[----:B--2---:R-:W-:-:S07]  /*7c50*/  FADD.FTZ R6, R12, R7 ;  /* 0x000000070c067221 */ /* 0x004fce0000010000 */
[----:B------:R-:W2:Y:S01]  /*7c60*/  MUFU.EX2 R20, R20 ;  /* 0x0000001400147308 */ /* 0x000ea20000000800 */
[----:B0-----:R-:W-:-:S07]  /*7c70*/  FADD.FTZ R7, R15, R6 ;  /* 0x000000060f077221 */ /* 0x001fce0000010000 */
[----:B------:R-:W0:Y:S01]  /*7c80*/  MUFU.EX2 R153, R153 ;  /* 0x0000009900997308 */ /* 0x000e220000000800 */
[----:B-1----:R-:W-:-:S04]  /*7c90*/  FADD.FTZ R161, R13, R150 ;  /* 0x000000960da17221 */ /* 0x002fc80000010000 */
[----:B------:R-:W-:-:S03]  /*7ca0*/  FADD.FTZ R150, R90, R161 ;  /* 0x000000a15a967221 */ /* 0x000fc60000010000 */
[----:B------:R-:W1:Y:S01]  /*7cb0*/  MUFU.EX2 R21, R21 ;  /* 0x0000001500157308 */ /* 0x000e620000000800 */
[----:B--2---:R-:W-:-:S07]  /*7cc0*/  FADD.FTZ R6, R20, R7 ;  /* 0x0000000714067221 */ /* 0x004fce0000010000 */
[----:B------:R-:W2:Y:S01]  /*7cd0*/  MUFU.EX2 R140, R140 ;  /* 0x0000008c008c7308 */ /* 0x000ea20000000800 */
[----:B0-----:R-:W-:-:S07]  /*7ce0*/  FADD.FTZ R7, R153, R6 ;  /* 0x0000000699077221 */ /* 0x001fce0000010000 */
[----:B------:R-:W0:Y:S01]  /*7cf0*/  MUFU.EX2 R157, R157 ;  /* 0x0000009d009d7308 */ /* 0x000e220000000800 */
[----:B-1----:R-:W-:-:S01]  /*7d00*/  FADD.FTZ R161, R21, R150 ;  /* 0x0000009615a17221 */ /* 0x002fc20000010000 */
[----:B------:R-:W-:-:S03]  /*7d10*/  FFMA.FTZ R150, R165, R88, -R110 ;  /* 0x00000058a5967223 */ /* 0x000fc6000001086e */
[----:B------:R-:W-:-:S03]  /*7d20*/  FADD.FTZ R161, R92, R161 ;  /* 0x000000a15ca17221 */ /* 0x000fc60000010000 */
[----:B------:R-:W1:Y:S01]  /*7d30*/  MUFU.EX2 R138, R138 ;  /* 0x0000008a008a7308 */ /* 0x000e620000000800 */
[----:B--2---:R-:W-:-:S07]  /*7d40*/  FADD.FTZ R6, R140, R7 ;  /* 0x000000078c067221 */ /* 0x004fce0000010000 */
[----:B------:R-:W2:Y:S01]  /*7d50*/  MUFU.EX2 R139, R139 ;  /* 0x0000008b008b7308 */ /* 0x000ea20000000800 */
[----:B0-----:R-:W-:-:S01]  /*7d60*/  FADD.FTZ R7, R157, R6 ;  /* 0x000000069d077221 */ /* 0x001fc20000010000 */
[----:B------:R-:W-:-:S06]  /*7d70*/  FADD.FTZ R6, R94, R161 ;  /* 0x000000a15e067221 */ /* 0x000fcc0000010000 */
[----:B------:R-:W0:Y:S01]  /*7d80*/  MUFU.EX2 R142, R142 ;  /* 0x0000008e008e7308 */ /* 0x000e220000000800 */
[----:B-1----:R-:W-:-:S01]  /*7d90*/  FADD.FTZ R152, R138, R7 ;  /* 0x000000078a987221 */ /* 0x002fc20000010000 */
[----:B------:R-:W-:-:S04]  /*7da0*/  FADD.FTZ R7, R137, R6 ;  /* 0x0000000689077221 */ /* 0x000fc80000010000 */
[----:B------:R-:W-:Y:S02]  /*7db0*/  FADD.FTZ R6, R96, R7 ;  /* 0x0000000760067221 */ /* 0x000fe40000010000 */
[----:B------:R-:W1:Y:S01]  /*7dc0*/  MUFU.EX2 R143, R143 ;  /* 0x0000008f008f7308 */ /* 0x000e620000000800 */
[----:B--2---:R-:W-:-:S01]  /*7dd0*/  FADD.FTZ R161, R139, R152 ;  /* 0x000000988ba17221 */ /* 0x004fc20000010000 */
[----:B------:R-:W-:-:S04]  /*7de0*/  FADD.FTZ R7, R141, R6 ;  /* 0x000000068d077221 */ /* 0x000fc80000010000 */
[----:B------:R-:W-:Y:S02]  /*7df0*/  FADD.FTZ R6, R98, R7 ;  /* 0x0000000762067221 */ /* 0x000fe40000010000 */
[----:B------:R-:W2:Y:S01]  /*7e00*/  MUFU.EX2 R144, R144 ;  /* 0x0000009000907308 */ /* 0x000ea20000000800 */
[----:B------:R-:W-:Y:S02]  /*7e10*/  WARPGROUP.DEPBAR.LE gsb0, 0x0 ;  /* 0x00008000000079c5 */ /* 0x000fe40000010000 */
[----:B------:R-:W-:Y:S01]  /*7e20*/  WARPGROUP.ARRIVE ;  /* 0x00000000000079c5 */ /* 0x000fe20000000000 */
[----:B0-----:R-:W-:-:S01]  /*7e30*/  FADD.FTZ R152, R142, R161 ;  /* 0x000000a18e987221 */ /* 0x001fc20000010000 */
[----:B------:R-:W-:-:S03]  /*7e40*/  FADD.FTZ R7, R145, R6 ;  /* 0x0000000691077221 */ /* 0x000fc60000010000 */
[----:B------:R-:W0:Y:S01]  /*7e50*/  MUFU.EX2 R147, R147 ;  /* 0x0000009300937308 */ /* 0x000e220000000800 */
[----:B------:R-:W-:Y:S01]  /*7e60*/  QGMMA.64x128x32.F32.E4M3.E4M3 R24, R180, gdesc[UR4], R24, gsb0 ;  /* 0x01e00004b4187df3 */ /* 0x000fe20008000818 */
[----:B------:R-:W-:Y:S01]  /*7e70*/  UIADD3 UR6, UR10, 0x300, URZ ;  /* 0x000003000a067890 */ /* 0x000fe2000fffe03f */
[----:B-1----:R-:W-:Y:S01]  /*7e80*/  FADD.FTZ R161, R143, R152 ;  /* 0x000000988fa17221 */ /* 0x002fe20000010000 */
[----:B------:R-:W-:Y:S01]  /*7e90*/  UMOV UR7, 0xc0000010 ;  /* 0xc000001000077882 */ /* 0x000fe20000000000 */
[----:B------:R-:W-:Y:S01]  /*7ea0*/  FADD.FTZ R6, R100, R7 ;  /* 0x0000000764067221 */ /* 0x000fe20000010000 */
[----:B------:R-:W-:-:S02]  /*7eb0*/  FFMA.FTZ R152, R195, R88, -R110 ;  /* 0x00000058c3987223 */ /* 0x000fc4000001086e */
[----:B------:R-:W1:Y:S01]  /*7ec0*/  MUFU.EX2 R146, R146 ;  /* 0x0000009200927308 */ /* 0x000e620000000800 */
[----:B--2---:R-:W-:-:S01]  /*7ed0*/  FADD.FTZ R154, R144, R161 ;  /* 0x000000a1909a7221 */ /* 0x004fc20000010000 */
[----:B------:R-:W-:-:S04]  /*7ee0*/  FADD.FTZ R7, R149, R6 ;  /* 0x0000000695077221 */ /* 0x000fc80000010000 */
[----:B------:R-:W-:Y:S02]  /*7ef0*/  FADD.FTZ R6, R102, R7 ;  /* 0x0000000766067221 */ /* 0x000fe40000010000 */
[----:B------:R-:W2:Y:S01]  /*7f00*/  MUFU.EX2 R151, R151 ;  /* 0x0000009700977308 */ /* 0x000ea20000000800 */
[----:B0-----:R-:W-:-:S01]  /*7f10*/  FADD.FTZ R161, R147, R154 ;  /* 0x0000009a93a17221 */ /* 0x001fc20000010000 */
[----:B------:R-:W-:-:S04]  /*7f20*/  FADD.FTZ R7, R121, R6 ;  /* 0x0000000679077221 */ /* 0x000fc80000010000 */
[----:B------:R-:W-:Y:S02]  /*7f30*/  FADD.FTZ R6, R104, R7 ;  /* 0x0000000768067221 */ /* 0x000fe40000010000 */
[----:B------:R-:W0:Y:S01]  /*7f40*/  MUFU.EX2 R122, R122 ;  /* 0x0000007a007a7308 */ /* 0x000e220000000800 */
[----:B-1----:R-:W-:-:S07]  /*7f50*/  FADD.FTZ R154, R146, R161 ;  /* 0x000000a1929a7221 */ /* 0x002fce0000010000 */
[----:B------:R-:W1:Y:S01]  /*7f60*/  MUFU.EX2 R123, R123 ;  /* 0x0000007b007b7308 */ /* 0x000e620000000800 */
[----:B--2---:R-:W-:-:S01]  /*7f70*/  FADD.FTZ R161, R151, R154 ;  /* 0x0000009a97a17221 */ /* 0x004fc20000010000 */
[----:B------:R-:W-:-:S06]  /*7f80*/  FFMA.FTZ R154, R199, R88, -R110 ;  /* 0x00000058c79a7223 */ /* 0x000fcc000001086e */
[----:B------:R-:W2:Y:S01]  /*7f90*/  MUFU.EX2 R126, R126 ;  /* 0x0000007e007e7308 */ /* 0x000ea20000000800 */
[----:B0-----:R-:W-:-:S01]  /*7fa0*/  FADD.FTZ R156, R122, R161 ;  /* 0x000000a17a9c7221 */ /* 0x001fc20000010000 */
[-CC-:B------:R-:W-:Y:S01]  /*7fb0*/  FFMA.FTZ R161, R119, R88.reuse, -R110.reuse ;  /* 0x0000005877a17223 */ /* 0x180fe2000001086e */
[----:B------:R-:W-:-:S05]  /*7fc0*/  FFMA.FTZ R119, R205, R88, -R110 ;  /* 0x00000058cd777223 */ /* 0x000fca000001086e */
        /* <DEDUP_REMOVED lines=24> */
[----:B0-----:R-:W-:-:S01]  /*8150*/  FADD.FTZ R165, R135, R158 ;  /* 0x0000009e87a57221 */ /* 0x001fc20000010000 */
[----:B------:R-:W-:Y:S02]  /*8160*/  WARPGROUP.DEPBAR.LE gsb0, 0x0 ;  /* 0x00008000000079c5 */ /* 0x000fe40000010000 */
[----:B------:R-:W-:-:S04]  /*8170*/  WARPGROUP.ARRIVE ;  /* 0x00000000000079c5 */ /* 0x000fc80000000000 */
[----:B------:R-:W0:Y:S01]  /*8180*/  MUFU.EX2 R105, R105 ;  /* 0x0000006900697308 */ /* 0x000e220000000800 */
[----:B-1----:R-:W-:-:S01]  /*8190*/  FADD.FTZ R6, R112, R7 ;  /* 0x0000000770067221 */ /* 0x002fc20000010000 */
[----:B------:R-:W-:Y:S01]  /*81a0*/  QGMMA.64x128x32.F32.E4M3.E4M3 R24, R184, gdesc[UR4], R24, gsb0 ;  /* 0x01e00004b8187df3 */ /* 0x000fe20008000818 */
[----:B------:R-:W-:Y:S01]  /*81b0*/  UIADD3 UR6, UR10, 0x400, URZ ;  /* 0x000004000a067890 */ /* 0x000fe2000fffe03f */
[----:B--2---:R-:W-:Y:S01]  /*81c0*/  FADD.FTZ R158, R148, R165 ;  /* 0x000000a5949e7221 */ /* 0x004fe20000010000 */
[----:B------:R-:W-:-:S03]  /*81d0*/  UMOV UR7, 0xc0000010 ;  /* 0xc000001000077882 */ /* 0x000fc60000000000 */
[----:B------:R-:W1:Y:S08]  /*81e0*/  MUFU.EX2 R107, R107 ;  /* 0x0000006b006b7308 */ /* 0x000e700000000800 */
        /* <DEDUP_REMOVED lines=10> */
[----:B------:R-:W-:-:S06]  /*8290*/  IADD3 R6, -R22, 0xb, RZ ;  /* 0x0000000b16067810 */ /* 0x000fcc0007ffe1ff */
        /* <DEDUP_REMOVED lines=19> */
[----:B------:R-:W-:Y:S01]  /*83d0*/  MUFU.EX2 R155, R155 ;  /* 0x0000009b009b7308 */ /* 0x000fe20000000800 */
[----:B--2---:R-:W-:-:S07]  /*83e0*/  FADD.FTZ R160, R120, R7 ;  /* 0x0000000778a07221 */ /* 0x004fce0000010000 */
[----:B------:R-:W1:Y:S01]  /*83f0*/  MUFU.EX2 R156, R156 ;  /* 0x0000009c009c7308 */ /* 0x000e620000000800 */
[----:B0-----:R-:W-:-:S07]  /*8400*/  FADD.FTZ R7, R119, R162 ;  /* 0x000000a277077221 */ /* 0x001fce0000010000 */
[----:B------:R-:W-:Y:S01]  /*8410*/  MUFU.EX2 R124, R124 ;  /* 0x0000007c007c7308 */ /* 0x000fe20000000800 */
[----:B------:R-:W-:Y:S02]  /*8420*/  WARPGROUP.DEPBAR.LE gsb0, 0x0 ;  /* 0x00008000000079c5 */ /* 0x000fe40000010000 */
[----:B------:R-:W-:-:S05]  /*8430*/  WARPGROUP.ARRIVE ;  /* 0x00000000000079c5 */ /* 0x000fca0000000000 */
[----:B------:R-:W0:Y:S01]  /*8440*/  MUFU.EX2 R164, R93 ;  /* 0x0000005d00a47308 */ /* 0x000e220000000800 */
[----:B-1----:R-:W-:-:S01]  /*8450*/  FADD.FTZ R7, R156, R7 ;  /* 0x000000079c077221 */ /* 0x002fc20000010000 */
[----:B------:R-:W-:Y:S06]  /*8460*/  QGMMA.64x128x32.F32.E4M3.E4M3 R24, R188, gdesc[UR4], R24, gsb0 ;  /* 0x01e00004bc187df3 */ /* 0x000fec0008000818 */
[----:B------:R-:W1:Y:S08]  /*8470*/  MUFU.EX2 R159, R159 ;  /* 0x0000009f009f7308 */ /* 0x000e700000000800 */
[----:B------:R2:W-:Y:S01]  /*8480*/  MUFU.EX2 R166, R95 ;  /* 0x0000005f00a67308 */ /* 0x0005e20000000800 */
[----:B0-----:R-:W-:-:S07]  /*8490*/  FADD.FTZ R7, R164, R7 ;  /* 0x00000007a4077221 */ /* 0x001fce0000010000 */
[----:B------:R-:W0:Y:S01]  /*84a0*/  MUFU.EX2 R128, R128 ;  /* 0x0000008000807308 */ /* 0x000e220000000800 */
[----:B--2---:R-:W-:-:S07]  /*84b0*/  @!P1 IMAD R95, R172, 0x8, R3 ;  /* 0x00000008ac5f9824 */ /* 0x004fce00078e0203 */
[----:B------:R-:W-:Y:S08]  /*84c0*/  MUFU.EX2 R93, R97 ;  /* 0x00000061005d7308 */ /* 0x000ff00000000800 */
[----:B------:R-:W2:Y:S08]  /*84d0*/  MUFU.EX2 R163, R163 ;  /* 0x000000a300a37308 */ /* 0x000eb00000000800 */
[----:B------:R-:W-:Y:S08]  /*84e0*/  MUFU.EX2 R158, R158 ;  /* 0x0000009e009e7308 */ /* 0x000ff00000000800 */
[----:B------:R-:W3:Y:S08]  /*84f0*/  MUFU.EX2 R132, R132 ;  /* 0x0000008400847308 */ /* 0x000ef00000000800 */
[----:B------:R-:W4:Y:S08]  /*8500*/  MUFU.EX2 R162, R101 ;  /* 0x0000006500a27308 */ /* 0x000f300000000800 */
[----:B------:R-:W5:Y:S08]  /*8510*/  MUFU.EX2 R167, R167 ;  /* 0x000000a700a77308 */ /* 0x000f700000000800 */
[----:B------:R-:W5:Y:S01]  /*8520*/  MUFU.EX2 R103, R103 ;  /* 0x0000006700677308 */ /* 0x000f620000000800 */
[----:B------:R-:W-:-:S02]  /*8530*/  WARPGROUP.DEPBAR.LE gsb0, 0x0 ;  /* 0x00008000000079c5 */ /* 0x000fc40000010000 */
[----:B------:R1:W-:Y:S06]  /*8540*/  BAR.ARV R6, 0x100 ;  /* 0x000400060000751d */ /* 0x0003ec0000002000 */
[----:B-1----:R-:W-:Y:S02]  /*8550*/  @!P1 VIADD R6, R95, 0x29840 ;  /* 0x000298405f069836 */ /* 0x002fe40000000000 */
[----:B------:R-:W-:-:S03]  /*8560*/  FADD.FTZ R95, R155, R160 ;  /* 0x000000a09b5f7221 */ /* 0x000fc60000010000 */
[----:B------:R-:W-:Y:S01]  /*8570*/  @!P1 PRMT R6, RZ, 0x654, R6 ;  /* 0x00000654ff069816 */ /* 0x000fe20000000006 */
[----:B------:R-:W-:-:S03]  /*8580*/  FADD.FTZ R110, R124, R95 ;  /* 0x0000005f7c6e7221 */ /* 0x000fc60000010000 */
[----:B------:R1:W-:Y:S01]  /*8590*/  @!P1 SYNCS.ARRIVE.TRANS64.RED.A1T0 RZ, [R6+URZ], RZ ;  /* 0x000000ff06ff99a7 */ /* 0x0003e2000810043f */
[----:B------:R-:W-:-:S04]  /*85a0*/  FADD.FTZ R95, R159, R110 ;  /* 0x0000006e9f5f7221 */ /* 0x000fc80000010000 */
[----:B0-----:R-:W-:Y:S01]  /*85b0*/  FADD.FTZ R110, R128, R95 ;  /* 0x0000005f806e7221 */ /* 0x001fe20000010000 */
[----:B-1----:R-:W-:-:S03]  /*85c0*/  FADD.FTZ R6, R166, R7 ;  /* 0x00000007a6067221 */ /* 0x002fc60000010000 */
[----:B--2---:R-:W-:Y:S01]  /*85d0*/  FADD.FTZ R95, R163, R110 ;  /* 0x0000006ea35f7221 */ /* 0x004fe20000010000 */
[----:B------:R-:W-:-:S03]  /*85e0*/  FADD.FTZ R7, R93, R6 ;  /* 0x000000065d077221 */ /* 0x000fc60000010000 */
[----:B---3--:R-:W-:Y:S01]  /*85f0*/  FADD.FTZ R6, R132, R95 ;  /* 0x0000005f84067221 */ /* 0x008fe20000010000 */
[----:B------:R-:W-:-:S04]  /*8600*/  FADD.FTZ R7, R158, R7 ;  /* 0x000000079e077221 */ /* 0x000fc80000010000 */
[----:B----4-:R-:W-:Y:S01]  /*8610*/  FADD.FTZ R95, R162, R7 ;  /* 0x00000007a25f7221 */ /* 0x010fe20000010000 */
[----:B-----5:R-:W-:-:S03]  /*8620*/  FADD.FTZ R7, R167, R6 ;  /* 0x00000006a7077221 */ /* 0x020fc60000010000 */
[----:B------:R-:W-:Y:S01]  /*8630*/  FADD.FTZ R6, R103, R95 ;  /* 0x0000005f67067221 */ /* 0x000fe20000010000 */
[----:B------:R-:W-:Y:S06]  /*8640*/  @!P0 BRA `(.L_x_300) ;  /* 0x0000000000048947 */ /* 0x000fec0003800000 */
[----:B------:R-:W-:Y:S01]  /*8650*/  BPT.TRAP 0x1 ;  /* 0x000000040000795c */ /* 0x000fe20000300000 */
.L_x_300:
[----:B------:R-:W-:Y:S01]  /*8660*/  F2FP.SATFINITE.E4M3.F32.PACK_AB_MERGE_C R9, R14, R9, RZ ;  /* 0x000000090e09723e */ /* 0x000fe200048070ff */
[----:B------:R-:W-:Y:S02]  /*8670*/  UIADD3 UR6, UR47, -0x1, URZ ;  /* 0xffffffff2f067890 */ /* 0x000fe4000fffe03f */
[----:B------:R-:W-:Y:S01]  /*8680*/  ISETP.LT.AND P1, PT, RZ, UR47, PT ;  /* 0x0000002fff007c0c */ /* 0x000fe2000bf21270 */
[----:B------:R-:W-:Y:S01]  /*8690*/  UMOV UR52, UR42 ;  /* 0x0000002a00347c82 */ /* 0x000fe20008000000 */
[----:B------:R-:W-:Y:S01]  /*86a0*/  F2FP.SATFINITE.E4M3.F32.PACK_AB_MERGE_C R172, R10, R173, R9 ;  /* 0x000000ad0aac723e */ /* 0x000fe20004807009 */
[----:B------:R-:W-:Y:S01]  /*86b0*/  IMAD.U32 R10, RZ, RZ, UR50 ;  /* 0x00000032ff0a7e24 */ /* 0x000fe2000f8e00ff */
[----:B------:R-:W-:Y:S01]  /*86c0*/  F2FP.SATFINITE.E4M3.F32.PACK_AB_MERGE_C R12, R15, R12, RZ ;  /* 0x0000000c0f0c723e */ /* 0x000fe200048070ff */
[----:B------:R-:W-:Y:S01]  /*86d0*/  UMOV UR50, UR51 ;  /* 0x0000003300327c82 */ /* 0x000fe20008000000 */
[----:B------:R-:W-:Y:S01]  /*86e0*/  F2FP.SATFINITE.E4M3.F32.PACK_AB_MERGE_C R21, R92, R21, RZ ;  /* 0x000000155c15723e */ /* 0x000fe200048070ff */
[----:B------:R-:W-:Y:S01]  /*86f0*/  IMAD R9, R10, 0x8, R3 ;  /* 0x000000080a097824 */ /* 0x000fe200078e0203 */
[----:B------:R-:W-:Y:S01]  /*8700*/  F2FP.SATFINITE.E4M3.F32.PACK_AB_MERGE_C R140, R157, R140, RZ ;  /* 0x0000008c9d8c723e */ /* 0x000fe200048070ff */
[----:B------:R-:W-:Y:S01]  /*8710*/  UMOV UR47, UR6 ;  /* 0x00000006002f7c82 */ /* 0x000fe20008000000 */
[----:B------:R-:W-:Y:S01]  /*8720*/  F2FP.SATFINITE.E4M3.F32.PACK_AB_MERGE_C R96, R141, R96, RZ ;  /* 0x000000608d60723e */ /* 0x000fe200048070ff */
[----:B------:R-:W-:Y:S01]  /*8730*/  VIADD R9, R9, 0x29860 ;  /* 0x0002986009097836 */ /* 0x000fe20000000000 */
[----:B------:R-:W-:Y:S01]  /*8740*/  F2FP.SATFINITE.E4M3.F32.PACK_AB_MERGE_C R142, R143, R142, RZ ;  /* 0x0000008e8f8e723e */ /* 0x000fe200048070ff */
[----:B------:R-:W-:Y:S01]  /*8750*/  FMUL.FTZ R24, R24, R8 ;  /* 0x0000000818187220 */ /* 0x000fe20000410000 */
[----:B------:R-:W-:Y:S01]  /*8760*/  F2FP.SATFINITE.E4M3.F32.PACK_AB_MERGE_C R100, R149, R100, RZ ;  /* 0x000000649564723e */ /* 0x000fe200048070ff */
[-C--:B------:R-:W-:Y:S01]  /*8770*/  FMUL.FTZ R25, R25, R8.reuse ;  /* 0x0000000819197220 */ /* 0x080fe20000410000 */
[----:B------:R-:W-:Y:S01]  /*8780*/  PRMT R9, R4, 0x654, R9 ;  /* 0x0000065404097816 */ /* 0x000fe20000000009 */
[----:B------:R-:W-:Y:S01]  /*8790*/  FMUL.FTZ R28, R28, R8 ;  /* 0x000000081c1c7220 */ /* 0x000fe20000410000 */
[----:B------:R-:W-:Y:S01]  /*87a0*/  F2FP.SATFINITE.E4M3.F32.PACK_AB_MERGE_C R146, R151, R146, RZ ;  /* 0x000000929792723e */ /* 0x000fe200048070ff */
[----:B------:R-:W-:Y:S01]  /*87b0*/  FMUL.FTZ R29, R29, R8 ;  /* 0x000000081d1d7220 */ /* 0x000fe20000410000 */
[----:B------:R-:W-:Y:S01]  /*87c0*/  F2FP.SATFINITE.E4M3.F32.PACK_AB_MERGE_C R104, R125, R104, RZ ;  /* 0x000000687d68723e */ /* 0x000fe200048070ff */
[----:B------:R0:W-:Y:S01]  /*87d0*/  SYNCS.ARRIVE.TRANS64.RED.A1T0 RZ, [R9+URZ], RZ ;  /* 0x000000ff09ff79a7 */ /* 0x0001e2000810043f */
        /* <DEDUP_REMOVED lines=92> */
[----:B0-----:R-:W-:Y:S06]  /*8da0*/  @P1 BRA `(.L_x_301) ;  /* 0xffffffc800341947 */ /* 0x001fec000383ffff */
.L_x_291:
[----:B------:R-:W-:Y:S06]  /*8db0*/  BAR.ARV 0x8, 0x180 ;  /* 0x0206000000007b1d */ /* 0x000fec0000002000 */
[----:B------:R-:W-:Y:S05]  /*8dc0*/  @!P0 BRA `(.L_x_302) ;  /* 0x0000000000048947 */ /* 0x000fea0003800000 */
[----:B------:R-:W-:Y:S01]  /*8dd0*/  BPT.TRAP 0x1 ;  /* 0x000000040000795c */ /* 0x000fe20000300000 */
.L_x_302:
[----:B------:R-:W-:Y:S02]  /*8de0*/  IMAD.U32 R0, RZ, RZ, UR51 ;  /* 0x00000033ff007e24 */ /* 0x000fe4000f8e00ff */
[----:B------:R-:W-:Y:S02]  /*8df0*/  IMAD.U32 R5, RZ, RZ, UR42 ;  /* 0x0000002aff057e24 */ /* 0x000fe4000f8e00ff */
[----:B------:R-:W-:-:S03]  /*8e00*/  IMAD R15, R0, 0x8, R3 ;  /* 0x00000008000f7824 */ /* 0x000fc600078e0203 */
[----:B------:R-:W-:-:S04]  /*8e10*/  SHF.L.U32 R0, R5, 0x1f, RZ ;  /* 0x0000001f05007819 */ /* 0x000fc800000006ff */
[----:B------:R0:W1:Y:S01]  /*8e20*/  SYNCS.PHASECHK.TRANS64.TRYWAIT P1, [R15+URZ+0x29850], R0 ;  /* 0x029850000f0075a7 */ /* 0x000062000802017f */
[----:B------:R-:W-:Y:S05]  /*8e30*/  @!P0 BRA `(.L_x_303) ;  /* 0x0000000000048947 */ /* 0x000fea0003800000 */
[----:B------:R-:W-:Y:S01]  /*8e40*/  BPT.TRAP 0x1 ;  /* 0x000000040000795c */ /* 0x000fe20000300000 */
.L_x_303:
[----:B------:R-:W-:Y:S02]  /*8e50*/  VIADD R3, R3, 0x400 ;  /* 0x0000040003037836 */ /* 0x000fe40000000000 */
[----:B------:R-:W-:-:S03]  /*8e60*/  IMAD.U32 R8, RZ, RZ, UR51 ;  /* 0x00000033ff087e24 */ /* 0x000fc6000f8e00ff */
[----:B------:R-:W-:-:S04]  /*8e70*/  SHF.R.U32.HI R3, RZ, 0x4, R3 ;  /* 0x00000004ff037819 */ /* 0x000fc80000011603 */
[----:B------:R-:W-:-:S04]  /*8e80*/  LOP3.LUT R3, R3, 0x3fff, RZ, 0xc0, !PT ;  /* 0x00003fff03037812 */ /* 0x000fc800078ec0ff */
[----:B------:R-:W-:Y:S01]  /*8e90*/  LOP3.LUT R3, R3, 0x10000, RZ, 0xfc, !PT ;  /* 0x0001000003037812 */ /* 0x000fe200078efcff */
[----:B-1----:R-:W-:Y:S06]  /*8ea0*/  @P1 BRA `(.L_x_304) ;  /* 0x0000000000081947 */ /* 0x002fec0003800000 */
[----:B------:R-:W1:Y:S02]  /*8eb0*/  SYNCS.PHASECHK.TRANS64.TRYWAIT P1, [R15+URZ+0x29850], R0 ;  /* 0x029850000f0075a7 */ /* 0x000e64000802017f */
[----:B-1----:R-:W-:Y:S05]  /*8ec0*/  @!P1 BRA `(.L_x_305) ;  /* 0x0000008400bc9947 */ /* 0x002fea0003800000 */
.L_x_304:
[----:B------:R-:W-:Y:S01]  /*8ed0*/  IMAD R8, R8, 0x500, R3 ;  /* 0x0000050008087824 */ /* 0x000fe200078e0203 */
[----:B------:R-:W-:Y:S05]  /*8ee0*/  WARPSYNC.ALL ;  /* 0x0000000000007948 */ /* 0x000fea0003800000 */
[----:B------:R-:W-:Y:S01]  /*8ef0*/  IMAD.MOV.U32 R9, RZ, RZ, -0x3ffffff0 ;  /* 0xc0000010ff097424 */ /* 0x000fe200078e00ff */
[C---:B------:R-:W-:Y:S01]  /*8f00*/  R2UR UR6, R8.reuse ;  /* 0x00000000080672ca */ /* 0x040fe200000e0000 */
[----:B------:R-:W-:Y:S01]  /*8f10*/  WARPGROUP.ARRIVE ;  /* 0x00000000000079c5 */ /* 0x000fe20000000000 */
[----:B------:R-:W-:Y:S01]  /*8f20*/  VIADD R10, R8, 0x100 ;  /* 0x00000100080a7836 */ /* 0x000fe20000000000 */
[----:B------:R-:W-:Y:S01]  /*8f30*/  ULDC.64 UR8, c[0x0][0x9a0] ;  /* 0x0002680000087ab9 */ /* 0x000fe20000000a00 */
[----:B------:R-:W-:Y:S01]  /*8f40*/  R2UR UR7, R9 ;  /* 0x00000000090772ca */ /* 0x000fe200000e0000 */
[----:B------:R-:W-:Y:S01]  /*8f50*/  IMAD.MOV.U32 R11, RZ, RZ, -0x3ffffff0 ;  /* 0xc0000010ff0b7424 */ /* 0x000fe200078e00ff */
[----:B------:R-:W-:Y:S01]  /*8f60*/  UISETP.NE.U32.AND UP0, UPT, UR8, URZ, UPT ;  /* 0x0000003f0800728c */ /* 0x000fe2000bf05070 */
[----:B------:R-:W-:-:S03]  /*8f70*/  IMAD.MOV.U32 R5, RZ, RZ, 0x3f800000 ;  /* 0x3f800000ff057424 */ /* 0x000fc600078e00ff */
[----:B------:R-:W-:-:S06]  /*8f80*/  UISETP.NE.AND.EX UP0, UPT, UR9, URZ, UPT, UP0 ;  /* 0x0000003f0900728c */ /* 0x000fcc000bf05300 */
[----:B------:R-:W-:Y:S01]  /*8f90*/  PLOP3.LUT P1, PT, PT, PT, UP0, 0x80, 0x0 ;  /* 0x000000000000781c */ /* 0x000fe20003f2f008 */
[----:B------:R-:W-:Y:S01]  /*8fa0*/  QGMMA.64x128x32.F32.E4M3.E4M3 R24, R172, gdesc[UR4], R24, gsb0 ;  /* 0x01e00004ac187df3 */ /* 0x000fe20008000818 */
[----:B------:R-:W-:Y:S01]  /*8fb0*/  R2UR UR6, R10 ;  /* 0x000000000a0672ca */ /* 0x000fe200000e0000 */
[----:B------:R-:W-:Y:S01]  /*8fc0*/  VIADD R10, R8, 0x200 ;  /* 0x00000200080a7836 */ /* 0x000fe20000000000 */
[----:B------:R-:W-:Y:S01]  /*8fd0*/  R2UR UR7, R11 ;  /* 0x000000000b0772ca */ /* 0x000fe200000e0000 */
[----:B------:R-:W-:Y:S01]  /*8fe0*/  @UP0 ULDC.64 UR10, c[0x0][0x9c8] ;  /* 0x00027200000a0ab9 */ /* 0x000fe20000000a00 */
[----:B------:R-:W-:Y:S01]  /*8ff0*/  IMAD.MOV.U32 R11, RZ, RZ, -0x3ffffff0 ;  /* 0xc0000010ff0b7424 */ /* 0x000fe200078e00ff */
[----:B------:R-:W-:Y:S01]  /*9000*/  @UP0 UIMAD.WIDE.U32 UR4, UR36, UR10, URZ ;  /* 0x0000000a240402a5 */ /* 0x000fe2000f8e003f */
[----:B------:R-:W-:Y:S02]  /*9010*/  WARPGROUP.DEPBAR.LE gsb0, 0x0 ;  /* 0x00008000000079c5 */ /* 0x000fe40000010000 */
[----:B------:R-:W-:-:S07]  /*9020*/  WARPGROUP.ARRIVE ;  /* 0x00000000000079c5 */ /* 0x000fce0000000000 */
[----:B------:R-:W-:Y:S01]  /*9030*/  QGMMA.64x128x32.F32.E4M3.E4M3 R24, R176, gdesc[UR4], R24, gsb0 ;  /* 0x01e00004b0187df3 */ /* 0x000fe20008000818 */
[----:B------:R-:W-:Y:S02]  /*9040*/  @UP0 UIMAD UR6, UR37, UR10, URZ ;  /* 0x0000000a250602a4 */ /* 0x000fe4000f8e023f */
[----:B------:R-:W-:Y:S02]  /*9050*/  @UP0 USHF.R.S32.HI UR7, URZ, 0x1f, UR45 ;  /* 0x0000001f3f070899 */ /* 0x000fe4000801142d */
[----:B------:R-:W-:-:S03]  /*9060*/  @UP0 UIMAD UR6, UR36, UR11, UR6 ;  /* 0x0000000b240602a4 */ /* 0x000fc6000f8e0206 */
[----:B------:R-:W-:Y:S01]  /*9070*/  @UP0 ULDC.64 UR10, c[0x0][0x9d0] ;  /* 0x00027400000a0ab9 */ /* 0x000fe20000000a00 */
[----:B------:R-:W-:Y:S02]  /*9080*/  @UP0 UIADD3 UR5, UR5, UR6, URZ ;  /* 0x0000000605050290 */ /* 0x000fe4000fffe03f */
[----:B------:R-:W-:Y:S02]  /*9090*/  @UP0 UIMAD UR6, UR7, UR10, URZ ;  /* 0x0000000a070602a4 */ /* 0x000fe4000f8e023f */
[----:B------:R-:W-:Y:S02]  /*90a0*/  @UP0 UIMAD.WIDE.U32 UR4, UR45, UR10, UR4 ;  /* 0x0000000a2d0402a5 */ /* 0x000fe4000f8e0004 */
[----:B------:R-:W-:-:S04]  /*90b0*/  @UP0 UIMAD UR6, UR45, UR11, UR6 ;  /* 0x0000000b2d0602a4 */ /* 0x000fc8000f8e0206 */
[----:B------:R-:W-:Y:S02]  /*90c0*/  @UP0 UIADD3 UR5, UR5, UR6, URZ ;  /* 0x0000000605050290 */ /* 0x000fe4000fffe03f */
[----:B------:R-:W-:Y:S01]  /*90d0*/  @UP0 ULEA UR6, UP1, UR4, UR8, 0x2 ;  /* 0x0000000804060291 */ /* 0x000fe2000f82103f */
[----:B------:R-:W-:-:S03]  /*90e0*/  R2UR UR7, R11 ;  /* 0x000000000b0772ca */ /* 0x000fc600000e0000 */
[----:B------:R-:W-:-:S03]  /*90f0*/  @UP0 ULEA.HI.X UR5, UR4, UR9, UR5, 0x2, UP1 ;  /* 0x0000000904050291 */ /* 0x000fc600088f1405 */
[----:B------:R-:W-:Y:S01]  /*9100*/  @UP0 UMOV UR4, UR6 ;  /* 0x0000000600040c82 */ /* 0x000fe20008000000 */
[----:B------:R-:W-:Y:S01]  /*9110*/  R2UR UR6, R10 ;  /* 0x000000000a0672ca */ /* 0x000fe200000e0000 */
[----:B------:R-:W-:Y:S02]  /*9120*/  IMAD.U32 R12, RZ, RZ, UR4 ;  /* 0x00000004ff0c7e24 */ /* 0x000fe4000f8e00ff */
[----:B------:R-:W-:-:S05]  /*9130*/  IMAD.U32 R13, RZ, RZ, UR5 ;  /* 0x00000005ff0d7e24 */ /* 0x000fca000f8e00ff */
[----:B------:R2:W3:Y:S01]  /*9140*/  @P1 LDG.E R5, desc[UR48][R12.64] ;  /* 0x000000300c051981 */ /* 0x0004e2000c1e1900 */
[----:B------:R-:W-:Y:S02]  /*9150*/  VIADD R10, R8, 0x300 ;  /* 0x00000300080a7836 */ /* 0x000fe40000000000 */
[----:B------:R-:W-:Y:S01]  /*9160*/  IMAD.MOV.U32 R11, RZ, RZ, -0x3ffffff0 ;  /* 0xc0000010ff0b7424 */ /* 0x000fe200078e00ff */
[----:B------:R-:W-:Y:S02]  /*9170*/  WARPGROUP.DEPBAR.LE gsb0, 0x0 ;  /* 0x00008000000079c5 */ /* 0x000fe40000010000 */
[----:B------:R-:W-:-:S06]  /*9180*/  WARPGROUP.ARRIVE ;  /* 0x00000000000079c5 */ /* 0x000fcc0000000000 */
[----:B------:R-:W-:Y:S01]  /*9190*/  QGMMA.64x128x32.F32.E4M3.E4M3 R24, R180, gdesc[UR4], R24, gsb0 ;  /* 0x01e00004b4187df3 */ /* 0x000fe20008000818 */
[----:B------:R-:W-:Y:S02]  /*91a0*/  R2UR UR6, R10 ;  /* 0x000000000a0672ca */ /* 0x000fe400000e0000 */
[----:B------:R-:W-:Y:S01]  /*91b0*/  R2UR UR7, R11 ;  /* 0x000000000b0772ca */ /* 0x000fe200000e0000 */
[----:B------:R-:W-:Y:S02]  /*91c0*/  VIADD R8, R8, 0x400 ;  /* 0x0000040008087836 */ /* 0x000fe40000000000 */
[----:B------:R-:W-:Y:S01]  /*91d0*/  IMAD.MOV.U32 R9, RZ, RZ, -0x3ffffff0 ;  /* 0xc0000010ff097424 */ /* 0x000fe200078e00ff */
[----:B01----:R-:W0:Y:S01]  /*91e0*/  SHFL.BFLY PT, R0, R7, 0x2, 0x1f ;  /* 0x0c401f0007007f89 */ /* 0x003e2200000e0000 */
[----:B------:R-:W-:Y:S02]  /*91f0*/  WARPGROUP.DEPBAR.LE gsb0, 0x0 ;  /* 0x00008000000079c5 */ /* 0x000fe40000010000 */
[----:B------:R-:W-:-:S06]  /*9200*/  WARPGROUP.ARRIVE ;  /* 0x00000000000079c5 */ /* 0x000fcc0000000000 */
[----:B------:R-:W-:Y:S01]  /*9210*/  QGMMA.64x128x32.F32.E4M3.E4M3 R24, R184, gdesc[UR4], R24, gsb0 ;  /* 0x01e00004b8187df3 */ /* 0x000fe20008000818 */
[----:B------:R-:W-:Y:S02]  /*9220*/  R2UR UR6, R8 ;  /* 0x00000000080672ca */ /* 0x000fe400000e0000 */
[----:B------:R-:W-:Y:S02]  /*9230*/  R2UR UR7, R9 ;  /* 0x00000000090772ca */ /* 0x000fe400000e0000 */
[----:B------:R-:W1:Y:S01]  /*9240*/  SHFL.BFLY PT, R9, R6, 0x2, 0x1f ;  /* 0x0c401f0006097f89 */ /* 0x000e6200000e0000 */
[----:B0-----:R-:W-:-:S05]  /*9250*/  FADD.FTZ R0, R0, R7 ;  /* 0x0000000700007221 */ /* 0x001fca0000010000 */
[----:B------:R-:W0:Y:S01]  /*9260*/  SHFL.BFLY PT, R3, R0, 0x1, 0x1f ;  /* 0x0c201f0000037f89 */ /* 0x000e2200000e0000 */
[----:B-1----:R-:W-:-:S05]  /*9270*/  FADD.FTZ R9, R9, R6 ;  /* 0x0000000609097221 */ /* 0x002fca0000010000 */
[----:B------:R-:W2:Y:S01]  /*9280*/  SHFL.BFLY PT, R8, R9, 0x1, 0x1f ;  /* 0x0c201f0009087f89 */ /* 0x000ea200000e0000 */
[----:B0-----:R-:W-:-:S05]  /*9290*/  FADD.FTZ R11, R0, R3 ;  /* 0x00000003000b7221 */ /* 0x001fca0000010000 */
[C---:B------:R-:W-:Y:S01]  /*92a0*/  FSETP.NE.FTZ.AND P1, PT, R11.reuse, RZ, PT ;  /* 0x000000ff0b00720b */ /* 0x040fe20003f35000 */
[----:B------:R-:W-:Y:S01]  /*92b0*/  FMUL.FTZ R14, R11, 0.00390625 ;  /* 0x3b8000000b0e7820 */ /* 0x000fe20000410000 */
[----:B------:R-:W-:-:S04]  /*92c0*/  IMAD.MOV.U32 R6, RZ, RZ, RZ ;  /* 0x000000ffff067224 */ /* 0x000fc800078e00ff */
[----:B------:R-:W-:Y:S01]  /*92d0*/  FSETP.NE.FTZ.AND P2, PT, R14, RZ, PT ;  /* 0x000000ff0e00720b */ /* 0x000fe20003f55000 */
[----:B--2---:R-:W-:-:S04]  /*92e0*/  FADD.FTZ R13, R9, R8 ;  /* 0x00000008090d7221 */ /* 0x004fc80000010000 */
[----:B------:R-:W-:Y:S02]  /*92f0*/  FMUL.FTZ R20, R13, 0.00390625 ;  /* 0x3b8000000d147820 */ /* 0x000fe40000410000 */
[----:B------:R-:W-:Y:S03]  /*9300*/  @P1 MUFU.RCP R6, R11 ;  /* 0x0000000b00061308 */ /* 0x000fe60000001000 */
[----:B------:R-:W-:Y:S01]  /*9310*/  FSETP.NE.FTZ.AND P3, PT, R20, RZ, PT ;  /* 0x000000ff1400720b */ /* 0x000fe20003f75000 */
[----:B------:R-:W-:Y:S02]  /*9320*/  WARPGROUP.DEPBAR.LE gsb0, 0x0 ;  /* 0x00008000000079c5 */ /* 0x000fe40000010000 */
[----:B------:R-:W-:-:S06]  /*9330*/  WARPGROUP.ARRIVE ;  /* 0x00000000000079c5 */ /* 0x000fcc0000000000 */
[----:B------:R-:W-:Y:S01]  /*9340*/  QGMMA.64x128x32.F32.E4M3.E4M3 R24, R188, gdesc[UR4], R24, gsb0 ;  /* 0x01e00004bc187df3 */ /* 0x000fe20008000818 */
[----:B------:R-:W-:Y:S01]  /*9350*/  FSETP.NE.FTZ.AND P1, PT, R13, RZ, PT ;  /* 0x000000ff0d00720b */ /* 0x000fe20003f35000 */
[----:B------:R-:W-:Y:S01]  /*9360*/  IMAD.MOV.U32 R10, RZ, RZ, RZ ;  /* 0x000000ffff0a7224 */ /* 0x000fe200078e00ff */
[----:B------:R-:W0:Y:S08]  /*9370*/  @P2 MUFU.LG2 R7, R14 ;  /* 0x0000000e00072308 */ /* 0x000e300000000c00 */
[----:B------:R-:W1:Y:S08]  /*9380*/  @P3 MUFU.LG2 R9, R20 ;  /* 0x0000001400093308 */ /* 0x000e700000000c00 */
[----:B------:R-:W2:Y:S01]  /*9390*/  @P1 MUFU.RCP R10, R13 ;  /* 0x0000000d000a1308 */ /* 0x000ea20000001000 */
[C---:B------:R-:W-:Y:S01]  /*93a0*/  @P2 FMUL.FTZ R8, R88.reuse, 0.69314718246459960938 ;  /* 0x3f31721858082820 */ /* 0x040fe20000410000 */
[----:B0-----:R-:W-:Y:S01]  /*93b0*/  @P2 FMUL.FTZ R7, R7, 0.69314718246459960938 ;  /* 0x3f31721807072820 */ /* 0x001fe20000410000 */
[----:B------:R-:W-:Y:S01]  /*93c0*/  @P3 FMUL.FTZ R21, R88, 0.69314718246459960938 ;  /* 0x3f31721858153820 */ /* 0x000fe20000410000 */
        /* <DEDUP_REMOVED lines=10> */
.L_x_306:
[----:B------:R-:W-:Y:S01]  /*9470*/  VIADD R5, R15, 0x29860 ;  /* 0x000298600f057836 */ /* 0x000fe20000000000 */
[----:B------:R-:W-:Y:S01]  /*9480*/  UIADD3 UR51, UR51, 0x1, URZ ;  /* 0x0000000133337890 */ /* 0x000fe2000fffe03f */
[-C--:B------:R-:W-:Y:S01]  /*9490*/  FMUL.FTZ R101, R24, R6.reuse ;  /* 0x0000000618657220 */ /* 0x080fe20000410000 */
[-C--:B------:R-:W-:Y:S01]  /*94a0*/  FMUL.FTZ R100, R28, R6.reuse ;  /* 0x000000061c647220 */ /* 0x080fe20000410000 */
[-C--:B------:R-:W-:Y:S01]  /*94b0*/  FMUL.FTZ R98, R29, R6.reuse ;  /* 0x000000061d627220 */ /* 0x080fe20000410000 */
[----:B------:R-:W-:Y:S01]  /*94c0*/  PRMT R4, R4, 0x654, R5 ;  /* 0x0000065404047816 */ /* 0x000fe20000000005 */
[----:B------:R-:W-:Y:S01]  /*94d0*/  UISETP.NE.AND UP0, UPT, UR51, 0x2, UPT ;  /* 0x000000023300788c */ /* 0x000fe2000bf05270 */
[-C--:B------:R-:W-:Y:S01]  /*94e0*/  FMUL.FTZ R97, R32, R6.reuse ;  /* 0x0000000620617220 */ /* 0x080fe20000410000 */
[-C--:B------:R-:W-:Y:S01]  /*94f0*/  FMUL.FTZ R95, R33, R6.reuse ;  /* 0x00000006215f7220 */ /* 0x080fe20000410000 */
[----:B------:R0:W-:Y:S01]  /*9500*/  SYNCS.ARRIVE.TRANS64.RED.A1T0 RZ, [R4+URZ], RZ ;  /* 0x000000ff04ff79a7 */ /* 0x0001e2000810043f */
        /* <DEDUP_REMOVED lines=33> */
[----:B------:R-:W-:Y:S01]  /*9720*/  USEL UR4, URZ, 0x1, UP0 ;  /* 0x000000013f047887 */ /* 0x000fe20008000000 */
        /* <DEDUP_REMOVED lines=21> */
[----:B------:R-:W-:Y:S01]  /*9880*/  PLOP3.LUT P0, PT, PT, PT, PT, 0x8, 0x0 ;  /* 0x000000000000781c */ /* 0x000fe20003f0e170 */
[-C--:B------:R-:W-:Y:S01]  /*9890*/  FMUL.FTZ R15, R79, R7.reuse ;  /* 0x000000074f0f7220 */ /* 0x080fe20000410000 */
[-C--:B------:R-:W-:Y:S01]  /*98a0*/  FMUL.FTZ R12, R82, R7.reuse ;  /* 0x00000007520c7220 */ /* 0x080fe20000410000 */
[-C--:B------:R-:W-:Y:S01]  /*98b0*/  FMUL.FTZ R8, R83, R7.reuse ;  /* 0x0000000753087220 */ /* 0x080fe20000410000 */
[-C--:B------:R-:W-:Y:S01]  /*98c0*/  FMUL.FTZ R11, R86, R7.reuse ;  /* 0x00000007560b7220 */ /* 0x080fe20000410000 */
[----:B------:R-:W-:Y:S01]  /*98d0*/  FMUL.FTZ R87, R87, R7 ;  /* 0x0000000757577220 */ /* 0x000fe20000410000 */
[----:B------:R-:W-:-:S02]  /*98e0*/  UIADD3 UR43, UR43, 0x1, URZ ;  /* 0x000000012b2b7890 */ /* 0x000fc4000fffe03f */
[----:B------:R-:W-:Y:S02]  /*98f0*/  USEL UR51, UR51, URZ, UP0 ;  /* 0x0000003f33337287 */ /* 0x000fe40008000000 */
[----:B0-----:R-:W-:-:S12]  /*9900*/  ULOP3.LUT UR42, UR42, UR4, URZ, 0x3c, !UPT ;  /* 0x000000042a2a7292 */ /* 0x001fd8000f8e3c3f */
.L_x_284:
[----:B------:R-:W0:Y:S01]  /*9910*/  S2R R7, SR_CgaCtaId ;  /* 0x0000000000077919 */ /* 0x000e220000008800 */
[----:B------:R-:W-:Y:S01]  /*9920*/  MOV R4, 0x400 ;  /* 0x0000040000047802 */ /* 0x000fe20000000f00 */
[----:B------:R-:W-:Y:S01]  /*9930*/  BSSY B0, `(.L_x_307) ;  /* 0x000027d000007945 */ /* 0x000fe20003800000 */
[----:B------:R-:W-:Y:S02]  /*9940*/  BAR.SYNC.DEFER_BLOCKING 0x5, 0x180 ;  /* 0x0146000000007b1d */ /* 0x000fe40000010000 */
[----:B0-----:R-:W-:-:S05]  /*9950*/  LEA R4, R7, R4, 0x18 ;  /* 0x0000000407047211 */ /* 0x001fca00078ec0ff */
[----:B------:R-:W0:Y:S02]  /*9960*/  LDS.128 R48, [R4+0x298d0] ;  /* 0x0298d00004307984 */ /* 0x000e240000000c00 */
[----:B0-----:R-:W-:Y:S02]  /*9970*/  R2UR UR5, R49 ;  /* 0x00000000310572ca */ /* 0x001fe400000e0000 */
[----:B------:R-:W-:Y:S01]  /*9980*/  R2UR UR45, R50 ;  /* 0x00000000322d72ca */ /* 0x000fe200000e0000 */
[----:B------:R-:W-:Y:S06]  /*9990*/  BAR.ARV 0x4, 0x180 ;  /* 0x0106000000007b1d */ /* 0x000fec0000002000 */
[----:B------:R-:W-:Y:S08]  /*99a0*/  @P0 BRA `(.L_x_308) ;  /* 0x0000001800ec0947 */ /* 0x000ff00003800000 */
[----:B------:R-:W0:Y:S01]  /*99b0*/  S2R R54, SR_TID.X ;  /* 0x0000000000367919 */ /* 0x000e220000002100 */
[----:B------:R-:W-:Y:S01]  /*99c0*/  ULDC.64 UR6, c[0x4][0x40] ;  /* 0x0100100000067ab9 */ /* 0x000fe20000000a00 */
[----:B0-----:R-:W-:-:S05]  /*99d0*/  IMAD.SHL.U32 R6, R54, 0x4, RZ ;  /* 0x0000000436067824 */ /* 0x001fca00078e00ff */
[----:B------:R-:W-:-:S04]  /*99e0*/  LOP3.LUT R6, R6, 0xc, RZ, 0xc0, !PT ;  /* 0x0000000c06067812 */ /* 0x000fc800078ec0ff */
[----:B------:R-:W-:-:S05]  /*99f0*/  IADD3 R6, P0, R6, UR6, RZ ;  /* 0x0000000606067c10 */ /* 0x000fca000ff1e0ff */
[----:B------:R-:W-:Y:S01]  /*9a00*/  IMAD.X R7, RZ, RZ, UR7, P0 ;  /* 0x00000007ff077e24 */ /* 0x000fe200080e06ff */
[----:B------:R-:W-:Y:S01]  /*9a10*/  F2FP.BF16.F32.PACK_AB R30, R27, R30 ;  /* 0x0000001e1b1e723e */ /* 0x000fe200000010ff */
[----:B------:R-:W-:-:S03]  /*9a20*/  ULDC.64 UR6, c[0x0][0xc00] ;  /* 0x0003000000067ab9 */ /* 0x000fc60000000a00 */
[----:B------:R0:W2:Y:S01]  /*9a30*/  LDG.E.CONSTANT R48, desc[UR48][R6.64] ;  /* 0x0000003006307981 */ /* 0x0000a2000c1e9900 */
[----:B------:R-:W-:Y:S01]  /*9a40*/  F2FP.BF16.F32.PACK_AB R11, R11, R12 ;  /* 0x0000000c0b0b723e */ /* 0x000fe200000010ff */
[----:B------:R-:W-:Y:S01]  /*9a50*/  UISETP.NE.U32.AND UP0, UPT, UR6, URZ, UPT ;  /* 0x0000003f0600728c */ /* 0x000fe2000bf05070 */
[----:B------:R-:W-:Y:S01]  /*9a60*/  F2FP.BF16.F32.PACK_AB R5, R92, R5 ;  /* 0x000000055c05723e */ /* 0x000fe200000010ff */
[----:B------:R-:W1:Y:S01]  /*9a70*/  S2R R27, SR_SWINHI ;  /* 0x00000000001b7919 */ /* 0x000e620000002f00 */
[----:B------:R-:W-:Y:S01]  /*9a80*/  F2FP.BF16.F32.PACK_AB R90, R90, R93 ;  /* 0x0000005d5a5a723e */ /* 0x000fe200000010ff */
[----:B------:R-:W-:Y:S01]  /*9a90*/  USHF.L.U32 UR8, UR36, 0x2, URZ ;  /* 0x0000000224087899 */ /* 0x000fe2000800063f */
[----:B------:R-:W-:Y:S01]  /*9aa0*/  F2FP.BF16.F32.PACK_AB R10, R9, R10 ;  /* 0x0000000a090a723e */ /* 0x000fe200000010ff */
[----:B------:R-:W-:Y:S01]  /*9ab0*/  UISETP.NE.AND.EX UP0, UPT, UR7, URZ, UPT, UP0 ;  /* 0x0000003f0700728c */ /* 0x000fe2000bf05300 */
[----:B------:R-:W-:Y:S01]  /*9ac0*/  F2FP.BF16.F32.PACK_AB R12, R87, R8 ;  /* 0x00000008570c723e */ /* 0x000fe200000010ff */
[----:B------:R-:W-:Y:S01]  /*9ad0*/  USHF.L.U64.HI UR9, UR36, 0x2, UR37 ;  /* 0x0000000224097899 */ /* 0x000fe20008010225 */
[----:B0-----:R-:W-:Y:S01]  /*9ae0*/  LOP3.LUT P0, R6, R54, 0x3, RZ, 0xc0, !PT ;  /* 0x0000000336067812 */ /* 0x001fe2000780c0ff */
[----:B------:R-:W-:Y:S01]  /*9af0*/  UIADD3 UR4, UP1, UR8, UR6, URZ ;  /* 0x0000000608047290 */ /* 0x000fe2000ff3e03f */
[----:B------:R-:W-:-:S02]  /*9b00*/  F2FP.BF16.F32.PACK_AB R46, R43, R46 ;  /* 0x0000002e2b2e723e */ /* 0x000fc400000010ff */
[----:B------:R-:W-:Y:S01]  /*9b10*/  ISETP.EQ.OR P0, PT, R6, 0x3, !P0 ;  /* 0x000000030600780c */ /* 0x000fe20004702670 */
[----:B------:R-:W-:Y:S01]  /*9b20*/  UIADD3.X UR6, UR9, UR7, URZ, UP1, !UPT ;  /* 0x0000000709067290 */ /* 0x000fe20008ffe43f */
[----:B------:R-:W-:Y:S02]  /*9b30*/  F2FP.BF16.F32.PACK_AB R57, R57, R64 ;  /* 0x000000403939723e */ /* 0x000fe400000010ff */
[----:B------:R-:W-:Y:S02]  /*9b40*/  F2FP.BF16.F32.PACK_AB R60, R53, R60 ;  /* 0x0000003c353c723e */ /* 0x000fe400000010ff */
[----:B------:R-:W-:Y:S02]  /*9b50*/  SEL R43, R5, R90, P0 ;  /* 0x0000005a052b7207 */ /* 0x000fe40000000000 */
[----:B------:R-:W-:Y:S02]  /*9b60*/  F2FP.BF16.F32.PACK_AB R89, R52, R89 ;  /* 0x000000593459723e */ /* 0x000fe400000010ff */
[----:B------:R-:W-:-:S02]  /*9b70*/  SEL R90, R90, R5, P0 ;  /* 0x000000055a5a7207 */ /* 0x000fc40000000000 */
[----:B------:R-:W-:Y:S02]  /*9b80*/  F2FP.BF16.F32.PACK_AB R47, R47, R56 ;  /* 0x000000382f2f723e */ /* 0x000fe400000010ff */
[----:B------:R-:W-:Y:S02]  /*9b90*/  F2FP.BF16.F32.PACK_AB R13, R13, R14 ;  /* 0x0000000e0d0d723e */ /* 0x000fe400000010ff */
[----:B------:R-:W-:Y:S02]  /*9ba0*/  SEL R63, R11, R12, P0 ;  /* 0x0000000c0b3f7207 */ /* 0x000fe40000000000 */
[----:B------:R-:W-:Y:S02]  /*9bb0*/  SEL R52, R12, R11, P0 ;  /* 0x0000000b0c347207 */ /* 0x000fe40000000000 */
[----:B------:R-:W-:Y:S02]  /*9bc0*/  F2FP.BF16.F32.PACK_AB R73, R73, R80 ;  /* 0x000000504949723e */ /* 0x000fe400000010ff */
[----:B------:R-:W-:-:S02]  /*9bd0*/  MOV R6, R4 ;  /* 0x0000000400067202 */ /* 0x000fc40000000f00 */
[----:B-1----:R-:W-:Y:S02]  /*9be0*/  MOV R7, R27 ;  /* 0x0000001b00077202 */ /* 0x002fe40000000f00 */
[----:B------:R-:W-:Y:S02]  /*9bf0*/  F2FP.BF16.F32.PACK_AB R76, R69, R76 ;  /* 0x0000004c454c723e */ /* 0x000fe400000010ff */
[----:B------:R-:W-:Y:S01]  /*9c00*/  F2FP.BF16.F32.PACK_AB R65, R65, R72 ;  /* 0x000000484141723e */ /* 0x000fe200000010ff */
[----:B------:R-:W-:Y:S01]  /*9c10*/  IMAD.WIDE R8, R171, 0x2, R6 ;  /* 0x00000002ab087825 */ /* 0x000fe200078e0206 */
[----:B------:R-:W-:Y:S02]  /*9c20*/  F2FP.BF16.F32.PACK_AB R68, R61, R68 ;  /* 0x000000443d44723e */ /* 0x000fe400000010ff */
[----:B------:R-:W-:Y:S02]  /*9c30*/  F2FP.BF16.F32.PACK_AB R39, R39, R42 ;  /* 0x0000002a2727723e */ /* 0x000fe400000010ff */
[----:B------:R-:W-:-:S02]  /*9c40*/  LOP3.LUT R5, R8, 0x380, RZ, 0xc0, !PT ;  /* 0x0000038008057812 */ /* 0x000fc400078ec0ff */
[----:B------:R-:W-:Y:S02]  /*9c50*/  IADD3 R12, P6, R8, 0x20, RZ ;  /* 0x00000020080c7810 */ /* 0x000fe40007fde0ff */
[----:B------:R-:W-:Y:S02]  /*9c60*/  F2FP.BF16.F32.PACK_AB R38, R35, R38 ;  /* 0x000000262326723e */ /* 0x000fe400000010ff */
[----:B------:R-:W-:Y:S02]  /*9c70*/  SEL R61, R57, R60, P0 ;  /* 0x0000003c393d7207 */ /* 0x000fe40000000000 */
[----:B------:R-:W-:Y:S02]  /*9c80*/  F2FP.BF16.F32.PACK_AB R31, R31, R34 ;  /* 0x000000221f1f723e */ /* 0x000fe400000010ff */
[----:B------:R-:W-:Y:S02]  /*9c90*/  SEL R60, R60, R57, P0 ;  /* 0x000000393c3c7207 */ /* 0x000fe40000000000 */
[----:B------:R-:W-:-:S02]  /*9ca0*/  F2FP.BF16.F32.PACK_AB R44, R44, R45 ;  /* 0x0000002d2c2c723e */ /* 0x000fc400000010ff */
[----:B------:R-:W-:Y:S02]  /*9cb0*/  F2FP.BF16.F32.PACK_AB R41, R40, R41 ;  /* 0x000000292829723e */ /* 0x000fe400000010ff */
[----:B------:R-:W-:Y:S02]  /*9cc0*/  SEL R53, R13, R10, P0 ;  /* 0x0000000a0d357207 */ /* 0x000fe40000000000 */
[----:B------:R-:W-:Y:S02]  /*9cd0*/  SEL R34, R10, R13, P0 ;  /* 0x0000000d0a227207 */ /* 0x000fe40000000000 */
[----:B------:R-:W-:Y:S02]  /*9ce0*/  SEL R57, R47, R46, P0 ;  /* 0x0000002e2f397207 */ /* 0x000fe40000000000 */
[----:B------:R-:W-:Y:S02]  /*9cf0*/  SHF.R.U64 R5, R5, 0x3, RZ ;  /* 0x0000000305057819 */ /* 0x000fe400000012ff */
[----:B------:R-:W-:Y:S01]  /*9d00*/  F2FP.BF16.F32.PACK_AB R28, R28, R29 ;  /* 0x0000001d1c1c723e */ /* 0x000fe200000010ff */
[----:B------:R-:W-:Y:S01]  /*9d10*/  IMAD.X R29, RZ, RZ, R9, P6 ;  /* 0x000000ffff1d7224 */ /* 0x000fe200030e0609 */
[----:B------:R-:W-:-:S02]  /*9d20*/  SEL R55, R73, R76, P0 ;  /* 0x0000004c49377207 */ /* 0x000fc40000000000 */
[----:B------:R-:W-:Y:S02]  /*9d30*/  SEL R59, R65, R68, P0 ;  /* 0x00000044413b7207 */ /* 0x000fe40000000000 */
[----:B------:R-:W-:Y:S02]  /*9d40*/  SEL R46, R46, R47, P0 ;  /* 0x0000002f2e2e7207 */ /* 0x000fe40000000000 */
[----:B------:R-:W-:Y:S02]  /*9d50*/  LOP3.LUT R10, R12, 0x380, RZ, 0xc0, !PT ;  /* 0x000003800c0a7812 */ /* 0x000fe400078ec0ff */
[----:B------:R-:W-:Y:S02]  /*9d60*/  F2FP.BF16.F32.PACK_AB R36, R36, R37 ;  /* 0x000000252424723e */ /* 0x000fe400000010ff */
[----:B------:R-:W-:Y:S02]  /*9d70*/  F2FP.BF16.F32.PACK_AB R33, R32, R33 ;  /* 0x000000212021723e */ /* 0x000fe400000010ff */
[----:B------:R-:W-:-:S02]  /*9d80*/  SEL R76, R76, R73, P0 ;  /* 0x000000494c4c7207 */ /* 0x000fc40000000000 */
[----:B------:R-:W-:Y:S02]  /*9d90*/  SEL R68, R68, R65, P0 ;  /* 0x0000004144447207 */ /* 0x000fe40000000000 */
[----:B------:R-:W-:Y:S02]  /*9da0*/  SEL R47, R39, R38, P0 ;  /* 0x00000026272f7207 */ /* 0x000fe40000000000 */
[----:B------:R-:W-:Y:S02]  /*9db0*/  SEL R42, R38, R39, P0 ;  /* 0x00000027262a7207 */ /* 0x000fe40000000000 */
[C---:B------:R-:W-:Y:S02]  /*9dc0*/  IADD3 R65, P1, R8.reuse, 0x40, RZ ;  /* 0x0000004008417810 */ /* 0x040fe40007f3e0ff */
[C---:B------:R-:W-:Y:S02]  /*9dd0*/  IADD3 R67, P2, R8.reuse, 0x60, RZ ;  /* 0x0000006008437810 */ /* 0x040fe40007f5e0ff */
[C---:B------:R-:W-:Y:S01]  /*9de0*/  IADD3 R38, P3, R8.reuse, 0x4000, RZ ;  /* 0x0000400008267810 */ /* 0x040fe20007f7e0ff */
[----:B------:R-:W-:Y:S01]  /*9df0*/  IMAD.X R27, RZ, RZ, R9, P1 ;  /* 0x000000ffff1b7224 */ /* 0x000fe200008e0609 */
[----:B------:R-:W-:-:S02]  /*9e00*/  IADD3 R69, P4, R8, 0x4020, RZ ;  /* 0x0000402008457810 */ /* 0x000fc40007f9e0ff */
[C---:B------:R-:W-:Y:S02]  /*9e10*/  IADD3 R71, P5, R8.reuse, 0x4040, RZ ;  /* 0x0000404008477810 */ /* 0x040fe40007fbe0ff */
[----:B------:R-:W-:Y:S02]  /*9e20*/  IADD3 R73, P6, R8, 0x4060, RZ ;  /* 0x0000406008497810 */ /* 0x000fe40007fde0ff */
[----:B------:R-:W-:Y:S01]  /*9e30*/  F2FP.BF16.F32.PACK_AB R21, R21, R24 ;  /* 0x000000181515723e */ /* 0x000fe200000010ff */
[--C-:B------:R-:W-:Y:S01]  /*9e40*/  IMAD.X R13, RZ, RZ, R9.reuse, P5 ;  /* 0x000000ffff0d7224 */ /* 0x100fe200028e0609 */
[----:B------:R-:W-:Y:S01]  /*9e50*/  SEL R49, R44, R41, P0 ;  /* 0x000000292c317207 */ /* 0x000fe20000000000 */
[----:B------:R-:W-:Y:S01]  /*9e60*/  IMAD.X R11, RZ, RZ, R9, P6 ;  /* 0x000000ffff0b7224 */ /* 0x000fe200030e0609 */
[----:B------:R-:W-:Y:S02]  /*9e70*/  LOP3.LUT R8, R5, R8, RZ, 0x3c, !PT ;  /* 0x0000000805087212 */ /* 0x000fe400078e3cff */
[----:B------:R-:W-:-:S02]  /*9e80*/  SEL R44, R41, R44, P0 ;  /* 0x0000002c292c7207 */ /* 0x000fc40000000000 */
[----:B------:R-:W-:Y:S02]  /*9e90*/  SHF.R.U64 R5, R10, 0x3, RZ ;  /* 0x000000030a057819 */ /* 0x000fe400000012ff */
[----:B------:R-:W-:Y:S02]  /*9ea0*/  SEL R41, R36, R33, P0 ;  /* 0x0000002124297207 */ /* 0x000fe40000000000 */
[----:B------:R-:W-:Y:S02]  /*9eb0*/  SEL R36, R33, R36, P0 ;  /* 0x0000002421247207 */ /* 0x000fe40000000000 */
[----:B------:R-:W-:Y:S02]  /*9ec0*/  F2FP.BF16.F32.PACK_AB R25, R25, R26 ;  /* 0x0000001a1919723e */ /* 0x000fe400000010ff */
[----:B------:R-:W-:Y:S01]  /*9ed0*/  F2FP.BF16.F32.PACK_AB R20, R15, R20 ;  /* 0x000000140f14723e */ /* 0x000fe200000010ff */
[----:B------:R-:W-:Y:S01]  /*9ee0*/  IMAD.X R15, RZ, RZ, R9, P4 ;  /* 0x000000ffff0f7224 */ /* 0x000fe200020e0609 */
[----:B------:R-:W-:-:S02]  /*9ef0*/  SEL R33, R28, R21, P0 ;  /* 0x000000151c217207 */ /* 0x000fc40000000000 */
[----:B------:R-:W-:Y:S01]  /*9f00*/  SEL R32, R21, R28, P0 ;  /* 0x0000001c15207207 */ /* 0x000fe20000000000 */
[----:B------:R-:W-:Y:S01]  /*9f10*/  IMAD.X R21, RZ, RZ, R9, P3 ;  /* 0x000000ffff157224 */ /* 0x000fe200018e0609 */
[----:B------:R-:W-:Y:S02]  /*9f20*/  LOP3.LUT R28, R5, R12, RZ, 0x3c, !PT ;  /* 0x0000000c051c7212 */ /* 0x000fe400078e3cff */
[----:B------:R-:W-:Y:S02]  /*9f30*/  SEL R39, R31, R30, P0 ;  /* 0x0000001e1f277207 */ /* 0x000fe40000000000 */
[----:B------:R-:W-:Y:S02]  /*9f40*/  LOP3.LUT R5, R38, 0x380, RZ, 0xc0, !PT ;  /* 0x0000038026057812 */ /* 0x000fe400078ec0ff */
[----:B------:R-:W-:Y:S02]  /*9f50*/  SEL R30, R30, R31, P0 ;  /* 0x0000001f1e1e7207 */ /* 0x000fe40000000000 */
[----:B------:R-:W-:-:S02]  /*9f60*/  SEL R31, R25, R20, P0 ;  /* 0x00000014191f7207 */ /* 0x000fc40000000000 */
[----:B------:R-:W-:Y:S01]  /*9f70*/  SEL R50, R20, R25, P0 ;  /* 0x0000001914327207 */ /* 0x000fe20000000000 */
[----:B------:R-:W-:Y:S01]  /*9f80*/  IMAD.X R25, RZ, RZ, R9, P2 ;  /* 0x000000ffff197224 */ /* 0x000fe200010e0609 */
[----:B------:R-:W-:Y:S02]  /*9f90*/  LOP3.LUT R14, R65, 0x380, RZ, 0xc0, !PT ;  /* 0x00000380410e7812 */ /* 0x000fe400078ec0ff */
[----:B------:R-:W-:Y:S02]  /*9fa0*/  F2FP.BF16.F32.PACK_AB R100, R100, R101 ;  /* 0x000000656464723e */ /* 0x000fe400000010ff */
[----:B------:R-:W-:Y:S02]  /*9fb0*/  F2FP.BF16.F32.PACK_AB R99, R98, R99 ;  /* 0x000000636263723e */ /* 0x000fe400000010ff */
[----:B------:R-:W-:Y:S02]  /*9fc0*/  LOP3.LUT R20, R67, 0x380, RZ, 0xc0, !PT ;  /* 0x0000038043147812 */ /* 0x000fe400078ec0ff */
[----:B------:R-:W-:-:S02]  /*9fd0*/  F2FP.BF16.F32.PACK_AB R96, R96, R97 ;  /* 0x000000616060723e */ /* 0x000fc400000010ff */
[----:B------:R-:W-:Y:S02]  /*9fe0*/  F2FP.BF16.F32.PACK_AB R95, R94, R95 ;  /* 0x0000005f5e5f723e */ /* 0x000fe400000010ff */
[----:B------:R-:W-:Y:S02]  /*9ff0*/  SHF.R.U64 R5, R5, 0x3, RZ ;  /* 0x0000000305057819 */ /* 0x000fe400000012ff */
[----:B------:R-:W-:Y:S02]  /*a000*/  SHF.R.U64 R10, R14, 0x3, RZ ;  /* 0x000000030e0a7819 */ /* 0x000fe400000012ff */
[----:B------:R-:W-:Y:S02]  /*a010*/  SEL R35, R100, R99, P0 ;  /* 0x0000006364237207 */ /* 0x000fe40000000000 */
[----:B------:R-:W-:Y:S02]  /*a020*/  SHF.R.U64 R14, R20, 0x3, RZ ;  /* 0x00000003140e7819 */ /* 0x000fe400000012ff */
[----:B------:R-:W-:-:S02]  /*a030*/  SEL R100, R99, R100, P0 ;  /* 0x0000006463647207 */ /* 0x000fc40000000000 */
[----:B------:R-:W-:Y:S02]  /*a040*/  SEL R37, R96, R95, P0 ;  /* 0x0000005f60257207 */ /* 0x000fe40000000000 */
[----:B------:R-:W-:Y:S02]  /*a050*/  LOP3.LUT R20, R5, R38, RZ, 0x3c, !PT ;  /* 0x0000002605147212 */ /* 0x000fe400078e3cff */
[----:B------:R-:W-:Y:S02]  /*a060*/  SEL R96, R95, R96, P0 ;  /* 0x000000605f607207 */ /* 0x000fe40000000000 */
[----:B------:R-:W-:Y:S02]  /*a070*/  F2FP.BF16.F32.PACK_AB R88, R88, R91 ;  /* 0x0000005b5858723e */ /* 0x000fe400000010ff */
[----:B------:R-:W-:Y:S02]  /*a080*/  LOP3.LUT R26, R10, R65, RZ, 0x3c, !PT ;  /* 0x000000410a1a7212 */ /* 0x000fe400078e3cff */
[----:B------:R-:W-:-:S02]  /*a090*/  SEL R45, R88, R89, P0 ;  /* 0x00000059582d7207 */ /* 0x000fc40000000000 */
[----:B------:R-:W-:Y:S02]  /*a0a0*/  LOP3.LUT R10, R69, 0x380, RZ, 0xc0, !PT ;  /* 0x00000380450a7812 */ /* 0x000fe400078ec0ff */
[----:B------:R-:W-:Y:S02]  /*a0b0*/  LOP3.LUT R40, R73, 0x380, RZ, 0xc0, !PT ;  /* 0x0000038049287812 */ /* 0x000fe400078ec0ff */
[----:B------:R-:W-:Y:S02]  /*a0c0*/  SEL R88, R89, R88, P0 ;  /* 0x0000005859587207 */ /* 0x000fe40000000000 */
[----:B------:R-:W-:Y:S02]  /*a0d0*/  SHF.R.U64 R10, R10, 0x3, RZ ;  /* 0x000000030a0a7819 */ /* 0x000fe400000012ff */
[----:B------:R-:W-:Y:S02]  /*a0e0*/  SHF.R.U64 R40, R40, 0x3, RZ ;  /* 0x0000000328287819 */ /* 0x000fe400000012ff */
[----:B------:R-:W-:-:S02]  /*a0f0*/  MOV R62, R20 ;  /* 0x00000014003e7202 */ /* 0x000fc40000000f00 */
[----:B------:R-:W-:Y:S02]  /*a100*/  LOP3.LUT R24, R14, R67, RZ, 0x3c, !PT ;  /* 0x000000430e187212 */ /* 0x000fe400078e3cff */
[----:B------:R-:W-:Y:S02]  /*a110*/  LOP3.LUT R14, R10, R69, RZ, 0x3c, !PT ;  /* 0x000000450a0e7212 */ /* 0x000fe400078e3cff */
[----:B------:R-:W-:Y:S02]  /*a120*/  LOP3.LUT R10, R40, R73, RZ, 0x3c, !PT ;  /* 0x00000049280a7212 */ /* 0x000fe400078e3cff */
[----:B------:R-:W-:Y:S02]  /*a130*/  LOP3.LUT R12, R71, 0x380, RZ, 0xc0, !PT ;  /* 0x00000380470c7812 */ /* 0x000fe400078ec0ff */
[----:B------:R-:W-:Y:S02]  /*a140*/  MOV R66, R8 ;  /* 0x0000000800427202 */ /* 0x000fe40000000f00 */
[----:B------:R-:W-:-:S02]  /*a150*/  SHF.R.U64 R12, R12, 0x3, RZ ;  /* 0x000000030c0c7819 */ /* 0x000fc400000012ff */
[----:B------:R-:W-:Y:S02]  /*a160*/  MOV R54, R10 ;  /* 0x0000000a00367202 */ /* 0x000fe40000000f00 */
[----:B------:R-:W-:Y:S02]  /*a170*/  LOP3.LUT R12, R12, R71, RZ, 0x3c, !PT ;  /* 0x000000470c0c7212 */ /* 0x000fe400078e3cff */
[----:B------:R-:W-:Y:S02]  /*a180*/  MOV R58, R14 ;  /* 0x0000000e003a7202 */ /* 0x000fe40000000f00 */
[----:B------:R-:W-:Y:S02]  /*a190*/  MOV R56, R12 ;  /* 0x0000000c00387202 */ /* 0x000fe40000000f00 */
[----:B------:R-:W-:Y:S02]  /*a1a0*/  MOV R65, R28 ;  /* 0x0000001c00417202 */ /* 0x000fe40000000f00 */
[----:B------:R-:W-:-:S02]  /*a1b0*/  MOV R29, R26 ;  /* 0x0000001a001d7202 */ /* 0x000fc40000000f00 */
[----:B------:R-:W-:Y:S02]  /*a1c0*/  MOV R64, R24 ;  /* 0x0000001800407202 */ /* 0x000fe40000000f00 */
[----:B------:R-:W-:Y:S02]  /*a1d0*/  PLOP3.LUT P2, PT, PT, PT, UP0, 0x80, 0x0 ;  /* 0x000000000000781c */ /* 0x000fe40003f4f008 */
[----:B--2---:R-:W-:Y:S01]  /*a1e0*/  LOP3.LUT R5, R48, 0x2, RZ, 0x3c, !PT ;  /* 0x0000000230057812 */ /* 0x004fe200078e3cff */
[----:B------:R-:W-:Y:S04]  /*a1f0*/  SHFL.IDX PT, R35, R35, R48, 0x1c1f ;  /* 0x001c1f3023237589 */ /* 0x000fe800000e0000 */
[----:B------:R-:W0:Y:S04]  /*a200*/  SHFL.IDX PT, R100, R100, R5, 0x1c1f ;  /* 0x001c1f0564647589 */ /* 0x000e2800000e0000 */
[----:B------:R-:W-:Y:S04]  /*a210*/  SHFL.IDX PT, R55, R55, R48, 0x1c1f ;  /* 0x001c1f3037377589 */ /* 0x000fe800000e0000 */
[----:B------:R-:W1:Y:S04]  /*a220*/  SHFL.IDX PT, R76, R76, R5, 0x1c1f ;  /* 0x001c1f054c4c7589 */ /* 0x000e6800000e0000 */
[----:B------:R-:W-:Y:S04]  /*a230*/  SHFL.IDX PT, R37, R37, R48, 0x1c1f ;  /* 0x001c1f3025257589 */ /* 0x000fe800000e0000 */
[----:B------:R-:W-:Y:S04]  /*a240*/  SHFL.IDX PT, R43, R43, R48, 0x1c1f ;  /* 0x001c1f302b2b7589 */ /* 0x000fe800000e0000 */
[----:B------:R-:W-:Y:S04]  /*a250*/  SHFL.IDX PT, R59, R59, R48, 0x1c1f ;  /* 0x001c1f303b3b7589 */ /* 0x000fe800000e0000 */
[----:B------:R-:W2:Y:S01]  /*a260*/  SHFL.IDX PT, R96, R96, R5, 0x1c1f ;  /* 0x001c1f0560607589 */ /* 0x000ea200000e0000 */
[----:B0-----:R-:W-:-:S02]  /*a270*/  SEL R8, R35, R100, P0 ;  /* 0x0000006423087207 */ /* 0x001fc40000000000 */
[----:B------:R-:W-:Y:S01]  /*a280*/  SEL R10, R100, R35, P0 ;  /* 0x00000023640a7207 */ /* 0x000fe20000000000 */
[----:B------:R-:W-:Y:S04]  /*a290*/  SHFL.IDX PT, R90, R90, R5, 0x1c1f ;  /* 0x001c1f055a5a7589 */ /* 0x000fe800000e0000 */
[----:B------:R-:W0:Y:S01]  /*a2a0*/  SHFL.IDX PT, R68, R68, R5, 0x1c1f ;  /* 0x001c1f0544447589 */ /* 0x000e2200000e0000 */
[----:B-1----:R-:W-:Y:S02]  /*a2b0*/  SEL R9, R55, R76, P0 ;  /* 0x0000004c37097207 */ /* 0x002fe40000000000 */
[----:B------:R-:W-:Y:S01]  /*a2c0*/  SEL R11, R76, R55, P0 ;  /* 0x000000374c0b7207 */ /* 0x000fe20000000000 */
[----:B------:R-:W-:Y:S04]  /*a2d0*/  SHFL.IDX PT, R61, R61, R48, 0x1c1f ;  /* 0x001c1f303d3d7589 */ /* 0x000fe800000e0000 */
[----:B------:R-:W1:Y:S01]  /*a2e0*/  SHFL.IDX PT, R60, R60, R5, 0x1c1f ;  /* 0x001c1f053c3c7589 */ /* 0x000e6200000e0000 */
[----:B------:R-:W-:Y:S01]  /*a2f0*/  BAR.SYNC.DEFER_BLOCKING 0x1, 0x100 ;  /* 0x0044000000007b1d */ /* 0x000fe20000010000 */
[----:B--2---:R-:W-:-:S02]  /*a300*/  SEL R12, R37, R96, P0 ;  /* 0x00000060250c7207 */ /* 0x004fc40000000000 */
[----:B------:R-:W-:-:S03]  /*a310*/  SEL R14, R96, R37, P0 ;  /* 0x00000025600e7207 */ /* 0x000fc60000000000 */
[----:B------:R-:W-:Y:S04]  /*a320*/  SHFL.IDX PT, R41, R41, R48, 0x1c1f ;  /* 0x001c1f3029297589 */ /* 0x000fe800000e0000 */
[----:B------:R-:W2:Y:S01]  /*a330*/  SHFL.IDX PT, R36, R36, R5, 0x1c1f ;  /* 0x001c1f0524247589 */ /* 0x000ea200000e0000 */
[----:B0-----:R-:W-:Y:S02]  /*a340*/  SEL R13, R59, R68, P0 ;  /* 0x000000443b0d7207 */ /* 0x001fe40000000000 */
[----:B------:R-:W-:Y:S01]  /*a350*/  SEL R15, R68, R59, P0 ;  /* 0x0000003b440f7207 */ /* 0x000fe20000000000 */
[----:B------:R-:W-:Y:S04]  /*a360*/  SHFL.IDX PT, R45, R45, R48, 0x1c1f ;  /* 0x001c1f302d2d7589 */ /* 0x000fe800000e0000 */
[----:B------:R-:W-:Y:S01]  /*a370*/  SHFL.IDX PT, R33, R33, R48, 0x1c1f ;  /* 0x001c1f3021217589 */ /* 0x000fe200000e0000 */
[----:B-1----:R-:W-:-:S02]  /*a380*/  SEL R89, R61, R60, P0 ;  /* 0x0000003c3d597207 */ /* 0x002fc40000000000 */
[----:B------:R-:W-:Y:S01]  /*a390*/  SEL R91, R60, R61, P0 ;  /* 0x0000003d3c5b7207 */ /* 0x000fe20000000000 */
[----:B------:R-:W-:Y:S04]  /*a3a0*/  SHFL.IDX PT, R57, R57, R48, 0x1c1f ;  /* 0x001c1f3039397589 */ /* 0x000fe800000e0000 */
[----:B------:R0:W1:Y:S04]  /*a3b0*/  SHFL.IDX PT, R20, R88, R5, 0x1c1f ;  /* 0x001c1f0558147589 */ /* 0x00006800000e0000 */
[----:B------:R-:W3:Y:S04]  /*a3c0*/  SHFL.IDX PT, R46, R46, R5, 0x1c1f ;  /* 0x001c1f052e2e7589 */ /* 0x000ee800000e0000 */
[----:B------:R2:W-:Y:S01]  /*a3d0*/  SHFL.IDX PT, R38, R32, R5, 0x1c1f ;  /* 0x001c1f0520267589 */ /* 0x0005e200000e0000 */
[----:B0-----:R-:W-:-:S03]  /*a3e0*/  SEL R88, R43, R90, P0 ;  /* 0x0000005a2b587207 */ /* 0x001fc60000000000 */
[----:B------:R-:W-:Y:S01]  /*a3f0*/  SHFL.IDX PT, R49, R49, R48, 0x1c1f ;  /* 0x001c1f3031317589 */ /* 0x000fe200000e0000 */
[----:B------:R-:W-:-:S03]  /*a400*/  SEL R90, R90, R43, P0 ;  /* 0x0000002b5a5a7207 */ /* 0x000fc60000000000 */
[----:B------:R-:W-:Y:S01]  /*a410*/  SHFL.IDX PT, R53, R53, R48, 0x1c1f ;  /* 0x001c1f3035357589 */ /* 0x000fe200000e0000 */
[----:B--2---:R-:W-:-:S03]  /*a420*/  SEL R32, R41, R36, P0 ;  /* 0x0000002429207207 */ /* 0x004fc60000000000 */
[----:B------:R-:W-:Y:S04]  /*a430*/  SHFL.IDX PT, R47, R47, R48, 0x1c1f ;  /* 0x001c1f302f2f7589 */ /* 0x000fe800000e0000 */
[----:B------:R-:W-:Y:S01]  /*a440*/  SHFL.IDX PT, R39, R39, R48, 0x1c1f ;  /* 0x001c1f3027277589 */ /* 0x000fe200000e0000 */
[----:B-1----:R-:W-:Y:S02]  /*a450*/  SEL R24, R45, R20, P0 ;  /* 0x000000142d187207 */ /* 0x002fe40000000000 */
[----:B------:R-:W-:Y:S01]  /*a460*/  SEL R26, R20, R45, P0 ;  /* 0x0000002d141a7207 */ /* 0x000fe20000000000 */
[----:B------:R-:W-:Y:S01]  /*a470*/  SHFL.IDX PT, R21, R31, R48, 0x1c1f ;  /* 0x001c1f301f157589 */ /* 0x000fe200000e0000 */
[----:B---3--:R-:W-:Y:S02]  /*a480*/  SEL R25, R57, R46, P0 ;  /* 0x0000002e39197207 */ /* 0x008fe40000000000 */
[----:B------:R-:W-:Y:S01]  /*a490*/  SEL R27, R46, R57, P0 ;  /* 0x000000392e1b7207 */ /* 0x000fe20000000000 */
[----:B------:R-:W-:Y:S04]  /*a4a0*/  SHFL.IDX PT, R63, R63, R48, 0x1c1f ;  /* 0x001c1f303f3f7589 */ /* 0x000fe800000e0000 */
[----:B------:R-:W0:Y:S04]  /*a4b0*/  SHFL.IDX PT, R44, R44, R5, 0x1c1f ;  /* 0x001c1f052c2c7589 */ /* 0x000e2800000e0000 */
[----:B------:R-:W1:Y:S04]  /*a4c0*/  SHFL.IDX PT, R42, R42, R5, 0x1c1f ;  /* 0x001c1f052a2a7589 */ /* 0x000e6800000e0000 */
[----:B------:R-:W2:Y:S04]  /*a4d0*/  SHFL.IDX PT, R48, R30, R5, 0x1c1f ;  /* 0x001c1f051e307589 */ /* 0x000ea800000e0000 */
[----:B------:R-:W3:Y:S04]  /*a4e0*/  SHFL.IDX PT, R50, R50, R5, 0x1c1f ;  /* 0x001c1f0532327589 */ /* 0x000ee800000e0000 */
[----:B------:R4:W3:Y:S04]  /*a4f0*/  SHFL.IDX PT, R40, R34, R5, 0x1c1f ;  /* 0x001c1f0522287589 */ /* 0x0008e800000e0000 */
[----:B------:R-:W3:Y:S04]  /*a500*/  SHFL.IDX PT, R52, R52, R5, 0x1c1f ;  /* 0x001c1f0534347589 */ /* 0x000ee800000e0000 */
[----:B------:R3:W-:Y:S01]  /*a510*/  STSM.16.M88.4 [R66], R8 ;  /* 0x0000000842007844 */ /* 0x0007e20000000200 */
[----:B0-----:R-:W-:-:S02]  /*a520*/  SEL R28, R49, R44, P0 ;  /* 0x0000002c311c7207 */ /* 0x001fc40000000000 */
[----:B----4-:R-:W-:Y:S01]  /*a530*/  SEL R34, R36, R41, P0 ;  /* 0x0000002924227207 */ /* 0x010fe20000000000 */
[----:B------:R0:W-:Y:S01]  /*a540*/  STSM.16.M88.4 [R65], R12 ;  /* 0x0000000c41007844 */ /* 0x0001e20000000200 */
[----:B------:R-:W-:Y:S02]  /*a550*/  SEL R36, R33, R38, P0 ;  /* 0x0000002621247207 */ /* 0x000fe40000000000 */
[----:B------:R-:W-:Y:S01]  /*a560*/  SEL R30, R44, R49, P0 ;  /* 0x000000312c1e7207 */ /* 0x000fe20000000000 */
[----:B------:R4:W-:Y:S01]  /*a570*/  STSM.16.M88.4 [R29], R88 ;  /* 0x000000581d007844 */ /* 0x0009e20000000200 */
[----:B------:R-:W-:Y:S02]  /*a580*/  SEL R38, R38, R33, P0 ;  /* 0x0000002126267207 */ /* 0x000fe40000000000 */
[----:B-1----:R-:W-:Y:S01]  /*a590*/  SEL R31, R42, R47, P0 ;  /* 0x0000002f2a1f7207 */ /* 0x002fe20000000000 */
[----:B------:R-:W-:Y:S01]  /*a5a0*/  STSM.16.M88.4 [R64], R24 ;  /* 0x0000001840007844 */ /* 0x000fe20000000200 */
[----:B--2---:R-:W-:-:S02]  /*a5b0*/  SEL R33, R39, R48, P0 ;  /* 0x0000003027217207 */ /* 0x004fc40000000000 */
[----:B------:R-:W-:Y:S01]  /*a5c0*/  SEL R35, R48, R39, P0 ;  /* 0x0000002730237207 */ /* 0x000fe20000000000 */
[----:B---3--:R-:W-:Y:S01]  /*a5d0*/  IMAD.U32 R8, RZ, RZ, UR4 ;  /* 0x00000004ff087e24 */ /* 0x008fe2000f8e00ff */
[----:B------:R-:W-:Y:S01]  /*a5e0*/  SEL R37, R21, R50, P0 ;  /* 0x0000003215257207 */ /* 0x000fe20000000000 */
[----:B------:R-:W-:Y:S01]  /*a5f0*/  IMAD.U32 R9, RZ, RZ, UR6 ;  /* 0x00000006ff097e24 */ /* 0x000fe2000f8e00ff */
[----:B------:R-:W-:Y:S01]  /*a600*/  SEL R39, R50, R21, P0 ;  /* 0x0000001532277207 */ /* 0x000fe20000000000 */
[----:B------:R-:W-:Y:S01]  /*a610*/  ULDC.64 UR6, c[0x0][0xc08] ;  /* 0x0003020000067ab9 */ /* 0x000fe20000000a00 */
[----:B0-----:R-:W-:Y:S02]  /*a620*/  SEL R12, R53, R40, P0 ;  /* 0x00000028350c7207 */ /* 0x001fe40000000000 */
[----:B------:R-:W-:Y:S02]  /*a630*/  SEL R14, R40, R53, P0 ;  /* 0x00000035280e7207 */ /* 0x000fe40000000000 */
[----:B----4-:R-:W-:-:S02]  /*a640*/  SEL R29, R47, R42, P0 ;  /* 0x0000002a2f1d7207 */ /* 0x010fc40000000000 */
[----:B------:R-:W-:Y:S02]  /*a650*/  SEL R13, R63, R52, P0 ;  /* 0x000000343f0d7207 */ /* 0x000fe40000000000 */
[----:B------:R-:W-:Y:S01]  /*a660*/  SEL R15, R52, R63, P0 ;  /* 0x0000003f340f7207 */ /* 0x000fe20000000000 */
[----:B------:R-:W-:Y:S01]  /*a670*/  STSM.16.M88.4 [R62], R28 ;  /* 0x0000001c3e007844 */ /* 0x000fe20000000200 */
[----:B------:R-:W-:Y:S01]  /*a680*/  UMOV UR4, URZ ;  /* 0x0000003f00047c82 */ /* 0x000fe20008000000 */
[----:B------:R-:W0:Y:S02]  /*a690*/  LDC R50, c[0x0][0xbe8] ;  /* 0x0002fa00ff327b82 */ /* 0x000e240000000800 */
[----:B------:R-:W-:Y:S04]  /*a6a0*/  STSM.16.M88.4 [R58], R32 ;  /* 0x000000203a007844 */ /* 0x000fe80000000200 */
[----:B------:R-:W-:Y:S04]  /*a6b0*/  STSM.16.M88.4 [R56], R36 ;  /* 0x0000002438007844 */ /* 0x000fe80000000200 */
[----:B------:R1:W-:Y:S01]  /*a6c0*/  STSM.16.M88.4 [R54], R12 ;  /* 0x0000000c36007844 */ /* 0x0003e20000000200 */
[----:B------:R-:W-:Y:S06]  /*a6d0*/  BAR.SYNC.DEFER_BLOCKING 0x1, 0x100 ;  /* 0x0044000000007b1d */ /* 0x000fec0000010000 */
[----:B------:R-:W2:Y:S01]  /*a6e0*/  @P2 LDG.E R5, desc[UR48][R8.64] ;  /* 0x0000003008052981 */ /* 0x000ea2000c1e1900 */
[----:B------:R-:W-:Y:S01]  /*a6f0*/  UISETP.NE.U32.AND UP1, UPT, UR6, URZ, UPT ;  /* 0x0000003f0600728c */ /* 0x000fe2000bf25070 */
[----:B0-----:R-:W-:Y:S01]  /*a700*/  ISETP.NE.AND P1, PT, R50, 0x1, PT ;  /* 0x000000013200780c */ /* 0x001fe20003f25270 */
[----:B-1----:R-:W-:-:S02]  /*a710*/  IMAD.U32 R13, RZ, RZ, UR39 ;  /* 0x00000027ff0d7e24 */ /* 0x002fc4000f8e00ff */
[----:B------:R-:W-:-:S06]  /*a720*/  UISETP.NE.AND.EX UP1, UPT, UR7, URZ, UPT, UP1 ;  /* 0x0000003f0700728c */ /* 0x000fcc000bf25310 */
[----:B------:R-:W-:-:S04]  /*a730*/  PLOP3.LUT P0, PT, PT, PT, UP1, 0x80, 0x0 ;  /* 0x000000000000781c */ /* 0x000fc80003f0f018 */
[----:B------:R-:W0:Y:S01]  /*a740*/  @P1 LDC R10, c[0x0][0xbec] ;  /* 0x0002fb00ff0a1b82 */ /* 0x000e220000000800 */
[----:B------:R-:W-:-:S03]  /*a750*/  @UP1 UIADD3 UR6, UP2, UR8, UR6, URZ ;  /* 0x0000000608061290 */ /* 0x000fc6000ff5e03f */
[----:B------:R-:W-:Y:S01]  /*a760*/  ULDC UR8, c[0x0][0xa88] ;  /* 0x0002a20000087ab9 */ /* 0x000fe20000000800 */
[----:B------:R-:W-:Y:S02]  /*a770*/  @UP1 UIADD3.X UR7, UR9, UR7, URZ, UP2, !UPT ;  /* 0x0000000709071290 */ /* 0x000fe400097fe43f */
[----:B------:R-:W-:Y:S01]  /*a780*/  IMAD.U32 R14, RZ, RZ, UR6 ;  /* 0x00000006ff0e7e24 */ /* 0x000fe2000f8e00ff */
[----:B------:R-:W1:Y:S03]  /*a790*/  @P1 LDC R20, c[0x0][0xbf0] ;  /* 0x0002fc00ff141b82 */ /* 0x000e660000000800 */
[----:B------:R-:W-:Y:S01]  /*a7a0*/  IMAD.U32 R15, RZ, RZ, UR7 ;  /* 0x00000007ff0f7e24 */ /* 0x000fe2000f8e00ff */
[----:B--2---:R-:W-:Y:S01]  /*a7b0*/  @P2 R2UR UR4, R5 ;  /* 0x00000000050422ca */ /* 0x004fe200000e0000 */
[----:B------:R-:W-:-:S06]  /*a7c0*/  IMAD.U32 R5, RZ, RZ, UR8 ;  /* 0x00000008ff057e24 */ /* 0x000fcc000f8e00ff */
[----:B------:R2:W5:Y:S01]  /*a7d0*/  @P0 LDG.E R5, desc[UR48][R14.64] ;  /* 0x000000300e050981 */ /* 0x000562000c1e1900 */
[----:B01----:R-:W-:Y:S07]  /*a7e0*/  @P0 BRA `(.L_x_309) ;  /* 0x0000000000100947 */ /* 0x003fee0003800000 */
[----:B------:R-:W-:Y:S05]  /*a7f0*/  @!P2 BRA `(.L_x_309) ;  /* 0x00000000000ca947 */ /* 0x000fea0003800000 */
[----:B------:R-:W3:Y:S04]  /*a800*/  LDG.E R12, desc[UR48][R8.64] ;  /* 0x00000030080c7981 */ /* 0x000ee8000c1e1900 */
[----:B-----5:R-:W3:Y:S02]  /*a810*/  LDG.E R5, desc[UR48][R8.64+0x4] ;  /* 0x0000043008057981 */ /* 0x020ee4000c1e1900 */
[----:B---3--:R-:W-:-:S07]  /*a820*/  IMAD.IADD R5, R5, 0x1, -R12 ;  /* 0x0000000105057824 */ /* 0x008fce00078e0a0c */
.L_x_309:
[----:B------:R-:W-:Y:S01]  /*a830*/  USHF.R.S32.HI UR14, URZ, 0x1f, UR40 ;  /* 0x0000001f3f0e7899 */ /* 0x000fe20008011428 */
[----:B------:R-:W-:Y:S01]  /*a840*/  IMAD R13, R13, 0x80, R170 ;  /* 0x000000800d0d7824 */ /* 0x000fe200078e02aa */
[----:B------:R-:W-:Y:S01]  /*a850*/  ULDC.64 UR12, c[0x0][0xb90] ;  /* 0x0002e400000c7ab9 */ /* 0x000fe20000000a00 */
[----:B------:R-:W-:Y:S01]  /*a860*/  USHF.R.S32.HI UR9, URZ, 0x1f, UR4 ;  /* 0x0000001f3f097899 */ /* 0x000fe20008011404 */
[----:B-----5:R-:W-:Y:S01]  /*a870*/  IMAD R53, R5, R50, RZ ;  /* 0x0000003205357224 */ /* 0x020fe200078e02ff */
[----:B------:R-:W-:Y:S01]  /*a880*/  UIMAD UR10, UR14, UR12, URZ ;  /* 0x0000000c0e0a72a4 */ /* 0x000fe2000f8e023f */
[----:B------:R-:W-:Y:S01]  /*a890*/  @P1 IMAD.HI.U32 R9, R13, R10, RZ ;  /* 0x0000000a0d091227 */ /* 0x000fe200078e00ff */
[----:B------:R-:W-:Y:S01]  /*a8a0*/  UMOV UR8, UR4 ;  /* 0x0000000400087c82 */ /* 0x000fe20008000000 */
[----:B------:R-:W-:Y:S02]  /*a8b0*/  USEL UR37, UR37, URZ, !UP0 ;  /* 0x0000003f25257287 */ /* 0x000fe4000c000000 */
[----:B------:R-:W-:Y:S01]  /*a8c0*/  UIMAD.WIDE.U32 UR6, UR40, UR12, UR8 ;  /* 0x0000000c280672a5 */ /* 0x000fe2000f8e0008 */
[----:B------:R-:W-:Y:S01]  /*a8d0*/  IMAD.MOV.U32 R8, RZ, RZ, R13 ;  /* 0x000000ffff087224 */ /* 0x000fe200078e000d */
[----:B------:R-:W-:Y:S01]  /*a8e0*/  UIMAD UR10, UR40, UR13, UR10 ;  /* 0x0000000d280a72a4 */ /* 0x000fe2000f8e020a */
[----:B------:R-:W-:Y:S01]  /*a8f0*/  @P1 SHF.R.U32.HI R8, RZ, R20, R9 ;  /* 0x00000014ff081219 */ /* 0x000fe20000011609 */
[----:B------:R-:W-:Y:S01]  /*a900*/  USEL UR36, UR36, URZ, !UP0 ;  /* 0x0000003f24247287 */ /* 0x000fe2000c000000 */
[----:B------:R-:W-:Y:S01]  /*a910*/  IMAD R9, R18, 0x40, R2 ;  /* 0x0000004012097824 */ /* 0x000fe200078e0202 */
[----:B------:R-:W-:Y:S01]  /*a920*/  ULDC.64 UR12, c[0x0][0xb98] ;  /* 0x0002e600000c7ab9 */ /* 0x000fe20000000a00 */
[----:B------:R-:W-:Y:S01]  /*a930*/  UIADD3 UR7, UR7, UR10, URZ ;  /* 0x0000000a07077290 */ /* 0x000fe2000fffe03f */
[----:B------:R-:W-:Y:S01]  /*a940*/  IMAD.MOV R11, RZ, RZ, -R8 ;  /* 0x000000ffff0b7224 */ /* 0x000fe200078e0a08 */
[----:B------:R-:W-:Y:S01]  /*a950*/  UIMAD UR8, UR37, UR12, URZ ;  /* 0x0000000c250872a4 */ /* 0x000fe2000f8e023f */
[----:B------:R-:W-:Y:S01]  /*a960*/  IMAD.WIDE R6, R9, 0x2, R6 ;  /* 0x0000000209067825 */ /* 0x000fe200078e0206 */
[----:B------:R-:W-:Y:S01]  /*a970*/  UIMAD.WIDE.U32 UR6, UR36, UR12, UR6 ;  /* 0x0000000c240672a5 */ /* 0x000fe2000f8e0006 */
[----:B------:R-:W-:Y:S01]  /*a980*/  SHF.R.S32.HI R9, RZ, 0x1f, R8 ;  /* 0x0000001fff097819 */ /* 0x000fe20000011408 */
[----:B------:R-:W-:Y:S01]  /*a990*/  UIMAD UR8, UR36, UR13, UR8 ;  /* 0x0000000d240872a4 */ /* 0x000fe2000f8e0208 */
[----:B------:R-:W-:Y:S01]  /*a9a0*/  IMAD R11, R50, R11, R13 ;  /* 0x0000000b320b7224 */ /* 0x000fe200078e020d */
[----:B--2---:R-:W-:Y:S01]  /*a9b0*/  IADD3 R15, P3, R6, 0x2000, RZ ;  /* 0x00002000060f7810 */ /* 0x004fe20007f7e0ff */
[----:B------:R-:W-:Y:S01]  /*a9c0*/  ULDC.64 UR10, c[0x0][0xaa0] ;  /* 0x0002a800000a7ab9 */ /* 0x000fe20000000a00 */
[----:B------:R-:W-:-:S02]  /*a9d0*/  IADD3 R8, P2, R8, UR6, RZ ;  /* 0x0000000608087c10 */ /* 0x000fc4000ff5e0ff */
[----:B------:R-:W-:Y:S01]  /*a9e0*/  IMAD.U32 R10, RZ, RZ, UR8 ;  /* 0x00000008ff0a7e24 */ /* 0x000fe2000f8e00ff */
[----:B------:R-:W-:Y:S02]  /*a9f0*/  LOP3.LUT R12, R15, 0x380, RZ, 0xc0, !PT ;  /* 0x000003800f0c7812 */ /* 0x000fe400078ec0ff */
[----:B------:R-:W-:Y:S02]  /*aa00*/  IADD3 R25, P0, R6, 0x1000, RZ ;  /* 0x0000100006197810 */ /* 0x000fe40007f1e0ff */
[----:B------:R-:W-:Y:S01]  /*aa10*/  IADD3.X R9, R9, UR7, R10, P2, !PT ;  /* 0x0000000709097c10 */ /* 0x000fe200097fe40a */
[----:B------:R-:W-:Y:S01]  /*aa20*/  ULDC.64 UR6, c[0x0][0xb88] ;  /* 0x0002e20000067ab9 */ /* 0x000fe20000000a00 */
[----:B------:R-:W-:Y:S02]  /*aa30*/  SHF.R.S32.HI R10, RZ, 0x1f, R11 ;  /* 0x0000001fff0a7819 */ /* 0x000fe4000001140b */
[----:B------:R-:W-:Y:S01]  /*aa40*/  SHF.R.U64 R12, R12, 0x3, RZ ;  /* 0x000000030c0c7819 */ /* 0x000fe200000012ff */
[----:B------:R-:W-:Y:S01]  /*aa50*/  IMAD.WIDE.U32 R8, R11, UR6, R8 ;  /* 0x000000060b087c25 */ /* 0x000fe2000f8e0008 */
[----:B------:R-:W-:-:S02]  /*aa60*/  IADD3 R13, P2, R6, 0x3000, RZ ;  /* 0x00003000060d7810 */ /* 0x000fc40007f5e0ff */
[----:B------:R-:W-:Y:S01]  /*aa70*/  LOP3.LUT R12, R12, R15, RZ, 0x3c, !PT ;  /* 0x0000000f0c0c7212 */ /* 0x000fe200078e3cff */
[----:B------:R-:W-:Y:S01]  /*aa80*/  IMAD R14, R10, UR6, RZ ;  /* 0x000000060a0e7c24 */ /* 0x000fe2000f8e02ff */
[----:B------:R-:W-:Y:S02]  /*aa90*/  LOP3.LUT R24, R25, 0x380, RZ, 0xc0, !PT ;  /* 0x0000038019187812 */ /* 0x000fe400078ec0ff */
[----:B------:R-:W-:Y:S01]  /*aaa0*/  LOP3.LUT R10, R13, 0x380, RZ, 0xc0, !PT ;  /* 0x000003800d0a7812 */ /* 0x000fe200078ec0ff */
[----:B------:R-:W-:Y:S01]  /*aab0*/  IMAD R15, R11, UR7, R14 ;  /* 0x000000070b0f7c24 */ /* 0x000fe2000f8e020e */
[----:B------:R-:W-:Y:S01]  /*aac0*/  ULDC.64 UR6, c[0x0][0xb50] ;  /* 0x0002d40000067ab9 */ /* 0x000fe20000000a00 */
[----:B------:R-:W-:Y:S01]  /*aad0*/  SHF.R.U64 R24, R24, 0x3, RZ ;  /* 0x0000000318187819 */ /* 0x000fe200000012ff */
[----:B------:R-:W-:Y:S01]  /*aae0*/  IMAD.X R11, RZ, RZ, R7, P2 ;  /* 0x000000ffff0b7224 */ /* 0x000fe200010e0607 */
[----:B------:R-:W-:Y:S01]  /*aaf0*/  SHF.R.U64 R10, R10, 0x3, RZ ;  /* 0x000000030a0a7819 */ /* 0x000fe200000012ff */
[----:B------:R-:W-:Y:S01]  /*ab00*/  IMAD.IADD R9, R9, 0x1, R15 ;  /* 0x0000000109097824 */ /* 0x000fe200078e020f */
[----:B------:R-:W-:-:S02]  /*ab10*/  LEA R15, P4, R8, UR6, 0x2 ;  /* 0x00000006080f7c11 */ /* 0x000fc4000f8810ff */
[----:B------:R-:W-:Y:S01]  /*ab20*/  LOP3.LUT R24, R24, R25, RZ, 0x3c, !PT ;  /* 0x0000001918187212 */ /* 0x000fe200078e3cff */
[----:B------:R-:W-:Y:S01]  /*ab30*/  IMAD.X R25, RZ, RZ, R7, P0 ;  /* 0x000000ffff197224 */ /* 0x000fe200000e0607 */
[----:B------:R-:W-:Y:S01]  /*ab40*/  LEA.HI.X R26, R8, UR7, R9, 0x2, P4 ;  /* 0x00000007081a7c11 */ /* 0x000fe2000a0f1409 */
[----:B------:R-:W-:Y:S01]  /*ab50*/  IMAD.U32 R9, RZ, RZ, UR39 ;  /* 0x00000027ff097e24 */ /* 0x000fe2000f8e00ff */
[----:B------:R-:W-:Y:S01]  /*ab60*/  SHFL.IDX PT, R20, R15, RZ, 0x1c1f ;  /* 0x001c1fff0f147589 */ /* 0x000fe200000e0000 */
[----:B------:R-:W-:Y:S01]  /*ab70*/  LOP3.LUT R10, R10, R13, RZ, 0x3c, !PT ;  /* 0x0000000d0a0a7212 */ /* 0x000fe200078e3cff */
[----:B------:R-:W-:Y:S01]  /*ab80*/  IMAD.X R13, RZ, RZ, R7, P3 ;  /* 0x000000ffff0d7224 */ /* 0x000fe200018e0607 */
[----:B------:R-:W-:Y:S01]  /*ab90*/  LOP3.LUT P0, RZ, R19, 0x3, RZ, 0xc0, !PT ;  /* 0x0000000313ff7812 */ /* 0x000fe2000780c0ff */
[----:B------:R-:W0:Y:S01]  /*aba0*/  SHFL.IDX PT, R21, R26, RZ, 0x1c1f ;  /* 0x001c1fff1a157589 */ /* 0x000e2200000e0000 */
[----:B------:R-:W-:Y:S01]  /*abb0*/  IMAD R28, R9, 0x80, R168 ;  /* 0x00000080091c7824 */ /* 0x000fe200078e02a8 */
[----:B------:R-:W-:-:S02]  /*abc0*/  IADD3 R14, P3, R6, 0x7000, RZ ;  /* 0x00007000060e7810 */ /* 0x000fc40007f7e0ff */
[----:B------:R-:W-:Y:S01]  /*abd0*/  SHFL.IDX PT, R48, R15, 0x1, 0x1c1f ;  /* 0x003c1f000f307f89 */ /* 0x000fe200000e0000 */
[C---:B------:R-:W-:Y:S01]  /*abe0*/  VIADD R8, R28.reuse, 0x8 ;  /* 0x000000081c087836 */ /* 0x040fe20000000000 */
[-C--:B------:R-:W-:Y:S01]  /*abf0*/  ISETP.GE.OR P2, PT, R28, R53.reuse, P0 ;  /* 0x000000351c00720c */ /* 0x080fe20000746670 */
[----:B------:R-:W-:Y:S01]  /*ac00*/  IMAD.X R29, RZ, RZ, R7, P3 ;  /* 0x000000ffff1d7224 */ /* 0x000fe200018e0607 */
[----:B------:R-:W1:Y:S01]  /*ac10*/  SHFL.IDX PT, R49, R26, 0x1, 0x1c1f ;  /* 0x003c1f001a317f89 */ /* 0x000e6200000e0000 */
[----:B------:R-:W-:Y:S02]  /*ac20*/  LOP3.LUT R5, R14, 0x380, RZ, 0xc0, !PT ;  /* 0x000003800e057812 */ /* 0x000fe400078ec0ff */
[----:B------:R-:W-:Y:S02]  /*ac30*/  ISETP.GE.OR P0, PT, R8, R53, P0 ;  /* 0x000000350800720c */ /* 0x000fe40000706670 */
[C---:B------:R-:W-:Y:S02]  /*ac40*/  IADD3 R45, P6, R6.reuse, 0x4000, RZ ;  /* 0x00004000062d7810 */ /* 0x040fe40007fde0ff */
[----:B------:R-:W-:-:S02]  /*ac50*/  IADD3 R41, P5, R6, 0x5000, RZ ;  /* 0x0000500006297810 */ /* 0x000fc40007fbe0ff */
[C---:B------:R-:W-:Y:S02]  /*ac60*/  IADD3 R37, P4, R6.reuse, 0x6000, RZ ;  /* 0x0000600006257810 */ /* 0x040fe40007f9e0ff */
[----:B------:R-:W-:Y:S02]  /*ac70*/  LOP3.LUT R9, R6, 0x380, RZ, 0xc0, !PT ;  /* 0x0000038006097812 */ /* 0x000fe400078ec0ff */
[----:B------:R-:W-:Y:S02]  /*ac80*/  SHF.R.U64 R5, R5, 0x3, RZ ;  /* 0x0000000305057819 */ /* 0x000fe400000012ff */
[----:B------:R-:W-:Y:S01]  /*ac90*/  LOP3.LUT R44, R45, 0x380, RZ, 0xc0, !PT ;  /* 0x000003802d2c7812 */ /* 0x000fe200078ec0ff */
[----:B0-----:R-:W-:Y:S01]  /*aca0*/  @!P2 ST.E desc[UR48][R20.64], R3 ;  /* 0x000000031400a985 */ /* 0x001fe2000c101930 */
[----:B------:R-:W-:Y:S02]  /*acb0*/  LOP3.LUT R40, R41, 0x380, RZ, 0xc0, !PT ;  /* 0x0000038029287812 */ /* 0x000fe400078ec0ff */
[----:B------:R-:W-:-:S02]  /*acc0*/  LOP3.LUT R36, R37, 0x380, RZ, 0xc0, !PT ;  /* 0x0000038025247812 */ /* 0x000fc400078ec0ff */
[----:B------:R-:W-:Y:S02]  /*acd0*/  SHF.R.U64 R9, R9, 0x3, RZ ;  /* 0x0000000309097819 */ /* 0x000fe400000012ff */
[----:B------:R-:W-:Y:S01]  /*ace0*/  SHF.R.U64 R44, R44, 0x3, RZ ;  /* 0x000000032c2c7819 */ /* 0x000fe200000012ff */
[----:B-1----:R0:W-:Y:S01]  /*acf0*/  @!P0 ST.E desc[UR48][R48.64], R0 ;  /* 0x0000000030008985 */ /* 0x0021e2000c101930 */
[----:B------:R-:W-:Y:S02]  /*ad00*/  SHF.R.U64 R40, R40, 0x3, RZ ;  /* 0x0000000328287819 */ /* 0x000fe400000012ff */
[----:B------:R-:W-:Y:S02]  /*ad10*/  SHF.R.U64 R36, R36, 0x3, RZ ;  /* 0x0000000324247819 */ /* 0x000fe400000012ff */
[----:B------:R-:W-:Y:S01]  /*ad20*/  LOP3.LUT R28, R5, R14, RZ, 0x3c, !PT ;  /* 0x0000000e051c7212 */ /* 0x000fe200078e3cff */
[----:B------:R-:W-:Y:S01]  /*ad30*/  UIMAD UR8, UR9, UR10, URZ ;  /* 0x0000000a090872a4 */ /* 0x000fe2000f8e023f */
[----:B------:R-:W-:Y:S01]  /*ad40*/  LOP3.LUT R6, R9, R6, RZ, 0x3c, !PT ;  /* 0x0000000609067212 */ /* 0x000fe200078e3cff */
[----:B------:R-:W1:Y:S01]  /*ad50*/  @P1 LDC R5, c[0x0][0xbec] ;  /* 0x0002fb00ff051b82 */ /* 0x000e620000000800 */
[----:B------:R-:W-:Y:S01]  /*ad60*/  LOP3.LUT R44, R44, R45, RZ, 0x3c, !PT ;  /* 0x0000002d2c2c7212 */ /* 0x000fe200078e3cff */
[--C-:B------:R-:W-:Y:S01]  /*ad70*/  IMAD.X R45, RZ, RZ, R7.reuse, P6 ;  /* 0x000000ffff2d7224 */ /* 0x100fe200030e0607 */
[----:B------:R-:W-:Y:S01]  /*ad80*/  LOP3.LUT R40, R40, R41, RZ, 0x3c, !PT ;  /* 0x0000002928287212 */ /* 0x000fe200078e3cff */
[--C-:B------:R-:W-:Y:S01]  /*ad90*/  IMAD.X R41, RZ, RZ, R7.reuse, P5 ;  /* 0x000000ffff297224 */ /* 0x100fe200028e0607 */
[----:B------:R-:W-:Y:S01]  /*ada0*/  LOP3.LUT R36, R36, R37, RZ, 0x3c, !PT ;  /* 0x0000002524247212 */ /* 0x000fe200078e3cff */
[----:B------:R-:W-:Y:S01]  /*adb0*/  IMAD.X R37, RZ, RZ, R7, P4 ;  /* 0x000000ffff257224 */ /* 0x000fe200020e0607 */
[----:B------:R2:W5:Y:S01]  /*adc0*/  LD.E.128 R32, desc[UR48][R6.64] ;  /* 0x0000003006207980 */ /* 0x000562000c101d00 */
[----:B------:R-:W-:-:S02]  /*add0*/  UIMAD.WIDE.U32 UR6, UR4, UR10, URZ ;  /* 0x0000000a040672a5 */ /* 0x000fc4000f8e003f */
[----:B------:R-:W-:Y:S01]  /*ade0*/  UIMAD UR8, UR4, UR11, UR8 ;  /* 0x0000000b040872a4 */ /* 0x000fe2000f8e0208 */
[----:B0-----:R-:W-:Y:S01]  /*adf0*/  IMAD R0, R17, 0x20, R18 ;  /* 0x0000002011007824 */ /* 0x001fe200078e0212 */
[----:B------:R-:W5:Y:S01]  /*ae00*/  LD.E.128 R24, desc[UR48][R24.64] ;  /* 0x0000003018187980 */ /* 0x000f62000c101d00 */
[----:B------:R-:W-:Y:S01]  /*ae10*/  ULDC.64 UR10, c[0x0][0xae8] ;  /* 0x0002ba00000a7ab9 */ /* 0x000fe20000000a00 */
[----:B------:R-:W-:Y:S02]  /*ae20*/  IMAD.U32 R3, RZ, RZ, UR39 ;  /* 0x00000027ff037e24 */ /* 0x000fe4000f8e00ff */
[----:B------:R-:W5:Y:S01]  /*ae30*/  LD.E.128 R12, desc[UR48][R12.64] ;  /* 0x000000300c0c7980 */ /* 0x000f62000c101d00 */
[----:B--2---:R-:W0:Y:S01]  /*ae40*/  @P1 LDC R7, c[0x0][0xbf0] ;  /* 0x0002fc00ff071b82 */ /* 0x004e220000000800 */
[----:B------:R-:W-:Y:S02]  /*ae50*/  UIADD3 UR7, UR7, UR8, URZ ;  /* 0x0000000807077290 */ /* 0x000fe4000fffe03f */
[----:B------:R-:W-:Y:S01]  /*ae60*/  UIMAD UR4, UR14, UR10, URZ ;  /* 0x0000000a0e0472a4 */ /* 0x000fe2000f8e023f */
[----:B------:R-:W-:Y:S01]  /*ae70*/  IMAD R20, R3, 0x80, R0 ;  /* 0x0000008003147824 */ /* 0x000fe200078e0200 */
[----:B------:R-:W-:Y:S01]  /*ae80*/  UIMAD.WIDE.U32 UR6, UR40, UR10, UR6 ;  /* 0x0000000a280672a5 */ /* 0x000fe2000f8e0006 */
[----:B------:R-:W5:Y:S01]  /*ae90*/  LD.E.128 R8, desc[UR48][R10.64] ;  /* 0x000000300a087980 */ /* 0x000f62000c101d00 */
[----:B------:R-:W-:Y:S01]  /*aea0*/  UIMAD UR4, UR40, UR11, UR4 ;  /* 0x0000000b280472a4 */ /* 0x000fe2000f8e0204 */
[----:B-1----:R-:W-:Y:S01]  /*aeb0*/  @P1 IMAD.HI.U32 R0, R20, R5, RZ ;  /* 0x0000000514001227 */ /* 0x002fe200078e00ff */
[----:B------:R-:W-:Y:S01]  /*aec0*/  ULDC.64 UR8, c[0x0][0xaf0] ;  /* 0x0002bc0000087ab9 */ /* 0x000fe20000000a00 */
[----:B------:R-:W5:Y:S01]  /*aed0*/  LD.E.128 R44, desc[UR48][R44.64] ;  /* 0x000000302c2c7980 */ /* 0x000f62000c101d00 */
[----:B------:R-:W-:-:S02]  /*aee0*/  UIADD3 UR7, UR7, UR4, URZ ;  /* 0x0000000407077290 */ /* 0x000fc4000fffe03f */
[----:B------:R-:W-:Y:S01]  /*aef0*/  UIMAD UR4, UR37, UR8, URZ ;  /* 0x00000008250472a4 */ /* 0x000fe2000f8e023f */
[----:B------:R-:W-:Y:S01]  /*af00*/  IMAD.MOV.U32 R3, RZ, RZ, R20 ;  /* 0x000000ffff037224 */ /* 0x000fe200078e0014 */
[----:B------:R-:W-:Y:S01]  /*af10*/  UIMAD.WIDE.U32 UR6, UR36, UR8, UR6 ;  /* 0x00000008240672a5 */ /* 0x000fe2000f8e0006 */
[----:B------:R-:W5:Y:S01]  /*af20*/  LD.E.128 R40, desc[UR48][R40.64] ;  /* 0x0000003028287980 */ /* 0x000f62000c101d00 */
[----:B------:R-:W-:-:S03]  /*af30*/  UIMAD UR4, UR36, UR9, UR4 ;  /* 0x00000009240472a4 */ /* 0x000fc6000f8e0204 */
[----:B------:R-:W5:Y:S01]  /*af40*/  LD.E.128 R36, desc[UR48][R36.64] ;  /* 0x0000003024247980 */ /* 0x000f62000c101d00 */
[----:B0-----:R-:W-:Y:S01]  /*af50*/  @P1 SHF.R.U32.HI R3, RZ, R7, R0 ;  /* 0x00000007ff031219 */ /* 0x001fe20000011600 */
[----:B------:R-:W-:Y:S01]  /*af60*/  UIADD3 UR4, UR7, UR4, URZ ;  /* 0x0000000407047290 */ /* 0x000fe2000fffe03f */
[----:B------:R-:W-:Y:S01]  /*af70*/  IMAD.U32 R6, RZ, RZ, UR6 ;  /* 0x00000006ff067e24 */ /* 0x000fe2000f8e00ff */
[----:B------:R-:W5:Y:S01]  /*af80*/  LD.E.128 R28, desc[UR48][R28.64] ;  /* 0x000000301c1c7980 */ /* 0x000f62000c101d00 */
[--C-:B------:R-:W-:Y:S01]  /*af90*/  SHF.R.S32.HI R0, RZ, 0x1f, R3.reuse ;  /* 0x0000001fff007819 */ /* 0x100fe20000011403 */
[----:B------:R-:W-:Y:S01]  /*afa0*/  IMAD.MOV R5, RZ, RZ, -R3 ;  /* 0x000000ffff057224 */ /* 0x000fe200078e0a03 */
[----:B------:R-:W-:Y:S01]  /*afb0*/  BSSY B1, `(.L_x_310) ;  /* 0x000002e000017945 */ /* 0x000fe20003800000 */
[----:B------:R-:W-:Y:S01]  /*afc0*/  IMAD.U32 R7, RZ, RZ, UR7 ;  /* 0x00000007ff077e24 */ /* 0x000fe2000f8e00ff */
[----:B------:R-:W-:Y:S01]  /*afd0*/  ULDC.64 UR6, c[0x0][0xae0] ;  /* 0x0002b80000067ab9 */ /* 0x000fe20000000a00 */
[----:B------:R-:W-:Y:S01]  /*afe0*/  IMAD R5, R50, R5, R20 ;  /* 0x0000000532057224 */ /* 0x000fe200078e0214 */
[----:B------:R-:W-:Y:S01]  /*aff0*/  @!PT LDS RZ, [RZ] ;  /* 0x00000000fffff984 */ /* 0x000fe20000000800 */
[----:B------:R-:W-:Y:S01]  /*b000*/  @!PT LDS RZ, [RZ] ;  /* 0x00000000fffff984 */ /* 0x000fe20000000800 */
[----:B------:R-:W-:Y:S01]  /*b010*/  @!PT LDS RZ, [RZ] ;  /* 0x00000000fffff984 */ /* 0x000fe20000000800 */
[----:B------:R-:W-:Y:S01]  /*b020*/  @!PT LDS RZ, [RZ] ;  /* 0x00000000fffff984 */ /* 0x000fe20000000800 */
[----:B------:R0:W-:Y:S06]  /*b030*/  MEMBAR.ALL.CTA ;  /* 0x0000000000007992 */ /* 0x0001ec0000008000 */
[----:B0-----:R-:W0:Y:S01]  /*b040*/  FENCE.VIEW.ASYNC.S ;  /* 0x00000000000073c6 */ /* 0x001e220000000000 */
[----:B------:R-:W-:-:S02]  /*b050*/  IMAD R0, R0, UR6, RZ ;  /* 0x0000000600007c24 */ /* 0x000fc4000f8e02ff */
[----:B------:R-:W-:Y:S02]  /*b060*/  IMAD.U32 R7, RZ, RZ, UR4 ;  /* 0x00000004ff077e24 */ /* 0x000fe4000f8e00ff */
[C---:B------:R-:W-:Y:S01]  /*b070*/  IMAD R21, R3.reuse, UR7, R0 ;  /* 0x0000000703157c24 */ /* 0x040fe2000f8e0200 */
[----:B------:R-:W-:Y:S01]  /*b080*/  SHF.R.S32.HI R0, RZ, 0x1f, R5 ;  /* 0x0000001fff007819 */ /* 0x000fe20000011405 */
[----:B------:R-:W-:Y:S01]  /*b090*/  IMAD.WIDE.U32 R6, R3, UR6, R6 ;  /* 0x0000000603067c25 */ /* 0x000fe2000f8e0006 */
[----:B------:R-:W-:-:S03]  /*b0a0*/  ULDC.64 UR6, c[0x0][0xad8] ;  /* 0x0002b60000067ab9 */ /* 0x000fc60000000a00 */
[----:B------:R-:W-:Y:S02]  /*b0b0*/  IMAD.U32 R49, RZ, RZ, UR39 ;  /* 0x00000027ff317e24 */ /* 0x000fe4000f8e00ff */
[----:B------:R-:W-:Y:S02]  /*b0c0*/  IMAD.IADD R7, R7, 0x1, R21 ;  /* 0x0000000107077824 */ /* 0x000fe400078e0215 */
[----:B------:R-:W-:Y:S02]  /*b0d0*/  IMAD R20, R0, UR6, RZ ;  /* 0x0000000600147c24 */ /* 0x000fe4000f8e02ff */
[----:B------:R-:W-:Y:S02]  /*b0e0*/  IMAD R48, R49, 0x80, R18 ;  /* 0x0000008031307824 */ /* 0x000fe400078e0212 */
[C---:B------:R-:W-:Y:S02]  /*b0f0*/  IMAD R3, R5.reuse, UR7, R20 ;  /* 0x0000000705037c24 */ /* 0x040fe4000f8e0214 */
[----:B------:R-:W-:Y:S01]  /*b100*/  IMAD.WIDE.U32 R6, R5, UR6, R6 ;  /* 0x0000000605067c25 */ /* 0x000fe2000f8e0006 */
[----:B------:R-:W-:Y:S01]  /*b110*/  ISETP.GE.AND P2, PT, R48, R53, PT ;  /* 0x000000353000720c */ /* 0x000fe20003f46270 */
[----:B------:R-:W-:-:S02]  /*b120*/  ULDC.64 UR6, c[0x0][0xa80] ;  /* 0x0002a00000067ab9 */ /* 0x000fc40000000a00 */
[----:B------:R-:W-:Y:S01]  /*b130*/  IMAD.IADD R3, R7, 0x1, R3 ;  /* 0x0000000107037824 */ /* 0x000fe200078e0203 */
[----:B------:R-:W-:Y:S01]  /*b140*/  LEA R20, P3, R6, UR6, 0x1 ;  /* 0x0000000606147c11 */ /* 0x000fe2000f8608ff */
[----:B------:R-:W-:Y:S02]  /*b150*/  VIADD R4, R4, 0x29820 ;  /* 0x0002982004047836 */ /* 0x000fe40000000000 */
[----:B------:R-:W-:Y:S01]  /*b160*/  VIADD R0, R48, 0x20 ;  /* 0x0000002030007836 */ /* 0x000fe20000000000 */
[----:B------:R-:W-:Y:S01]  /*b170*/  LEA.HI.X R3, R6, UR7, R3, 0x1, P3 ;  /* 0x0000000706037c11 */ /* 0x000fe200098f0c03 */
[----:B0-----:R0:W1:Y:S01]  /*b180*/  SHFL.IDX PT, R5, R20, RZ, 0x181f ;  /* 0x00181fff14057589 */ /* 0x00106200000e0000 */
[----:B------:R-:W-:Y:S02]  /*b190*/  PRMT R4, RZ, 0x654, R4 ;  /* 0x00000654ff047816 */ /* 0x000fe40000000004 */
[-C--:B------:R-:W-:Y:S01]  /*b1a0*/  ISETP.GE.AND P0, PT, R0, R53.reuse, PT ;  /* 0x000000350000720c */ /* 0x080fe20003f06270 */
[----:B------:R-:W-:Y:S01]  /*b1b0*/  VIADD R0, R48, 0x40 ;  /* 0x0000004030007836 */ /* 0x000fe20000000000 */
[----:B------:R0:W-:Y:S01]  /*b1c0*/  SYNCS.ARRIVE.TRANS64.RED.A1T0 RZ, [R4+URZ], RZ ;  /* 0x000000ff04ff79a7 */ /* 0x0001e2000810043f */
[----:B------:R0:W2:Y:S03]  /*b1d0*/  SHFL.IDX PT, R7, R3, RZ, 0x181f ;  /* 0x00181fff03077589 */ /* 0x0000a600000e0000 */
[----:B------:R-:W-:Y:S01]  /*b1e0*/  ISETP.GE.AND P1, PT, R0, R53, PT ;  /* 0x000000350000720c */ /* 0x000fe20003f26270 */
[----:B------:R-:W-:-:S12]  /*b1f0*/  @P2 BRA `(.L_x_311) ;  /* 0x0000000000242947 */ /* 0x000fd80003800000 */
[----:B------:R-:W-:Y:S02]  /*b200*/  ULDC UR4, c[0x0][0xac8] ;  /* 0x0002b20000047ab9 */ /* 0x000fe40000000800 */
[----:B------:R-:W-:Y:S02]  /*b210*/  ISETP.GE.AND P2, PT, R2, UR4, PT ;  /* 0x0000000402007c0c */ /* 0x000fe4000bf46270 */
[----:B------:R-:W-:-:S11]  /*b220*/  ISETP.GE.AND P3, PT, R16, UR4, PT ;  /* 0x0000000410007c0c */ /* 0x000fd6000bf66270 */
[-C--:B01----:R-:W-:Y:S02]  /*b230*/  @!P2 LEA R4, P4, R2, R5.reuse, 0x1 ;  /* 0x000000050204a211 */ /* 0x083fe400078808ff */
[----:B------:R-:W-:Y:S02]  /*b240*/  @!P3 LEA R6, P5, R16, R5, 0x1 ;  /* 0x000000051006b211 */ /* 0x000fe400078a08ff */
[-C--:B--2---:R-:W-:Y:S02]  /*b250*/  @!P2 LEA.HI.X R5, R2, R7.reuse, R193, 0x1, P4 ;  /* 0x000000070205a211 */ /* 0x084fe400020f0cc1 */
[----:B------:R-:W-:-:S03]  /*b260*/  @!P3 LEA.HI.X R7, R16, R7, R192, 0x1, P5 ;  /* 0x000000071007b211 */ /* 0x000fc600028f0cc0 */
[----:B-----5:R3:W-:Y:S04]  /*b270*/  @!P2 ST.E.128 desc[UR48][R4.64], R32 ;  /* 0x000000200400a985 */ /* 0x0207e8000c101d30 */
[----:B------:R3:W-:Y:S02]  /*b280*/  @!P3 ST.E.128 desc[UR48][R6.64], R44 ;  /* 0x0000002c0600b985 */ /* 0x0007e4000c101d30 */
.L_x_311:
[----:B------:R-:W-:Y:S05]  /*b290*/  BSYNC B1 ;  /* 0x0000000000017941 */ /* 0x000fea0003800000 */
.L_x_310:
[----:B--23--:R2:W3:Y:S01]  /*b2a0*/  SHFL.IDX PT, R7, R3, 0x1, 0x181f ;  /* 0x00381f0003077f89 */ /* 0x00c4e200000e0000 */
[----:B------:R-:W-:Y:S03]  /*b2b0*/  BSSY B1, `(.L_x_312) ;  /* 0x000000c000017945 */ /* 0x000fe60003800000 */
[----:B-1----:R2:W1:Y:S01]  /*b2c0*/  SHFL.IDX PT, R5, R20, 0x1, 0x181f ;  /* 0x00381f0014057f89 */ /* 0x00246200000e0000 */
[----:B------:R-:W-:Y:S05]  /*b2d0*/  @P0 BRA `(.L_x_313) ;  /* 0x0000000000240947 */ /* 0x000fea0003800000 */
[----:B------:R-:W-:Y:S02]  /*b2e0*/  ULDC UR4, c[0x0][0xac8] ;  /* 0x0002b20000047ab9 */ /* 0x000fe40000000800 */
[----:B------:R-:W-:Y:S02]  /*b2f0*/  ISETP.GE.AND P3, PT, R2, UR4, PT ;  /* 0x0000000402007c0c */ /* 0x000fe4000bf66270 */
[----:B------:R-:W-:-:S11]  /*b300*/  ISETP.GE.AND P4, PT, R16, UR4, PT ;  /* 0x0000000410007c0c */ /* 0x000fd6000bf86270 */
[-C--:B01----:R-:W-:Y:S02]  /*b310*/  @!P3 LEA R4, P0, R2, R5.reuse, 0x1 ;  /* 0x000000050204b211 */ /* 0x083fe400078008ff */
[----:B------:R-:W-:Y:S02]  /*b320*/  @!P4 LEA R6, P2, R16, R5, 0x1 ;  /* 0x000000051006c211 */ /* 0x000fe400078408ff */
[-C--:B---3--:R-:W-:Y:S02]  /*b330*/  @!P3 LEA.HI.X R5, R2, R7.reuse, R193, 0x1, P0 ;  /* 0x000000070205b211 */ /* 0x088fe400000f0cc1 */
[----:B------:R-:W-:-:S03]  /*b340*/  @!P4 LEA.HI.X R7, R16, R7, R192, 0x1, P2 ;  /* 0x000000071007c211 */ /* 0x000fc600010f0cc0 */
[----:B-----5:R4:W-:Y:S04]  /*b350*/  @!P3 ST.E.128 desc[UR48][R4.64], R24 ;  /* 0x000000180400b985 */ /* 0x0209e8000c101d30 */
[----:B------:R4:W-:Y:S02]  /*b360*/  @!P4 ST.E.128 desc[UR48][R6.64], R40 ;  /* 0x000000280600c985 */ /* 0x0009e4000c101d30 */
.L_x_313:
[----:B------:R-:W-:Y:S05]  /*b370*/  BSYNC B1 ;  /* 0x0000000000017941 */ /* 0x000fea0003800000 */
.L_x_312:
[----:B---34-:R3:W4:Y:S01]  /*b380*/  SHFL.IDX PT, R7, R3, 0x2, 0x181f ;  /* 0x00581f0003077f89 */ /* 0x01872200000e0000 */
        /* <DEDUP_REMOVED lines=8> */
[-C--:B----4-:R-:W-:Y:S02]  /*b410*/  @!P2 LEA.HI.X R5, R2, R7.reuse, R193, 0x1, P0 ;  /* 0x000000070205a211 */ /* 0x090fe400000f0cc1 */
[----:B------:R-:W-:-:S03]  /*b420*/  @!P3 LEA.HI.X R7, R16, R7, R192, 0x1, P1 ;  /* 0x000000071007b211 */ /* 0x000fc600008f0cc0 */
[----:B-----5:R0:W-:Y:S04]  /*b430*/  @!P2 ST.E.128 desc[UR48][R4.64], R12 ;  /* 0x0000000c0400a985 */ /* 0x0201e8000c101d30 */
[----:B------:R0:W-:Y:S02]  /*b440*/  @!P3 ST.E.128 desc[UR48][R6.64], R36 ;  /* 0x000000240600b985 */ /* 0x0001e4000c101d30 */
.L_x_315:
[----:B------:R-:W-:Y:S05]  /*b450*/  BSYNC B1 ;  /* 0x0000000000017941 */ /* 0x000fea0003800000 */
.L_x_314:
[----:B------:R-:W-:Y:S01]  /*b460*/  VIADD R0, R48, 0x60 ;  /* 0x0000006030007836 */ /* 0x000fe20000000000 */
[----:B0-23--:R-:W3:Y:S04]  /*b470*/  SHFL.IDX PT, R3, R3, 0x3, 0x181f ;  /* 0x00781f0003037f89 */ /* 0x00dee800000e0000 */
[----:B------:R-:W-:Y:S01]  /*b480*/  ISETP.GE.AND P0, PT, R0, R53, PT ;  /* 0x000000350000720c */ /* 0x000fe20003f06270 */
[----:B----4-:R4:W0:-:S12]  /*b490*/  SHFL.IDX PT, R7, R20, 0x3, 0x181f ;  /* 0x00781f0014077f89 */ /* 0x01081800000e0000 */
[----:B----4-:R-:W-:Y:S05]  /*b4a0*/  @P0 BRA `(.L_x_316) ;  /* 0x0000000c00140947 */ /* 0x010fea0003800000 */
[----:B------:R-:W-:Y:S02]  /*b4b0*/  ULDC UR4, c[0x0][0xac8] ;  /* 0x0002b20000047ab9 */ /* 0x000fe40000000800 */
[----:B------:R-:W-:-:S13]  /*b4c0*/  ISETP.GE.AND P1, PT, R2, UR4, PT ;  /* 0x0000000402007c0c */ /* 0x000fda000bf26270 */
[----:B0-----:R-:W-:-:S04]  /*b4d0*/  @!P1 LEA R4, P0, R2, R7, 0x1 ;  /* 0x0000000702049211 */ /* 0x001fc800078008ff */
[----:B-1-3--:R-:W-:Y:S02]  /*b4e0*/  @!P1 LEA.HI.X R5, R2, R3, R193, 0x1, P0 ;  /* 0x0000000302059211 */ /* 0x00afe400000f0cc1 */
[----:B------:R-:W-:-:S03]  /*b4f0*/  ISETP.GE.AND P0, PT, R16, UR4, PT ;  /* 0x0000000410007c0c */ /* 0x000fc6000bf06270 */
[----:B-----5:R4:W-:Y:S10]  /*b500*/  @!P1 ST.E.128 desc[UR48][R4.64], R8 ;  /* 0x0000000804009985 */ /* 0x0209f4000c101d30 */
[----:B------:R-:W-:Y:S05]  /*b510*/  @P0 BRA `(.L_x_316) ;  /* 0x0000000800f80947 */ /* 0x000fea0003800000 */
[----:B----4-:R-:W-:-:S04]  /*b520*/  LEA R4, P0, R16, R7, 0x1 ;  /* 0x0000000710047211 */ /* 0x010fc800078008ff */
[----:B------:R-:W-:-:S05]  /*b530*/  LEA.HI.X R5, R16, R3, R192, 0x1, P0 ;  /* 0x0000000310057211 */ /* 0x000fca00000f0cc0 */
[----:B------:R0:W-:Y:S01]  /*b540*/  ST.E.128 desc[UR48][R4.64], R28 ;  /* 0x0000001c04007985 */ /* 0x0001e2000c101d30 */
[----:B------:R-:W-:Y:S05]  /*b550*/  BRA `(.L_x_316) ;  /* 0x0000000800e87947 */ /* 0x000fea0003800000 */
.L_x_308:
[----:B------:R-:W-:Y:S01]  /*b560*/  ULDC.64 UR6, c[0x0][0xc00] ;  /* 0x0003000000067ab9 */ /* 0x000fe20000000a00 */
[----:B------:R-:W-:Y:S01]  /*b570*/  ULDC UR4, c[0x0][0xa88] ;  /* 0x0002a20000047ab9 */ /* 0x000fe20000000800 */
[----:B------:R-:W-:Y:S01]  /*b580*/  UISETP.NE.U32.AND UP0, UPT, UR6, URZ, UPT ;  /* 0x0000003f0600728c */ /* 0x000fe2000bf05070 */
[----:B------:R-:W0:Y:S03]  /*b590*/  LDC R11, c[0x0][0xbe8] ;  /* 0x0002fa00ff0b7b82 */ /* 0x000e260000000800 */
[----:B------:R-:W-:-:S03]  /*b5a0*/  UISETP.NE.AND.EX UP0, UPT, UR7, URZ, UPT, UP0 ;  /* 0x0000003f0700728c */ /* 0x000fc6000bf05300 */
[----:B------:R-:W-:Y:S02]  /*b5b0*/  ULDC.64 UR6, c[0x0][0xc00] ;  /* 0x0003000000067ab9 */ /* 0x000fe40000000a00 */
[----:B------:R-:W-:Y:S01]  /*b5c0*/  UIMAD.WIDE UR6, UR36, 0x4, UR6 ;  /* 0x00000004240678a5 */ /* 0x000fe2000f8e0206 */
[----:B------:R-:W-:-:S05]  /*b5d0*/  PLOP3.LUT P2, PT, PT, PT, UP0, 0x80, 0x0 ;  /* 0x000000000000781c */ /* 0x000fca0003f4f008 */
[----:B------:R-:W-:Y:S02]  /*b5e0*/  IMAD.U32 R4, RZ, RZ, UR6 ;  /* 0x00000006ff047e24 */ /* 0x000fe4000f8e00ff */
[----:B------:R-:W-:Y:S01]  /*b5f0*/  IMAD.U32 R5, RZ, RZ, UR7 ;  /* 0x00000007ff057e24 */ /* 0x000fe2000f8e00ff */
[----:B------:R-:W-:Y:S02]  /*b600*/  ULDC.64 UR6, c[0x0][0xc08] ;  /* 0x0003020000067ab9 */ /* 0x000fe40000000a00 */
[----:B------:R-:W-:-:S03]  /*b610*/  UISETP.NE.U32.AND UP1, UPT, UR6, URZ, UPT ;  /* 0x0000003f0600728c */ /* 0x000fc6000bf25070 */
[----:B------:R-:W2:Y:S01]  /*b620*/  @P2 LDG.E R3, desc[UR48][R4.64] ;  /* 0x0000003004032981 */ /* 0x000ea2000c1e1900 */
[----:B------:R-:W-:Y:S01]  /*b630*/  UISETP.NE.AND.EX UP1, UPT, UR7, URZ, UPT, UP1 ;  /* 0x0000003f0700728c */ /* 0x000fe2000bf25310 */
[----:B------:R-:W-:-:S05]  /*b640*/  IMAD.U32 R0, RZ, RZ, UR4 ;  /* 0x00000004ff007e24 */ /* 0x000fca000f8e00ff */
[----:B------:R-:W-:-:S05]  /*b650*/  PLOP3.LUT P3, PT, PT, PT, UP1, 0x80, 0x0 ;  /* 0x000000000000781c */ /* 0x000fca0003f6f018 */
[----:B------:R-:W-:Y:S02]  /*b660*/  @UP1 ULDC.64 UR6, c[0x0][0xc08] ;  /* 0x0003020000061ab9 */ /* 0x000fe40000000a00 */
[----:B------:R-:W-:-:S06]  /*b670*/  @UP1 UIMAD.WIDE UR6, UR36, 0x4, UR6 ;  /* 0x00000004240618a5 */ /* 0x000fcc000f8e0206 */
[----:B------:R-:W-:Y:S02]  /*b680*/  IMAD.U32 R6, RZ, RZ, UR6 ;  /* 0x00000006ff067e24 */ /* 0x000fe4000f8e00ff */
[----:B------:R-:W-:-:S05]  /*b690*/  IMAD.U32 R7, RZ, RZ, UR7 ;  /* 0x00000007ff077e24 */ /* 0x000fca000f8e00ff */
[----:B------:R1:W5:Y:S01]  /*b6a0*/  @P3 LDG.E R0, desc[UR48][R6.64] ;  /* 0x0000003006003981 */ /* 0x000362000c1e1900 */
[----:B0-----:R-:W-:Y:S01]  /*b6b0*/  ISETP.NE.AND P0, PT, R11, 0x1, PT ;  /* 0x000000010b00780c */ /* 0x001fe20003f05270 */
[----:B------:R-:W-:Y:S01]  /*b6c0*/  UMOV UR4, URZ ;  /* 0x0000003f00047c82 */ /* 0x000fe20008000000 */
[----:B------:R-:W-:Y:S01]  /*b6d0*/  USHF.R.S32.HI UR10, URZ, 0x1f, UR40 ;  /* 0x0000001f3f0a7899 */ /* 0x000fe20008011428 */
[----:B------:R-:W-:-:S10]  /*b6e0*/  ISETP.GE.AND P1, PT, R194, 0x80, PT ;  /* 0x00000080c200780c */ /* 0x000fd40003f26270 */
[----:B------:R-:W0:Y:S01]  /*b6f0*/  @P0 LDC R9, c[0x0][0xbec] ;  /* 0x0002fb00ff090b82 */ /* 0x000e220000000800 */
[----:B--2---:R-:W-:-:S13]  /*b700*/  @P2 R2UR UR4, R3 ;  /* 0x00000000030422ca */ /* 0x004fda00000e0000 */
[----:B------:R-:W-:Y:S01]  /*b710*/  USHF.R.S32.HI UR9, URZ, 0x1f, UR4 ;  /* 0x0000001f3f097899 */ /* 0x000fe20008011404 */
[----:B01----:R-:W-:Y:S11]  /*b720*/  @P3 BRA `(.L_x_317) ;  /* 0x0000000000103947 */ /* 0x003ff60003800000 */
[----:B------:R-:W-:Y:S05]  /*b730*/  @!P2 BRA `(.L_x_317) ;  /* 0x00000000000ca947 */ /* 0x000fea0003800000 */
[----:B------:R-:W2:Y:S04]  /*b740*/  LDG.E R3, desc[UR48][R4.64] ;  /* 0x0000003004037981 */ /* 0x000ea8000c1e1900 */
[----:B-----5:R-:W2:Y:S02]  /*b750*/  LDG.E R0, desc[UR48][R4.64+0x4] ;  /* 0x0000043004007981 */ /* 0x020ea4000c1e1900 */
[----:B--2---:R-:W-:-:S07]  /*b760*/  IMAD.IADD R0, R0, 0x1, -R3 ;  /* 0x0000000100007824 */ /* 0x004fce00078e0a03 */
.L_x_317:
[----:B------:R-:W-:Y:S01]  /*b770*/  USEL UR36, UR36, URZ, !UP0 ;  /* 0x0000003f24247287 */ /* 0x000fe2000c000000 */
[----:B------:R-:W-:Y:S01]  /*b780*/  BSSY B1, `(.L_x_318) ;  /* 0x000002d000017945 */ /* 0x000fe20003800000 */
[----:B------:R-:W-:-:S03]  /*b790*/  USEL UR37, UR37, URZ, !UP0 ;  /* 0x0000003f25257287 */ /* 0x000fc6000c000000 */
[----:B------:R-:W-:Y:S09]  /*b7a0*/  @P1 BRA `(.L_x_319) ;  /* 0x0000000000a81947 */ /* 0x000ff20003800000 */
[----:B------:R-:W0:Y:S01]  /*b7b0*/  S2R R4, SR_TID.X ;  /* 0x0000000000047919 */ /* 0x000e220000002100 */
[----:B------:R-:W1:Y:S01]  /*b7c0*/  LDC R6, c[0x0][0xbe8] ;  /* 0x0002fa00ff067b82 */ /* 0x000e620000000800 */
[----:B------:R-:W-:-:S04]  /*b7d0*/  IMAD.U32 R3, RZ, RZ, UR39 ;  /* 0x00000027ff037e24 */ /* 0x000fc8000f8e00ff */
[----:B0-----:R-:W-:Y:S02]  /*b7e0*/  IMAD R3, R3, 0x80, R4 ;  /* 0x0000008003037824 */ /* 0x001fe400078e0204 */
[----:B-1---5:R-:W-:Y:S02]  /*b7f0*/  IMAD R4, R0, R6, RZ ;  /* 0x0000000600047224 */ /* 0x022fe400078e02ff */
[----:B------:R-:W-:-:S05]  /*b800*/  VIADD R5, R3, 0xffffff80 ;  /* 0xffffff8003057836 */ /* 0x000fca0000000000 */
[----:B------:R-:W-:-:S13]  /*b810*/  ISETP.GE.AND P1, PT, R5, R4, PT ;  /* 0x000000040500720c */ /* 0x000fda0003f26270 */
[----:B------:R-:W-:Y:S05]  /*b820*/  @P1 BRA `(.L_x_319) ;  /* 0x0000000000881947 */ /* 0x000fea0003800000 */
[----:B------:R-:W-:Y:S01]  /*b830*/  ISETP.NE.AND P1, PT, R6, 0x1, PT ;  /* 0x000000010600780c */ /* 0x000fe20003f25270 */
[----:B------:R-:W-:Y:S01]  /*b840*/  ULDC.64 UR12, c[0x0][0xb90] ;  /* 0x0002e400000c7ab9 */ /* 0x000fe20000000a00 */
[----:B------:R-:W-:Y:S01]  /*b850*/  UMOV UR6, UR4 ;  /* 0x0000000400067c82 */ /* 0x000fe20008000000 */
[----:B------:R-:W-:Y:S01]  /*b860*/  UIMAD UR8, UR10, UR12, URZ ;  /* 0x0000000c0a0872a4 */ /* 0x000fe2000f8e023f */
[----:B------:R-:W-:Y:S02]  /*b870*/  UMOV UR7, UR9 ;  /* 0x0000000900077c82 */ /* 0x000fe40008000000 */
[----:B------:R-:W-:Y:S02]  /*b880*/  UIMAD.WIDE.U32 UR6, UR40, UR12, UR6 ;  /* 0x0000000c280672a5 */ /* 0x000fe4000f8e0006 */
[----:B------:R-:W-:-:S03]  /*b890*/  UIMAD UR8, UR40, UR13, UR8 ;  /* 0x0000000d280872a4 */ /* 0x000fc6000f8e0208 */
[----:B------:R-:W-:Y:S02]  /*b8a0*/  ULDC.64 UR12, c[0x0][0xb98] ;  /* 0x0002e600000c7ab9 */ /* 0x000fe40000000a00 */
[----:B------:R-:W0:Y:S01]  /*b8b0*/  @P1 LDC R4, c[0x0][0xbec] ;  /* 0x0002fb00ff041b82 */ /* 0x000e220000000800 */
[----:B------:R-:W-:Y:S02]  /*b8c0*/  UIADD3 UR7, UR7, UR8, URZ ;  /* 0x0000000807077290 */ /* 0x000fe4000fffe03f */
[----:B------:R-:W-:Y:S02]  /*b8d0*/  UIMAD UR8, UR37, UR12, URZ ;  /* 0x0000000c250872a4 */ /* 0x000fe4000f8e023f */
[----:B------:R-:W-:Y:S02]  /*b8e0*/  UIMAD.WIDE.U32 UR6, UR36, UR12, UR6 ;  /* 0x0000000c240672a5 */ /* 0x000fe4000f8e0006 */
[----:B------:R-:W-:Y:S01]  /*b8f0*/  UIMAD UR8, UR36, UR13, UR8 ;  /* 0x0000000d240872a4 */ /* 0x000fe2000f8e0208 */
[----:B------:R-:W1:Y:S02]  /*b900*/  @P1 LDC R8, c[0x0][0xbf0] ;  /* 0x0002fc00ff081b82 */ /* 0x000e640000000800 */
[----:B------:R-:W-:Y:S01]  /*b910*/  ULDC.64 UR12, c[0x0][0xb88] ;  /* 0x0002e200000c7ab9 */ /* 0x000fe20000000a00 */
[----:B0-----:R-:W-:-:S04]  /*b920*/  @P1 IMAD.HI.U32 R3, R5, R4, RZ ;  /* 0x0000000405031227 */ /* 0x001fc800078e00ff */
[----:B------:R-:W-:Y:S01]  /*b930*/  IMAD.MOV.U32 R4, RZ, RZ, R5 ;  /* 0x000000ffff047224 */ /* 0x000fe200078e0005 */
[----:B-1----:R-:W-:Y:S01]  /*b940*/  @P1 SHF.R.U32.HI R4, RZ, R8, R3 ;  /* 0x00000008ff041219 */ /* 0x002fe20000011603 */
[----:B------:R-:W-:-:S04]  /*b950*/  IMAD.U32 R8, RZ, RZ, UR8 ;  /* 0x00000008ff087e24 */ /* 0x000fc8000f8e00ff */
[----:B------:R-:W-:-:S04]  /*b960*/  IMAD.MOV R3, RZ, RZ, -R4 ;  /* 0x000000ffff037224 */ /* 0x000fc800078e0a04 */
[----:B------:R-:W-:Y:S01]  /*b970*/  IMAD R3, R6, R3, R5 ;  /* 0x0000000306037224 */ /* 0x000fe200078e0205 */
[----:B------:R-:W-:Y:S02]  /*b980*/  SHF.R.S32.HI R5, RZ, 0x1f, R4 ;  /* 0x0000001fff057819 */ /* 0x000fe40000011404 */
[----:B------:R-:W-:Y:S02]  /*b990*/  IADD3 R4, P1, R4, UR6, RZ ;  /* 0x0000000604047c10 */ /* 0x000fe4000ff3e0ff */
[----:B------:R-:W-:Y:S02]  /*b9a0*/  SHF.R.S32.HI R6, RZ, 0x1f, R3 ;  /* 0x0000001fff067819 */ /* 0x000fe40000011403 */
[----:B------:R-:W-:Y:S01]  /*b9b0*/  IADD3.X R5, R5, UR7, R8, P1, !PT ;  /* 0x0000000705057c10 */ /* 0x000fe20008ffe408 */
[----:B------:R-:W-:Y:S02]  /*b9c0*/  ULDC.64 UR6, c[0x0][0xb50] ;  /* 0x0002d40000067ab9 */ /* 0x000fe40000000a00 */
[----:B------:R-:W-:-:S02]  /*b9d0*/  IMAD R6, R6, UR12, RZ ;  /* 0x0000000c06067c24 */ /* 0x000fc4000f8e02ff */
[----:B------:R-:W-:-:S04]  /*b9e0*/  IMAD.WIDE.U32 R4, R3, UR12, R4 ;  /* 0x0000000c03047c25 */ /* 0x000fc8000f8e0004 */
[----:B------:R-:W-:Y:S01]  /*b9f0*/  IMAD R7, R3, UR13, R6 ;  /* 0x0000000d03077c24 */ /* 0x000fe2000f8e0206 */
[----:B------:R-:W-:-:S03]  /*ba00*/  LEA R6, P1, R4, UR6, 0x2 ;  /* 0x0000000604067c11 */ /* 0x000fc6000f8210ff */
[----:B------:R-:W-:-:S05]  /*ba10*/  IMAD.IADD R3, R5, 0x1, R7 ;  /* 0x0000000105037824 */ /* 0x000fca00078e0207 */
[----:B------:R-:W-:Y:S01]  /*ba20*/  LEA.HI.X R7, R4, UR7, R3, 0x2, P1 ;  /* 0x0000000704077c11 */ /* 0x000fe200088f1403 */
[----:B------:R-:W-:-:S05]  /*ba30*/  IMAD.MOV.U32 R3, RZ, RZ, -0x800000 ;  /* 0xff800000ff037424 */ /* 0x000fca00078e00ff */
[----:B------:R0:W-:Y:S02]  /*ba40*/  STG.E desc[UR48][R6.64], R3 ;  /* 0x0000000306007986 */ /* 0x0001e4000c101930 */
.L_x_319:
[----:B------:R-:W-:Y:S05]  /*ba50*/  BSYNC B1 ;  /* 0x0000000000017941 */ /* 0x000fea0003800000 */
.L_x_318:
[----:B------:R-:W1:Y:S01]  /*ba60*/  @P0 LDC R5, c[0x0][0xbf0] ;  /* 0x0002fc00ff050b82 */ /* 0x000e620000000800 */
[----:B------:R-:W-:Y:S01]  /*ba70*/  ULDC.64 UR12, c[0x0][0xaa0] ;  /* 0x0002a800000c7ab9 */ /* 0x000fe20000000a00 */
[----:B0-----:R-:W-:Y:S01]  /*ba80*/  IMAD R3, R17, 0x20, R18 ;  /* 0x0000002011037824 */ /* 0x001fe200078e0212 */
[----:B------:R-:W-:Y:S01]  /*ba90*/  UIMAD UR8, UR9, UR12, URZ ;  /* 0x0000000c090872a4 */ /* 0x000fe2000f8e023f */
[----:B------:R-:W-:Y:S01]  /*baa0*/  IMAD.U32 R8, RZ, RZ, UR39 ;  /* 0x00000027ff087e24 */ /* 0x000fe2000f8e00ff */
[----:B------:R-:W-:Y:S01]  /*bab0*/  UIMAD.WIDE.U32 UR6, UR4, UR12, URZ ;  /* 0x0000000c040672a5 */ /* 0x000fe2000f8e003f */
[----:B------:R-:W-:Y:S01]  /*bac0*/  IMAD.U32 R13, RZ, RZ, UR39 ;  /* 0x00000027ff0d7e24 */ /* 0x000fe2000f8e00ff */
[----:B------:R-:W-:Y:S01]  /*bad0*/  UIMAD UR8, UR4, UR13, UR8 ;  /* 0x0000000d040872a4 */ /* 0x000fe2000f8e0208 */
[----:B------:R-:W-:Y:S01]  /*bae0*/  IMAD R8, R8, 0x80, R3 ;  /* 0x0000008008087824 */ /* 0x000fe200078e0203 */
[----:B------:R-:W-:Y:S01]  /*baf0*/  BSSY B1, `(.L_x_320) ;  /* 0x0000036000017945 */ /* 0x000fe20003800000 */
[----:B------:R-:W-:Y:S01]  /*bb00*/  ULDC.64 UR12, c[0x0][0xae8] ;  /* 0x0002ba00000c7ab9 */ /* 0x000fe20000000a00 */
[----:B------:R-:W-:Y:S01]  /*bb10*/  UIADD3 UR7, UR7, UR8, URZ ;  /* 0x0000000807077290 */ /* 0x000fe2000fffe03f */
[----:B------:R-:W-:Y:S01]  /*bb20*/  @P0 IMAD.HI.U32 R4, R8, R9, RZ ;  /* 0x0000000908040227 */ /* 0x000fe200078e00ff */
[----:B------:R-:W-:-:S02]  /*bb30*/  UIMAD UR4, UR10, UR12, URZ ;  /* 0x0000000c0a0472a4 */ /* 0x000fc4000f8e023f */
[----:B------:R-:W-:Y:S01]  /*bb40*/  UIMAD.WIDE.U32 UR6, UR40, UR12, UR6 ;  /* 0x0000000c280672a5 */ /* 0x000fe2000f8e0006 */
[----:B------:R-:W-:Y:S01]  /*bb50*/  IMAD.MOV.U32 R3, RZ, RZ, R8 ;  /* 0x000000ffff037224 */ /* 0x000fe200078e0008 */
[----:B------:R-:W-:Y:S01]  /*bb60*/  UIMAD UR4, UR40, UR13, UR4 ;  /* 0x0000000d280472a4 */ /* 0x000fe2000f8e0204 */
[----:B------:R-:W-:-:S03]  /*bb70*/  ULDC.64 UR8, c[0x0][0xaf0] ;  /* 0x0002bc0000087ab9 */ /* 0x000fc60000000a00 */
[----:B------:R-:W-:Y:S02]  /*bb80*/  UIADD3 UR7, UR7, UR4, URZ ;  /* 0x0000000407077290 */ /* 0x000fe4000fffe03f */
[----:B------:R-:W-:Y:S01]  /*bb90*/  UIMAD UR4, UR37, UR8, URZ ;  /* 0x00000008250472a4 */ /* 0x000fe2000f8e023f */
[----:B-1----:R-:W-:Y:S01]  /*bba0*/  @P0 SHF.R.U32.HI R3, RZ, R5, R4 ;  /* 0x00000005ff030219 */ /* 0x002fe20000011604 */
[----:B------:R-:W-:Y:S02]  /*bbb0*/  UIMAD.WIDE.U32 UR6, UR36, UR8, UR6 ;  /* 0x00000008240672a5 */ /* 0x000fe4000f8e0006 */
[----:B------:R-:W-:Y:S01]  /*bbc0*/  UIMAD UR4, UR36, UR9, UR4 ;  /* 0x00000009240472a4 */ /* 0x000fe2000f8e0204 */
[--C-:B------:R-:W-:Y:S01]  /*bbd0*/  SHF.R.S32.HI R4, RZ, 0x1f, R3.reuse ;  /* 0x0000001fff047819 */ /* 0x100fe20000011403 */
[----:B------:R-:W-:Y:S01]  /*bbe0*/  IMAD.MOV R7, RZ, RZ, -R3 ;  /* 0x000000ffff077224 */ /* 0x000fe200078e0a03 */
[----:B------:R-:W-:Y:S01]  /*bbf0*/  ULDC.64 UR8, c[0x0][0xae0] ;  /* 0x0002b80000087ab9 */ /* 0x000fe20000000a00 */
[----:B------:R-:W-:-:S02]  /*bc00*/  UIADD3 UR4, UR7, UR4, URZ ;  /* 0x0000000407047290 */ /* 0x000fc4000fffe03f */
[----:B------:R-:W-:Y:S02]  /*bc10*/  IMAD.U32 R5, RZ, RZ, UR7 ;  /* 0x00000007ff057e24 */ /* 0x000fe4000f8e00ff */
[----:B------:R-:W-:Y:S02]  /*bc20*/  IMAD R6, R4, UR8, RZ ;  /* 0x0000000804067c24 */ /* 0x000fe4000f8e02ff */
[----:B------:R-:W-:Y:S01]  /*bc30*/  IMAD.U32 R4, RZ, RZ, UR6 ;  /* 0x00000006ff047e24 */ /* 0x000fe2000f8e00ff */
[----:B------:R-:W-:Y:S01]  /*bc40*/  ULDC.64 UR6, c[0x0][0xad8] ;  /* 0x0002b60000067ab9 */ /* 0x000fe20000000a00 */
[----:B------:R-:W-:Y:S02]  /*bc50*/  IMAD.U32 R5, RZ, RZ, UR4 ;  /* 0x00000004ff057e24 */ /* 0x000fe4000f8e00ff */
[----:B------:R-:W-:Y:S02]  /*bc60*/  IMAD R7, R11, R7, R8 ;  /* 0x000000070b077224 */ /* 0x000fe400078e0208 */
[----:B------:R-:W-:-:S02]  /*bc70*/  IMAD R9, R3, UR9, R6 ;  /* 0x0000000903097c24 */ /* 0x000fc4000f8e0206 */
[----:B------:R-:W-:Y:S01]  /*bc80*/  IMAD.WIDE.U32 R4, R3, UR8, R4 ;  /* 0x0000000803047c25 */ /* 0x000fe2000f8e0004 */
[----:B------:R-:W-:-:S03]  /*bc90*/  SHF.R.S32.HI R3, RZ, 0x1f, R7 ;  /* 0x0000001fff037819 */ /* 0x000fc60000011407 */
[----:B------:R-:W-:Y:S02]  /*bca0*/  IMAD.IADD R5, R5, 0x1, R9 ;  /* 0x0000000105057824 */ /* 0x000fe400078e0209 */
[----:B------:R-:W-:Y:S02]  /*bcb0*/  IMAD R6, R3, UR6, RZ ;  /* 0x0000000603067c24 */ /* 0x000fe4000f8e02ff */
[----:B------:R-:W-:Y:S02]  /*bcc0*/  IMAD R8, R13, 0x80, R18 ;  /* 0x000000800d087824 */ /* 0x000fe400078e0212 */
[----:B-----5:R-:W-:Y:S02]  /*bcd0*/  IMAD R11, R0, R11, RZ ;  /* 0x0000000b000b7224 */ /* 0x020fe400078e02ff */
[C---:B------:R-:W-:Y:S02]  /*bce0*/  IMAD R3, R7.reuse, UR7, R6 ;  /* 0x0000000707037c24 */ /* 0x040fe4000f8e0206 */
[----:B------:R-:W-:Y:S01]  /*bcf0*/  IMAD.WIDE.U32 R4, R7, UR6, R4 ;  /* 0x0000000607047c25 */ /* 0x000fe2000f8e0004 */
[----:B------:R-:W-:Y:S01]  /*bd00*/  ISETP.GE.AND P2, PT, R8, R11, PT ;  /* 0x0000000b0800720c */ /* 0x000fe20003f46270 */
[----:B------:R-:W-:-:S02]  /*bd10*/  ULDC.64 UR6, c[0x0][0xa80] ;  /* 0x0002a00000067ab9 */ /* 0x000fc40000000a00 */
[----:B------:R-:W-:Y:S01]  /*bd20*/  IMAD.IADD R3, R5, 0x1, R3 ;  /* 0x0000000105037824 */ /* 0x000fe200078e0203 */
[----:B------:R-:W-:Y:S01]  /*bd30*/  LEA R6, P3, R4, UR6, 0x1 ;  /* 0x0000000604067c11 */ /* 0x000fe2000f8608ff */
[----:B------:R-:W-:-:S03]  /*bd40*/  VIADD R0, R8, 0x20 ;  /* 0x0000002008007836 */ /* 0x000fc60000000000 */
[----:B------:R-:W-:Y:S01]  /*bd50*/  LEA.HI.X R3, R4, UR7, R3, 0x1, P3 ;  /* 0x0000000704037c11 */ /* 0x000fe200098f0c03 */
[----:B------:R0:W1:Y:S01]  /*bd60*/  SHFL.IDX PT, R7, R6, RZ, 0x181f ;  /* 0x00181fff06077589 */ /* 0x00006200000e0000 */
[-C--:B------:R-:W-:Y:S01]  /*bd70*/  ISETP.GE.AND P1, PT, R0, R11.reuse, PT ;  /* 0x0000000b0000720c */ /* 0x080fe20003f26270 */
[----:B------:R-:W-:Y:S02]  /*bd80*/  VIADD R0, R8, 0x40 ;  /* 0x0000004008007836 */ /* 0x000fe40000000000 */
[----:B------:R0:W2:Y:S03]  /*bd90*/  SHFL.IDX PT, R5, R3, RZ, 0x181f ;  /* 0x00181fff03057589 */ /* 0x0000a600000e0000 */
[----:B------:R-:W-:Y:S01]  /*bda0*/  ISETP.GE.AND P0, PT, R0, R11, PT ;  /* 0x0000000b0000720c */ /* 0x000fe20003f06270 */
[----:B------:R-:W-:-:S12]  /*bdb0*/  @P2 BRA `(.L_x_321) ;  /* 0x0000000000242947 */ /* 0x000fd80003800000 */
[----:B------:R-:W-:Y:S02]  /*bdc0*/  ULDC UR4, c[0x0][0xac8] ;  /* 0x0002b20000047ab9 */ /* 0x000fe40000000800 */
[----:B------:R-:W-:Y:S02]  /*bdd0*/  ISETP.GE.AND P4, PT, R2, UR4, PT ;  /* 0x0000000402007c0c */ /* 0x000fe4000bf86270 */
[----:B------:R-:W-:-:S11]  /*bde0*/  ISETP.GE.AND P5, PT, R16, UR4, PT ;  /* 0x0000000410007c0c */ /* 0x000fd6000bfa6270 */
[-C--:B-1----:R-:W-:Y:S02]  /*bdf0*/  @!P4 LEA R12, P2, R2, R7.reuse, 0x1 ;  /* 0x00000007020cc211 */ /* 0x082fe400078408ff */
[----:B------:R-:W-:Y:S02]  /*be00*/  @!P5 LEA R4, P3, R16, R7, 0x1 ;  /* 0x000000071004d211 */ /* 0x000fe400078608ff */
[-C--:B--2---:R-:W-:Y:S02]  /*be10*/  @!P4 LEA.HI.X R13, R2, R5.reuse, R193, 0x1, P2 ;  /* 0x00000005020dc211 */ /* 0x084fe400010f0cc1 */
[----:B------:R-:W-:-:S03]  /*be20*/  @!P5 LEA.HI.X R5, R16, R5, R192, 0x1, P3 ;  /* 0x000000051005d211 */ /* 0x000fc600018f0cc0 */
[----:B------:R3:W-:Y:S04]  /*be30*/  @!P4 ST.E.128 desc[UR48][R12.64], RZ ;  /* 0x000000ff0c00c985 */ /* 0x0007e8000c101d30 */
[----:B------:R3:W-:Y:S02]  /*be40*/  @!P5 ST.E.128 desc[UR48][R4.64], RZ ;  /* 0x000000ff0400d985 */ /* 0x0007e4000c101d30 */
.L_x_321:
[----:B------:R-:W-:Y:S05]  /*be50*/  BSYNC B1 ;  /* 0x0000000000017941 */ /* 0x000fea0003800000 */
.L_x_320:
[----:B--23--:R2:W3:Y:S01]  /*be60*/  SHFL.IDX PT, R5, R3, 0x1, 0x181f ;  /* 0x00381f0003057f89 */ /* 0x00c4e200000e0000 */
[----:B------:R-:W-:Y:S03]  /*be70*/  BSSY B1, `(.L_x_322) ;  /* 0x000000c000017945 */ /* 0x000fe60003800000 */
[----:B-1----:R2:W1:Y:S01]  /*be80*/  SHFL.IDX PT, R7, R6, 0x1, 0x181f ;  /* 0x00381f0006077f89 */ /* 0x00246200000e0000 */
[----:B------:R-:W-:Y:S05]  /*be90*/  @P1 BRA `(.L_x_323) ;  /* 0x0000000000241947 */ /* 0x000fea0003800000 */
[----:B------:R-:W-:Y:S02]  /*bea0*/  ULDC UR4, c[0x0][0xac8] ;  /* 0x0002b20000047ab9 */ /* 0x000fe40000000800 */
[----:B------:R-:W-:Y:S02]  /*beb0*/  ISETP.GE.AND P3, PT, R2, UR4, PT ;  /* 0x0000000402007c0c */ /* 0x000fe4000bf66270 */
[----:B------:R-:W-:-:S11]  /*bec0*/  ISETP.GE.AND P4, PT, R16, UR4, PT ;  /* 0x0000000410007c0c */ /* 0x000fd6000bf86270 */
[-C--:B-1----:R-:W-:Y:S02]  /*bed0*/  @!P3 LEA R12, P1, R2, R7.reuse, 0x1 ;  /* 0x00000007020cb211 */ /* 0x082fe400078208ff */
[----:B------:R-:W-:Y:S02]  /*bee0*/  @!P4 LEA R4, P2, R16, R7, 0x1 ;  /* 0x000000071004c211 */ /* 0x000fe400078408ff */
[-C--:B---3--:R-:W-:Y:S02]  /*bef0*/  @!P3 LEA.HI.X R13, R2, R5.reuse, R193, 0x1, P1 ;  /* 0x00000005020db211 */ /* 0x088fe400008f0cc1 */
[----:B------:R-:W-:-:S03]  /*bf00*/  @!P4 LEA.HI.X R5, R16, R5, R192, 0x1, P2 ;  /* 0x000000051005c211 */ /* 0x000fc600010f0cc0 */
[----:B------:R4:W-:Y:S04]  /*bf10*/  @!P3 ST.E.128 desc[UR48][R12.64], RZ ;  /* 0x000000ff0c00b985 */ /* 0x0009e8000c101d30 */
[----:B------:R4:W-:Y:S02]  /*bf20*/  @!P4 ST.E.128 desc[UR48][R4.64], RZ ;  /* 0x000000ff0400c985 */ /* 0x0009e4000c101d30 */
.L_x_323:
[----:B------:R-:W-:Y:S05]  /*bf30*/  BSYNC B1 ;  /* 0x0000000000017941 */ /* 0x000fea0003800000 */
.L_x_322:
[----:B---34-:R3:W4:Y:S01]  /*bf40*/  SHFL.IDX PT, R5, R3, 0x2, 0x181f ;  /* 0x00581f0003057f89 */ /* 0x01872200000e0000 */
        /* <DEDUP_REMOVED lines=8> */
[-C--:B----4-:R-:W-:Y:S02]  /*bfd0*/  @!P2 LEA.HI.X R13, R2, R5.reuse, R193, 0x1, P0 ;  /* 0x00000005020da211 */ /* 0x090fe400000f0cc1 */
[----:B------:R-:W-:-:S03]  /*bfe0*/  @!P3 LEA.HI.X R5, R16, R5, R192, 0x1, P1 ;  /* 0x000000051005b211 */ /* 0x000fc600008f0cc0 */
[----:B------:R1:W-:Y:S04]  /*bff0*/  @!P2 ST.E.128 desc[UR48][R12.64], RZ ;  /* 0x000000ff0c00a985 */ /* 0x0003e8000c101d30 */
[----:B------:R1:W-:Y:S02]  /*c000*/  @!P3 ST.E.128 desc[UR48][R4.64], RZ ;  /* 0x000000ff0400b985 */ /* 0x0003e4000c101d30 */
.L_x_325:
[----:B------:R-:W-:Y:S05]  /*c010*/  BSYNC B1 ;  /* 0x0000000000017941 */ /* 0x000fea0003800000 */
.L_x_324:
[----:B------:R-:W-:Y:S01]  /*c020*/  VIADD R0, R8, 0x60 ;  /* 0x0000006008007836 */ /* 0x000fe20000000000 */
[----:B0-23--:R-:W0:Y:S04]  /*c030*/  SHFL.IDX PT, R3, R3, 0x3, 0x181f ;  /* 0x00781f0003037f89 */ /* 0x00de2800000e0000 */
[----:B------:R-:W-:Y:S01]  /*c040*/  ISETP.GE.AND P0, PT, R0, R11, PT ;  /* 0x0000000b0000720c */ /* 0x000fe20003f06270 */
[----:B-1--4-:R1:W2:-:S12]  /*c050*/  SHFL.IDX PT, R5, R6, 0x3, 0x181f ;  /* 0x00781f0006057f89 */ /* 0x01229800000e0000 */
[----:B-1----:R-:W-:Y:S05]  /*c060*/  @P0 BRA `(.L_x_316) ;  /* 0x0000000000240947 */ /* 0x002fea0003800000 */
[----:B------:R-:W-:Y:S02]  /*c070*/  ULDC UR4, c[0x0][0xac8] ;  /* 0x0002b20000047ab9 */ /* 0x000fe40000000800 */
[----:B------:R-:W-:Y:S02]  /*c080*/  ISETP.GE.AND P2, PT, R2, UR4, PT ;  /* 0x0000000402007c0c */ /* 0x000fe4000bf46270 */
[----:B------:R-:W-:-:S11]  /*c090*/  ISETP.GE.AND P3, PT, R16, UR4, PT ;  /* 0x0000000410007c0c */ /* 0x000fd6000bf66270 */
[-C--:B--2---:R-:W-:Y:S02]  /*c0a0*/  @!P2 LEA R6, P0, R2, R5.reuse, 0x1 ;  /* 0x000000050206a211 */ /* 0x084fe400078008ff */
[----:B------:R-:W-:Y:S02]  /*c0b0*/  @!P3 LEA R4, P1, R16, R5, 0x1 ;  /* 0x000000051004b211 */ /* 0x000fe400078208ff */
[-C--:B0-----:R-:W-:Y:S02]  /*c0c0*/  @!P2 LEA.HI.X R7, R2, R3.reuse, R193, 0x1, P0 ;  /* 0x000000030207a211 */ /* 0x081fe400000f0cc1 */
[----:B------:R-:W-:-:S03]  /*c0d0*/  @!P3 LEA.HI.X R5, R16, R3, R192, 0x1, P1 ;  /* 0x000000031005b211 */ /* 0x000fc600008f0cc0 */
[----:B------:R1:W-:Y:S04]  /*c0e0*/  @!P2 ST.E.128 desc[UR48][R6.64], RZ ;  /* 0x000000ff0600a985 */ /* 0x0003e8000c101d30 */
[----:B------:R1:W-:Y:S02]  /*c0f0*/  @!P3 ST.E.128 desc[UR48][R4.64], RZ ;  /* 0x000000ff0400b985 */ /* 0x0003e4000c101d30 */
.L_x_316:
[----:B------:R-:W-:Y:S05]  /*c100*/  BSYNC B0 ;  /* 0x0000000000007941 */ /* 0x000fea0003800000 */
.L_x_307:
[----:B------:R-:W-:Y:S02]  /*c110*/  ULDC UR4, c[0x0][0xc3c] ;  /* 0x00030f0000047ab9 */ /* 0x000fe40000000800 */
[----:B------:R-:W-:-:S13]  /*c120*/  ISETP.GE.AND P0, PT, R51, UR4, PT ;  /* 0x0000000433007c0c */ /* 0x000fda000bf06270 */
[----:B------:R-:W-:Y:S05]  /*c130*/  @!P0 BRA `(.L_x_326) ;  /* 0xffffff4c00388947 */ /* 0x000fea000383ffff */
[----:B------:R-:W-:Y:S05]  /*c140*/  EXIT ;  /* 0x000000000000794d */ /* 0x000fea0003800000 */
.L_x_281:
[----:B------:R-:W-:-:S08]  /*c150*/  NOP ;  /* 0x0000000000007918 */ /* 0x000fd00000000000 */
[----:B------:R-:W0:-:S00]  /*c160*/  USETMAXREG.DEALLOC.CTAPOOL 0x18 ;  /* 0x00000018000079c8 */ /* 0x000e0000080e0500 */
[----:B0-----:R-:W2:Y:S01]  /*c170*/  LDL.LU R2, [R1+0x8] ;  /* 0x0000080001027983 */ /* 0x001ea20000300800 */
[----:B------:R-:W-:-:S06]  /*c180*/  LOP3.LUT R0, R0, 0x3, RZ, 0xc0, !PT ;  /* 0x0000000300007812 */ /* 0x000fcc00078ec0ff */
[----:B------:R-:W0:Y:S02]  /*c190*/  SHFL.IDX PT, R0, R0, RZ, 0x1f ;  /* 0x00001fff00007589 */ /* 0x000e2400000e0000 */
[----:B0-----:R-:W-:Y:S01]  /*c1a0*/  ISETP.NE.AND P0, PT, R0, RZ, PT ;  /* 0x000000ff0000720c */ /* 0x001fe20003f05270 */
[----:B------:R-:W-:Y:S01]  /*c1b0*/  IMAD.MOV.U32 R0, RZ, RZ, RZ ;  /* 0x000000ffff007224 */ /* 0x000fe200078e00ff */
[----:B--2---:R-:W-:-:S11]  /*c1c0*/  LOP3.LUT R2, R2, 0xfffffffd, RZ, 0xc0, !PT ;  /* 0xfffffffd02027812 */ /* 0x004fd600078ec0ff */
[----:B------:R-:W-:-:S05]  /*c1d0*/  @P0 LOP3.LUT R2, R2, 0x2, RZ, 0xfc, !PT ;  /* 0x0000000202020812 */ /* 0x000fca00078efcff */
[----:B------:R0:W-:Y:S01]  /*c1e0*/  STL [R1+0x8], R2 ;  /* 0x0000080201007387 */ /* 0x0001e20000100800 */
[----:B------:R-:W-:Y:S05]  /*c1f0*/  @!P0 BRA `(.L_x_327) ;  /* 0x00000000002c8947 */ /* 0x000fea0003800000 */
[----:B------:R-:W1:Y:S08]  /*c200*/  S2UR UR5, SR_CgaCtaId ;  /* 0x00000000000579c3 */ /* 0x000e700000008800 */
[----:B------:R-:W-:Y:S06]  /*c210*/  BAR.SYNC.DEFER_BLOCKING 0x5, 0x180 ;  /* 0x0146000000007b1d */ /* 0x000fec0000010000 */
[----:B------:R-:W-:-:S02]  /*c220*/  UMOV UR4, 0x400 ;  /* 0x0000040000047882 */ /* 0x000fc40000000000 */
[----:B-1----:R-:W-:-:S09]  /*c230*/  ULEA UR4, UR5, UR4, 0x18 ;  /* 0x0000000405047291 */ /* 0x002fd2000f8ec03f */
[----:B------:R-:W1:Y:S04]  /*c240*/  LDS.128 R4, [UR4+0x298d0] ;  /* 0x0298d004ff047984 */ /* 0x000e680008000c00 */
[----:B-1----:R1:W-:Y:S01]  /*c250*/  STL [R1+0x14], R5 ;  /* 0x0000140501007387 */ /* 0x0023e20000100800 */
[----:B------:R-:W-:Y:S02]  /*c260*/  R2UR UR45, R7 ;  /* 0x00000000072d72ca */ /* 0x000fe400000e0000 */
[----:B------:R-:W-:Y:S01]  /*c270*/  R2UR UR36, R6 ;  /* 0x00000000062472ca */ /* 0x000fe200000e0000 */
[----:B------:R1:W-:Y:S01]  /*c280*/  STL [R1+0x10], R4 ;  /* 0x0000100401007387 */ /* 0x0003e20000100800 */
[----:B------:R-:W-:Y:S06]  /*c290*/  BAR.ARV 0x4, 0x180 ;  /* 0x0106000000007b1d */ /* 0x000fec0000002000 */
[----:B------:R-:W-:Y:S07]  /*c2a0*/  BRA `(.L_x_328) ;  /* 0x0000000800247947 */ /* 0x000fee0003800000 */
.L_x_327:
[----:B0-----:R-:W0:Y:S01]  /*c2b0*/  S2R R2, SR_TID.X ;  /* 0x0000000000027919 */ /* 0x001e220000002100 */
[----:B------:R-:W-:Y:S01]  /*c2c0*/  ULDC UR4, c[0x0][0xc3c] ;  /* 0x00030f0000047ab9 */ /* 0x000fe20000000800 */
[----:B------:R-:W1:Y:S01]  /*c2d0*/  LDC R9, c[0x0][0xc38] ;  /* 0x00030e00ff097b82 */ /* 0x000e620000000800 */
[----:B0-----:R-:W-:-:S04]  /*c2e0*/  LOP3.LUT R5, R2, 0x1f, RZ, 0xc0, !PT ;  /* 0x0000001f02057812 */ /* 0x001fc800078ec0ff */
[----:B------:R-:W-:-:S04]  /*c2f0*/  ISETP.NE.AND P0, PT, R5, 0x1f, PT ;  /* 0x0000001f0500780c */ /* 0x000fc80003f05270 */
[----:B------:R-:W-:-:S13]  /*c300*/  ISETP.GE.OR P1, PT, R5, UR4, !P0 ;  /* 0x0000000405007c0c */ /* 0x000fda000c726670 */
[----:B------:R-:W0:Y:S02]  /*c310*/  @!P1 LDC.64 R2, c[0x0][0xc80] ;  /* 0x00032000ff029b82 */ /* 0x000e240000000a00 */
[----:B0-----:R-:W-:-:S05]  /*c320*/  @!P1 IMAD.WIDE.U32 R2, R5, 0x4, R2 ;  /* 0x0000000405029825 */ /* 0x001fca00078e0002 */
[----:B------:R-:W2:Y:S01]  /*c330*/  @!P1 LDG.E R0, desc[UR48][R2.64] ;  /* 0x0000003002009981 */ /* 0x000ea2000c1e1900 */
[C---:B------:R-:W-:Y:S01]  /*c340*/  ISETP.NE.AND P1, PT, R5.reuse, RZ, PT ;  /* 0x000000ff0500720c */ /* 0x040fe20003f25270 */
[----:B------:R-:W-:Y:S01]  /*c350*/  UMOV UR45, URZ ;  /* 0x0000003f002d7c82 */ /* 0x000fe20008000000 */
[C---:B------:R-:W-:Y:S02]  /*c360*/  ISETP.GE.U32.AND P2, PT, R5.reuse, 0x2, PT ;  /* 0x000000020500780c */ /* 0x040fe40003f46070 */
[C---:B------:R-:W-:Y:S02]  /*c370*/  ISETP.GE.U32.AND P3, PT, R5.reuse, 0x4, PT ;  /* 0x000000040500780c */ /* 0x040fe40003f66070 */
[C---:B------:R-:W-:Y:S02]  /*c380*/  ISETP.GE.U32.AND P4, PT, R5.reuse, 0x8, PT ;  /* 0x000000080500780c */ /* 0x040fe40003f86070 */
[----:B------:R-:W-:Y:S01]  /*c390*/  ISETP.GE.U32.AND P5, PT, R5, 0x10, PT ;  /* 0x000000100500780c */ /* 0x000fe20003fa6070 */
[----:B--2---:R-:W0:Y:S02]  /*c3a0*/  SHFL.UP PT, R4, R0, 0x1, RZ ;  /* 0x0420000000047989 */ /* 0x004e2400000e00ff */
[----:B0-----:R-:W-:-:S05]  /*c3b0*/  SEL R7, R4, RZ, P1 ;  /* 0x000000ff04077207 */ /* 0x001fca0000800000 */
[----:B------:R-:W-:-:S05]  /*c3c0*/  IMAD.IADD R7, R0, 0x1, R7 ;  /* 0x0000000100077824 */ /* 0x000fca00078e0207 */
[----:B------:R-:W0:Y:S02]  /*c3d0*/  SHFL.UP PT, R4, R7, 0x2, RZ ;  /* 0x0440000007047989 */ /* 0x000e2400000e00ff */
[----:B0-----:R-:W-:-:S05]  /*c3e0*/  SEL R4, R4, RZ, P2 ;  /* 0x000000ff04047207 */ /* 0x001fca0001000000 */
[----:B------:R-:W-:-:S05]  /*c3f0*/  IMAD.IADD R4, R7, 0x1, R4 ;  /* 0x0000000107047824 */ /* 0x000fca00078e0204 */
[----:B------:R-:W0:Y:S02]  /*c400*/  SHFL.UP PT, R6, R4, 0x4, RZ ;  /* 0x0480000004067989 */ /* 0x000e2400000e00ff */
[----:B0-----:R-:W-:-:S05]  /*c410*/  SEL R3, R6, RZ, P3 ;  /* 0x000000ff06037207 */ /* 0x001fca0001800000 */
[----:B------:R-:W-:Y:S02]  /*c420*/  IMAD.IADD R3, R4, 0x1, R3 ;  /* 0x0000000104037824 */ /* 0x000fe400078e0203 */
[----:B------:R-:W0:Y:S03]  /*c430*/  S2R R4, SR_CTAID.X ;  /* 0x0000000000047919 */ /* 0x000e260000002500 */
[----:B------:R-:W2:Y:S02]  /*c440*/  SHFL.UP PT, R2, R3, 0x8, RZ ;  /* 0x0500000003027989 */ /* 0x000ea400000e00ff */
[----:B--2---:R-:W-:-:S05]  /*c450*/  SEL R2, R2, RZ, P4 ;  /* 0x000000ff02027207 */ /* 0x004fca0002000000 */
[----:B------:R-:W-:-:S05]  /*c460*/  IMAD.IADD R8, R3, 0x1, R2 ;  /* 0x0000000103087824 */ /* 0x000fca00078e0202 */
[----:B------:R-:W2:Y:S02]  /*c470*/  SHFL.UP PT, R2, R8, 0x10, RZ ;  /* 0x0600000008027989 */ /* 0x000ea400000e00ff */
[----:B--2---:R-:W-:-:S05]  /*c480*/  SEL R7, R2, RZ, P5 ;  /* 0x000000ff02077207 */ /* 0x004fca0002800000 */
[----:B------:R-:W-:-:S05]  /*c490*/  IMAD.IADD R2, R8, 0x1, R7 ;  /* 0x0000000108027824 */ /* 0x000fca00078e0207 */
[----:B------:R-:W1:Y:S02]  /*c4a0*/  SHFL.IDX PT, R6, R2, 0x1f, 0x1f ;  /* 0x03e01f0002067f89 */ /* 0x000e6400000e0000 */
[----:B-1----:R-:W-:Y:S02]  /*c4b0*/  IMAD R7, R6, R9, RZ ;  /* 0x0000000906077224 */ /* 0x002fe400078e02ff */
[----:B------:R-:W-:Y:S02]  /*c4c0*/  IMAD.MOV.U32 R6, RZ, RZ, RZ ;  /* 0x000000ffff067224 */ /* 0x000fe400078e00ff */
[----:B------:R-:W-:Y:S01]  /*c4d0*/  IMAD.MOV.U32 R10, RZ, RZ, R7 ;  /* 0x000000ffff0a7224 */ /* 0x000fe200078e0007 */
[----:B0-----:R-:W-:-:S13]  /*c4e0*/  ISETP.GT.AND P6, PT, R7, R4, PT ;  /* 0x000000040700720c */ /* 0x001fda0003fc4270 */
[----:B------:R-:W-:Y:S05]  /*c4f0*/  @P6 BRA `(.L_x_329) ;  /* 0x0000000000a46947 */ /* 0x000fea0003800000 */
[----:B------:R-:W-:Y:S01]  /*c500*/  IMAD.MOV.U32 R7, RZ, RZ, R10 ;  /* 0x000000ffff077224 */ /* 0x000fe200078e000a */
[----:B------:R-:W-:Y:S01]  /*c510*/  UMOV UR45, URZ ;  /* 0x0000003f002d7c82 */ /* 0x000fe20008000000 */
[----:B------:R-:W-:Y:S01]  /*c520*/  ULDC UR6, c[0x0][0xc3c] ;  /* 0x00030f0000067ab9 */ /* 0x000fe20000000800 */
[----:B------:R-:W-:-:S05]  /*c530*/  ULDC UR5, c[0x0][0xc3c] ;  /* 0x00030f0000057ab9 */ /* 0x000fca0000000800 */
.L_x_333:
[----:B------:R-:W-:-:S03]  /*c540*/  UIADD3 UR4, UR45, 0x1f, URZ ;  /* 0x0000001f2d047890 */ /* 0x000fc6000fffe03f */
[----:B------:R-:W-:Y:S01]  /*c550*/  UMOV UR45, UR5 ;  /* 0x00000005002d7c82 */ /* 0x000fe20008000000 */
[----:B------:R-:W-:-:S06]  /*c560*/  UISETP.GE.AND UP0, UPT, UR4, UR6, UPT ;  /* 0x000000060400728c */ /* 0x000fcc000bf06270 */
[----:B------:R-:W-:-:S13]  /*c570*/  PLOP3.LUT P6, PT, PT, PT, UP0, 0x40, 0x0 ;  /* 0x000000000000781c */ /* 0x000fda0003fce808 */
[----:B------:R-:W-:Y:S05]  /*c580*/  @!P6 BRA `(.L_x_330) ;  /* 0x000000040034e947 */ /* 0x000fea0003800000 */
[----:B------:R-:W-:Y:S01]  /*c590*/  UMOV UR45, UR4 ;  /* 0x00000004002d7c82 */ /* 0x000fe20008000000 */
[----:B------:R-:W-:Y:S01]  /*c5a0*/  BSSY B0, `(.L_x_331) ;  /* 0x0000008000007945 */ /* 0x000fe20003800000 */
[----:B------:R-:W-:Y:S02]  /*c5b0*/  VIADD R9, R5, UR45 ;  /* 0x0000002d05097c36 */ /* 0x000fe40008000000 */
[----:B------:R-:W-:-:S03]  /*c5c0*/  IMAD.MOV.U32 R0, RZ, RZ, RZ ;  /* 0x000000ffff007224 */ /* 0x000fc600078e00ff */
[----:B------:R-:W-:-:S13]  /*c5d0*/  ISETP.GE.OR P6, PT, R9, UR6, !P0 ;  /* 0x0000000609007c0c */ /* 0x000fda000c7c6670 */
[----:B------:R-:W-:Y:S05]  /*c5e0*/  @P6 BRA `(.L_x_332) ;  /* 0x00000000000c6947 */ /* 0x000fea0003800000 */
[----:B------:R-:W0:Y:S02]  /*c5f0*/  LDC.64 R2, c[0x0][0xc80] ;  /* 0x00032000ff027b82 */ /* 0x000e240000000a00 */
[----:B0-----:R-:W-:-:S05]  /*c600*/  IMAD.WIDE R2, R9, 0x4, R2 ;  /* 0x0000000409027825 */ /* 0x001fca00078e0202 */
[----:B------:R0:W5:Y:S02]  /*c610*/  LDG.E R0, desc[UR48][R2.64] ;  /* 0x0000003002007981 */ /* 0x000164000c1e1900 */
.L_x_332:
[----:B------:R-:W-:Y:S05]  /*c620*/  BSYNC B0 ;  /* 0x0000000000007941 */ /* 0x000fea0003800000 */
.L_x_331:
[----:B0----5:R-:W0:Y:S02]  /*c630*/  SHFL.UP PT, R2, R0, 0x1, RZ ;  /* 0x0420000000027989 */ /* 0x021e2400000e00ff */
[----:B0-----:R-:W-:-:S05]  /*c640*/  SEL R3, R2, RZ, P1 ;  /* 0x000000ff02037207 */ /* 0x001fca0000800000 */
[----:B------:R-:W-:-:S05]  /*c650*/  IMAD.IADD R3, R0, 0x1, R3 ;  /* 0x0000000100037824 */ /* 0x000fca00078e0203 */
[----:B------:R-:W0:Y:S02]  /*c660*/  SHFL.UP PT, R2, R3, 0x2, RZ ;  /* 0x0440000003027989 */ /* 0x000e2400000e00ff */
        /* <DEDUP_REMOVED lines=11> */
[----:B------:R-:W0:Y:S03]  /*c720*/  LDC R9, c[0x0][0xc38] ;  /* 0x00030e00ff097b82 */ /* 0x000e260000000800 */
[----:B------:R-:W0:Y:S02]  /*c730*/  SHFL.IDX PT, R12, R2, 0x1f, 0x1f ;  /* 0x03e01f00020c7f89 */ /* 0x000e2400000e0000 */
[----:B0-----:R-:W-:-:S04]  /*c740*/  IMAD R12, R12, R9, RZ ;  /* 0x000000090c0c7224 */ /* 0x001fc800078e02ff */
[----:B------:R-:W-:-:S05]  /*c750*/  IMAD.IADD R7, R12, 0x1, R7 ;  /* 0x000000010c077824 */ /* 0x000fca00078e0207 */
[----:B------:R-:W-:-:S13]  /*c760*/  ISETP.GT.AND P6, PT, R7, R4, PT ;  /* 0x000000040700720c */ /* 0x000fda0003fc4270 */
[----:B------:R-:W-:Y:S05]  /*c770*/  @!P6 BRA `(.L_x_333) ;  /* 0xfffffffc0070e947 */ /* 0x000fea000383ffff */
[----:B------:R-:W-:-:S07]  /*c780*/  IMAD.MOV.U32 R10, RZ, RZ, R12 ;  /* 0x000000ffff0a7224 */ /* 0x000fce00078e000c */
.L_x_329:
[----:B------:R-:W-:-:S04]  /*c790*/  IMAD.IADD R8, R7, 0x1, -R10 ;  /* 0x0000000107087824 */ /* 0x000fc800078e0a0a */
[----:B------:R-:W-:-:S05]  /*c7a0*/  IMAD R3, R2, R9, R8 ;  /* 0x0000000902037224 */ /* 0x000fca00078e0208 */
[----:B------:R-:W-:-:S13]  /*c7b0*/  ISETP.GT.AND P0, PT, R3, R4, PT ;  /* 0x000000040300720c */ /* 0x000fda0003f04270 */
[----:B------:R-:W-:Y:S02]  /*c7c0*/  VOTEU.ANY UR5, UPT, !P0 ;  /* 0x0000000000057886 */ /* 0x000fe400040e0100 */
[----:B------:R-:W-:Y:S02]  /*c7d0*/  UPOPC UR4, UR5 ;  /* 0x00000005000472bf */ /* 0x000fe40008000000 */
[----:B------:R-:W-:-:S04]  /*c7e0*/  ISETP.NE.AND P0, PT, RZ, UR5, PT ;  /* 0x00000005ff007c0c */ /* 0x000fc8000bf05270 */
[----:B------:R-:W-:-:S05]  /*c7f0*/  IMAD.U32 R11, RZ, RZ, UR4 ;  /* 0x00000004ff0b7e24 */ /* 0x000fca000f8e00ff */
[----:B------:R-:W0:Y:S02]  /*c800*/  SHFL.IDX PT, R0, R0, R11, 0x1f ;  /* 0x00001f0b00007589 */ /* 0x000e2400000e0000 */
[----:B0-----:R-:W-:-:S04]  /*c810*/  IABS R7, R0 ;  /* 0x0000000000077213 */ /* 0x001fc80000000000 */
[----:B------:R-:W0:Y:S08]  /*c820*/  I2F.RP R10, R7 ;  /* 0x00000007000a7306 */ /* 0x000e300000209400 */
[----:B0-----:R-:W0:Y:S02]  /*c830*/  MUFU.RCP R10, R10 ;  /* 0x0000000a000a7308 */ /* 0x001e240000001000 */
[----:B0-----:R-:W-:-:S06]  /*c840*/  VIADD R3, R10, 0xffffffe ;  /* 0x0ffffffe0a037836 */ /* 0x001fcc0000000000 */
[----:B------:R-:W0:Y:S01]  /*c850*/  F2I.FTZ.U32.TRUNC.NTZ R3, R3 ;  /* 0x0000000300037305 */ /* 0x000e22000021f000 */
[----:B------:R-:W-:Y:S05]  /*c860*/  @!P0 BRA `(.L_x_334) ;  /* 0x00000000000c8947 */ /* 0x000fea0003800000 */
[----:B------:R-:W-:-:S06]  /*c870*/  UIADD3 UR5, UR4, -0x1, URZ ;  /* 0xffffffff04057890 */ /* 0x000fcc000fffe03f */
[----:B------:R-:W-:-:S05]  /*c880*/  IMAD.U32 R11, RZ, RZ, UR5 ;  /* 0x00000005ff0b7e24 */ /* 0x000fca000f8e00ff */
[----:B------:R1:W2:Y:S02]  /*c890*/  SHFL.IDX PT, R6, R2, R11, 0x1f ;  /* 0x00001f0b02067589 */ /* 0x0002a400000e0000 */
.L_x_334:
[--C-:B01----:R-:W-:Y:S01]  /*c8a0*/  IMAD.MOV R2, RZ, RZ, -R3.reuse ;  /* 0x000000ffff027224 */ /* 0x103fe200078e0a03 */
[----:B------:R-:W-:Y:S01]  /*c8b0*/  UIADD3 UR45, UR4, UR45, URZ ;  /* 0x0000002d042d7290 */ /* 0x000fe2000fffe03f */
[----:B--2---:R-:W-:Y:S02]  /*c8c0*/  IMAD R6, R6, R9, R8 ;  /* 0x0000000906067224 */ /* 0x004fe400078e0208 */
[----:B------:R-:W-:Y:S02]  /*c8d0*/  IMAD R9, R2, R7, RZ ;  /* 0x0000000702097224 */ /* 0x000fe400078e02ff */
[----:B------:R-:W-:Y:S01]  /*c8e0*/  IMAD.MOV.U32 R2, RZ, RZ, RZ ;  /* 0x000000ffff027224 */ /* 0x000fe200078e00ff */
[----:B------:R1:W-:Y:S03]  /*c8f0*/  STL [R1+0x10], R6 ;  /* 0x0000100601007387 */ /* 0x0003e60000100800 */
[----:B------:R-:W-:-:S04]  /*c900*/  IMAD.HI.U32 R2, R3, R9, R2 ;  /* 0x0000000903027227 */ /* 0x000fc800078e0002 */
[----:B------:R-:W-:Y:S01]  /*c910*/  IMAD.IADD R9, R4, 0x1, -R6 ;  /* 0x0000000104097824 */ /* 0x000fe200078e0a06 */
[----:B------:R-:W-:-:S04]  /*c920*/  IABS R4, R0 ;  /* 0x0000000000047213 */ /* 0x000fc80000000000 */
[----:B------:R-:W-:Y:S01]  /*c930*/  IABS R3, R9 ;  /* 0x0000000900037213 */ /* 0x000fe20000000000 */
[----:B------:R-:W-:-:S04]  /*c940*/  IMAD.MOV R4, RZ, RZ, -R4 ;  /* 0x000000ffff047224 */ /* 0x000fc800078e0a04 */
[----:B------:R-:W-:-:S04]  /*c950*/  IMAD.HI.U32 R2, R2, R3, RZ ;  /* 0x0000000302027227 */ /* 0x000fc800078e00ff */
[----:B------:R-:W-:Y:S01]  /*c960*/  IMAD R4, R2, R4, R3 ;  /* 0x0000000402047224 */ /* 0x000fe200078e0203 */
[----:B------:R-:W-:-:S04]  /*c970*/  LOP3.LUT R3, R9, R0, RZ, 0x3c, !PT ;  /* 0x0000000009037212 */ /* 0x000fc800078e3cff */
[----:B------:R-:W-:Y:S02]  /*c980*/  ISETP.GT.U32.AND P1, PT, R7, R4, PT ;  /* 0x000000040700720c */ /* 0x000fe40003f24070 */
[----:B------:R-:W-:-:S11]  /*c990*/  ISETP.GE.AND P2, PT, R3, RZ, PT ;  /* 0x000000ff0300720c */ /* 0x000fd60003f46270 */
[----:B------:R-:W-:Y:S02]  /*c9a0*/  @!P1 IMAD.IADD R4, R4, 0x1, -R7 ;  /* 0x0000000104049824 */ /* 0x000fe400078e0a07 */
[----:B------:R-:W-:Y:S01]  /*c9b0*/  @!P1 VIADD R2, R2, 0x1 ;  /* 0x0000000102029836 */ /* 0x000fe20000000000 */
[----:B------:R-:W-:Y:S02]  /*c9c0*/  ISETP.NE.AND P1, PT, R0, RZ, PT ;  /* 0x000000ff0000720c */ /* 0x000fe40003f25270 */
[----:B------:R-:W-:-:S13]  /*c9d0*/  ISETP.GE.U32.AND P0, PT, R4, R7, PT ;  /* 0x000000070400720c */ /* 0x000fda0003f06070 */
[----:B------:R-:W-:-:S04]  /*c9e0*/  @P0 VIADD R2, R2, 0x1 ;  /* 0x0000000102020836 */ /* 0x000fc80000000000 */
[----:B------:R-:W-:Y:S01]  /*c9f0*/  @!P2 IMAD.MOV R2, RZ, RZ, -R2 ;  /* 0x000000ffff02a224 */ /* 0x000fe200078e0a02 */
[----:B------:R-:W-:-:S04]  /*ca00*/  @!P1 LOP3.LUT R2, RZ, R0, RZ, 0x33, !PT ;  /* 0x00000000ff029212 */ /* 0x000fc800078e33ff */
[----:B------:R-:W-:Y:S01]  /*ca10*/  R2UR UR36, R2 ;  /* 0x00000000022472ca */ /* 0x000fe200000e0000 */
[----:B------:R-:W-:-:S04]  /*ca20*/  IMAD.MOV R3, RZ, RZ, -R2 ;  /* 0x000000ffff037224 */ /* 0x000fc800078e0a02 */
[----:B------:R-:W-:-:S05]  /*ca30*/  IMAD R0, R0, R3, R9 ;  /* 0x0000000300007224 */ /* 0x000fca00078e0209 */
[----:B------:R1:W-:Y:S01]  /*ca40*/  STL [R1+0x14], R0 ;  /* 0x0000140001007387 */ /* 0x0003e20000100800 */
[----:B------:R-:W-:Y:S05]  /*ca50*/  BRA `(.L_x_335) ;  /* 0x00000000000c7947 */ /* 0x000fea0003800000 */
.L_x_330:
[----:B------:R0:W-:Y:S01]  /*ca60*/  STL [R1+0x10], R4 ;  /* 0x0000100401007387 */ /* 0x0001e20000100800 */
[----:B------:R-:W-:-:S03]  /*ca70*/  UMOV UR36, URZ ;  /* 0x0000003f00247c82 */ /* 0x000fc60008000000 */
[----:B------:R0:W-:Y:S02]  /*ca80*/  STL [R1+0x14], RZ ;  /* 0x000014ff01007387 */ /* 0x0001e40000100800 */
.L_x_335:
[----:B------:R-:W2:Y:S04]  /*ca90*/  LDL R2, [R1+0x14] ;  /* 0x0000140001027983 */ /* 0x000ea80000100800 */
[----:B0-----:R-:W3:Y:S01]  /*caa0*/  LDL R4, [R1+0x10] ;  /* 0x0000100001047983 */ /* 0x001ee20000100800 */
[----:B------:R-:W-:-:S13]  /*cab0*/  ISETP.NE.AND P0, PT, R5, RZ, PT ;  /* 0x000000ff0500720c */ /* 0x000fda0003f05270 */
[----:B------:R-:W0:Y:S01]  /*cac0*/  @!P0 S2R R3, SR_CgaCtaId ;  /* 0x0000000000038919 */ /* 0x000e220000008800 */
[----:B-1----:R-:W-:Y:S01]  /*cad0*/  @!P0 MOV R0, 0x400 ;  /* 0x0000040000008802 */ /* 0x002fe20000000f00 */
[----:B------:R-:W-:Y:S02]  /*cae0*/  IMAD.U32 R6, RZ, RZ, UR36 ;  /* 0x00000024ff067e24 */ /* 0x000fe4000f8e00ff */
[----:B------:R-:W-:Y:S01]  /*caf0*/  IMAD.U32 R7, RZ, RZ, UR45 ;  /* 0x0000002dff077e24 */ /* 0x000fe2000f8e00ff */
[----:B0-----:R-:W-:Y:S01]  /*cb00*/  @!P0 LEA R0, R3, R0, 0x18 ;  /* 0x0000000003008211 */ /* 0x001fe200078ec0ff */
[----:B--2---:R-:W-:-:S05]  /*cb10*/  IMAD.MOV.U32 R5, RZ, RZ, R2 ;  /* 0x000000ffff057224 */ /* 0x004fca00078e0002 */
[----:B---3--:R2:W-:Y:S01]  /*cb20*/  @!P0 STS.128 [R0+0x298d0], R4 ;  /* 0x0298d00400008388 */ /* 0x0085e20000000c00 */
[----:B------:R-:W-:Y:S06]  /*cb30*/  BAR.ARV 0x5, 0x180 ;  /* 0x0146000000007b1d */ /* 0x000fec0000002000 */
.L_x_328:
[----:B--2---:R-:W-:Y:S01]  /*cb40*/  IMAD.MOV.U32 R0, RZ, RZ, 0x1 ;  /* 0x00000001ff007424 */ /* 0x004fe200078e00ff */
[----:B------:R-:W-:Y:S01]  /*cb50*/  ULDC UR4, c[0x0][0xc3c] ;  /* 0x00030f0000047ab9 */ /* 0x000fe20000000800 */
[----:B------:R2:W-:Y:S01]  /*cb60*/  STL [R1+0x24], RZ ;  /* 0x000024ff01007387 */ /* 0x0005e20000100800 */
[----:B------:R-:W-:Y:S01]  /*cb70*/  UISETP.GE.AND UP0, UPT, UR45, UR4, UPT ;  /* 0x000000042d00728c */ /* 0x000fe2000bf06270 */
[----:B------:R-:W-:Y:S02]  /*cb80*/  IMAD.MOV.U32 R18, RZ, RZ, RZ ;  /* 0x000000ffff127224 */ /* 0x000fe400078e00ff */
[----:B------:R2:W-:Y:S03]  /*cb90*/  STL [R1], R0 ;  /* 0x0000000001007387 */ /* 0x0005e60000100800 */
[----:B------:R-:W-:-:S13]  /*cba0*/  PLOP3.LUT P0, PT, PT, PT, UP0, 0x80, 0x0 ;  /* 0x000000000000781c */ /* 0x000fda0003f0f008 */
[----:B--2---:R-:W-:Y:S05]  /*cbb0*/  @P0 BRA `(.L_x_336) ;  /* 0x0000004400200947 */ /* 0x004fea0003800000 */
[----:B------:R-:W2:Y:S01]  /*cbc0*/  S2R R11, SR_TID.X ;  /* 0x00000000000b7919 */ /* 0x000ea20000002100 */
[----:B------:R-:W3:Y:S01]  /*cbd0*/  S2UR UR5, SR_CgaCtaId ;  /* 0x00000000000579c3 */ /* 0x000ee20000008800 */
[----:B------:R-:W-:Y:S01]  /*cbe0*/  UMOV UR4, 0x400 ;  /* 0x0000040000047882 */ /* 0x000fe20000000000 */
[----:B------:R-:W-:Y:S01]  /*cbf0*/  IMAD.MOV.U32 R18, RZ, RZ, RZ ;  /* 0x000000ffff127224 */ /* 0x000fe200078e00ff */
[----:B------:R-:W-:Y:S01]  /*cc00*/  ULDC UR43, c[0x0][0xc] ;  /* 0x00000300002b7ab9 */ /* 0x000fe20000000800 */
[----:B------:R-:W-:Y:S02]  /*cc10*/  ULOP3.LUT UR39, UR38, 0x1, URZ, 0xfc, !UPT ;  /* 0x0000000126277892 */ /* 0x000fe4000f8efc3f */
[----:B------:R-:W-:Y:S01]  /*cc20*/  ULOP3.LUT UR44, UR38, 0x2, URZ, 0xfc, !UPT ;  /* 0x00000002262c7892 */ /* 0x000fe2000f8efc3f */
[----:B------:R-:W-:Y:S01]  /*cc30*/  ULDC.64 UR52, c[0x0][0x198] ;  /* 0x0000660000347ab9 */ /* 0x000fe20000000a00 */
[----:B---3--:R-:W-:-:S06]  /*cc40*/  ULEA UR4, UR5, UR4, 0x18 ;  /* 0x0000000405047291 */ /* 0x008fcc000f8ec03f */
[----:B------:R-:W-:Y:S01]  /*cc50*/  IMAD.U32 R17, RZ, RZ, UR4 ;  /* 0x00000004ff117e24 */ /* 0x000fe2000f8e00ff */
[C---:B--2---:R-:W-:Y:S01]  /*cc60*/  LOP3.LUT R10, R11.reuse, 0x7f, RZ, 0xc0, !PT ;  /* 0x0000007f0b0a7812 */ /* 0x044fe200078ec0ff */
[C---:B-1----:R-:W-:Y:S01]  /*cc70*/  IMAD.SHL.U32 R4, R11.reuse, 0x80, RZ ;  /* 0x000000800b047824 */ /* 0x042fe200078e00ff */
[C---:B------:R-:W-:Y:S01]  /*cc80*/  LOP3.LUT P0, RZ, R11.reuse, 0x4, RZ, 0xc0, !PT ;  /* 0x000000040bff7812 */ /* 0x040fe2000780c0ff */
[C---:B------:R-:W-:Y:S01]  /*cc90*/  IMAD.SHL.U32 R3, R11.reuse, 0x10, RZ ;  /* 0x000000100b037824 */ /* 0x040fe200078e00ff */
[----:B------:R-:W-:Y:S01]  /*cca0*/  SHF.R.U32.HI R5, RZ, 0x5, R10 ;  /* 0x00000005ff057819 */ /* 0x000fe2000001160a */
[C---:B0-----:R-:W-:Y:S01]  /*ccb0*/  IMAD.SHL.U32 R2, R11.reuse, 0x20, RZ ;  /* 0x000000200b027824 */ /* 0x041fe200078e00ff */
[----:B------:R-:W-:Y:S01]  /*ccc0*/  LOP3.LUT R6, R4, 0x380, RZ, 0xc0, !PT ;  /* 0x0000038004067812 */ /* 0x000fe200078ec0ff */
[----:B------:R-:W-:Y:S01]  /*ccd0*/  IMAD.SHL.U32 R8, R11, 0x4, RZ ;  /* 0x000000040b087824 */ /* 0x000fe200078e00ff */
[----:B------:R-:W-:Y:S01]  /*cce0*/  LOP3.LUT R0, R3, 0x1b0, RZ, 0xc0, !PT ;  /* 0x000001b003007812 */ /* 0x000fe200078ec0ff */
[----:B------:R-:W-:-:S02]  /*ccf0*/  IMAD.SHL.U32 R7, R5, 0x200, RZ ;  /* 0x0000020005077824 */ /* 0x000fc400078e00ff */
[----:B------:R-:W-:Y:S02]  /*cd00*/  IMAD R6, R5, 0x10, R6 ;  /* 0x0000001005067824 */ /* 0x000fe400078e0206 */
[----:B------:R-:W-:Y:S01]  /*cd10*/  IMAD.SHL.U32 R5, R11, 0x2, RZ ;  /* 0x000000020b057824 */ /* 0x000fe200078e00ff */
[----:B------:R-:W-:-:S04]  /*cd20*/  LOP3.LUT R9, R7, 0x60, R2, 0xf8, !PT ;  /* 0x0000006007097812 */ /* 0x000fc800078ef802 */
[----:B------:R-:W-:Y:S02]  /*cd30*/  LOP3.LUT R0, R0, 0x30, R5, 0x78, !PT ;  /* 0x0000003000007812 */ /* 0x000fe400078e7805 */
[----:B------:R-:W-:-:S04]  /*cd40*/  LOP3.LUT R5, R7, 0x40, R3, 0xf8, !PT ;  /* 0x0000004007057812 */ /* 0x000fc800078ef803 */
[----:B------:R-:W-:Y:S02]  /*cd50*/  LOP3.LUT R0, R5, R0, RZ, 0xfc, !PT ;  /* 0x0000000005007212 */ /* 0x000fe400078efcff */
[----:B------:R-:W-:-:S04]  /*cd60*/  LOP3.LUT R5, R2, 0x80, RZ, 0xc0, !PT ;  /* 0x0000008002057812 */ /* 0x000fc800078ec0ff */
[----:B------:R-:W-:-:S04]  /*cd70*/  LOP3.LUT R5, R5, 0x10, R11, 0xf8, !PT ;  /* 0x0000001005057812 */ /* 0x000fc800078ef80b */
[----:B------:R-:W-:Y:S02]  /*cd80*/  LOP3.LUT R7, R5, 0x10, R8, 0x78, !PT ;  /* 0x0000001005077812 */ /* 0x000fe400078e7808 */
[----:B------:R-:W-:Y:S02]  /*cd90*/  LOP3.LUT R5, R6, 0x70, R3, 0x78, !PT ;  /* 0x0000007006057812 */ /* 0x000fe400078e7803 */
[----:B------:R-:W-:Y:S02]  /*cda0*/  LOP3.LUT R6, R9, 0x100, R2, 0xf8, !PT ;  /* 0x0000010009067812 */ /* 0x000fe400078ef802 */
[----:B------:R-:W-:Y:S02]  /*cdb0*/  LOP3.LUT R5, R5, 0xc00, R4, 0xf8, !PT ;  /* 0x00000c0005057812 */ /* 0x000fe400078ef804 */
[----:B------:R-:W-:-:S03]  /*cdc0*/  LOP3.LUT R4, R6, R7, RZ, 0xfc, !PT ;  /* 0x0000000706047212 */ /* 0x000fc600078efcff */
[----:B------:R0:W-:Y:S04]  /*cdd0*/  STL [R1+0x1c], R5 ;  /* 0x00001c0501007387 */ /* 0x0001e80000100800 */
[----:B------:R1:W-:Y:S01]  /*cde0*/  STL [R1+0x18], R4 ;  /* 0x0000180401007387 */ /* 0x0003e20000100800 */
[----:B0-----:R-:W-:Y:S02]  /*cdf0*/  SHF.R.U32.HI R5, RZ, 0x2, R10 ;  /* 0x00000002ff057819 */ /* 0x001fe4000001160a */
[----:B-1----:R-:W-:Y:S01]  /*ce00*/  LOP3.LUT R4, R3, 0x30, RZ, 0xc0, !PT ;  /* 0x0000003003047812 */ /* 0x002fe200078ec0ff */
[----:B------:R-:W-:-:S05]  /*ce10*/  IMAD.MOV.U32 R3, RZ, RZ, 0x40 ;  /* 0x00000040ff037424 */ /* 0x000fca00078e00ff */
[----:B------:R-:W-:Y:S02]  /*ce20*/  SEL R6, R3, 0xffffffc0, !P0 ;  /* 0xffffffc003067807 */ /* 0x000fe40004000000 */
[----:B------:R-:W-:Y:S01]  /*ce30*/  LOP3.LUT R3, R5, 0x60, R2, 0xf8, !PT ;  /* 0x0000006005037812 */ /* 0x000fe200078ef802 */
[----:B------:R-:W-:Y:S02]  /*ce40*/  IMAD.IADD R2, R17, 0x1, R0 ;  /* 0x0000000111027824 */ /* 0x000fe400078e0200 */
[----:B------:R-:W-:-:S03]  /*ce50*/  IMAD.MOV.U32 R0, RZ, RZ, 0x1 ;  /* 0x00000001ff007424 */ /* 0x000fc600078e00ff */
[----:B------:R0:W-:Y:S04]  /*ce60*/  STL [R1+0x20], R2 ;  /* 0x0000200201007387 */ /* 0x0001e80000100800 */
[----:B------:R1:W-:Y:S04]  /*ce70*/  STL [R1], R0 ;  /* 0x0000000001007387 */ /* 0x0003e80000100800 */
[----:B------:R2:W-:Y:S01]  /*ce80*/  STL [R1+0x24], RZ ;  /* 0x000024ff01007387 */ /* 0x0005e20000100800 */
[C---:B0-----:R-:W-:Y:S02]  /*ce90*/  LOP3.LUT R2, R4.reuse, 0x40, RZ, 0xfc, !PT ;  /* 0x0000004004027812 */ /* 0x041fe400078efcff */
[----:B-1----:R-:W-:-:S07]  /*cea0*/  LOP3.LUT R0, R4, 0x80, RZ, 0xfc, !PT ;  /* 0x0000008004007812 */ /* 0x002fce00078efcff */
.L_x_407:
[----:B------:R-:W-:Y:S01]  /*ceb0*/  ULDC.64 UR4, c[0x0][0xc88] ;  /* 0x0003220000047ab9 */ /* 0x000fe20000000a00 */
[----:B------:R-:W-:Y:S01]  /*cec0*/  ULDC.64 UR6, c[0x0][0xa18] ;  /* 0x0002860000067ab9 */ /* 0x000fe20000000a00 */
[----:B------:R-:W-:-:S06]  /*ced0*/  UIMAD.WIDE UR4, UR45, 0x4, UR4 ;  /* 0x000000042d0478a5 */ /* 0x000fcc000f8e0204 */
[----:B------:R-:W-:Y:S02]  /*cee0*/  IMAD.U32 R2, RZ, RZ, UR4 ;  /* 0x00000004ff027e24 */ /* 0x000fe4000f8e00ff */
[----:B------:R-:W-:Y:S01]  /*cef0*/  IMAD.U32 R3, RZ, RZ, UR5 ;  /* 0x00000005ff037e24 */ /* 0x000fe2000f8e00ff */
[----:B------:R-:W-:Y:S01]  /*cf00*/  UISETP.NE.U32.AND UP0, UPT, UR6, URZ, UPT ;  /* 0x0000003f0600728c */ /* 0x000fe2000bf05070 */
[----:B------:R-:W-:-:S03]  /*cf10*/  ULDC.64 UR4, c[0x0][0xa28] ;  /* 0x00028a0000047ab9 */ /* 0x000fc60000000a00 */
[----:B------:R-:W3:Y:S01]  /*cf20*/  LDG.E R2, desc[UR48][R2.64] ;  /* 0x0000003002027981 */ /* 0x000ee2000c1e1900 */
[----:B------:R-:W-:Y:S02]  /*cf30*/  UISETP.NE.AND.EX UP0, UPT, UR7, URZ, UPT, UP0 ;  /* 0x0000003f0700728c */ /* 0x000fe4000bf05300 */
[----:B------:R-:W-:Y:S01]  /*cf40*/  UISETP.NE.U32.AND UP1, UPT, UR4, URZ, UPT ;  /* 0x0000003f0400728c */ /* 0x000fe2000bf25070 */
[----:B------:R-:W-:-:S03]  /*cf50*/  ULDC UR8, c[0x0][0x288] ;  /* 0x0000a20000087ab9 */ /* 0x000fc60000000800 */
[----:B------:R-:W-:Y:S01]  /*cf60*/  UISETP.NE.AND.EX UP1, UPT, UR5, URZ, UPT, UP1 ;  /* 0x0000003f0500728c */ /* 0x000fe2000bf25310 */
[----:B------:R-:W-:Y:S01]  /*cf70*/  PLOP3.LUT P3, PT, PT, PT, UP0, 0x80, 0x0 ;  /* 0x000000000000781c */ /* 0x000fe20003f6f008 */
[----:B------:R-:W-:-:S04]  /*cf80*/  IMAD.U32 R19, RZ, RZ, UR8 ;  /* 0x00000008ff137e24 */ /* 0x000fc8000f8e00ff */
[----:B------:R-:W-:Y:S02]  /*cf90*/  PLOP3.LUT P2, PT, PT, PT, UP1, 0x80, 0x0 ;  /* 0x000000000000781c */ /* 0x000fe40003f4f018 */
[----:B---3--:R-:W-:-:S13]  /*cfa0*/  R2UR UR46, R2 ;  /* 0x00000000022e72ca */ /* 0x008fda00000e0000 */
[----:B------:R-:W-:Y:S02]  /*cfb0*/  USHF.R.S32.HI UR50, URZ, 0x1f, UR46 ;  /* 0x0000001f3f327899 */ /* 0x000fe4000801142e */
[----:B------:R-:W-:Y:S02]  /*cfc0*/  USHF.L.U32 UR47, UR46, 0x2, URZ ;  /* 0x000000022e2f7899 */ /* 0x000fe4000800063f */
[----:B------:R-:W-:Y:S02]  /*cfd0*/  USHF.L.U64.HI UR51, UR46, 0x2, UR50 ;  /* 0x000000022e337899 */ /* 0x000fe40008010232 */
[----:B------:R-:W-:Y:S02]  /*cfe0*/  @UP0 UIADD3 UR6, UP3, UR47, UR6, URZ ;  /* 0x000000062f060290 */ /* 0x000fe4000ff7e03f */
[----:B------:R-:W-:Y:S02]  /*cff0*/  @UP1 ULEA UR4, UP2, UR46, UR4, 0x2 ;  /* 0x000000042e041291 */ /* 0x000fe4000f84103f */
[----:B------:R-:W-:-:S02]  /*d000*/  @UP0 UIADD3.X UR7, UR51, UR7, URZ, UP3, !UPT ;  /* 0x0000000733070290 */ /* 0x000fc40009ffe43f */
[----:B------:R-:W-:Y:S01]  /*d010*/  @UP1 ULEA.HI.X UR5, UR46, UR5, UR50, 0x2, UP2 ;  /* 0x000000052e051291 */ /* 0x000fe200090f1432 */
[----:B------:R-:W-:-:S03]  /*d020*/  IMAD.U32 R2, RZ, RZ, UR6 ;  /* 0x00000006ff027e24 */ /* 0x000fc6000f8e00ff */
[----:B------:R-:W-:Y:S01]  /*d030*/  IMAD.U32 R3, RZ, RZ, UR7 ;  /* 0x00000007ff037e24 */ /* 0x000fe2000f8e00ff */
[----:B------:R-:W-:-:S04]  /*d040*/  ULDC.64 UR6, c[0x0][0xa08] ;  /* 0x0002820000067ab9 */ /* 0x000fc80000000a00 */
[----:B0-----:R0:W5:Y:S01]  /*d050*/  @P3 LDG.E R19, desc[UR48][R2.64] ;  /* 0x0000003002133981 */ /* 0x001162000c1e1900 */
[----:B------:R-:W-:Y:S01]  /*d060*/  ISETP.NE.U32.AND P1, PT, RZ, UR6, PT ;  /* 0x00000006ff007c0c */ /* 0x000fe2000bf25070 */
[----:B------:R-:W-:Y:S01]  /*d070*/  UIADD3 UR6, UP1, UR47, UR6, URZ ;  /* 0x000000062f067290 */ /* 0x000fe2000ff3e03f */
[----:B0-----:R-:W-:Y:S02]  /*d080*/  IMAD.U32 R2, RZ, RZ, UR4 ;  /* 0x00000004ff027e24 */ /* 0x001fe4000f8e00ff */
[----:B------:R-:W-:Y:S01]  /*d090*/  IMAD.U32 R3, RZ, RZ, UR5 ;  /* 0x00000005ff037e24 */ /* 0x000fe2000f8e00ff */
[----:B------:R-:W-:Y:S02]  /*d0a0*/  ULDC.64 UR4, c[0x0][0xa00] ;  /* 0x0002800000047ab9 */ /* 0x000fe40000000a00 */
[----:B------:R-:W-:Y:S01]  /*d0b0*/  ISETP.NE.U32.AND P0, PT, RZ, UR4, PT ;  /* 0x00000004ff007c0c */ /* 0x000fe2000bf05070 */
[----:B------:R-:W-:Y:S01]  /*d0c0*/  UIADD3 UR4, UP0, UR47, UR4, URZ ;  /* 0x000000042f047290 */ /* 0x000fe2000ff1e03f */
[----:B------:R-:W-:Y:S01]  /*d0d0*/  ISETP.NE.AND.EX P1, PT, RZ, UR7, PT, P1 ;  /* 0x00000007ff007c0c */ /* 0x000fe2000bf25310 */
[----:B-1----:R0:W3:Y:S01]  /*d0e0*/  @P2 LDG.E R7, desc[UR48][R2.64] ;  /* 0x0000003002072981 */ /* 0x0020e2000c1e1900 */
[----:B------:R-:W-:Y:S01]  /*d0f0*/  ISETP.NE.AND.EX P0, PT, RZ, UR5, PT, P0 ;  /* 0x00000005ff007c0c */ /* 0x000fe2000bf05300 */
[----:B------:R-:W-:Y:S01]  /*d100*/  UIADD3.X UR5, UR51, UR5, URZ, UP0, !UPT ;  /* 0x0000000533057290 */ /* 0x000fe200087fe43f */
[----:B------:R-:W-:Y:S01]  /*d110*/  IMAD.U32 R4, RZ, RZ, UR6 ;  /* 0x00000006ff047e24 */ /* 0x000fe2000f8e00ff */
[----:B------:R-:W-:Y:S01]  /*d120*/  UIADD3.X UR7, UR51, UR7, URZ, UP1, !UPT ;  /* 0x0000000733077290 */ /* 0x000fe20008ffe43f */
[----:B0-----:R-:W-:-:S03]  /*d130*/  IMAD.U32 R2, RZ, RZ, UR4 ;  /* 0x00000004ff027e24 */ /* 0x001fc6000f8e00ff */
[----:B------:R-:W-:Y:S02]  /*d140*/  IMAD.U32 R3, RZ, RZ, UR5 ;  /* 0x00000005ff037e24 */ /* 0x000fe4000f8e00ff */
[----:B------:R-:W-:-:S04]  /*d150*/  IMAD.U32 R5, RZ, RZ, UR7 ;  /* 0x00000007ff057e24 */ /* 0x000fc8000f8e00ff */
[----:B------:R0:W5:Y:S04]  /*d160*/  @P0 LDG.E R0, desc[UR48][R2.64] ;  /* 0x0000003002000981 */ /* 0x000168000c1e1900 */
[----:B------:R0:W5:Y:S01]  /*d170*/  @P1 LDG.E R6, desc[UR48][R4.64] ;  /* 0x0000003004061981 */ /* 0x000162000c1e1900 */
[----:B------:R-:W-:Y:S01]  /*d180*/  UMOV UR41, URZ ;  /* 0x0000003f00297c82 */ /* 0x000fe20008000000 */
[----:B---3--:R-:W-:Y:S01]  /*d190*/  @P2 R2UR UR41, R7 ;  /* 0x00000000072922ca */ /* 0x008fe200000e0000 */
[----:B0-----:R-:W-:-:S14]  /*d1a0*/  @P3 BRA `(.L_x_337) ;  /* 0x0000000000103947 */ /* 0x001fdc0003800000 */
[----:B------:R-:W-:Y:S05]  /*d1b0*/  @!P0 BRA `(.L_x_337) ;  /* 0x00000000000c8947 */ /* 0x000fea0003800000 */
[----:B-----5:R-:W3:Y:S04]  /*d1c0*/  LDG.E R19, desc[UR48][R2.64] ;  /* 0x0000003002137981 */ /* 0x020ee8000c1e1900 */
[----:B------:R-:W3:Y:S02]  /*d1d0*/  LDG.E R2, desc[UR48][R2.64+0x4] ;  /* 0x0000043002027981 */ /* 0x000ee4000c1e1900 */
[----:B---3--:R-:W-:-:S07]  /*d1e0*/  IMAD.IADD R19, R2, 0x1, -R19 ;  /* 0x0000000102137824 */ /* 0x008fce00078e0a13 */
.L_x_337:
[----:B------:R-:W-:Y:S01]  /*d1f0*/  UMOV UR54, URZ ;  /* 0x0000003f00367c82 */ /* 0x000fe20008000000 */
[----:B-----5:R-:W-:Y:S01]  /*d200*/  @P0 R2UR UR54, R0 ;  /* 0x00000000003602ca */ /* 0x020fe200000e0000 */
[----:B------:R-:W-:Y:S01]  /*d210*/  IMAD.U32 R0, RZ, RZ, UR46 ;  /* 0x0000002eff007e24 */ /* 0x000fe2000f8e00ff */
[----:B------:R-:W-:Y:S01]  /*d220*/  ULDC.64 UR6, c[0x0][0xa20] ;  /* 0x0002880000067ab9 */ /* 0x000fe20000000a00 */
[----:B------:R-:W-:Y:S01]  /*d230*/  UMOV UR42, URZ ;  /* 0x0000003f002a7c82 */ /* 0x000fe20008000000 */
[----:B------:R-:W-:Y:S01]  /*d240*/  ISETP.NE.U32.AND P0, PT, RZ, UR6, PT ;  /* 0x00000006ff007c0c */ /* 0x000fe2000bf05070 */
[----:B------:R-:W-:Y:S01]  /*d250*/  ULDC.64 UR4, c[0x0][0x418] ;  /* 0x0001060000047ab9 */ /* 0x000fe20000000a00 */
[----:B------:R0:W-:Y:S01]  /*d260*/  STL [R1+0x4], R0 ;  /* 0x0000040001007387 */ /* 0x0001e20000100800 */
[----:B------:R-:W-:Y:S01]  /*d270*/  @P1 R2UR UR42, R6 ;  /* 0x00000000062a12ca */ /* 0x000fe200000e0000 */
[----:B------:R-:W-:Y:S01]  /*d280*/  UISETP.NE.U32.AND UP0, UPT, UR4, URZ, UPT ;  /* 0x0000003f0400728c */ /* 0x000fe2000bf05070 */
[----:B------:R-:W-:-:S02]  /*d290*/  ISETP.NE.AND.EX P0, PT, RZ, UR7, PT, P0 ;  /* 0x00000007ff007c0c */ /* 0x000fc4000bf05300 */
[----:B------:R-:W-:Y:S01]  /*d2a0*/  ULDC UR4, c[0x0][0x424] ;  /* 0x0001090000047ab9 */ /* 0x000fe20000000800 */
[----:B------:R-:W-:-:S03]  /*d2b0*/  UISETP.NE.AND.EX UP0, UPT, UR5, URZ, UPT, UP0 ;  /* 0x0000003f0500728c */ /* 0x000fc6000bf05300 */
[----:B------:R-:W-:Y:S01]  /*d2c0*/  ULDC UR5, c[0x0][0x2f0] ;  /* 0x0000bc0000057ab9 */ /* 0x000fe20000000800 */
[----:B------:R-:W-:-:S04]  /*d2d0*/  USEL UR4, UR4, 0x1, UP0 ;  /* 0x0000000104047887 */ /* 0x000fc80008000000 */
[----:B------:R-:W-:Y:S02]  /*d2e0*/  UIMAD UR4, UR4, UR5, URZ ;  /* 0x00000005040472a4 */ /* 0x000fe4000f8e023f */
[----:B------:R-:W-:Y:S01]  /*d2f0*/  UIADD3 UR42, UR42, UR41, URZ ;  /* 0x000000292a2a7290 */ /* 0x000fe2000fffe03f */
[----:B0-----:R-:W-:Y:S11]  /*d300*/  @!P0 BRA `(.L_x_338) ;  /* 0x00000000001c8947 */ /* 0x001ff60003800000 */
[----:B------:R-:W-:-:S04]  /*d310*/  UIADD3 UR4, UP0, UR47, UR6, URZ ;  /* 0x000000062f047290 */ /* 0x000fc8000ff1e03f */
[----:B------:R-:W-:Y:S02]  /*d320*/  UIADD3.X UR5, UR51, UR7, URZ, UP0, !UPT ;  /* 0x0000000733057290 */ /* 0x000fe400087fe43f */
[----:B------:R-:W-:-:S04]  /*d330*/  IMAD.U32 R2, RZ, RZ, UR4 ;  /* 0x00000004ff027e24 */ /* 0x000fc8000f8e00ff */
[----:B------:R-:W-:-:S05]  /*d340*/  IMAD.U32 R3, RZ, RZ, UR5 ;  /* 0x00000005ff037e24 */ /* 0x000fca000f8e00ff */
[----:B------:R-:W3:Y:S02]  /*d350*/  LDG.E R2, desc[UR48][R2.64] ;  /* 0x0000003002027981 */ /* 0x000ee4000c1e1900 */
[----:B---3--:R-:W-:Y:S01]  /*d360*/  R2UR UR4, R2 ;  /* 0x00000000020472ca */ /* 0x008fe200000e0000 */
[----:B------:R-:W-:-:S14]  /*d370*/  BRA `(.L_x_339) ;  /* 0x0000000000187947 */ /* 0x000fdc0003800000 */
.L_x_338:
[----:B------:R-:W-:Y:S05]  /*d380*/  @!P1 BRA `(.L_x_339) ;  /* 0x0000000000149947 */ /* 0x000fea0003800000 */
[----:B------:R-:W3:Y:S04]  /*d390*/  LDG.E R0, desc[UR48][R4.64] ;  /* 0x0000003004007981 */ /* 0x000ee8000c1e1900 */
[----:B------:R-:W4:Y:S01]  /*d3a0*/  LDG.E R4, desc[UR48][R4.64+0x4] ;  /* 0x0000043004047981 */ /* 0x000f22000c1e1900 */
[----:B---3--:R-:W-:Y:S02]  /*d3b0*/  R2UR UR5, R0 ;  /* 0x00000000000572ca */ /* 0x008fe400000e0000 */
[----:B----4-:R-:W-:-:S13]  /*d3c0*/  R2UR UR4, R4 ;  /* 0x00000000040472ca */ /* 0x010fda00000e0000 */
[----:B------:R-:W-:-:S12]  /*d3d0*/  UIADD3 UR4, -UR5, UR4, URZ ;  /* 0x0000000405047290 */ /* 0x000fd8000fffe13f */
.L_x_339:
[----:B------:R-:W-:Y:S01]  /*d3e0*/  UIADD3 UR41, -UR41, UR4, URZ ;  /* 0x0000000429297290 */ /* 0x000fe2000fffe13f */
[----:B------:R-:W-:Y:S03]  /*d3f0*/  BSSY B7, `(.L_x_340) ;  /* 0x0000322000077945 */ /* 0x000fe60003800000 */
[----:B------:R-:W-:Y:S02]  /*d400*/  UIADD3 UR4, UR41, 0x9f, URZ ;  /* 0x0000009f29047890 */ /* 0x000fe4000fffe03f */
[----:B------:R-:W-:Y:S02]  /*d410*/  ISETP.LT.AND P0, PT, RZ, UR41, PT ;  /* 0x00000029ff007c0c */ /* 0x000fe4000bf01270 */
[----:B------:R-:W-:-:S04]  /*d420*/  UIMAD.WIDE UR4, UR4, 0x66666667, URZ ;  /* 0x66666667040478a5 */ /* 0x000fc8000f8e023f */
[----:B------:R-:W-:-:S04]  /*d430*/  USHF.R.U32.HI UR40, URZ, 0x1f, UR5 ;  /* 0x0000001f3f287899 */ /* 0x000fc80008011605 */
[----:B------:R-:W-:-:S03]  /*d440*/  ULEA.HI.SX32 UR40, UR5, UR40, 0x1a ;  /* 0x0000002805287291 */ /* 0x000fc6000f8fd23f */
[----:B------:R-:W-:Y:S09]  /*d450*/  @P0 BRA `(.L_x_341) ;  /* 0x0000000000480947 */ /* 0x000ff20003800000 */
[----:B------:R-:W0:Y:S02]  /*d460*/  S2R R0, SR_TID.X ;  /* 0x0000000000007919 */ /* 0x000e240000002100 */
[----:B0-----:R-:W-:-:S04]  /*d470*/  LOP3.LUT R0, R0, 0x7f, RZ, 0xc0, !PT ;  /* 0x0000007f00007812 */ /* 0x001fc800078ec0ff */
[----:B------:R-:W-:-:S13]  /*d480*/  ISETP.NE.AND P0, PT, R0, RZ, PT ;  /* 0x000000ff0000720c */ /* 0x000fda0003f05270 */
[----:B------:R-:W-:Y:S05]  /*d490*/  @P0 BRA `(.L_x_342) ;  /* 0x00000030005c0947 */ /* 0x000fea0003800000 */
[----:B------:R-:W0:Y:S01]  /*d4a0*/  S2R R3, SR_LANEID ;  /* 0x0000000000037919 */ /* 0x000e220000000000 */
[----:B------:R-:W-:Y:S02]  /*d4b0*/  VOTEU.ANY UR4, UPT, PT ;  /* 0x0000000000047886 */ /* 0x000fe400038e0100 */
[----:B------:R-:W0:Y:S08]  /*d4c0*/  FLO.U32 R0, UR4 ;  /* 0x0000000400007d00 */ /* 0x000e3000080e0000 */
[----:B------:R-:W1:Y:S01]  /*d4d0*/  POPC R5, UR4 ;  /* 0x0000000400057d09 */ /* 0x000e620008000000 */
[----:B0-----:R-:W-:-:S02]  /*d4e0*/  ISETP.EQ.U32.AND P0, PT, R0, R3, PT ;  /* 0x000000030000720c */ /* 0x001fc40003f02070 */
[----:B------:R-:W1:Y:S11]  /*d4f0*/  LDC.64 R2, c[0x0][0xc60] ;  /* 0x00031800ff027b82 */ /* 0x000e760000000a00 */
[----:B-1----:R-:W3:Y:S01]  /*d500*/  @P0 ATOMG.E.ADD.STRONG.GPU PT, R3, desc[UR48][R2.64], R5 ;  /* 0x00000005020309a8 */ /* 0x002ee200081ee1f0 */
[----:B------:R-:W0:Y:S02]  /*d510*/  S2R R4, SR_LTMASK ;  /* 0x0000000000047919 */ /* 0x000e240000003900 */
[----:B0-----:R-:W-:-:S04]  /*d520*/  LOP3.LUT R4, R4, UR4, RZ, 0xc0, !PT ;  /* 0x0000000404047c12 */ /* 0x001fc8000f8ec0ff */
[----:B------:R-:W0:Y:S01]  /*d530*/  POPC R7, R4 ;  /* 0x0000000400077309 */ /* 0x000e220000000000 */
[----:B---3--:R-:W0:Y:S02]  /*d540*/  SHFL.IDX PT, R0, R3, R0, 0x1f ;  /* 0x00001f0003007589 */ /* 0x008e2400000e0000 */
[----:B0-----:R-:W-:-:S05]  /*d550*/  IADD3 R0, R0, UR43, R7 ;  /* 0x0000002b00007c10 */ /* 0x001fca000fffe007 */
[----:B------:R0:W-:Y:S01]  /*d560*/  STL [R1+0x10], R0 ;  /* 0x0000100001007387 */ /* 0x0001e20000100800 */
[----:B------:R-:W-:Y:S05]  /*d570*/  BRA `(.L_x_342) ;  /* 0x0000003000247947 */ /* 0x000fea0003800000 */
.L_x_341:
[----:B------:R-:W-:Y:S01]  /*d580*/  VIADD R0, R17, 0x1a400 ;  /* 0x0001a40011007836 */ /* 0x000fe20000000000 */
[----:B------:R-:W-:Y:S04]  /*d590*/  BSSY B6, `(.L_x_343) ;  /* 0x0000013000067945 */ /* 0x000fe80003800000 */
[----:B------:R-:W-:-:S13]  /*d5a0*/  LOP3.LUT P0, RZ, R0, 0x1bf, RZ, 0xc0, !PT ;  /* 0x000001bf00ff7812 */ /* 0x000fda000780c0ff */
[----:B------:R-:W-:Y:S05]  /*d5b0*/  @!P0 BRA `(.L_x_344) ;  /* 0x0000000000408947 */ /* 0x000fea0003800000 */
[----:B------:R-:W-:Y:S01]  /*d5c0*/  MOV R2, 0x0 ;  /* 0x0000000000027802 */ /* 0x000fe20000000f00 */
[----:B------:R-:W-:Y:S01]  /*d5d0*/  ULDC.64 UR6, c[0x4][0xc8] ;  /* 0x0100320000067ab9 */ /* 0x000fe20000000a00 */
[----:B------:R-:W-:Y:S01]  /*d5e0*/  ULDC.64 UR8, c[0x4][0xd0] ;  /* 0x0100340000087ab9 */ /* 0x000fe20000000a00 */
[----:B------:R-:W-:Y:S01]  /*d5f0*/  ULDC.64 UR4, c[0x4][0x8] ;  /* 0x0100020000047ab9 */ /* 0x000fe20000000a00 */
[----:B------:R-:W-:Y:S02]  /*d600*/  IMAD.U32 R4, RZ, RZ, UR6 ;  /* 0x00000006ff047e24 */ /* 0x000fe4000f8e00ff */
        /* <DEDUP_REMOVED lines=10> */
[----:B0-2---:R-:W-:Y:S05]  /*d6b0*/  CALL.ABS.NOINC R2 ;  /* 0x0000000002007343 */ /* 0x005fea0003c00000 */
.L_x_344:
[----:B------:R-:W-:Y:S05]  /*d6c0*/  BSYNC B6 ;  /* 0x0000000000067941 */ /* 0x000fea0003800000 */
.L_x_343:
[----:B------:R-:W3:Y:S01]  /*d6d0*/  LDL.LU R16, [R1+0x8] ;  /* 0x0000080001107983 */ /* 0x000ee20000300800 */
[----:B------:R-:W-:Y:S01]  /*d6e0*/  VIADD R0, R17, 0xa400 ;  /* 0x0000a40011007836 */ /* 0x000fe20000000000 */
[----:B------:R-:W-:Y:S04]  /*d6f0*/  BSSY B6, `(.L_x_345) ;  /* 0x0000016000067945 */ /* 0x000fe80003800000 */
[----:B------:R-:W-:Y:S02]  /*d700*/  LOP3.LUT P0, RZ, R0, 0x3ff, RZ, 0xc0, !PT ;  /* 0x000003ff00ff7812 */ /* 0x000fe4000780c0ff */
[----:B---3--:R-:W-:-:S11]  /*d710*/  LOP3.LUT R16, R16, 0xfffffffe, RZ, 0xc0, !PT ;  /* 0xfffffffe10107812 */ /* 0x008fd600078ec0ff */
[----:B------:R-:W-:-:S05]  /*d720*/  @P0 LOP3.LUT R16, R16, 0x1, RZ, 0xfc, !PT ;  /* 0x0000000110100812 */ /* 0x000fca00078efcff */
[----:B------:R0:W-:Y:S01]  /*d730*/  STL [R1+0x8], R16 ;  /* 0x0000081001007387 */ /* 0x0001e20000100800 */
[----:B------:R-:W-:Y:S05]  /*d740*/  @!P0 BRA `(.L_x_346) ;  /* 0x0000000000408947 */ /* 0x000fea0003800000 */
[----:B------:R-:W-:Y:S01]  /*d750*/  MOV R2, 0x0 ;  /* 0x0000000000027802 */ /* 0x000fe20000000f00 */
[----:B------:R-:W-:Y:S01]  /*d760*/  ULDC.64 UR6, c[0x4][0xc8] ;  /* 0x0100320000067ab9 */ /* 0x000fe20000000a00 */
[----:B------:R-:W-:Y:S01]  /*d770*/  ULDC.64 UR8, c[0x4][0xd0] ;  /* 0x0100340000087ab9 */ /* 0x000fe20000000a00 */
[----:B------:R-:W-:Y:S01]  /*d780*/  ULDC.64 UR4, c[0x4][0x10] ;  /* 0x0100040000047ab9 */ /* 0x000fe20000000a00 */
[----:B------:R-:W-:Y:S02]  /*d790*/  IMAD.U32 R4, RZ, RZ, UR6 ;  /* 0x00000006ff047e24 */ /* 0x000fe4000f8e00ff */
[----:B------:R-:W1:Y:S01]  /*d7a0*/  LDC.64 R2, c[0x4][R2] ;  /* 0x0100000002027b82 */ /* 0x000e620000000a00 */
        /* <DEDUP_REMOVED lines=10> */
.L_x_346:
[----:B------:R-:W-:Y:S05]  /*d850*/  BSYNC B6 ;  /* 0x0000000000067941 */ /* 0x000fea0003800000 */
.L_x_345:
        /* <DEDUP_REMOVED lines=20> */
.L_x_348:
[----:B------:R-:W-:Y:S05]  /*d9a0*/  BSYNC B6 ;  /* 0x0000000000067941 */ /* 0x000fea0003800000 */
.L_x_347:
[----:B------:R-:W-:Y:S01]  /*d9b0*/  LOP3.LUT P6, RZ, R16, 0x1, RZ, 0xc0, !PT ;  /* 0x0000000110ff7812 */ /* 0x000fe200078cc0ff */
[----:B------:R-:W-:-:S12]  /*d9c0*/  BSSY B6, `(.L_x_349) ;  /* 0x0000012000067945 */ /* 0x000fd80003800000 */
        /* <DEDUP_REMOVED lines=17> */
.L_x_350:
[----:B------:R-:W-:Y:S05]  /*dae0*/  BSYNC B6 ;  /* 0x0000000000067941 */ /* 0x000fea0003800000 */
.L_x_349:
[----:B------:R-:W3:Y:S01]  /*daf0*/  LDL R8, [R1+0x4] ;  /* 0x0000040001087983 */ /* 0x000ee20000100800 */
[----:B------:R-:W-:Y:S02]  /*db00*/  ULDC.64 UR4, c[0x0][0x9f8] ;  /* 0x00027e0000047ab9 */ /* 0x000fe40000000a00 */
[----:B------:R-:W-:-:S04]  /*db10*/  UISETP.NE.U32.AND UP0, UPT, UR4, URZ, UPT ;  /* 0x0000003f0400728c */ /* 0x000fc8000bf05070 */
[----:B------:R-:W-:-:S06]  /*db20*/  UISETP.NE.AND.EX UP0, UPT, UR5, URZ, UPT, UP0 ;  /* 0x0000003f0500728c */ /* 0x000fcc000bf05300 */
[----:B------:R-:W-:-:S05]  /*db30*/  PLOP3.LUT P0, PT, PT, PT, UP0, 0x80, 0x0 ;  /* 0x000000000000781c */ /* 0x000fca0003f0f008 */
[----:B------:R-:W-:-:S04]  /*db40*/  @UP0 UIADD3 UR4, UP1, UR47, UR4, URZ ;  /* 0x000000042f040290 */ /* 0x000fc8000ff3e03f */
[----:B------:R-:W-:Y:S02]  /*db50*/  @UP0 UIADD3.X UR5, UR51, UR5, URZ, UP1, !UPT ;  /* 0x0000000533050290 */ /* 0x000fe40008ffe43f */
[----:B------:R-:W-:-:S04]  /*db60*/  IMAD.U32 R2, RZ, RZ, UR4 ;  /* 0x00000004ff027e24 */ /* 0x000fc8000f8e00ff */
[----:B------:R-:W-:Y:S01]  /*db70*/  IMAD.U32 R3, RZ, RZ, UR5 ;  /* 0x00000005ff037e24 */ /* 0x000fe2000f8e00ff */
[----:B------:R-:W1:Y:S01]  /*db80*/  S2R R0, SR_TID.X ;  /* 0x0000000000007919 */ /* 0x000e620000002100 */
[----:B------:R-:W-:-:S03]  /*db90*/  ULDC.64 UR4, c[0x0][0xa08] ;  /* 0x0002820000047ab9 */ /* 0x000fc60000000a00 */
[----:B---3--:R3:W4:Y:S01]  /*dba0*/  @P0 LDG.E R8, desc[UR48][R2.64] ;  /* 0x0000003002080981 */ /* 0x008722000c1e1900 */
[----:B-1----:R-:W-:-:S04]  /*dbb0*/  SHF.R.U32.HI R0, RZ, 0x5, R0 ;  /* 0x00000005ff007819 */ /* 0x002fc80000011600 */
[----:B------:R-:W-:Y:S01]  /*dbc0*/  LOP3.LUT R0, R0, 0x3, RZ, 0xc0, !PT ;  /* 0x0000000300007812 */ /* 0x000fe200078ec0ff */
[----:B---3--:R-:W1:Y:S01]  /*dbd0*/  LDC.64 R2, c[0x0][0x418] ;  /* 0x00010600ff027b82 */ /* 0x008e620000000a00 */
[----:B----4-:R-:W-:Y:S01]  /*dbe0*/  SHF.R.S32.HI R9, RZ, 0x1f, R8 ;  /* 0x0000001fff097819 */ /* 0x010fe20000011408 */
[----:B------:R3:W-:Y:S01]  /*dbf0*/  @P0 STL [R1+0x4], R8 ;  /* 0x0000040801000387 */ /* 0x0007e20000100800 */
[----:B-1----:R-:W-:Y:S01]  /*dc00*/  LOP3.LUT P0, RZ, R2, UR4, RZ, 0xfc, !PT ;  /* 0x0000000402ff7c12 */ /* 0x002fe2000f80fcff */
[----:B------:R-:W-:Y:S02]  /*dc10*/  UMOV UR4, 0xffffffff ;  /* 0xffffffff00047882 */ /* 0x000fe40000000000 */
[----:B------:R3:W-:Y:S01]  /*dc20*/  STL [R1+0xc], R9 ;  /* 0x00000c0901007387 */ /* 0x0007e20000100800 */
[----:B------:R-:W-:-:S04]  /*dc30*/  LOP3.LUT P0, RZ, R3, UR5, RZ, 0xfc, P0 ;  /* 0x0000000503ff7c12 */ /* 0x000fc8000800fcff */
[----:B0-----:R-:W-:Y:S01]  /*dc40*/  SEL R16, R8, RZ, !P0 ;  /* 0x000000ff08107207 */ /* 0x001fe20004000000 */
[----:B------:R-:W-:Y:S08]  /*dc50*/  BRA.DIV UR4, `(.L_x_351) ;  /* 0x0000003a046c7947 */ /* 0x000ff0000b800000 */
[----:B------:R0:W1:Y:S02]  /*dc60*/  SHFL.IDX PT, R14, R0, RZ, 0x1f ;  /* 0x00001fff000e7589 */ /* 0x00006400000e0000 */
.L_x_426:
[----:B0-----:R-:W4:Y:S01]  /*dc70*/  LDL.LU R0, [R1+0x8] ;  /* 0x0000080001007983 */ /* 0x001f220000300800 */
[----:B------:R-:W-:Y:S02]  /*dc80*/  PLOP3.LUT P1, PT, PT, PT, PT, 0x8, 0x0 ;  /* 0x000000000000781c */ /* 0x000fe40003f2e170 */
[----:B-1----:R-:W-:Y:S02]  /*dc90*/  ISETP.NE.AND P0, PT, R14, RZ, PT ;  /* 0x000000ff0e00720c */ /* 0x002fe40003f05270 */
[----:B----4-:R-:W-:-:S09]  /*dca0*/  LOP3.LUT R0, R0, 0xfffffffe, RZ, 0xc0, !PT ;  /* 0xfffffffe00007812 */ /* 0x010fd200078ec0ff */
[----:B------:R-:W-:-:S05]  /*dcb0*/  @P1 LOP3.LUT R0, R0, 0x1, RZ, 0xfc, !PT ;  /* 0x0000000100001812 */ /* 0x000fca00078efcff */
[----:B------:R0:W-:Y:S01]  /*dcc0*/  STL [R1+0x8], R0 ;  /* 0x0000080001007387 */ /* 0x0001e20000100800 */
[----:B------:R-:W-:Y:S05]  /*dcd0*/  @P0 BRA `(.L_x_352) ;  /* 0x0000000400940947 */ /* 0x000fea0003800000 */
[----:B------:R-:W-:-:S06]  /*dce0*/  UIADD3 UR4, UR40, -0x1, URZ ;  /* 0xffffffff28047890 */ /* 0x000fcc000fffe03f */
[----:B0-----:R-:W-:Y:S01]  /*dcf0*/  IMAD.U32 R0, RZ, RZ, UR4 ;  /* 0x00000004ff007e24 */ /* 0x001fe2000f8e00ff */
[----:B------:R-:W-:-:S03]  /*dd00*/  UMOV UR4, 0xffffffff ;  /* 0xffffffff00047882 */ /* 0x000fc60000000000 */
[----:B------:R-:W-:Y:S05]  /*dd10*/  BRA.DIV UR4, `(.L_x_353) ;  /* 0x0000003a045c7947 */ /* 0x000fea000b800000 */
[----:B------:R-:W-:-:S13]  /*dd20*/  ELECT P6, URZ, PT ;  /* 0x00000000003f782f */ /* 0x000fda00038c0000 */
.L_x_429:
[----:B------:R-:W-:Y:S05]  /*dd30*/  @!P6 BRA `(.L_x_352) ;  /* 0x00000004007ce947 */ /* 0x000fea0003800000 */
[----:B------:R-:W-:-:S04]  /*dd40*/  ISETP.NE.U32.AND P0, PT, R2, RZ, PT ;  /* 0x000000ff0200720c */ /* 0x000fc80003f05070 */
[----:B------:R-:W-:-:S13]  /*dd50*/  ISETP.NE.AND.EX P0, PT, R3, RZ, PT, P0 ;  /* 0x000000ff0300720c */ /* 0x000fda0003f05300 */
[----:B------:R-:W-:Y:S05]  /*dd60*/  @!P0 BRA `(.L_x_354) ;  /* 0x0000000000448947 */ /* 0x000fea0003800000 */
[----:B------:R-:W0:Y:S01]  /*dd70*/  LDC R7, c[0x0][0x43c] ;  /* 0x00010f00ff077b82 */ /* 0x000e220000000800 */
[----:B------:R-:W-:Y:S01]  /*dd80*/  ULDC.64 UR4, c[0x0][0x428] ;  /* 0x00010a0000047ab9 */ /* 0x000fe20000000a00 */
[----:B0-----:R-:W-:-:S13]  /*dd90*/  ISETP.NE.AND P0, PT, R7, 0x1, PT ;  /* 0x000000010700780c */ /* 0x001fda0003f05270 */
[----:B------:R-:W0:Y:S02]  /*dda0*/  @P0 LDC.64 R4, c[0x0][0x440] ;  /* 0x00011000ff040b82 */ /* 0x000e240000000a00 */
        /* <DEDUP_REMOVED lines=13> */
.L_x_354:
[----:B0-----:R-:W4:Y:S01]  /*de80*/  LDL R3, [R1] ;  /* 0x0000000001037983 */ /* 0x001f220000100800 */
[----:B------:R-:W-:Y:S01]  /*de90*/  IMAD R2, R18, 0x8, R17 ;  /* 0x0000000812027824 */ /* 0x000fe200078e0211 */
[----:B---3--:R-:W0:Y:S02]  /*dea0*/  S2R R8, SR_TID.X ;  /* 0x0000000000087919 */ /* 0x008e240000002100 */
[----:B0-----:R-:W-:-:S04]  /*deb0*/  LOP3.LUT R8, R8, 0x7f, RZ, 0xc0, !PT ;  /* 0x0000007f08087812 */ /* 0x001fc800078ec0ff */
[----:B------:R-:W-:Y:S02]  /*dec0*/  ISETP.NE.AND P1, PT, R8, RZ, PT ;  /* 0x000000ff0800720c */ /* 0x000fe40003f25270 */
[----:B----4-:R-:W-:-:S04]  /*ded0*/  SHF.L.U32 R3, R3, 0x1f, RZ ;  /* 0x0000001f03037819 */ /* 0x010fc800000006ff */
[----:B------:R-:W0:Y:S02]  /*dee0*/  SYNCS.PHASECHK.TRANS64.TRYWAIT P0, [R2+URZ+0x29880], R3 ;  /* 0x02988003020075a7 */ /* 0x000e24000800017f */
[----:B0-----:R-:W-:Y:S05]  /*def0*/  @!P0 BRA `(.L_x_355) ;  /* 0x0000003800048947 */ /* 0x001fea0003800000 */
.L_x_430:
        /* <DEDUP_REMOVED lines=8> */
.L_x_356:
[----:B------:R-:W-:Y:S01]  /*df80*/  IMAD.MOV.U32 R4, RZ, RZ, 0xa0 ;  /* 0x000000a0ff047424 */ /* 0x000fe200078e00ff */
[----:B------:R-:W-:Y:S01]  /*df90*/  R2UR UR33, R2 ;  /* 0x00000000022172ca */ /* 0x000fe200000e0000 */
[----:B------:R-:W-:Y:S01]  /*dfa0*/  UIADD3 UR4, UP0, UR52, 0x470, URZ ;  /* 0x0000047034047890 */ /* 0x000fe2000ff1e03f */
[----:B-----5:R-:W-:Y:S01]  /*dfb0*/  R2UR UR37, R16 ;  /* 0x00000000102572ca */ /* 0x020fe200000e0000 */
[----:B------:R-:W-:Y:S01]  /*dfc0*/  IMAD R0, R0, R4, UR42 ;  /* 0x0000002a00007e24 */ /* 0x000fe2000f8e0204 */
[----:B------:R-:W-:Y:S01]  /*dfd0*/  UMOV UR6, 0x0 ;  /* 0x0000000000067882 */ /* 0x000fe20000000000 */
[----:B------:R-:W-:Y:S01]  /*dfe0*/  IMAD R4, R18, 0x5000, R17 ;  /* 0x0000500012047824 */ /* 0x000fe200078e0211 */
[----:B------:R-:W-:Y:S02]  /*dff0*/  UIADD3.X UR5, URZ, UR53, URZ, UP0, !UPT ;  /* 0x000000353f057290 */ /* 0x000fe400087fe43f */
[----:B------:R-:W-:Y:S01]  /*e000*/  R2UR UR35, R0 ;  /* 0x00000000002372ca */ /* 0x000fe200000e0000 */
[----:B------:R-:W-:Y:S01]  /*e010*/  UMOV UR7, 0x14f00000 ;  /* 0x14f0000000077882 */ /* 0x000fe20000000000 */
[----:B------:R-:W-:Y:S01]  /*e020*/  R2UR UR32, R4 ;  /* 0x00000000042072ca */ /* 0x000fe200000e0000 */
[----:B------:R-:W-:-:S02]  /*e030*/  UMOV UR34, URZ ;  /* 0x0000003f00227c82 */ /* 0x000fc40008000000 */
[----:B------:R-:W-:-:S10]  /*e040*/  UIADD3 UR33, UR33, 0x29870, URZ ;  /* 0x0002987021217890 */ /* 0x000fd4000fffe03f */
[----:B------:R-:W-:-:S09]  /*e050*/  UIADD3 UR32, UR32, 0xa400, URZ ;  /* 0x0000a40020207890 */ /* 0x000fd2000fffe03f */
[----:B------:R1:W-:Y:S01]  /*e060*/  UTMALDG.4D [UR32], [UR4], desc[UR6] ;  /* 0x00000620040075b4 */ /* 0x0003e20008019000 */
[----:B------:R-:W3:Y:S02]  /*e070*/  SYNCS.PHASECHK.TRANS64.TRYWAIT P0, [R2+URZ+0x29840], R3 ;  /* 0x02984003020075a7 */ /* 0x000ee4000800017f */
[----:B-1-3--:R-:W-:Y:S05]  /*e080*/  @!P0 BRA `(.L_x_357) ;  /* 0x0000003400b48947 */ /* 0x00afea0003800000 */
.L_x_431:
[----:B------:R-:W-:Y:S05]  /*e090*/  @P1 BRA `(.L_x_358) ;  /* 0x00000000001c1947 */ /* 0x000fea0003800000 */
[----:B------:R-:W3:Y:S01]  /*e0a0*/  S2R R4, SR_TID.X ;  /* 0x0000000000047919 */ /* 0x000ee20000002100 */
[----:B01----:R-:W-:-:S04]  /*e0b0*/  IMAD.MOV.U32 R3, RZ, RZ, 0x7800 ;  /* 0x00007800ff037424 */ /* 0x003fc800078e00ff */
[----:B------:R4:W-:Y:S01]  /*e0c0*/  SYNCS.ARRIVE.TRANS64 RZ, [R2+URZ+0x29830], R3 ;  /* 0x0298300302ff79a7 */ /* 0x0009e2000800003f */
[----:B---3--:R-:W-:-:S04]  /*e0d0*/  LOP3.LUT R4, R4, 0x1f, RZ, 0xc0, !PT ;  /* 0x0000001f04047812 */ /* 0x008fc800078ec0ff */
[----:B------:R-:W-:-:S13]  /*e0e0*/  ISETP.NE.AND P0, PT, R4, RZ, PT ;  /* 0x000000ff0400720c */ /* 0x000fda0003f05270 */
[----:B----4-:R-:W-:Y:S05]  /*e0f0*/  @!P0 BRA `(.L_x_358) ;  /* 0x0000000000048947 */ /* 0x010fea0003800000 */
[----:B------:R-:W-:Y:S01]  /*e100*/  BPT.TRAP 0x1 ;  /* 0x000000040000795c */ /* 0x000fe20000300000 */
.L_x_358:
[----:B01----:R-:W3:Y:S01]  /*e110*/  LDL.LU R3, [R1+0x8] ;  /* 0x0000080001037983 */ /* 0x003ee20000300800 */
[----:B------:R-:W-:Y:S01]  /*e120*/  R2UR UR27, R0 ;  /* 0x00000000001b72ca */ /* 0x000fe200000e0000 */
[----:B------:R-:W-:Y:S01]  /*e130*/  IMAD R0, R18, 0x7800, R17 ;  /* 0x0000780012007824 */ /* 0x000fe200078e0211 */
[----:B------:R-:W-:Y:S01]  /*e140*/  R2UR UR25, R2 ;  /* 0x00000000021972ca */ /* 0x000fe200000e0000 */
[----:B------:R-:W-:Y:S01]  /*e150*/  UIADD3 UR4, UP0, UR52, 0x370, URZ ;  /* 0x0000037034047890 */ /* 0x000fe2000ff1e03f */
[----:B------:R-:W-:Y:S01]  /*e160*/  PLOP3.LUT P0, PT, PT, PT, PT, 0x80, 0x0 ;  /* 0x000000000000781c */ /* 0x000fe20003f0f070 */
[----:B------:R-:W-:Y:S01]  /*e170*/  UMOV UR6, 0x0 ;  /* 0x0000000000067882 */ /* 0x000fe20000000000 */
[----:B------:R-:W-:Y:S01]  /*e180*/  R2UR UR8, R0 ;  /* 0x00000000000872ca */ /* 0x000fe200000e0000 */
[----:B------:R-:W-:Y:S01]  /*e190*/  UIADD3.X UR5, URZ, UR53, URZ, UP0, !UPT ;  /* 0x000000353f057290 */ /* 0x000fe200087fe43f */
[----:B------:R-:W-:Y:S01]  /*e1a0*/  R2UR UR29, R16 ;  /* 0x00000000101d72ca */ /* 0x000fe200000e0000 */
[----:B------:R-:W-:Y:S01]  /*e1b0*/  UMOV UR7, 0x14f00000 ;  /* 0x14f0000000077882 */ /* 0x000fe20000000000 */
[----:B------:R-:W-:Y:S01]  /*e1c0*/  UMOV UR26, URZ ;  /* 0x0000003f001a7c82 */ /* 0x000fe20008000000 */
[----:B------:R-:W-:Y:S01]  /*e1d0*/  UMOV UR28, UR36 ;  /* 0x00000024001c7c82 */ /* 0x000fe20008000000 */
[----:B------:R-:W-:Y:S01]  /*e1e0*/  UMOV UR18, 0x40 ;  /* 0x0000004000127882 */ /* 0x000fe20000000000 */
[----:B------:R-:W-:Y:S01]  /*e1f0*/  UMOV UR20, UR36 ;  /* 0x0000002400147c82 */ /* 0x000fe20008000000 */
[----:B------:R-:W-:Y:S01]  /*e200*/  UMOV UR19, UR27 ;  /* 0x0000001b00137c82 */ /* 0x000fe20008000000 */
[----:B------:R-:W-:Y:S01]  /*e210*/  UIADD3 UR25, UR25, 0x29830, URZ ;  /* 0x0002983019197890 */ /* 0x000fe2000fffe03f */
[----:B------:R-:W-:Y:S01]  /*e220*/  UMOV UR10, 0x80 ;  /* 0x00000080000a7882 */ /* 0x000fe20000000000 */
[----:B------:R-:W-:-:S02]  /*e230*/  UMOV UR12, UR36 ;  /* 0x00000024000c7c82 */ /* 0x000fc40008000000 */
[----:B------:R-:W-:Y:S02]  /*e240*/  UIADD3 UR24, UR8, 0x1a400, URZ ;  /* 0x0001a40008187890 */ /* 0x000fe4000fffe03f */
[----:B------:R-:W-:Y:S02]  /*e250*/  UIADD3 UR16, UR8, 0x1cc00, URZ ;  /* 0x0001cc0008107890 */ /* 0x000fe4000fffe03f */
[----:B------:R-:W-:Y:S01]  /*e260*/  UIADD3 UR8, UR8, 0x1f400, URZ ;  /* 0x0001f40008087890 */ /* 0x000fe2000fffe03f */
[----:B------:R-:W-:Y:S01]  /*e270*/  UMOV UR21, UR29 ;  /* 0x0000001d00157c82 */ /* 0x000fe20008000000 */
[----:B------:R-:W-:Y:S01]  /*e280*/  UMOV UR17, UR25 ;  /* 0x0000001900117c82 */ /* 0x000fe20008000000 */
[----:B------:R-:W-:Y:S01]  /*e290*/  UMOV UR11, UR27 ;  /* 0x0000001b000b7c82 */ /* 0x000fe20008000000 */
[----:B------:R-:W-:Y:S01]  /*e2a0*/  UMOV UR13, UR29 ;  /* 0x0000001d000d7c82 */ /* 0x000fe20008000000 */
[----:B------:R1:W-:Y:S01]  /*e2b0*/  UTMALDG.4D [UR24], [UR4], desc[UR6] ;  /* 0x00000618040075b4 */ /* 0x0003e20008019000 */
[----:B------:R-:W-:Y:S01]  /*e2c0*/  UMOV UR9, UR25 ;  /* 0x0000001900097c82 */ /* 0x000fe20008000000 */
[----:B------:R1:W-:Y:S02]  /*e2d0*/  UTMALDG.4D [UR16], [UR4], desc[UR6] ;  /* 0x00000610040075b4 */ /* 0x0003e40008019000 */
[----:B------:R1:W-:Y:S01]  /*e2e0*/  UTMALDG.4D [UR8], [UR4], desc[UR6] ;  /* 0x00000608040075b4 */ /* 0x0003e20008019000 */
[----:B---3--:R-:W-:-:S04]  /*e2f0*/  LOP3.LUT R3, R3, 0xfffffffe, RZ, 0xc0, !PT ;  /* 0xfffffffe03037812 */ /* 0x008fc800078ec0ff */
[----:B------:R-:W-:-:S05]  /*e300*/  @P0 LOP3.LUT R3, R3, 0x1, RZ, 0xfc, !PT ;  /* 0x0000000103030812 */ /* 0x000fca00078efcff */
[----:B------:R1:W-:Y:S01]  /*e310*/  STL [R1+0x8], R3 ;  /* 0x0000080301007387 */ /* 0x0003e20000100800 */
[----:B------:R-:W-:Y:S01]  /*e320*/  NOP ;  /* 0x0000000000007918 */ /* 0x000fe20000000000 */
.L_x_352:
[----:B------:R-:W-:Y:S05]  /*e330*/  WARPSYNC.ALL ;  /* 0x0000000000007948 */ /* 0x000fea0003800000 */
[----:B0-----:R-:W-:Y:S01]  /*e340*/  VIADD R0, R17, 0x14400 ;  /* 0x0001440011007836 */ /* 0x001fe20000000000 */
[----:B-1----:R-:W-:Y:S01]  /*e350*/  USHF.R.S32.HI UR4, URZ, 0x1f, UR54 ;  /* 0x0000001f3f047899 */ /* 0x002fe20008011436 */
[----:B------:R-:W-:Y:S01]  /*e360*/  BAR.SYNC.DEFER_BLOCKING 0x8, 0x180 ;  /* 0x0206000000007b1d */ /* 0x000fe20000010000 */
[----:B------:R-:W-:Y:S02]  /*e370*/  USHF.R.S32.HI UR47, URZ, 0x1f, UR36 ;  /* 0x0000001f3f2f7899 */ /* 0x000fe40008011424 */
[----:B------:R-:W-:-:S03]  /*e380*/  LOP3.LUT P0, RZ, R0, 0x1bf, RZ, 0xc0, !PT ;  /* 0x000001bf00ff7812 */ /* 0x000fc6000780c0ff */
[----:B------:R-:W-:Y:S01]  /*e390*/  ULDC.64 UR6, c[0x0][0x298] ;  /* 0x0000a60000067ab9 */ /* 0x000fe20000000a00 */
[----:B------:R-:W-:Y:S01]  /*e3a0*/  ULDC.64 UR8, c[0x0][0xa00] ;  /* 0x0002800000087ab9 */ /* 0x000fe20000000a00 */
[----:B------:R-:W-:Y:S01]  /*e3b0*/  UIMAD UR4, UR4, UR6, URZ ;  /* 0x00000006040472a4 */ /* 0x000fe2000f8e023f */
[----:B------:R-:W-:Y:S01]  /*e3c0*/  BSSY B6, `(.L_x_359) ;  /* 0x0000019000067945 */ /* 0x000fe20003800000 */
[----:B------:R-:W-:Y:S02]  /*e3d0*/  UISETP.NE.U32.AND UP0, UPT, UR8, URZ, UPT ;  /* 0x0000003f0800728c */ /* 0x000fe4000bf05070 */
[----:B------:R-:W-:Y:S02]  /*e3e0*/  UIMAD.WIDE.U32 UR56, UR54, UR6, URZ ;  /* 0x00000006363872a5 */ /* 0x000fe4000f8e003f */
[----:B------:R-:W-:Y:S02]  /*e3f0*/  UIMAD UR4, UR54, UR7, UR4 ;  /* 0x00000007360472a4 */ /* 0x000fe4000f8e0204 */
[----:B------:R-:W-:-:S02]  /*e400*/  UISETP.NE.AND.EX UP0, UPT, UR9, URZ, UPT, UP0 ;  /* 0x0000003f0900728c */ /* 0x000fc4000bf05300 */
[----:B------:R-:W-:Y:S02]  /*e410*/  UIADD3 UR51, UR57, UR4, URZ ;  /* 0x0000000439337290 */ /* 0x000fe4000fffe03f */
[----:B------:R-:W-:Y:S02]  /*e420*/  USEL UR46, UR46, URZ, !UP0 ;  /* 0x0000003f2e2e7287 */ /* 0x000fe4000c000000 */
[----:B------:R-:W-:Y:S01]  /*e430*/  USEL UR37, UR50, URZ, !UP0 ;  /* 0x0000003f32257287 */ /* 0x000fe2000c000000 */
[----:B------:R-:W-:Y:S11]  /*e440*/  @!P0 BRA `(.L_x_360) ;  /* 0x0000000000408947 */ /* 0x000ff60003800000 */
        /* <DEDUP_REMOVED lines=11> */
[----:B---3--:R-:W-:Y:S02]  /*e500*/  IMAD.MOV.U32 R8, RZ, RZ, 0x70 ;  /* 0x00000070ff087424 */ /* 0x008fe400078e00ff */
[----:B------:R-:W-:Y:S02]  /*e510*/  IMAD.MOV.U32 R12, RZ, RZ, 0x1 ;  /* 0x00000001ff0c7424 */ /* 0x000fe400078e00ff */
[----:B------:R-:W-:-:S07]  /*e520*/  IMAD.MOV.U32 R13, RZ, RZ, RZ ;  /* 0x000000ffff0d7224 */ /* 0x000fce00078e00ff */
[----:B------:R-:W-:-:S07]  /*e530*/  LEPC R20, `(.L_x_360) ;  /* 0x000000001014794e */ /* 0x000fce0000000000 */
[----:B0-2---:R-:W-:Y:S05]  /*e540*/  CALL.ABS.NOINC R2 ;  /* 0x0000000002007343 */ /* 0x005fea0003c00000 */
.L_x_360:
[----:B------:R-:W-:Y:S05]  /*e550*/  BSYNC B6 ;  /* 0x0000000000067941 */ /* 0x000fea0003800000 */
.L_x_359:
[----:B------:R-:W4:Y:S01]  /*e560*/  LDL.LU R0, [R1+0x14] ;  /* 0x0000140001007983 */ /* 0x000f220000300800 */
[----:B---3--:R-:W0:Y:S01]  /*e570*/  LDC R8, c[0x0][0x448] ;  /* 0x00011200ff087b82 */ /* 0x008e220000000800 */
[----:B------:R-:W-:Y:S01]  /*e580*/  ULDC.64 UR8, c[0x0][0x2d8] ;  /* 0x0000b60000087ab9 */ /* 0x000fe20000000a00 */
[----:B------:R-:W1:Y:S01]  /*e590*/  S2R R2, SR_TID.X ;  /* 0x0000000000027919 */ /* 0x000e620000002100 */
[----:B------:R-:W3:Y:S01]  /*e5a0*/  S2R R3, SR_TID.X ;  /* 0x0000000000037919 */ /* 0x000ee20000002100 */
[----:B0-----:R-:W-:Y:S02]  /*e5b0*/  ISETP.NE.AND P0, PT, R8, 0x1, PT ;  /* 0x000000010800780c */ /* 0x001fe40003f05270 */
[----:B-1----:R-:W-:-:S04]  /*e5c0*/  LOP3.LUT R2, R2, 0x7f, RZ, 0xc0, !PT ;  /* 0x0000007f02027812 */ /* 0x002fc800078ec0ff */
[----:B------:R-:W-:Y:S01]  /*e5d0*/  SHF.R.U32.HI R2, RZ, 0x2, R2 ;  /* 0x00000002ff027819 */ /* 0x000fe20000011602 */
[----:B---3--:R-:W-:-:S06]  /*e5e0*/  IMAD.SHL.U32 R4, R3, 0x20, RZ ;  /* 0x0000002003047824 */ /* 0x008fcc00078e00ff */
[----:B------:R-:W0:Y:S01]  /*e5f0*/  @P0 LDC R3, c[0x0][0x450] ;  /* 0x00011400ff030b82 */ /* 0x000e220000000800 */
[----:B------:R-:W-:-:S07]  /*e600*/  LOP3.LUT R4, R2, 0x60, R4, 0xf8, !PT ;  /* 0x0000006002047812 */ /* 0x000fce00078ef804 */
[----:B------:R-:W1:Y:S01]  /*e610*/  @P0 LDC R2, c[0x0][0x44c] ;  /* 0x00011300ff020b82 */ /* 0x000e620000000800 */
[----:B------:R-:W3:Y:S01]  /*e620*/  S2R R9, SR_TID.X ;  /* 0x0000000000097919 */ /* 0x000ee20000002100 */
[----:B------:R-:W-:Y:S01]  /*e630*/  UIMAD UR6, UR47, UR8, URZ ;  /* 0x000000082f0672a4 */ /* 0x000fe2000f8e023f */
[----:B------:R-:W-:Y:S02]  /*e640*/  UMOV UR50, UR56 ;  /* 0x0000003800327c82 */ /* 0x000fe40008000000 */
[----:B------:R-:W-:Y:S02]  /*e650*/  UIMAD.WIDE.U32 UR4, UR36, UR8, UR50 ;  /* 0x00000008240472a5 */ /* 0x000fe4000f8e0032 */
[----:B------:R-:W-:-:S03]  /*e660*/  UIMAD UR6, UR36, UR9, UR6 ;  /* 0x00000009240672a4 */ /* 0x000fc6000f8e0206 */
[----:B------:R-:W-:Y:S01]  /*e670*/  ULDC.64 UR8, c[0x0][0x2e0] ;  /* 0x0000b80000087ab9 */ /* 0x000fe20000000a00 */
[----:B------:R-:W-:Y:S02]  /*e680*/  UIADD3 UR5, UR5, UR6, URZ ;  /* 0x0000000605057290 */ /* 0x000fe4000fffe03f */
[----:B------:R-:W-:Y:S02]  /*e690*/  UIMAD UR6, UR37, UR8, URZ ;  /* 0x00000008250672a4 */ /* 0x000fe4000f8e023f */
[----:B------:R-:W-:Y:S02]  /*e6a0*/  UIMAD.WIDE.U32 UR4, UR46, UR8, UR4 ;  /* 0x000000082e0472a5 */ /* 0x000fe4000f8e0004 */
[----:B------:R-:W-:-:S03]  /*e6b0*/  UIMAD UR6, UR46, UR9, UR6 ;  /* 0x000000092e0672a4 */ /* 0x000fc6000f8e0206 */
[----:B------:R-:W-:Y:S01]  /*e6c0*/  ULDC.64 UR8, c[0x0][0x2d0] ;  /* 0x0000b40000087ab9 */ /* 0x000fe20000000a00 */
[----:B------:R-:W-:Y:S01]  /*e6d0*/  UIADD3 UR5, UR5, UR6, URZ ;  /* 0x0000000605057290 */ /* 0x000fe2000fffe03f */
[----:B---3--:R-:W-:-:S05]  /*e6e0*/  IMAD.SHL.U32 R9, R9, 0x10, RZ ;  /* 0x0000001009097824 */ /* 0x008fca00078e00ff */
[----:B------:R-:W-:-:S04]  /*e6f0*/  LOP3.LUT R9, R9, 0x30, RZ, 0xc0, !PT ;  /* 0x0000003009097812 */ /* 0x000fc800078ec0ff */
[C---:B------:R-:W-:Y:S02]  /*e700*/  LOP3.LUT R11, R9.reuse, 0x40, RZ, 0xfc, !PT ;  /* 0x00000040090b7812 */ /* 0x040fe400078efcff */
[----:B------:R-:W-:Y:S01]  /*e710*/  LOP3.LUT R9, R9, 0x80, RZ, 0xfc, !PT ;  /* 0x0000008009097812 */ /* 0x000fe200078efcff */
[----:B----4-:R-:W-:-:S05]  /*e720*/  IMAD.SHL.U32 R0, R0, 0x80, RZ ;  /* 0x0000008000007824 */ /* 0x010fca00078e00ff */
[----:B------:R-:W-:-:S05]  /*e730*/  LOP3.LUT R4, R4, R0, RZ, 0xfc, !PT ;  /* 0x0000000004047212 */ /* 0x000fca00078efcff */
[----:B-1----:R-:W-:-:S04]  /*e740*/  @P0 IMAD.HI.U32 R5, R4, R2, RZ ;  /* 0x0000000204050227 */ /* 0x002fc800078e00ff */
[----:B------:R-:W-:Y:S01]  /*e750*/  IMAD.MOV.U32 R2, RZ, RZ, R4 ;  /* 0x000000ffff027224 */ /* 0x000fe200078e0004 */
[----:B0-----:R-:W-:-:S05]  /*e760*/  @P0 SHF.R.U32.HI R2, RZ, R3, R5 ;  /* 0x00000003ff020219 */ /* 0x001fca0000011605 */
[----:B------:R-:W-:-:S04]  /*e770*/  IMAD.MOV R6, RZ, RZ, -R2 ;  /* 0x000000ffff067224 */ /* 0x000fc800078e0a02 */
[----:B------:R-:W-:Y:S01]  /*e780*/  IMAD R6, R8, R6, R4 ;  /* 0x0000000608067224 */ /* 0x000fe200078e0204 */
[----:B------:R-:W-:Y:S01]  /*e790*/  SHF.R.S32.HI R4, RZ, 0x1f, R2 ;  /* 0x0000001fff047819 */ /* 0x000fe20000011402 */
[----:B------:R-:W-:-:S04]  /*e7a0*/  IMAD.U32 R3, RZ, RZ, UR8 ;  /* 0x00000008ff037e24 */ /* 0x000fc8000f8e00ff */
[----:B------:R-:W-:Y:S01]  /*e7b0*/  IMAD R4, R4, UR8, RZ ;  /* 0x0000000804047c24 */ /* 0x000fe2000f8e02ff */
[----:B------:R-:W-:-:S03]  /*e7c0*/  SHF.R.S32.HI R7, RZ, 0x1f, R6 ;  /* 0x0000001fff077819 */ /* 0x000fc60000011406 */
[C---:B------:R-:W-:Y:S02]  /*e7d0*/  IMAD R4, R2.reuse, UR9, R4 ;  /* 0x0000000902047c24 */ /* 0x040fe4000f8e0204 */
[----:B------:R-:W-:Y:S01]  /*e7e0*/  IMAD.WIDE.U32 R2, R2, R3, UR4 ;  /* 0x0000000402027e25 */ /* 0x000fe2000f8e0003 */
[----:B------:R-:W-:-:S03]  /*e7f0*/  ULDC.64 UR4, c[0x0][0x2c8] ;  /* 0x0000b20000047ab9 */ /* 0x000fc60000000a00 */
[----:B------:R-:W-:Y:S02]  /*e800*/  IMAD.IADD R3, R3, 0x1, R4 ;  /* 0x0000000103037824 */ /* 0x000fe400078e0204 */
[----:B------:R-:W-:Y:S02]  /*e810*/  IMAD R7, R7, UR4, RZ ;  /* 0x0000000407077c24 */ /* 0x000fe4000f8e02ff */
[----:B------:R-:W-:-:S04]  /*e820*/  IMAD.WIDE.U32 R4, R6, UR4, R2 ;  /* 0x0000000406047c25 */ /* 0x000fc8000f8e0002 */
[----:B------:R-:W-:Y:S01]  /*e830*/  IMAD R2, R6, UR5, R7 ;  /* 0x0000000506027c24 */ /* 0x000fe2000f8e0207 */
[----:B------:R-:W-:Y:S02]  /*e840*/  ULDC.64 UR4, c[0x0][0x280] ;  /* 0x0000a00000047ab9 */ /* 0x000fe40000000a00 */
[----:B------:R-:W-:Y:S01]  /*e850*/  IADD3 R3, P0, R4, UR4, RZ ;  /* 0x0000000404037c10 */ /* 0x000fe2000ff1e0ff */
[----:B------:R-:W-:Y:S02]  /*e860*/  ULDC UR4, c[0x0][0x2b8] ;  /* 0x0000ae0000047ab9 */ /* 0x000fe40000000800 */
[----:B------:R-:W-:Y:S02]  /*e870*/  ISETP.GE.AND P2, PT, R9, UR4, PT ;  /* 0x0000000409007c0c */ /* 0x000fe4000bf46270 */
[----:B------:R0:W5:Y:S01]  /*e880*/  LDL R9, [R1+0x20] ;  /* 0x0000200001097983 */ /* 0x0001620000100800 */
[----:B------:R-:W1:Y:S01]  /*e890*/  S2R R7, SR_TID.X ;  /* 0x0000000000077919 */ /* 0x000e620000002100 */
[----:B------:R-:W-:-:S02]  /*e8a0*/  IADD3.X R2, R5, UR5, R2, P0, !PT ;  /* 0x0000000505027c10 */ /* 0x000fc400087fe402 */
[----:B------:R-:W-:Y:S01]  /*e8b0*/  ISETP.GE.AND P1, PT, R11, UR4, PT ;  /* 0x000000040b007c0c */ /* 0x000fe2000bf26270 */
[----:B-1----:R-:W-:-:S05]  /*e8c0*/  IMAD.SHL.U32 R10, R7, 0x10, RZ ;  /* 0x00000010070a7824 */ /* 0x002fca00078e00ff */
[----:B------:R-:W-:-:S04]  /*e8d0*/  LOP3.LUT R10, R10, 0x30, RZ, 0xc0, !PT ;  /* 0x000000300a0a7812 */ /* 0x000fc800078ec0ff */
[----:B------:R-:W-:Y:S01]  /*e8e0*/  ISETP.GE.AND P0, PT, R10, UR4, PT ;  /* 0x000000040a007c0c */ /* 0x000fe2000bf06270 */
[----:B------:R-:W-:-:S03]  /*e8f0*/  UMOV UR4, 0xffffffff ;  /* 0xffffffff00047882 */ /* 0x000fc60000000000 */
[----:B0-----:R-:W-:Y:S09]  /*e900*/  BRA.DIV UR4, `(.L_x_361) ;  /* 0x0000002e04a87947 */ /* 0x001ff2000b800000 */
[----:B------:R-:W0:Y:S01]  /*e910*/  S2R R6, SR_TID.X ;  /* 0x0000000000067919 */ /* 0x000e220000002100 */
[----:B------:R-:W-:Y:S01]  /*e920*/  IMAD R4, R19, R8, RZ ;  /* 0x0000000813047224 */ /* 0x000fe200078e02ff */
[----:B------:R-:W-:Y:S01]  /*e930*/  SHFL.IDX PT, R5, R2, RZ, 0x1c1f ;  /* 0x001c1fff02057589 */ /* 0x000fe200000e0000 */
[----:B0-----:R-:W-:-:S04]  /*e940*/  LOP3.LUT R6, R6, 0x7f, RZ, 0xc0, !PT ;  /* 0x0000007f06067812 */ /* 0x001fc800078ec0ff */
[----:B------:R-:W-:Y:S02]  /*e950*/  SHF.R.U32.HI R7, RZ, 0x2, R6 ;  /* 0x00000002ff077819 */ /* 0x000fe40000011606 */
[----:B------:R-:W0:Y:S03]  /*e960*/  SHFL.IDX PT, R6, R3, RZ, 0x1c1f ;  /* 0x001c1fff03067589 */ /* 0x000e2600000e0000 */
[----:B------:R-:W-:-:S05]  /*e970*/  IMAD.IADD R0, R7, 0x1, R0 ;  /* 0x0000000107007824 */ /* 0x000fca00078e0200 */
[----:B------:R-:W-:-:S13]  /*e980*/  ISETP.GE.AND P4, PT, R0, R4, PT ;  /* 0x000000040000720c */ /* 0x000fda0003f86270 */
[----:B0-----:R-:W-:-:S05]  /*e990*/  @!P4 IADD3 R6, P3, R10, R6, RZ ;  /* 0x000000060a06c210 */ /* 0x001fca0007f7e0ff */
[----:B------:R-:W-:-:S04]  /*e9a0*/  @!P4 IMAD.X R5, RZ, RZ, R5, P3 ;  /* 0x000000ffff05c224 */ /* 0x000fc800018e0605 */
[----:B------:R-:W-:Y:S02]  /*e9b0*/  @!P4 IMAD.MOV.U32 R7, RZ, RZ, R5 ;  /* 0x000000ffff07c224 */ /* 0x000fe400078e0005 */
[----:B------:R-:W-:-:S03]  /*e9c0*/  VIADD R5, R0, 0x20 ;  /* 0x0000002000057836 */ /* 0x000fc60000000000 */
[----:B------:R-:W-:Y:S01]  /*e9d0*/  @!PT LDS RZ, [RZ] ;  /* 0x00000000fffff984 */ /* 0x000fe20000000800 */
[----:B-----5:R-:W-:Y:S02]  /*e9e0*/  @!P4 LDGSTS.E.BYPASS.LTC128B.128 [R9+0x14400], desc[UR48][R6.64], !P0 ;  /* 0x144000000609cfae */ /* 0x020fe4000c101d70 */
[----:B------:R-:W-:Y:S02]  /*e9f0*/  ISETP.GE.AND P3, PT, R5, R4, PT ;  /* 0x000000040500720c */ /* 0x000fe40003f66270 */
[----:B------:R-:W-:Y:S04]  /*ea00*/  @!P4 LDGSTS.E.BYPASS.LTC128B.128 [R9+0x16400], desc[UR48][R6.64+0x40], !P1 ;  /* 0x164000400609cfae */ /* 0x000fe8000c901d70 */
[----:B------:R0:W-:Y:S04]  /*ea10*/  @!P4 LDGSTS.E.BYPASS.LTC128B.128 [R9+0x18400], desc[UR48][R6.64+0x80], !P2 ;  /* 0x184000800609cfae */ /* 0x0001e8000d101d70 */
[----:B------:R-:W-:Y:S04]  /*ea20*/  SHFL.IDX PT, R5, R2, 0x1, 0x1c1f ;  /* 0x003c1f0002057f89 */ /* 0x000fe800000e0000 */
[----:B0-----:R-:W0:Y:S02]  /*ea30*/  SHFL.IDX PT, R6, R3, 0x1, 0x1c1f ;  /* 0x003c1f0003067f89 */ /* 0x001e2400000e0000 */
[----:B0-----:R-:W-:-:S05]  /*ea40*/  @!P3 IADD3 R6, P4, R10, R6, RZ ;  /* 0x000000060a06b210 */ /* 0x001fca0007f9e0ff */
        /* <DEDUP_REMOVED lines=8> */
[----:B0-----:R-:W0:Y:S04]  /*ead0*/  SHFL.IDX PT, R6, R3, 0x2, 0x1c1f ;  /* 0x005c1f0003067f89 */ /* 0x001e2800000e0000 */
[----:B------:R-:W1:Y:S02]  /*eae0*/  SHFL.IDX PT, R3, R3, 0x3, 0x1c1f ;  /* 0x007c1f0003037f89 */ /* 0x000e6400000e0000 */
[----:B0-----:R-:W-:-:S05]  /*eaf0*/  @!P3 IADD3 R6, P4, R10, R6, RZ ;  /* 0x000000060a06b210 */ /* 0x001fca0007f9e0ff */
[----:B------:R-:W-:-:S04]  /*eb00*/  @!P3 IMAD.X R5, RZ, RZ, R5, P4 ;  /* 0x000000ffff05b224 */ /* 0x000fc800020e0605 */
[----:B------:R-:W-:Y:S02]  /*eb10*/  @!P3 IMAD.MOV.U32 R7, RZ, RZ, R5 ;  /* 0x000000ffff07b224 */ /* 0x000fe400078e0005 */
[----:B------:R0:W3:Y:S04]  /*eb20*/  SHFL.IDX PT, R5, R2, 0x3, 0x1c1f ;  /* 0x007c1f0002057f89 */ /* 0x0000e800000e0000 */
[----:B------:R0:W-:Y:S04]  /*eb30*/  @!P3 LDGSTS.E.BYPASS.LTC128B.128 [R9+0x15400], desc[UR48][R6.64], !P0 ;  /* 0x154000000609bfae */ /* 0x0001e8000c101d70 */
[----:B------:R0:W-:Y:S04]  /*eb40*/  @!P3 LDGSTS.E.BYPASS.LTC128B.128 [R9+0x17400], desc[UR48][R6.64+0x40], !P1 ;  /* 0x174000400609bfae */ /* 0x0001e8000c901d70 */
[----:B-1----:R0:W-:Y:S02]  /*eb50*/  @!P3 LDGSTS.E.BYPASS.LTC128B.128 [R9+0x19400], desc[UR48][R6.64+0x80], !P2 ;  /* 0x194000800609bfae */ /* 0x0021e4000d101d70 */
.L_x_440:
[----:B------:R-:W-:Y:S01]  /*eb60*/  VIADD R0, R0, 0x60 ;  /* 0x0000006000007836 */ /* 0x000fe20000000000 */
[----:B------:R-:W-:Y:S04]  /*eb70*/  BSSY B0, `(.L_x_362) ;  /* 0x000000b000007945 */ /* 0x000fe80003800000 */
[----:B------:R-:W-:-:S13]  /*eb80*/  ISETP.GE.AND P3, PT, R0, R4, PT ;  /* 0x000000040000720c */ /* 0x000fda0003f66270 */
[----:B------:R-:W-:Y:S05]  /*eb90*/  @P3 BRA `(.L_x_363) ;  /* 0x0000000000203947 */ /* 0x000fea0003800000 */
[----:B0-----:R-:W-:-:S05]  /*eba0*/  IADD3 R2, P3, R10, R3, RZ ;  /* 0x000000030a027210 */ /* 0x001fca0007f7e0ff */
[----:B---3--:R-:W-:-:S05]  /*ebb0*/  IMAD.X R3, RZ, RZ, R5, P3 ;  /* 0x000000ffff037224 */ /* 0x008fca00018e0605 */
[----:B------:R-:W-:Y:S01]  /*ebc0*/  @!PT LDS RZ, [RZ] ;  /* 0x00000000fffff984 */ /* 0x000fe20000000800 */
[----:B------:R-:W-:Y:S01]  /*ebd0*/  @!PT LDS RZ, [RZ] ;  /* 0x00000000fffff984 */ /* 0x000fe20000000800 */
[----:B------:R-:W-:Y:S01]  /*ebe0*/  @!PT LDS RZ, [RZ] ;  /* 0x00000000fffff984 */ /* 0x000fe20000000800 */
[----:B------:R1:W-:Y:S04]  /*ebf0*/  LDGSTS.E.BYPASS.LTC128B.128 [R9+0x15c00], desc[UR48][R2.64], !P0 ;  /* 0x15c0000002097fae */ /* 0x0003e8000c101d70 */
[----:B------:R1:W-:Y:S04]  /*ec00*/  LDGSTS.E.BYPASS.LTC128B.128 [R9+0x17c00], desc[UR48][R2.64+0x40], !P1 ;  /* 0x17c0004002097fae */ /* 0x0003e8000c901d70 */
[----:B------:R1:W-:Y:S02]  /*ec10*/  LDGSTS.E.BYPASS.LTC128B.128 [R9+0x19c00], desc[UR48][R2.64+0x80], !P2 ;  /* 0x19c0008002097fae */ /* 0x0003e4000d101d70 */
.L_x_363:
[----:B------:R-:W-:Y:S05]  /*ec20*/  BSYNC B0 ;  /* 0x0000000000007941 */ /* 0x000fea0003800000 */
.L_x_362:
[----:B------:R-:W-:Y:S01]  /*ec30*/  NOP ;  /* 0x0000000000007918 */ /* 0x000fe20000000000 */
[----:B------:R-:W-:-:S13]  /*ec40*/  PLOP3.LUT P0, PT, PT, PT, PT, 0x80, 0x0 ;  /* 0x000000000000781c */ /* 0x000fda0003f0f070 */
.L_x_364:
[----:B------:R-:W-:Y:S02]  /*ec50*/  PLOP3.LUT P1, PT, P1, P0, PT, 0xa2, 0x0 ;  /* 0x000000000000781c */ /* 0x000fe40000f21472 */
[----:B------:R-:W-:-:S08]  /*ec60*/  @P0 R2UR P1, UR4, R17 ;  /* 0x00000000110402ca */ /* 0x000fd00000020000 */
[----:B------:R-:W-:-:S05]  /*ec70*/  @P0 PLOP3.LUT P0, PT, P1, PT, PT, 0x80, 0x0 ;  /* 0x000000000000081c */ /* 0x000fca0000f0f070 */
[----:B------:R-:W-:Y:S01]  /*ec80*/  @!P1 SYNCS.ARRIVE.TRANS64.RED.A0T1 RZ, [UR4+0x29800], RZ ;  /* 0x029800ffffff99a7 */ /* 0x000fe20008200404 */
[----:B------:R-:W-:Y:S07]  /*ec90*/  @!P1 ARRIVES.LDGSTSBAR.64.TRANSCNT [UR4+0x29800] ;  /* 0x02980000ff0099b0 */ /* 0x000fee0008000a84 */
[----:B------:R-:W-:Y:S05]  /*eca0*/  @P0 BRA.U.ANY `(.L_x_364) ;  /* 0xfffffffd00e80947 */ /* 0x000fea000393ffff */
[----:B01----:R-:W4:Y:S02]  /*ecb0*/  LDL.LU R2, [R1+0x24] ;  /* 0x0000240001027983 */ /* 0x003f240000300800 */
[----:B----4-:R-:W-:-:S05]  /*ecc0*/  VIADD R2, R2, 0x1 ;  /* 0x0000000102027836 */ /* 0x010fca0000000000 */
[----:B------:R0:W-:Y:S01]  /*ecd0*/  STL [R1+0x24], R2 ;  /* 0x0000240201007387 */ /* 0x0001e20000100800 */
[----:B------:R-:W-:-:S04]  /*ece0*/  LEA.HI R0, R2, R2, RZ, 0x1 ;  /* 0x0000000202007211 */ /* 0x000fc800078f08ff */
[----:B------:R-:W-:-:S05]  /*ecf0*/  LOP3.LUT R0, R0, 0xfffffffe, RZ, 0xc0, !PT ;  /* 0xfffffffe00007812 */ /* 0x000fca00078ec0ff */
[----:B------:R-:W-:-:S05]  /*ed00*/  IMAD.IADD R0, R2, 0x1, -R0 ;  /* 0x0000000102007824 */ /* 0x000fca00078e0a00 */
[----:B------:R-:W-:Y:S01]  /*ed10*/  SHF.L.U32 R0, R0, 0x1f, RZ ;  /* 0x0000001f00007819 */ /* 0x000fe200000006ff */
[----:B------:R-:W-:Y:S01]  /*ed20*/  NOP ;  /* 0x0000000000007918 */ /* 0x000fe20000000000 */
[----:B------:R0:W-:Y:S01]  /*ed30*/  SYNCS.ARRIVE.TRANS64.A1T0 RZ, [R17+URZ+0x29800], RZ ;  /* 0x029800ff11ff79a7 */ /* 0x0001e2000810003f */
[----:B------:R-:W-:Y:S01]  /*ed40*/  BSSY B0, `(.L_x_365) ;  /* 0x0000003000007945 */ /* 0x000fe20003800000 */
[----:B------:R-:W1:Y:S03]  /*ed50*/  SYNCS.PHASECHK.TRANS64.TRYWAIT P0, [R17+URZ+0x29820], R0 ;  /* 0x02982000110075a7 */ /* 0x000e66000800017f */
[----:B01----:R-:W-:Y:S05]  /*ed60*/  @!P0 BRA `(.L_x_366) ;  /* 0x0000002c00dc8947 */ /* 0x003fea0003800000 */
.L_x_441:
[----:B------:R-:W-:Y:S05]  /*ed70*/  BSYNC B0 ;  /* 0x0000000000007941 */ /* 0x000fea0003800000 */
.L_x_365:
[----:B------:R-:W-:-:S06]  /*ed80*/  UISETP.GE.AND UP0, UPT, UR41, 0xa1, UPT ;  /* 0x000000a12900788c */ /* 0x000fcc000bf06270 */
[----:B------:R-:W-:-:S13]  /*ed90*/  PLOP3.LUT P0, PT, PT, PT, UP0, 0x80, 0x0 ;  /* 0x000000000000781c */ /* 0x000fda0003f0f008 */
[----:B------:R-:W-:Y:S05]  /*eda0*/  @!P0 BRA `(.L_x_367) ;  /* 0x0000001000088947 */ /* 0x000fea0003800000 */
[----:B0-----:R0:W5:Y:S01]  /*edb0*/  LDL.LU R0, [R1] ;  /* 0x0000000001007983 */ /* 0x0011620000300800 */
[----:B------:R-:W-:Y:S01]  /*edc0*/  UIADD3 UR4, UR40, -0x2, URZ ;  /* 0xfffffffe28047890 */ /* 0x000fe2000fffe03f */
[----:B------:R-:W-:-:S05]  /*edd0*/  IMAD.MOV.U32 R3, RZ, RZ, R18 ;  /* 0x000000ffff037224 */ /* 0x000fca00078e0012 */
[----:B------:R-:W-:-:S07]  /*ede0*/  IMAD.U32 R2, RZ, RZ, UR4 ;  /* 0x00000004ff027e24 */ /* 0x000fce000f8e00ff */
.L_x_389:
[----:B-1----:R-:W4:Y:S01]  /*edf0*/  LDL R4, [R1+0x8] ;  /* 0x0000080001047983 */ /* 0x002f220000100800 */
[----:B------:R-:W-:Y:S01]  /*ee00*/  VIADD R18, R3, 0x1 ;  /* 0x0000000103127836 */ /* 0x000fe20000000000 */
[----:B------:R-:W-:Y:S05]  /*ee10*/  YIELD ;  /* 0x0000000000007946 */ /* 0x000fea0003800000 */
[C---:B------:R-:W-:Y:S01]  /*ee20*/  ISETP.NE.AND P0, PT, R18.reuse, 0x2, PT ;  /* 0x000000021200780c */ /* 0x040fe20003f05270 */
[----:B------:R-:W-:Y:S03]  /*ee30*/  BSSY B0, `(.L_x_368) ;  /* 0x0000089000007945 */ /* 0x000fe60003800000 */
[----:B------:R-:W-:-:S02]  /*ee40*/  SEL R18, R18, RZ, P0 ;  /* 0x000000ff12127207 */ /* 0x000fc40000000000 */
[----:B----4-:R-:W-:Y:S02]  /*ee50*/  LOP3.LUT P1, RZ, R4, 0x1, RZ, 0xc0, !PT ;  /* 0x0000000104ff7812 */ /* 0x010fe4000782c0ff */
[----:B------:R-:W-:-:S04]  /*ee60*/  SEL R4, RZ, 0x1, P0 ;  /* 0x00000001ff047807 */ /* 0x000fc80000000000 */
[----:B-----5:R-:W-:-:S05]  /*ee70*/  LOP3.LUT R9, R0, R4, RZ, 0x3c, !PT ;  /* 0x0000000400097212 */ /* 0x020fca00078e3cff */
[----:B------:R1:W-:Y:S02]  /*ee80*/  STL [R1], R9 ;  /* 0x0000000901007387 */ /* 0x0003e40000100800 */
[----:B------:R-:W-:Y:S05]  /*ee90*/  @!P1 BRA `(.L_x_369) ;  /* 0x0000000800089947 */ /* 0x000fea0003800000 */
[----:B------:R-:W-:Y:S01]  /*eea0*/  ULDC.64 UR4, c[0x0][0x418] ;  /* 0x0001060000047ab9 */ /* 0x000fe20000000a00 */
[----:B------:R-:W-:Y:S01]  /*eeb0*/  IMAD.MOV.U32 R8, RZ, RZ, R2 ;  /* 0x000000ffff087224 */ /* 0x000fe200078e0002 */
[----:B------:R-:W-:-:S04]  /*eec0*/  ISETP.NE.U32.AND P0, PT, RZ, UR4, PT ;  /* 0x00000004ff007c0c */ /* 0x000fc8000bf05070 */
[----:B------:R-:W-:-:S13]  /*eed0*/  ISETP.NE.AND.EX P0, PT, RZ, UR5, PT, P0 ;  /* 0x00000005ff007c0c */ /* 0x000fda000bf05300 */
[----:B------:R-:W-:Y:S05]  /*eee0*/  @!P0 BRA `(.L_x_370) ;  /* 0x00000000004c8947 */ /* 0x000fea0003800000 */
[----:B------:R-:W4:Y:S01]  /*eef0*/  LDL R10, [R1+0xc] ;  /* 0x00000c00010a7983 */ /* 0x000f220000100800 */
[----:B------:R-:W0:Y:S01]  /*ef00*/  LDC R8, c[0x0][0x43c] ;  /* 0x00010f00ff087b82 */ /* 0x000e220000000800 */
[----:B------:R-:W-:Y:S02]  /*ef10*/  ULDC.64 UR6, c[0x0][0x428] ;  /* 0x00010a0000067ab9 */ /* 0x000fe40000000a00 */
[----:B------:R-:W2:Y:S01]  /*ef20*/  LDL R7, [R1+0x4] ;  /* 0x0000040001077983 */ /* 0x000ea20000100800 */
[----:B0-----:R-:W-:-:S13]  /*ef30*/  ISETP.NE.AND P0, PT, R8, 0x1, PT ;  /* 0x000000010800780c */ /* 0x001fda0003f05270 */
[----:B---3--:R-:W0:Y:S02]  /*ef40*/  @P0 LDC.64 R4, c[0x0][0x440] ;  /* 0x00011000ff040b82 */ /* 0x008e240000000a00 */
[----:B0-----:R-:W-:-:S04]  /*ef50*/  @P0 IMAD.HI.U32 R6, R2, R4, RZ ;  /* 0x0000000402060227 */ /* 0x001fc800078e00ff */
[----:B------:R-:W-:Y:S01]  /*ef60*/  IMAD.MOV.U32 R4, RZ, RZ, R2 ;  /* 0x000000ffff047224 */ /* 0x000fe200078e0002 */
[----:B------:R-:W-:-:S05]  /*ef70*/  @P0 SHF.R.U32.HI R4, RZ, R5, R6 ;  /* 0x00000005ff040219 */ /* 0x000fca0000011606 */
[----:B------:R-:W-:-:S04]  /*ef80*/  IMAD.MOV R5, RZ, RZ, -R4 ;  /* 0x000000ffff057224 */ /* 0x000fc800078e0a04 */
[----:B------:R-:W-:Y:S01]  /*ef90*/  IMAD R8, R8, R5, R2 ;  /* 0x0000000508087224 */ /* 0x000fe200078e0202 */
[----:B------:R-:W-:Y:S01]  /*efa0*/  SHF.R.S32.HI R5, RZ, 0x1f, R4 ;  /* 0x0000001fff057819 */ /* 0x000fe20000011404 */
[----:B----4-:R-:W-:-:S04]  /*efb0*/  IMAD R6, R10, UR6, RZ ;  /* 0x000000060a067c24 */ /* 0x010fc8000f8e02ff */
[C---:B--2---:R-:W-:Y:S02]  /*efc0*/  IMAD R6, R7.reuse, UR7, R6 ;  /* 0x0000000707067c24 */ /* 0x044fe4000f8e0206 */
[----:B------:R-:W-:-:S04]  /*efd0*/  IMAD.WIDE.U32 R4, R7, UR6, R4 ;  /* 0x0000000607047c25 */ /* 0x000fc8000f8e0004 */
[----:B------:R-:W-:Y:S01]  /*efe0*/  IMAD.IADD R5, R6, 0x1, R5 ;  /* 0x0000000106057824 */ /* 0x000fe200078e0205 */
[----:B------:R-:W-:-:S04]  /*eff0*/  LEA R6, P0, R4, UR4, 0x2 ;  /* 0x0000000404067c11 */ /* 0x000fc8000f8010ff */
[----:B------:R-:W-:-:S05]  /*f000*/  LEA.HI.X R7, R4, UR5, R5, 0x2, P0 ;  /* 0x0000000504077c11 */ /* 0x000fca00080f1405 */
[----:B------:R4:W5:Y:S04]  /*f010*/  LDG.E R16, desc[UR48][R6.64] ;  /* 0x0000003006107981 */ /* 0x000968000c1e1900 */
.L_x_370:
[----:B------:R-:W4:Y:S01]  /*f020*/  S2R R4, SR_TID.X ;  /* 0x0000000000047919 */ /* 0x000f220000002100 */
[----:B---3--:R-:W-:Y:S01]  /*f030*/  IMAD R5, R18, 0x8, R17 ;  /* 0x0000000812057824 */ /* 0x008fe200078e0211 */
[----:B------:R-:W-:Y:S01]  /*f040*/  BSSY B1, `(.L_x_371) ;  /* 0x0000006000017945 */ /* 0x000fe20003800000 */
[----:B----4-:R-:W-:Y:S02]  /*f050*/  LOP3.LUT R6, R4, 0x7f, RZ, 0xc0, !PT ;  /* 0x0000007f04067812 */ /* 0x010fe400078ec0ff */
[----:B------:R-:W-:Y:S02]  /*f060*/  SHF.L.U32 R4, R9, 0x1f, RZ ;  /* 0x0000001f09047819 */ /* 0x000fe400000006ff */
[----:B------:R-:W-:Y:S02]  /*f070*/  ISETP.NE.AND P1, PT, R6, RZ, PT ;  /* 0x000000ff0600720c */ /* 0x000fe40003f25270 */
[----:B------:R-:W3:Y:S02]  /*f080*/  SYNCS.PHASECHK.TRANS64.TRYWAIT P0, [R5+URZ+0x29880], R4 ;  /* 0x02988004050075a7 */ /* 0x000ee4000800017f */
[----:B---3--:R-:W-:Y:S09]  /*f090*/  @!P0 BRA `(.L_x_372) ;  /* 0x0000002c00248947 */ /* 0x008ff20003800000 */
.L_x_442:
[----:B------:R-:W-:Y:S05]  /*f0a0*/  BSYNC B1 ;  /* 0x0000000000017941 */ /* 0x000fea0003800000 */
.L_x_371:
[----:B------:R-:W-:Y:S04]  /*f0b0*/  BSSY B1, `(.L_x_373) ;  /* 0x0000009000017945 */ /* 0x000fe80003800000 */
[----:B------:R-:W-:Y:S05]  /*f0c0*/  @P1 BRA `(.L_x_374) ;  /* 0x00000000001c1947 */ /* 0x000fea0003800000 */
[----:B------:R-:W4:Y:S02]  /*f0d0*/  S2R R6, SR_TID.X ;  /* 0x0000000000067919 */ /* 0x000f240000002100 */
[----:B----4-:R-:W-:Y:S01]  /*f0e0*/  LOP3.LUT R7, R6, 0x1f, RZ, 0xc0, !PT ;  /* 0x0000001f06077812 */ /* 0x010fe200078ec0ff */
[----:B------:R-:W-:-:S03]  /*f0f0*/  IMAD.MOV.U32 R6, RZ, RZ, 0x5000 ;  /* 0x00005000ff067424 */ /* 0x000fc600078e00ff */
[----:B------:R-:W-:Y:S01]  /*f100*/  ISETP.NE.AND P0, PT, R7, RZ, PT ;  /* 0x000000ff0700720c */ /* 0x000fe20003f05270 */
[----:B------:R4:W-:-:S12]  /*f110*/  SYNCS.ARRIVE.TRANS64 RZ, [R5+URZ+0x29870], R6 ;  /* 0x0298700605ff79a7 */ /* 0x0009d8000800003f */
[----:B----4-:R-:W-:Y:S05]  /*f120*/  @!P0 BRA `(.L_x_374) ;  /* 0x0000000000048947 */ /* 0x010fea0003800000 */
[----:B------:R-:W-:Y:S01]  /*f130*/  BPT.TRAP 0x1 ;  /* 0x000000040000795c */ /* 0x000fe20000300000 */
.L_x_374:
[----:B------:R-:W-:Y:S05]  /*f140*/  BSYNC B1 ;  /* 0x0000000000017941 */ /* 0x000fea0003800000 */
.L_x_373:
[----:B------:R-:W-:Y:S01]  /*f150*/  IMAD.MOV.U32 R10, RZ, RZ, RZ ;  /* 0x000000ffff0a7224 */ /* 0x000fe200078e00ff */
[----:B------:R-:W-:Y:S01]  /*f160*/  UIADD3 UR4, UP0, UR52, 0x470, URZ ;  /* 0x0000047034047890 */ /* 0x000fe2000ff1e03f */
[----:B------:R-:W-:Y:S01]  /*f170*/  IMAD.MOV.U32 R6, RZ, RZ, 0xa0 ;  /* 0x000000a0ff067424 */ /* 0x000fe200078e00ff */
[----:B------:R-:W-:Y:S01]  /*f180*/  PLOP3.LUT P0, PT, PT, PT, PT, 0x80, 0x0 ;  /* 0x000000000000781c */ /* 0x000fe20003f0f070 */
[----:B------:R-:W-:Y:S01]  /*f190*/  IMAD R7, R18, 0x5000, R17 ;  /* 0x0000500012077824 */ /* 0x000fe200078e0211 */
[----:B------:R-:W-:Y:S01]  /*f1a0*/  R2UR UR10, R10 ;  /* 0x000000000a0a72ca */ /* 0x000fe200000e0000 */
[----:B------:R-:W-:Y:S01]  /*f1b0*/  IMAD R6, R8, R6, UR42 ;  /* 0x0000002a08067e24 */ /* 0x000fe2000f8e0206 */
[----:B------:R-:W-:Y:S01]  /*f1c0*/  UIADD3.X UR5, URZ, UR53, URZ, UP0, !UPT ;  /* 0x000000353f057290 */ /* 0x000fe200087fe43f */
[----:B------:R-:W-:Y:S01]  /*f1d0*/  VIADD R7, R7, 0xa400 ;  /* 0x0000a40007077836 */ /* 0x000fe20000000000 */
[----:B------:R-:W-:Y:S01]  /*f1e0*/  UMOV UR6, 0x0 ;  /* 0x0000000000067882 */ /* 0x000fe20000000000 */
[----:B------:R-:W-:Y:S01]  /*f1f0*/  VIADD R8, R5, 0x29870 ;  /* 0x0002987005087836 */ /* 0x000fe20000000000 */
[----:B------:R-:W-:-:S09]  /*f200*/  UMOV UR7, 0x14f00000 ;  /* 0x14f0000000077882 */ /* 0x000fd20000000000 */
.L_x_375:
        /* <DEDUP_REMOVED lines=9> */
[----:B----4-:R-:W-:Y:S05]  /*f2a0*/  @P0 BRA.U.ANY `(.L_x_375) ;  /* 0xfffffffd00d80947 */ /* 0x010fea000393ffff */
[----:B------:R-:W4:Y:S01]  /*f2b0*/  SYNCS.PHASECHK.TRANS64.TRYWAIT P0, [R5+URZ+0x29840], R4 ;  /* 0x02984004050075a7 */ /* 0x000f22000800017f */
[----:B------:R-:W-:Y:S04]  /*f2c0*/  BSSY B1, `(.L_x_376) ;  /* 0x0000002000017945 */ /* 0x000fe80003800000 */
[----:B----4-:R-:W-:Y:S05]  /*f2d0*/  @!P0 BRA `(.L_x_377) ;  /* 0x0000002800a88947 */ /* 0x010fea0003800000 */
.L_x_443:
[----:B------:R-:W-:Y:S05]  /*f2e0*/  BSYNC B1 ;  /* 0x0000000000017941 */ /* 0x000fea0003800000 */
.L_x_376:
[----:B------:R-:W-:Y:S01]  /*f2f0*/  BSSY B1, `(.L_x_378) ;  /* 0x000000b000017945 */ /* 0x000fe20003800000 */
[----:B------:R-:W-:Y:S02]  /*f300*/  IMAD.MOV.U32 R8, RZ, RZ, 0x0 ;  /* 0x00000000ff087424 */ /* 0x000fe400078e00ff */
[----:B-1----:R-:W-:Y:S01]  /*f310*/  IMAD.MOV.U32 R9, RZ, RZ, 0x14f00000 ;  /* 0x14f00000ff097424 */ /* 0x002fe200078e00ff */
[----:B------:R-:W-:Y:S06]  /*f320*/  @P1 BRA `(.L_x_379) ;  /* 0x00000000001c1947 */ /* 0x000fec0003800000 */
[----:B------:R-:W1:Y:S01]  /*f330*/  S2R R7, SR_TID.X ;  /* 0x0000000000077919 */ /* 0x000e620000002100 */
[----:B---34-:R-:W-:-:S04]  /*f340*/  IMAD.MOV.U32 R4, RZ, RZ, 0x7800 ;  /* 0x00007800ff047424 */ /* 0x018fc800078e00ff */
[----:B------:R3:W-:Y:S01]  /*f350*/  SYNCS.ARRIVE.TRANS64 RZ, [R5+URZ+0x29830], R4 ;  /* 0x0298300405ff79a7 */ /* 0x0007e2000800003f */
[----:B-1----:R-:W-:-:S04]  /*f360*/  LOP3.LUT R7, R7, 0x1f, RZ, 0xc0, !PT ;  /* 0x0000001f07077812 */ /* 0x002fc800078ec0ff */
[----:B------:R-:W-:-:S13]  /*f370*/  ISETP.NE.AND P0, PT, R7, RZ, PT ;  /* 0x000000ff0700720c */ /* 0x000fda0003f05270 */
[----:B---3--:R-:W-:Y:S05]  /*f380*/  @!P0 BRA `(.L_x_379) ;  /* 0x0000000000048947 */ /* 0x008fea0003800000 */
[----:B------:R-:W-:Y:S01]  /*f390*/  BPT.TRAP 0x1 ;  /* 0x000000040000795c */ /* 0x000fe20000300000 */
.L_x_379:
[----:B------:R-:W-:Y:S05]  /*f3a0*/  BSYNC B1 ;  /* 0x0000000000017941 */ /* 0x000fea0003800000 */
.L_x_378:
[----:B------:R-:W-:Y:S01]  /*f3b0*/  R2UR UR10, R10 ;  /* 0x000000000a0a72ca */ /* 0x000fe200000e0000 */
[----:B---34-:R-:W-:Y:S01]  /*f3c0*/  IMAD R4, R18, 0x7800, R17 ;  /* 0x0000780012047824 */ /* 0x018fe200078e0211 */
[----:B------:R-:W-:Y:S01]  /*f3d0*/  R2UR UR6, R8 ;  /* 0x00000000080672ca */ /* 0x000fe200000e0000 */
[----:B------:R-:W-:Y:S01]  /*f3e0*/  UIADD3 UR4, UP0, UR52, 0x370, URZ ;  /* 0x0000037034047890 */ /* 0x000fe2000ff1e03f */
[----:B------:R-:W-:Y:S01]  /*f3f0*/  R2UR UR7, R9 ;  /* 0x00000000090772ca */ /* 0x000fe200000e0000 */
[----:B------:R-:W-:Y:S01]  /*f400*/  VIADD R5, R5, 0x29830 ;  /* 0x0002983005057836 */ /* 0x000fe20000000000 */
[----:B------:R-:W-:Y:S01]  /*f410*/  PLOP3.LUT P0, PT, PT, PT, PT, 0x80, 0x0 ;  /* 0x000000000000781c */ /* 0x000fe20003f0f070 */
[----:B------:R-:W-:Y:S01]  /*f420*/  VIADD R7, R4, 0x1a400 ;  /* 0x0001a40004077836 */ /* 0x000fe20000000000 */
[----:B------:R-:W-:-:S12]  /*f430*/  UIADD3.X UR5, URZ, UR53, URZ, UP0, !UPT ;  /* 0x000000353f057290 */ /* 0x000fd800087fe43f */
.L_x_380:
        /* <DEDUP_REMOVED lines=10> */
[----:B------:R-:W-:Y:S01]  /*f4e0*/  R2UR UR6, R8 ;  /* 0x00000000080672ca */ /* 0x000fe200000e0000 */
[----:B------:R-:W-:Y:S01]  /*f4f0*/  VIADD R7, R4, 0x1cc00 ;  /* 0x0001cc0004077836 */ /* 0x000fe20000000000 */
[----:B------:R-:W-:Y:S01]  /*f500*/  R2UR UR7, R9 ;  /* 0x00000000090772ca */ /* 0x000fe200000e0000 */
[----:B------:R-:W-:Y:S01]  /*f510*/  UMOV UR10, 0x40 ;  /* 0x00000040000a7882 */ /* 0x000fe20000000000 */
[----:B------:R-:W-:-:S13]  /*f520*/  PLOP3.LUT P0, PT, PT, PT, PT, 0x80, 0x0 ;  /* 0x000000000000781c */ /* 0x000fda0003f0f070 */
.L_x_381:
        /* <DEDUP_REMOVED lines=15> */
.L_x_382:
        /* <DEDUP_REMOVED lines=10> */
.L_x_369:
[----:B------:R-:W-:Y:S05]  /*f6c0*/  BSYNC B0 ;  /* 0x0000000000007941 */ /* 0x000fea0003800000 */
.L_x_368:
[----:B------:R-:W-:-:S06]  /*f6d0*/  UISETP.NE.AND UP0, UPT, UR39, 0x3, UPT ;  /* 0x000000032700788c */ /* 0x000fcc000bf05270 */
[----:B------:R-:W-:-:S13]  /*f6e0*/  PLOP3.LUT P0, PT, PT, PT, UP0, 0x80, 0x0 ;  /* 0x000000000000781c */ /* 0x000fda0003f0f008 */
[----:B------:R-:W-:Y:S05]  /*f6f0*/  @!P0 BRA `(.L_x_383) ;  /* 0x0000000000048947 */ /* 0x000fea0003800000 */
[----:B------:R-:W-:Y:S01]  /*f700*/  BPT.TRAP 0x1 ;  /* 0x000000040000795c */ /* 0x000fe20000300000 */
.L_x_383:
[----:B------:R-:W-:Y:S01]  /*f710*/  IMAD.U32 R4, RZ, RZ, UR44 ;  /* 0x0000002cff047e24 */ /* 0x000fe2000f8e00ff */
[----:B------:R-:W-:Y:S01]  /*f720*/  BSSY B0, `(.L_x_384) ;  /* 0x0000007000007945 */ /* 0x000fe20003800000 */
[----:B------:R-:W-:-:S03]  /*f730*/  IMAD R19, R3, 0x8, R17 ;  /* 0x0000000803137824 */ /* 0x000fc600078e0211 */
[----:B------:R-:W-:Y:S02]  /*f740*/  ISETP.NE.AND P1, PT, R4, 0x3, PT ;  /* 0x000000030400780c */ /* 0x000fe40003f25270 */
[----:B------:R-:W-:-:S04]  /*f750*/  LOP3.LUT R4, R0, 0x1, RZ, 0x3c, !PT ;  /* 0x0000000100047812 */ /* 0x000fc800078e3cff */
[----:B------:R-:W-:-:S04]  /*f760*/  SHF.L.U32 R4, R4, 0x1f, RZ ;  /* 0x0000001f04047819 */ /* 0x000fc800000006ff */
[----:B------:R-:W4:Y:S02]  /*f770*/  SYNCS.PHASECHK.TRANS64.TRYWAIT P0, [R19+URZ+0x29870], R4 ;  /* 0x02987004130075a7 */ /* 0x000f24000800017f */
[----:B----4-:R-:W-:Y:S05]  /*f780*/  @!P0 BRA `(.L_x_385) ;  /* 0x0000002400908947 */ /* 0x010fea0003800000 */
.L_x_444:
[----:B------:R-:W-:Y:S05]  /*f790*/  BSYNC B0 ;  /* 0x0000000000007941 */ /* 0x000fea0003800000 */
.L_x_384:
[----:B------:R-:W-:Y:S05]  /*f7a0*/  @!P1 BRA `(.L_x_386) ;  /* 0x0000000000049947 */ /* 0x000fea0003800000 */
[----:B------:R-:W-:Y:S01]  /*f7b0*/  BPT.TRAP 0x1 ;  /* 0x000000040000795c */ /* 0x000fe20000300000 */
.L_x_386:
[----:B------:R-:W-:Y:S01]  /*f7c0*/  SHF.L.U32 R0, R0, 0x1f, RZ ;  /* 0x0000001f00007819 */ /* 0x000fe200000006ff */
[----:B------:R-:W-:-:S03]  /*f7d0*/  IMAD R12, R3, 0x5000, RZ ;  /* 0x00005000030c7824 */ /* 0x000fc600078e02ff */
[----:B------:R-:W5:Y:S02]  /*f7e0*/  SYNCS.PHASECHK.TRANS64.TRYWAIT P0, [R19+URZ+0x29860], R0 ;  /* 0x02986000130075a7 */ /* 0x000f64000800017f */
[----:B-----5:R-:W-:Y:S05]  /*f7f0*/  @!P0 BRA `(.L_x_387) ;  /* 0x0000002400888947 */ /* 0x020fea0003800000 */
.L_x_445:
[----:B------:R-:W5:Y:S04]  /*f800*/  LDL R3, [R1+0x1c] ;  /* 0x00001c0001037983 */ /* 0x000f680000100800 */
[----:B------:R-:W2:Y:S01]  /*f810*/  LDL R13, [R1+0x18] ;  /* 0x00001800010d7983 */ /* 0x000ea20000100800 */
[----:B------:R-:W-:Y:S05]  /*f820*/  WARPSYNC.ALL ;  /* 0x0000000000007948 */ /* 0x000fea0003800000 */
[----:B-----5:R-:W-:-:S02]  /*f830*/  LOP3.LUT R0, R12, R3, RZ, 0xfc, !PT ;  /* 0x000000030c007212 */ /* 0x020fc400078efcff */
[----:B------:R-:W5:Y:S01]  /*f840*/  S2R R3, SR_TID.X ;  /* 0x0000000000037919 */ /* 0x000f620000002100 */
[----:B--2---:R-:W-:Y:S02]  /*f850*/  LOP3.LUT R20, R12, R13, RZ, 0xfc, !PT ;  /* 0x0000000d0c147212 */ /* 0x004fe400078efcff */
[----:B------:R-:W-:-:S03]  /*f860*/  IMAD.IADD R0, R17, 0x1, R0 ;  /* 0x0000000111007824 */ /* 0x000fc600078e0200 */
[----:B------:R-:W-:Y:S02]  /*f870*/  IMAD.IADD R20, R17, 0x1, R20 ;  /* 0x0000000111147824 */ /* 0x000fe400078e0214 */
[----:B-1----:R-:W4:Y:S01]  /*f880*/  LDSM.16.MT88.4 R8, [R0+0xa400] ;  /* 0x00a400000008783b */ /* 0x002f220000004200 */
[----:B-----5:R-:W-:Y:S01]  /*f890*/  LOP3.LUT P0, RZ, R3, 0x4, RZ, 0xc0, !PT ;  /* 0x0000000403ff7812 */ /* 0x020fe2000780c0ff */
[----:B------:R-:W-:-:S05]  /*f8a0*/  IMAD.MOV.U32 R3, RZ, RZ, 0x40 ;  /* 0x00000040ff037424 */ /* 0x000fca00078e00ff */
[----:B------:R-:W-:-:S05]  /*f8b0*/  SEL R3, R3, 0xffffffc0, !P0 ;  /* 0xffffffc003037807 */ /* 0x000fca0004000000 */
[----:B------:R-:W-:Y:S01]  /*f8c0*/  IMAD.IADD R3, R3, 0x1, R0 ;  /* 0x0000000103037824 */ /* 0x000fe200078e0200 */
[C-C-:B----4-:R-:W-:Y:S02]  /*f8d0*/  PRMT R4, R8.reuse, 0x6420, R9.reuse ;  /* 0x0000642008047816 */ /* 0x150fe40000000009 */
[----:B---3--:R-:W-:Y:S02]  /*f8e0*/  PRMT R5, R8, 0x7531, R9 ;  /* 0x0000753108057816 */ /* 0x008fe40000000009 */
        /* <DEDUP_REMOVED lines=9> */
[----:B------:R-:W1:Y:S02]  /*f980*/  LDSM.16.MT88.4 R8, [R0+0xb400] ;  /* 0x00b400000008783b */ /* 0x000e640000004200 */
        /* <DEDUP_REMOVED lines=55> */
.L_x_388:
[----:B------:R-:W3:Y:S01]  /*fd00*/  S2R R0, SR_TID.X ;  /* 0x0000000000007919 */ /* 0x000ee20000002100 */
[----:B--2---:R2:W-:Y:S01]  /*fd10*/  SYNCS.ARRIVE.TRANS64.A1T0 RZ, [R19+URZ+0x29850], RZ ;  /* 0x029850ff13ff79a7 */ /* 0x0045e2000810003f */
[----:B---3--:R-:W-:Y:S01]  /*fd20*/  LOP3.LUT R0, R0, 0x7f, RZ, 0xc0, !PT ;  /* 0x0000007f00007812 */ /* 0x008fe200078ec0ff */
[----:B------:R-:W-:Y:S03]  /*fd30*/  BAR.SYNC.DEFER_BLOCKING 0x2, 0x80 ;  /* 0x0082000000007b1d */ /* 0x000fe60000010000 */
[----:B------:R-:W-:-:S03]  /*fd40*/  ISETP.NE.AND P0, PT, R0, RZ, PT ;  /* 0x000000ff0000720c */ /* 0x000fc60003f05270 */
[----:B------:R4:W5:Y:S10]  /*fd50*/  LDL R0, [R1] ;  /* 0x0000000001007983 */ /* 0x0009740000100800 */
[----:B--2---:R-:W-:-:S05]  /*fd60*/  @!P0 VIADD R19, R19, 0x29880 ;  /* 0x0002988013138836 */ /* 0x004fca0000000000 */
[----:B------:R-:W-:-:S04]  /*fd70*/  @!P0 PRMT R19, RZ, 0x654, R19 ;  /* 0x00000654ff138816 */ /* 0x000fc80000000013 */
[----:B------:R4:W-:Y:S01]  /*fd80*/  @!P0 SYNCS.ARRIVE.TRANS64.RED.A1T0 RZ, [R19+URZ], RZ ;  /* 0x000000ff13ff89a7 */ /* 0x0009e2000810043f */
[C---:B------:R-:W-:Y:S01]  /*fd90*/  ISETP.GT.AND P0, PT, R2.reuse, RZ, PT ;  /* 0x000000ff0200720c */ /* 0x040fe20003f04270 */
[----:B------:R-:W-:Y:S02]  /*fda0*/  VIADD R2, R2, 0xffffffff ;  /* 0xffffffff02027836 */ /* 0x000fe40000000000 */
[----:B------:R-:W-:-:S10]  /*fdb0*/  IMAD.MOV.U32 R3, RZ, RZ, R18 ;  /* 0x000000ffff037224 */ /* 0x000fd400078e0012 */
[----:B----4-:R-:W-:Y:S05]  /*fdc0*/  @P0 BRA `(.L_x_389) ;  /* 0xfffffff000080947 */ /* 0x010fea000383ffff */
.L_x_367:
[----:B-1----:R-:W1:Y:S01]  /*fdd0*/  S2R R4, SR_TID.X ;  /* 0x0000000000047919 */ /* 0x002e620000002100 */
[----:B------:R-:W-:Y:S01]  /*fde0*/  BSSY B0, `(.L_x_390) ;  /* 0x0000011000007945 */ /* 0x000fe20003800000 */
[----:B-1----:R-:W-:-:S04]  /*fdf0*/  LOP3.LUT R4, R4, 0x7f, RZ, 0xc0, !PT ;  /* 0x0000007f04047812 */ /* 0x002fc800078ec0ff */
[----:B------:R-:W-:-:S13]  /*fe00*/  ISETP.NE.AND P0, PT, R4, RZ, PT ;  /* 0x000000ff0400720c */ /* 0x000fda0003f05270 */
[----:B------:R-:W-:Y:S05]  /*fe10*/  @P0 BRA `(.L_x_391) ;  /* 0x0000000000340947 */ /* 0x000fea0003800000 */
[----:B------:R-:W1:Y:S01]  /*fe20*/  S2R R3, SR_LANEID ;  /* 0x0000000000037919 */ /* 0x000e620000000000 */
[----:B------:R-:W-:Y:S02]  /*fe30*/  VOTEU.ANY UR4, UPT, PT ;  /* 0x0000000000047886 */ /* 0x000fe400038e0100 */
[----:B0----5:R-:W1:Y:S08]  /*fe40*/  FLO.U32 R0, UR4 ;  /* 0x0000000400007d00 */ /* 0x021e7000080e0000 */
[----:B---3--:R-:W0:Y:S01]  /*fe50*/  POPC R5, UR4 ;  /* 0x0000000400057d09 */ /* 0x008e220008000000 */
[----:B-1----:R-:W-:-:S02]  /*fe60*/  ISETP.EQ.U32.AND P1, PT, R0, R3, PT ;  /* 0x000000030000720c */ /* 0x002fc40003f22070 */
[----:B------:R-:W0:Y:S11]  /*fe70*/  LDC.64 R2, c[0x0][0xc60] ;  /* 0x00031800ff027b82 */ /* 0x000e360000000a00 */
[----:B0-----:R-:W3:Y:S01]  /*fe80*/  @P1 ATOMG.E.ADD.STRONG.GPU PT, R3, desc[UR48][R2.64], R5 ;  /* 0x00000005020319a8 */ /* 0x001ee200081ee1f0 */
[----:B------:R-:W0:Y:S02]  /*fe90*/  S2R R4, SR_LTMASK ;  /* 0x0000000000047919 */ /* 0x000e240000003900 */
[----:B0-----:R-:W-:-:S04]  /*fea0*/  LOP3.LUT R4, R4, UR4, RZ, 0xc0, !PT ;  /* 0x0000000404047c12 */ /* 0x001fc8000f8ec0ff */
[----:B------:R-:W0:Y:S01]  /*feb0*/  POPC R7, R4 ;  /* 0x0000000400077309 */ /* 0x000e220000000000 */
[----:B---3--:R-:W0:Y:S02]  /*fec0*/  SHFL.IDX PT, R0, R3, R0, 0x1f ;  /* 0x00001f0003007589 */ /* 0x008e2400000e0000 */
[----:B0-----:R-:W-:-:S05]  /*fed0*/  IADD3 R0, R0, UR43, R7 ;  /* 0x0000002b00007c10 */ /* 0x001fca000fffe007 */
[----:B------:R1:W-:Y:S02]  /*fee0*/  STL [R1+0x10], R0 ;  /* 0x0000100001007387 */ /* 0x0003e40000100800 */
.L_x_391:
[----:B------:R-:W-:Y:S05]  /*fef0*/  BSYNC B0 ;  /* 0x0000000000007941 */ /* 0x000fea0003800000 */
.L_x_390:
[----:B------:R-:W-:-:S06]  /*ff00*/  UISETP.NE.AND UP0, UPT, UR39, 0x3, UPT ;  /* 0x000000032700788c */ /* 0x000fcc000bf05270 */
[----:B------:R-:W-:-:S13]  /*ff10*/  PLOP3.LUT P1, PT, PT, PT, UP0, 0x80, 0x0 ;  /* 0x000000000000781c */ /* 0x000fda0003f2f008 */
[----:B------:R-:W-:Y:S05]  /*ff20*/  @!P1 BRA `(.L_x_392) ;  /* 0x0000000000049947 */ /* 0x000fea0003800000 */
[----:B------:R-:W-:Y:S01]  /*ff30*/  BPT.TRAP 0x1 ;  /* 0x000000040000795c */ /* 0x000fe20000300000 */
.L_x_392:
[----:B------:R-:W4:Y:S01]  /*ff40*/  LDL R2, [R1] ;  /* 0x0000000001027983 */ /* 0x000f220000100800 */
[----:B------:R-:W-:Y:S01]  /*ff50*/  IMAD R16, R18, 0x8, R17 ;  /* 0x0000000812107824 */ /* 0x000fe200078e0211 */
[----:B------:R-:W-:Y:S01]  /*ff60*/  BSSY B0, `(.L_x_393) ;  /* 0x0000007000007945 */ /* 0x000fe20003800000 */
[----:B01---5:R-:W-:-:S05]  /*ff70*/  IMAD.U32 R0, RZ, RZ, UR44 ;  /* 0x0000002cff007e24 */ /* 0x023fca000f8e00ff */
[----:B------:R-:W-:Y:S02]  /*ff80*/  ISETP.NE.AND P2, PT, R0, 0x3, PT ;  /* 0x000000030000780c */ /* 0x000fe40003f45270 */
[----:B----4-:R-:W-:-:S04]  /*ff90*/  LOP3.LUT R3, R2, 0x1, RZ, 0x3c, !PT ;  /* 0x0000000102037812 */ /* 0x010fc800078e3cff */
[----:B------:R-:W-:-:S04]  /*ffa0*/  SHF.L.U32 R3, R3, 0x1f, RZ ;  /* 0x0000001f03037819 */ /* 0x000fc800000006ff */
[----:B------:R-:W0:Y:S02]  /*ffb0*/  SYNCS.PHASECHK.TRANS64.TRYWAIT P1, [R16+URZ+0x29870], R3 ;  /* 0x02987003100075a7 */ /* 0x000e24000802017f */
[----:B0-----:R-:W-:Y:S05]  /*ffc0*/  @!P1 BRA `(.L_x_394) ;  /* 0x0000001c00a89947 */ /* 0x001fea0003800000 */
.L_x_446:
[----:B------:R-:W-:Y:S05]  /*ffd0*/  BSYNC B0 ;  /* 0x0000000000007941 */ /* 0x000fea0003800000 */
.L_x_393:
[----:B------:R-:W-:Y:S05]  /*ffe0*/  @!P2 BRA `(.L_x_395) ;  /* 0x000000000004a947 */ /* 0x000fea0003800000 */
[----:B------:R-:W-:Y:S01]  /*fff0*/  BPT.TRAP 0x1 ;  /* 0x000000040000795c */ /* 0x000fe20000300000 */
.L_x_395:
[----:B------:R-:W0:Y:S02]  /*10000*/  LDL R0, [R1] ;  /* 0x0000000001007983 */ /* 0x000e240000100800 */
[----:B0-----:R-:W-:-:S04]  /*10010*/  SHF.L.U32 R3, R0, 0x1f, RZ ;  /* 0x0000001f00037819 */ /* 0x001fc800000006ff */
[----:B------:R-:W0:Y:S02]  /*10020*/  SYNCS.PHASECHK.TRANS64.TRYWAIT P1, [R16+URZ+0x29860], R3 ;  /* 0x02986003100075a7 */ /* 0x000e24000802017f */
[----:B0-----:R-:W-:Y:S05]  /*10030*/  @!P1 BRA `(.L_x_396) ;  /* 0x0000001c00a09947 */ /* 0x001fea0003800000 */
.L_x_447:
[----:B------:R-:W4:Y:S04]  /*10040*/  LDL R2, [R1+0x1c] ;  /* 0x00001c0001027983 */ /* 0x000f280000100800 */
[----:B------:R-:W5:Y:S01]  /*10050*/  LDL R12, [R1+0x18] ;  /* 0x00001800010c7983 */ /* 0x000f620000100800 */
[----:B------:R-:W-:Y:S01]  /*10060*/  IMAD R0, R18, 0x5000, RZ ;  /* 0x0000500012007824 */ /* 0x000fe200078e02ff */
[----:B------:R-:W-:Y:S05]  /*10070*/  WARPSYNC.ALL ;  /* 0x0000000000007948 */ /* 0x000fea0003800000 */
[----:B------:R-:W1:Y:S01]  /*10080*/  S2R R9, SR_TID.X ;  /* 0x0000000000097919 */ /* 0x000e620000002100 */
[----:B------:R-:W-:Y:S01]  /*10090*/  IMAD.MOV.U32 R13, RZ, RZ, 0x40 ;  /* 0x00000040ff0d7424 */ /* 0x000fe200078e00ff */
[----:B-1----:R-:W-:-:S04]  /*100a0*/  LOP3.LUT P1, RZ, R9, 0x4, RZ, 0xc0, !PT ;  /* 0x0000000409ff7812 */ /* 0x002fc8000782c0ff */
[----:B------:R-:W-:Y:S02]  /*100b0*/  SEL R13, R13, 0xffffffc0, !P1 ;  /* 0xffffffc00d0d7807 */ /* 0x000fe40004800000 */
[C---:B----4-:R-:W-:Y:S02]  /*100c0*/  LOP3.LUT R2, R0.reuse, R2, RZ, 0xfc, !PT ;  /* 0x0000000200027212 */ /* 0x050fe400078efcff */
[----:B-----5:R-:W-:-:S03]  /*100d0*/  LOP3.LUT R0, R0, R12, RZ, 0xfc, !PT ;  /* 0x0000000c00007212 */ /* 0x020fc600078efcff */
[----:B------:R-:W-:-:S04]  /*100e0*/  IMAD.IADD R2, R17, 0x1, R2 ;  /* 0x0000000111027824 */ /* 0x000fc800078e0202 */
[----:B0-----:R-:W-:Y:S01]  /*100f0*/  IMAD.IADD R3, R13, 0x1, R2 ;  /* 0x000000010d037824 */ /* 0x001fe200078e0202 */
[----:B---3--:R-:W0:Y:S01]  /*10100*/  LDSM.16.MT88.4 R4, [R2+0xa400] ;  /* 0x00a400000204783b */ /* 0x008e220000004200 */
[----:B------:R-:W-:Y:S01]  /*10110*/  IMAD.IADD R0, R17, 0x1, R0 ;  /* 0x0000000111007824 */ /* 0x000fe200078e0200 */
[C-C-:B0-----:R-:W-:Y:S02]  /*10120*/  PRMT R8, R4.reuse, 0x6420, R5.reuse ;  /* 0x0000642004087816 */ /* 0x141fe40000000005 */
[----:B------:R-:W-:Y:S02]  /*10130*/  PRMT R9, R4, 0x7531, R5 ;  /* 0x0000753104097816 */ /* 0x000fe40000000005 */
[C-C-:B------:R-:W-:Y:S02]  /*10140*/  PRMT R10, R6.reuse, 0x6420, R7.reuse ;  /* 0x00006420060a7816 */ /* 0x140fe40000000007 */
[----:B------:R-:W-:Y:S02]  /*10150*/  PRMT R11, R6, 0x7531, R7 ;  /* 0x00007531060b7816 */ /* 0x000fe40000000007 */
[----:B------:R-:W0:Y:S04]  /*10160*/  LDSM.16.MT88.4 R4, [R3+0xa400] ;  /* 0x00a400000304783b */ /* 0x000e280000004200 */
[----:B------:R0:W-:Y:S02]  /*10170*/  STSM.16.M88.4 [R0+0x400], R8 ;  /* 0x0004000800007844 */ /* 0x0001e40000000200 */
[----:B0-----:R-:W-:-:S02]  /*10180*/  PRMT R8, R4, 0x6420, R5 ;  /* 0x0000642004087816 */ /* 0x001fc40000000005 */
[----:B------:R-:W-:Y:S02]  /*10190*/  PRMT R9, R4, 0x7531, R5 ;  /* 0x0000753104097816 */ /* 0x000fe40000000005 */
[C-C-:B------:R-:W-:Y:S02]  /*101a0*/  PRMT R10, R6.reuse, 0x6420, R7.reuse ;  /* 0x00006420060a7816 */ /* 0x140fe40000000007 */
[----:B------:R-:W-:-:S05]  /*101b0*/  PRMT R11, R6, 0x7531, R7 ;  /* 0x00007531060b7816 */ /* 0x000fca0000000007 */
[----:B------:R-:W-:Y:S04]  /*101c0*/  STSM.16.M88.4 [R0+0xc00], R8 ;  /* 0x000c000800007844 */ /* 0x000fe80000000200 */
[----:B------:R-:W0:Y:S02]  /*101d0*/  LDSM.16.MT88.4 R4, [R2+0xb400] ;  /* 0x00b400000204783b */ /* 0x000e240000004200 */
        /* <DEDUP_REMOVED lines=55> */
.L_x_397:
[----:B------:R-:W3:Y:S01]  /*10550*/  LDL.LU R2, [R1] ;  /* 0x0000000001027983 */ /* 0x000ee20000300800 */
[----:B0-----:R0:W-:Y:S01]  /*10560*/  SYNCS.ARRIVE.TRANS64.A1T0 RZ, [R16+URZ+0x29850], RZ ;  /* 0x029850ff10ff79a7 */ /* 0x0011e2000810003f */
[----:B------:R-:W-:Y:S02]  /*10570*/  VIADD R18, R18, 0x1 ;  /* 0x0000000112127836 */ /* 0x000fe40000000000 */
[----:B0-----:R-:W-:-:S05]  /*10580*/  @!P0 VIADD R16, R16, 0x29880 ;  /* 0x0002988010108836 */ /* 0x001fca0000000000 */
[----:B------:R-:W-:Y:S01]  /*10590*/  @!P0 PRMT R16, RZ, 0x654, R16 ;  /* 0x00000654ff108816 */ /* 0x000fe20000000010 */
[----:B------:R-:W-:Y:S06]  /*105a0*/  BAR.SYNC.DEFER_BLOCKING 0x2, 0x80 ;  /* 0x0082000000007b1d */ /* 0x000fec0000010000 */
[----:B------:R4:W-:Y:S01]  /*105b0*/  @!P0 SYNCS.ARRIVE.TRANS64.RED.A1T0 RZ, [R16+URZ], RZ ;  /* 0x000000ff10ff89a7 */ /* 0x0009e2000810043f */
[----:B------:R-:W-:-:S04]  /*105c0*/  ISETP.NE.AND P0, PT, R18, 0x2, PT ;  /* 0x000000021200780c */ /* 0x000fc80003f05270 */
[----:B-1----:R-:W-:Y:S02]  /*105d0*/  SEL R0, RZ, 0x1, P0 ;  /* 0x00000001ff007807 */ /* 0x002fe40000000000 */
[----:B------:R-:W-:Y:S02]  /*105e0*/  SEL R18, R18, RZ, P0 ;  /* 0x000000ff12127207 */ /* 0x000fe40000000000 */
[----:B---3--:R-:W-:-:S05]  /*105f0*/  LOP3.LUT R2, R2, R0, RZ, 0x3c, !PT ;  /* 0x0000000002027212 */ /* 0x008fca00078e3cff */
[----:B------:R4:W-:Y:S02]  /*10600*/  STL [R1], R2 ;  /* 0x0000000201007387 */ /* 0x0009e40000100800 */
.L_x_342:
[----:B------:R-:W-:Y:S05]  /*10610*/  BSYNC B7 ;  /* 0x0000000000077941 */ /* 0x000fea0003800000 */
.L_x_340:
[----:B0-----:R-:W3:Y:S02]  /*10620*/  LDL R0, [R1+0x8] ;  /* 0x0000080001007983 */ /* 0x001ee40000100800 */
[----:B---3--:R-:W-:-:S13]  /*10630*/  LOP3.LUT P0, RZ, R0, 0x2, RZ, 0xc0, !PT ;  /* 0x0000000200ff7812 */ /* 0x008fda000780c0ff */
[----:B------:R-:W-:Y:S05]  /*10640*/  @!P0 BRA `(.L_x_398) ;  /* 0x0000000000348947 */ /* 0x000fea0003800000 */
[----:B------:R-:W0:Y:S08]  /*10650*/  S2UR UR5, SR_CgaCtaId ;  /* 0x00000000000579c3 */ /* 0x000e300000008800 */
[----:B------:R-:W-:Y:S06]  /*10660*/  BAR.SYNC.DEFER_BLOCKING 0x5, 0x180 ;  /* 0x0146000000007b1d */ /* 0x000fec0000010000 */
[----:B------:R-:W-:-:S02]  /*10670*/  UMOV UR4, 0x400 ;  /* 0x0000040000047882 */ /* 0x000fc40000000000 */
[----:B0-----:R-:W-:-:S06]  /*10680*/  ULEA UR4, UR5, UR4, 0x18 ;  /* 0x0000000405047291 */ /* 0x001fcc000f8ec03f */
[----:B------:R-:W-:-:S05]  /*10690*/  IMAD.U32 R17, RZ, RZ, UR4 ;  /* 0x00000004ff117e24 */ /* 0x000fca000f8e00ff */
[----:B------:R-:W0:Y:S04]  /*106a0*/  LDS.128 R4, [R17+0x298d0] ;  /* 0x0298d00011047984 */ /* 0x000e280000000c00 */
[----:B0-----:R0:W-:Y:S01]  /*106b0*/  STL.64 [R1+0x10], R4 ;  /* 0x0000100401007387 */ /* 0x0011e20000100a00 */
[----:B----4-:R-:W-:Y:S02]  /*106c0*/  IMAD.MOV.U32 R2, RZ, RZ, R6 ;  /* 0x000000ffff027224 */ /* 0x010fe400078e0006 */
[----:B------:R-:W-:-:S03]  /*106d0*/  IMAD.MOV.U32 R0, RZ, RZ, R7 ;  /* 0x000000ffff007224 */ /* 0x000fc600078e0007 */
[----:B------:R-:W-:Y:S02]  /*106e0*/  R2UR UR36, R2 ;  /* 0x00000000022472ca */ /* 0x000fe400000e0000 */
[----:B------:R-:W-:Y:S01]  /*106f0*/  R2UR UR45, R0 ;  /* 0x00000000002d72ca */ /* 0x000fe200000e0000 */
[----:B------:R-:W-:Y:S06]  /*10700*/  BAR.ARV 0x4, 0x180 ;  /* 0x0106000000007b1d */ /* 0x000fec0000002000 */
[----:B------:R-:W-:Y:S08]  /*10710*/  BRA `(.L_x_399) ;  /* 0x0000000800387947 */ /* 0x000ff00003800000 */
.L_x_398:
[----:B----4-:R-:W0:Y:S01]  /*10720*/  S2R R2, SR_TID.X ;  /* 0x0000000000027919 */ /* 0x010e220000002100 */
[----:B------:R-:W-:Y:S01]  /*10730*/  ULDC UR4, c[0x0][0xc3c] ;  /* 0x00030f0000047ab9 */ /* 0x000fe20000000800 */
[----:B------:R-:W3:Y:S01]  /*10740*/  LDL.LU R0, [R1+0x10] ;  /* 0x0000100001007983 */ /* 0x000ee20000300800 */
[----:B0-----:R-:W-:-:S04]  /*10750*/  LOP3.LUT R10, R2, 0x1f, RZ, 0xc0, !PT ;  /* 0x0000001f020a7812 */ /* 0x001fc800078ec0ff */
[C---:B------:R-:W-:Y:S01]  /*10760*/  ISETP.NE.AND P0, PT, R10.reuse, 0x1f, PT ;  /* 0x0000001f0a00780c */ /* 0x040fe20003f05270 */
[----:B------:R-:W-:-:S05]  /*10770*/  VIADD R5, R10, UR45 ;  /* 0x0000002d0a057c36 */ /* 0x000fca0008000000 */
[----:B------:R-:W-:Y:S01]  /*10780*/  ISETP.GE.OR P1, PT, R5, UR4, !P0 ;  /* 0x0000000405007c0c */ /* 0x000fe2000c726670 */
[----:B------:R-:W-:-:S12]  /*10790*/  ULDC UR4, c[0x0][0xc3c] ;  /* 0x00030f0000047ab9 */ /* 0x000fd80000000800 */
[----:B------:R-:W0:Y:S02]  /*107a0*/  @!P1 LDC.64 R2, c[0x0][0xc80] ;  /* 0x00032000ff029b82 */ /* 0x000e240000000a00 */
[----:B0-----:R-:W-:-:S04]  /*107b0*/  @!P1 IMAD.WIDE R2, R5, 0x4, R2 ;  /* 0x0000000405029825 */ /* 0x001fc800078e0202 */
[----:B------:R-:W-:-:S06]  /*107c0*/  IMAD.MOV.U32 R5, RZ, RZ, RZ ;  /* 0x000000ffff057224 */ /* 0x000fcc00078e00ff */
[----:B------:R-:W4:Y:S01]  /*107d0*/  @!P1 LDG.E R5, desc[UR48][R2.64] ;  /* 0x0000003002059981 */ /* 0x000f22000c1e1900 */
[C---:B------:R-:W-:Y:S02]  /*107e0*/  ISETP.NE.AND P1, PT, R10.reuse, RZ, PT ;  /* 0x000000ff0a00720c */ /* 0x040fe40003f25270 */
[C---:B------:R-:W-:Y:S02]  /*107f0*/  ISETP.GE.U32.AND P2, PT, R10.reuse, 0x2, PT ;  /* 0x000000020a00780c */ /* 0x040fe40003f46070 */
[C---:B------:R-:W-:Y:S02]  /*10800*/  ISETP.GE.U32.AND P3, PT, R10.reuse, 0x4, PT ;  /* 0x000000040a00780c */ /* 0x040fe40003f66070 */
[C---:B------:R-:W-:Y:S02]  /*10810*/  ISETP.GE.U32.AND P4, PT, R10.reuse, 0x8, PT ;  /* 0x000000080a00780c */ /* 0x040fe40003f86070 */
[----:B------:R-:W-:Y:S01]  /*10820*/  ISETP.GE.U32.AND P5, PT, R10, 0x10, PT ;  /* 0x000000100a00780c */ /* 0x000fe20003fa6070 */
[----:B---3--:R-:W-:-:S02]  /*10830*/  IMAD.MOV.U32 R9, RZ, RZ, R0 ;  /* 0x000000ffff097224 */ /* 0x008fc400078e0000 */
[----:B----4-:R-:W0:Y:S02]  /*10840*/  SHFL.UP PT, R0, R5, 0x1, RZ ;  /* 0x0420000005007989 */ /* 0x010e2400000e00ff */
        /* <DEDUP_REMOVED lines=11> */
[----:B------:R-:W0:Y:S04]  /*10900*/  SHFL.UP PT, R0, R8, 0x10, RZ ;  /* 0x0600000008007989 */ /* 0x000e2800000e00ff */
[----:B------:R-:W-:Y:S01]  /*10910*/  SHFL.IDX PT, R4, R9, 0x1, 0x1f ;  /* 0x00201f0009047f89 */ /* 0x000fe200000e0000 */
[----:B0-----:R-:W-:-:S05]  /*10920*/  SEL R3, R0, RZ, P5 ;  /* 0x000000ff00037207 */ /* 0x001fca0002800000 */
[----:B------:R-:W-:Y:S02]  /*10930*/  IMAD.IADD R2, R8, 0x1, R3 ;  /* 0x0000000108027824 */ /* 0x000fe400078e0203 */
[----:B------:R-:W0:Y:S03]  /*10940*/  LDC R3, c[0x0][0xc38] ;  /* 0x00030e00ff037b82 */ /* 0x000e260000000800 */
[----:B------:R-:W0:Y:S04]  /*10950*/  SHFL.IDX PT, R6, R2, 0x1f, 0x1f ;  /* 0x03e01f0002067f89 */ /* 0x000e2800000e0000 */
[----:B------:R-:W1:Y:S01]  /*10960*/  SHFL.IDX PT, R0, R9, RZ, 0x1f ;  /* 0x00001fff09007589 */ /* 0x000e6200000e0000 */
[----:B0-----:R-:W-:-:S04]  /*10970*/  IMAD R6, R6, R3, RZ ;  /* 0x0000000306067224 */ /* 0x001fc800078e02ff */
[----:B------:R-:W-:-:S05]  /*10980*/  IMAD.IADD R4, R4, 0x1, R6 ;  /* 0x0000000104047824 */ /* 0x000fca00078e0206 */
[----:B-1----:R-:W-:-:S13]  /*10990*/  ISETP.GT.AND P6, PT, R4, R0, PT ;  /* 0x000000000400720c */ /* 0x002fda0003fc4270 */
[----:B------:R-:W-:Y:S05]  /*109a0*/  @P6 BRA `(.L_x_400) ;  /* 0x0000000000906947 */ /* 0x000fea0003800000 */
.L_x_404:
[----:B------:R-:W-:-:S04]  /*109b0*/  UIADD3 UR45, UR45, 0x1f, URZ ;  /* 0x0000001f2d2d7890 */ /* 0x000fc8000fffe03f */
[----:B------:R-:W-:-:S06]  /*109c0*/  UISETP.GE.AND UP0, UPT, UR45, UR4, UPT ;  /* 0x000000042d00728c */ /* 0x000fcc000bf06270 */
[----:B------:R-:W-:-:S13]  /*109d0*/  PLOP3.LUT P6, PT, PT, PT, UP0, 0x40, 0x0 ;  /* 0x000000000000781c */ /* 0x000fda0003fce808 */
[----:B------:R-:W-:Y:S05]  /*109e0*/  @!P6 BRA `(.L_x_401) ;  /* 0x000000040038e947 */ /* 0x000fea0003800000 */
[----:B------:R-:W0:Y:S01]  /*109f0*/  S2R R2, SR_TID.X ;  /* 0x0000000000027919 */ /* 0x000e220000002100 */
[----:B------:R-:W-:Y:S01]  /*10a00*/  BSSY B0, `(.L_x_402) ;  /* 0x0000009000007945 */ /* 0x000fe20003800000 */
[----:B------:R-:W-:Y:S01]  /*10a10*/  IMAD.MOV.U32 R5, RZ, RZ, RZ ;  /* 0x000000ffff057224 */ /* 0x000fe200078e00ff */
[----:B0-----:R-:W-:-:S05]  /*10a20*/  LOP3.LUT R2, R2, 0x1f, RZ, 0xc0, !PT ;  /* 0x0000001f02027812 */ /* 0x001fca00078ec0ff */
[----:B------:R-:W-:-:S05]  /*10a30*/  VIADD R6, R2, UR45 ;  /* 0x0000002d02067c36 */ /* 0x000fca0008000000 */
[----:B------:R-:W-:-:S13]  /*10a40*/  ISETP.GE.OR P6, PT, R6, UR4, !P0 ;  /* 0x0000000406007c0c */ /* 0x000fda000c7c6670 */
[----:B------:R-:W-:Y:S05]  /*10a50*/  @P6 BRA `(.L_x_403) ;  /* 0x00000000000c6947 */ /* 0x000fea0003800000 */
[----:B------:R-:W0:Y:S02]  /*10a60*/  LDC.64 R2, c[0x0][0xc80] ;  /* 0x00032000ff027b82 */ /* 0x000e240000000a00 */
[----:B0-----:R-:W-:-:S05]  /*10a70*/  IMAD.WIDE R2, R6, 0x4, R2 ;  /* 0x0000000406027825 */ /* 0x001fca00078e0202 */
[----:B------:R0:W5:Y:S02]  /*10a80*/  LDG.E R5, desc[UR48][R2.64] ;  /* 0x0000003002057981 */ /* 0x000164000c1e1900 */
.L_x_403:
[----:B------:R-:W-:Y:S05]  /*10a90*/  BSYNC B0 ;  /* 0x0000000000007941 */ /* 0x000fea0003800000 */
.L_x_402:
        /* <DEDUP_REMOVED lines=21> */
.L_x_400:
[----:B------:R-:W-:-:S04]  /*10bf0*/  IMAD.IADD R6, R4, 0x1, -R6 ;  /* 0x0000000104067824 */ /* 0x000fc800078e0a06 */
[----:B------:R-:W-:-:S05]  /*10c00*/  IMAD R4, R2, R3, R6 ;  /* 0x0000000302047224 */ /* 0x000fca00078e0206 */
[----:B------:R-:W-:-:S13]  /*10c10*/  ISETP.GT.AND P0, PT, R4, R0, PT ;  /* 0x000000000400720c */ /* 0x000fda0003f04270 */
[----:B------:R-:W-:Y:S02]  /*10c20*/  VOTEU.ANY UR5, UPT, !P0 ;  /* 0x0000000000057886 */ /* 0x000fe400040e0100 */
[----:B------:R-:W-:Y:S02]  /*10c30*/  UPOPC UR4, UR5 ;  /* 0x00000005000472bf */ /* 0x000fe40008000000 */
[----:B------:R-:W-:-:S04]  /*10c40*/  ISETP.NE.AND P0, PT, RZ, UR5, PT ;  /* 0x00000005ff007c0c */ /* 0x000fc8000bf05270 */
[----:B------:R-:W-:-:S06]  /*10c50*/  IMAD.U32 R4, RZ, RZ, UR4 ;  /* 0x00000004ff047e24 */ /* 0x000fcc000f8e00ff */
[----:B------:R0:W1:Y:S02]  /*10c60*/  SHFL.IDX PT, R4, R5, R4, 0x1f ;  /* 0x00001f0405047589 */ /* 0x00006400000e0000 */
[----:B0-----:R-:W-:Y:S01]  /*10c70*/  IMAD.MOV.U32 R5, RZ, RZ, RZ ;  /* 0x000000ffff057224 */ /* 0x001fe200078e00ff */
[----:B------:R-:W-:Y:S06]  /*10c80*/  @!P0 BRA `(.L_x_405) ;  /* 0x00000000000c8947 */ /* 0x000fec0003800000 */
[----:B------:R-:W-:-:S06]  /*10c90*/  UIADD3 UR5, UR4, -0x1, URZ ;  /* 0xffffffff04057890 */ /* 0x000fcc000fffe03f */
[----:B------:R-:W-:-:S06]  /*10ca0*/  IMAD.U32 R5, RZ, RZ, UR5 ;  /* 0x00000005ff057e24 */ /* 0x000fcc000f8e00ff */
[----:B------:R0:W3:Y:S02]  /*10cb0*/  SHFL.IDX PT, R5, R2, R5, 0x1f ;  /* 0x00001f0502057589 */ /* 0x0000e400000e0000 */
.L_x_405:
[----:B---3--:R-:W-:Y:S01]  /*10cc0*/  IMAD R7, R5, R3, R6 ;  /* 0x0000000305077224 */ /* 0x008fe200078e0206 */
[----:B-1----:R-:W-:Y:S01]  /*10cd0*/  IABS R5, R4 ;  /* 0x0000000400057213 */ /* 0x002fe20000000000 */
[----:B------:R-:W-:Y:S02]  /*10ce0*/  UIADD3 UR45, UR4, UR45, URZ ;  /* 0x0000002d042d7290 */ /* 0x000fe4000fffe03f */
[----:B------:R-:W-:Y:S01]  /*10cf0*/  IMAD.IADD R0, R0, 0x1, -R7 ;  /* 0x0000000100007824 */ /* 0x000fe200078e0a07 */
[----:B0-----:R-:W0:Y:S01]  /*10d00*/  I2F.RP R2, R5 ;  /* 0x0000000500027306 */ /* 0x001e220000209400 */
[----:B------:R1:W-:Y:S07]  /*10d10*/  STL [R1+0x10], R7 ;  /* 0x0000100701007387 */ /* 0x0003ee0000100800 */
[----:B0-----:R-:W0:Y:S02]  /*10d20*/  MUFU.RCP R2, R2 ;  /* 0x0000000200027308 */ /* 0x001e240000001000 */
[----:B0-----:R-:W-:-:S06]  /*10d30*/  VIADD R2, R2, 0xffffffe ;  /* 0x0ffffffe02027836 */ /* 0x001fcc0000000000 */
[----:B------:R-:W0:Y:S02]  /*10d40*/  F2I.FTZ.U32.TRUNC.NTZ R3, R2 ;  /* 0x0000000200037305 */ /* 0x000e24000021f000 */
[----:B0-----:R-:W-:-:S04]  /*10d50*/  IMAD.MOV R2, RZ, RZ, -R3 ;  /* 0x000000ffff027224 */ /* 0x001fc800078e0a03 */
[----:B------:R-:W-:Y:S02]  /*10d60*/  IMAD R6, R2, R5, RZ ;  /* 0x0000000502067224 */ /* 0x000fe400078e02ff */
[----:B------:R-:W-:-:S04]  /*10d70*/  IMAD.MOV.U32 R2, RZ, RZ, RZ ;  /* 0x000000ffff027224 */ /* 0x000fc800078e00ff */
[----:B------:R-:W-:Y:S01]  /*10d80*/  IMAD.HI.U32 R2, R3, R6, R2 ;  /* 0x0000000603027227 */ /* 0x000fe200078e0002 */
[----:B------:R-:W-:Y:S02]  /*10d90*/  IABS R6, R4 ;  /* 0x0000000400067213 */ /* 0x000fe40000000000 */
[----:B------:R-:W-:-:S03]  /*10da0*/  IABS R3, R0 ;  /* 0x0000000000037213 */ /* 0x000fc60000000000 */
[----:B------:R-:W-:Y:S02]  /*10db0*/  IMAD.MOV R6, RZ, RZ, -R6 ;  /* 0x000000ffff067224 */ /* 0x000fe400078e0a06 */
[----:B------:R-:W-:-:S04]  /*10dc0*/  IMAD.HI.U32 R2, R2, R3, RZ ;  /* 0x0000000302027227 */ /* 0x000fc800078e00ff */
[----:B------:R-:W-:-:S05]  /*10dd0*/  IMAD R3, R2, R6, R3 ;  /* 0x0000000602037224 */ /* 0x000fca00078e0203 */
[----:B------:R-:W-:-:S13]  /*10de0*/  ISETP.GT.U32.AND P1, PT, R5, R3, PT ;  /* 0x000000030500720c */ /* 0x000fda0003f24070 */
[----:B------:R-:W-:Y:S02]  /*10df0*/  @!P1 IMAD.IADD R3, R3, 0x1, -R5 ;  /* 0x0000000103039824 */ /* 0x000fe400078e0a05 */
[----:B------:R-:W-:Y:S01]  /*10e00*/  @!P1 VIADD R2, R2, 0x1 ;  /* 0x0000000102029836 */ /* 0x000fe20000000000 */
[----:B------:R-:W-:Y:S02]  /*10e10*/  ISETP.NE.AND P1, PT, R4, RZ, PT ;  /* 0x000000ff0400720c */ /* 0x000fe40003f25270 */
[----:B------:R-:W-:Y:S02]  /*10e20*/  ISETP.GE.U32.AND P0, PT, R3, R5, PT ;  /* 0x000000050300720c */ /* 0x000fe40003f06070 */
[----:B------:R-:W-:-:S04]  /*10e30*/  LOP3.LUT R3, R0, R4, RZ, 0x3c, !PT ;  /* 0x0000000400037212 */ /* 0x000fc800078e3cff */
[----:B------:R-:W-:-:S07]  /*10e40*/  ISETP.GE.AND P2, PT, R3, RZ, PT ;  /* 0x000000ff0300720c */ /* 0x000fce0003f46270 */
[----:B------:R-:W-:-:S06]  /*10e50*/  @P0 VIADD R2, R2, 0x1 ;  /* 0x0000000102020836 */ /* 0x000fcc0000000000 */
[----:B------:R-:W-:Y:S01]  /*10e60*/  @!P2 IMAD.MOV R2, RZ, RZ, -R2 ;  /* 0x000000ffff02a224 */ /* 0x000fe200078e0a02 */
[----:B------:R-:W-:-:S04]  /*10e70*/  @!P1 LOP3.LUT R2, RZ, R4, RZ, 0x33, !PT ;  /* 0x00000004ff029212 */ /* 0x000fc800078e33ff */
[----:B------:R-:W-:Y:S01]  /*10e80*/  R2UR UR36, R2 ;  /* 0x00000000022472ca */ /* 0x000fe200000e0000 */
[----:B------:R-:W-:-:S04]  /*10e90*/  IMAD.MOV R3, RZ, RZ, -R2 ;  /* 0x000000ffff037224 */ /* 0x000fc800078e0a02 */
[----:B------:R-:W-:-:S05]  /*10ea0*/  IMAD R0, R4, R3, R0 ;  /* 0x0000000304007224 */ /* 0x000fca00078e0200 */
[----:B------:R1:W-:Y:S01]  /*10eb0*/  STL [R1+0x14], R0 ;  /* 0x0000140001007387 */ /* 0x0003e20000100800 */
[----:B------:R-:W-:Y:S05]  /*10ec0*/  BRA `(.L_x_406) ;  /* 0x0000000000107947 */ /* 0x000fea0003800000 */
.L_x_401:
[----:B------:R0:W-:Y:S01]  /*10ed0*/  STL [R1+0x10], R0 ;  /* 0x0000100001007387 */ /* 0x0001e20000100800 */
[----:B------:R-:W-:Y:S01]  /*10ee0*/  ULDC UR45, c[0x0][0xc3c] ;  /* 0x00030f00002d7ab9 */ /* 0x000fe20000000800 */
[----:B------:R-:W-:Y:S02]  /*10ef0*/  UMOV UR36, URZ ;  /* 0x0000003f00247c82 */ /* 0x000fe40008000000 */
[----:B------:R0:W-:Y:S03]  /*10f00*/  STL [R1+0x14], RZ ;  /* 0x000014ff01007387 */ /* 0x0001e60000100800 */
.L_x_406:
[----:B------:R-:W3:Y:S04]  /*10f10*/  LDL R3, [R1+0x10] ;  /* 0x0000100001037983 */ /* 0x000ee80000100800 */
[----:B------:R-:W4:Y:S01]  /*10f20*/  LDL R2, [R1+0x14] ;  /* 0x0000140001027983 */ /* 0x000f220000100800 */
[----:B------:R-:W-:Y:S02]  /*10f30*/  IMAD.U32 R6, RZ, RZ, UR36 ;  /* 0x00000024ff067e24 */ /* 0x000fe4000f8e00ff */
[----:B-1----:R-:W-:Y:S01]  /*10f40*/  IMAD.U32 R7, RZ, RZ, UR45 ;  /* 0x0000002dff077e24 */ /* 0x002fe2000f8e00ff */
[----:B0-----:R-:W0:Y:S02]  /*10f50*/  S2R R0, SR_TID.X ;  /* 0x0000000000007919 */ /* 0x001e240000002100 */
[----:B0-----:R-:W-:Y:S01]  /*10f60*/  LOP3.LUT R0, R0, 0x1f, RZ, 0xc0, !PT ;  /* 0x0000001f00007812 */ /* 0x001fe200078ec0ff */
[----:B------:R-:W-:Y:S03]  /*10f70*/  BAR.SYNC.DEFER_BLOCKING 0x4, 0x180 ;  /* 0x0106000000007b1d */ /* 0x000fe60000010000 */
[----:B------:R-:W-:-:S13]  /*10f80*/  ISETP.NE.AND P0, PT, R0, RZ, PT ;  /* 0x000000ff0000720c */ /* 0x000fda0003f05270 */
[----:B------:R-:W-:Y:S01]  /*10f90*/  @!P0 MOV R0, 0x400 ;  /* 0x0000040000008802 */ /* 0x000fe20000000f00 */
[----:B---3--:R-:W-:Y:S02]  /*10fa0*/  IMAD.MOV.U32 R4, RZ, RZ, R3 ;  /* 0x000000ffff047224 */ /* 0x008fe400078e0003 */
[----:B------:R-:W0:Y:S01]  /*10fb0*/  @!P0 S2R R3, SR_CgaCtaId ;  /* 0x0000000000038919 */ /* 0x000e220000008800 */
[----:B----4-:R-:W-:Y:S01]  /*10fc0*/  IMAD.MOV.U32 R5, RZ, RZ, R2 ;  /* 0x000000ffff057224 */ /* 0x010fe200078e0002 */
[----:B0-----:R-:W-:-:S05]  /*10fd0*/  @!P0 LEA R17, R3, R0, 0x18 ;  /* 0x0000000003118211 */ /* 0x001fca00078ec0ff */
[----:B------:R1:W-:Y:S01]  /*10fe0*/  @!P0 STS.128 [R17+0x298d0], R4 ;  /* 0x0298d00411008388 */ /* 0x0003e20000000c00 */
[----:B------:R-:W-:Y:S06]  /*10ff0*/  BAR.ARV 0x5, 0x180 ;  /* 0x0146000000007b1d */ /* 0x000fec0000002000 */
.L_x_399:
[----:B------:R-:W-:Y:S02]  /*11000*/  ULDC UR4, c[0x0][0xc3c] ;  /* 0x00030f0000047ab9 */ /* 0x000fe40000000800 */
[----:B------:R-:W-:-:S06]  /*11010*/  UISETP.GE.AND UP0, UPT, UR45, UR4, UPT ;  /* 0x000000042d00728c */ /* 0x000fcc000bf06270 */
[----:B------:R-:W-:-:S13]  /*11020*/  PLOP3.LUT P0, PT, PT, PT, UP0, 0x80, 0x0 ;  /* 0x000000000000781c */ /* 0x000fda0003f0f008 */
[----:B------:R-:W-:Y:S05]  /*11030*/  @!P0 BRA `(.L_x_407) ;  /* 0xffffffbc009c8947 */ /* 0x000fea000383ffff */
.L_x_336:
[----:B------:R-:W3:Y:S01]  /*11040*/  LDL.LU R0, [R1+0x24] ;  /* 0x0000240001007983 */ /* 0x000ee20000300800 */
[----:B------:R-:W-:Y:S01]  /*11050*/  BSSY B0, `(.L_x_408) ;  /* 0x000000b000007945 */ /* 0x000fe20003800000 */
[----:B01----:R-:W0:Y:S01]  /*11060*/  S2R R4, SR_CgaCtaId ;  /* 0x0000000000047919 */ /* 0x003e220000008800 */
[----:B---3--:R-:W-:-:S05]  /*11070*/  VIADD R0, R0, 0x1 ;  /* 0x0000000100007836 */ /* 0x008fca0000000000 */
[----:B------:R-:W-:-:S04]  /*11080*/  LEA.HI R2, R0, R0, RZ, 0x1 ;  /* 0x0000000000027211 */ /* 0x000fc800078f08ff */
[----:B------:R-:W-:-:S05]  /*11090*/  LOP3.LUT R3, R2, 0xfffffffe, RZ, 0xc0, !PT ;  /* 0xfffffffe02037812 */ /* 0x000fca00078ec0ff */
[----:B------:R-:W-:Y:S01]  /*110a0*/  IMAD.IADD R0, R0, 0x1, -R3 ;  /* 0x0000000100007824 */ /* 0x000fe200078e0a03 */
[----:B------:R-:W-:-:S04]  /*110b0*/  MOV R3, 0x400 ;  /* 0x0000040000037802 */ /* 0x000fc80000000f00 */
[----:B0-----:R-:W-:Y:S02]  /*110c0*/  LEA R3, R4, R3, 0x18 ;  /* 0x0000000304037211 */ /* 0x001fe400078ec0ff */
[----:B------:R-:W-:-:S04]  /*110d0*/  SHF.L.U32 R0, R0, 0x1f, RZ ;  /* 0x0000001f00007819 */ /* 0x000fc800000006ff */
[----:B------:R-:W0:Y:S02]  /*110e0*/  SYNCS.PHASECHK.TRANS64.TRYWAIT P0, [R3+URZ+0x29820], R0 ;  /* 0x02982000030075a7 */ /* 0x000e24000800017f */
[----:B0-----:R-:W-:Y:S05]  /*110f0*/  @!P0 BRA `(.L_x_409) ;  /* 0x0000000c00848947 */ /* 0x001fea0003800000 */
.L_x_448:
[----:B------:R-:W-:Y:S05]  /*11100*/  BSYNC B0 ;  /* 0x0000000000007941 */ /* 0x000fea0003800000 */
.L_x_408:
[----:B------:R-:W-:-:S03]  /*11110*/  UMOV UR4, 0xffffffff ;  /* 0xffffffff00047882 */ /* 0x000fc60000000000 */
[----:B------:R-:W-:Y:S05]  /*11120*/  BRA.DIV UR4, `(.L_x_410) ;  /* 0x0000000e048c7947 */ /* 0x000fea000b800000 */
[----:B0-----:R-:W0:Y:S02]  /*11130*/  S2R R0, SR_TID.X ;  /* 0x0000000000007919 */ /* 0x001e240000002100 */
[----:B0-----:R-:W-:-:S04]  /*11140*/  SHF.R.U32.HI R0, RZ, 0x5, R0 ;  /* 0x00000005ff007819 */ /* 0x001fc80000011600 */
[----:B------:R-:W-:-:S05]  /*11150*/  LOP3.LUT R0, R0, 0x3, RZ, 0xc0, !PT ;  /* 0x0000000300007812 */ /* 0x000fca00078ec0ff */
[----:B------:R0:W1:Y:S02]  /*11160*/  SHFL.IDX PT, R14, R0, RZ, 0x1f ;  /* 0x00001fff000e7589 */ /* 0x00006400000e0000 */
.L_x_451:
[----:B-1----:R-:W-:Y:S01]  /*11170*/  ISETP.NE.AND P0, PT, R14, RZ, PT ;  /* 0x000000ff0e00720c */ /* 0x002fe20003f05270 */
[----:B------:R-:W-:-:S12]  /*11180*/  BSSY B0, `(.L_x_411) ;  /* 0x000002c000007945 */ /* 0x000fd80003800000 */
[----:B------:R-:W-:Y:S05]  /*11190*/  @P0 BRA `(.L_x_412) ;  /* 0x0000000000a80947 */ /* 0x000fea0003800000 */
[----:B------:R-:W-:-:S03]  /*111a0*/  UMOV UR4, 0xffffffff ;  /* 0xffffffff00047882 */ /* 0x000fc60000000000 */
[----:B------:R-:W-:Y:S05]  /*111b0*/  BRA.DIV UR4, `(.L_x_413) ;  /* 0x0000000e049c7947 */ /* 0x000fea000b800000 */
[----:B------:R-:W-:-:S13]  /*111c0*/  ELECT P6, URZ, PT ;  /* 0x00000000003f782f */ /* 0x000fda00038c0000 */
.L_x_454:
[----:B------:R-:W-:Y:S05]  /*111d0*/  @!P6 BRA `(.L_x_412) ;  /* 0x000000000098e947 */ /* 0x000fea0003800000 */
[----:B------:R-:W-:-:S06]  /*111e0*/  ULOP3.LUT UR4, UR38, 0x2, URZ, 0xfc, !UPT ;  /* 0x0000000226047892 */ /* 0x000fcc000f8efc3f */
[----:B0-----:R-:W-:-:S05]  /*111f0*/  IMAD.U32 R0, RZ, RZ, UR4 ;  /* 0x00000004ff007e24 */ /* 0x001fca000f8e00ff */
[----:B------:R-:W-:-:S13]  /*11200*/  ISETP.NE.AND P0, PT, R0, 0x3, PT ;  /* 0x000000030000780c */ /* 0x000fda0003f05270 */
[----:B------:R-:W-:Y:S05]  /*11210*/  @!P0 BRA `(.L_x_414) ;  /* 0x0000000000048947 */ /* 0x000fea0003800000 */
[----:B------:R-:W-:Y:S01]  /*11220*/  BPT.TRAP 0x1 ;  /* 0x000000040000795c */ /* 0x000fe20000300000 */
.L_x_414:
[----:B------:R-:W3:Y:S01]  /*11230*/  LDL.LU R6, [R1] ;  /* 0x0000000001067983 */ /* 0x000ee20000300800 */
[----:B------:R-:W-:Y:S02]  /*11240*/  VIADD R5, R3, 0x29840 ;  /* 0x0002984003057836 */ /* 0x000fe40000000000 */
[C---:B------:R-:W-:Y:S02]  /*11250*/  VIADD R0, R18.reuse, 0x1 ;  /* 0x0000000112007836 */ /* 0x040fe40000000000 */
[----:B------:R-:W-:-:S03]  /*11260*/  IMAD R7, R18, 0x8, R5 ;  /* 0x0000000812077824 */ /* 0x000fc600078e0205 */
[----:B------:R-:W-:-:S04]  /*11270*/  ISETP.NE.AND P2, PT, R0, 0x2, PT ;  /* 0x000000020000780c */ /* 0x000fc80003f45270 */
[----:B------:R-:W-:Y:S02]  /*11280*/  SEL R2, RZ, 0x1, P2 ;  /* 0x00000001ff027807 */ /* 0x000fe40001000000 */
[C---:B---3--:R-:W-:Y:S02]  /*11290*/  SHF.L.U32 R4, R6.reuse, 0x1f, RZ ;  /* 0x0000001f06047819 */ /* 0x048fe400000006ff */
[----:B------:R-:W-:Y:S02]  /*112a0*/  LOP3.LUT R6, R6, R2, RZ, 0x3c, !PT ;  /* 0x0000000206067212 */ /* 0x000fe400078e3cff */
[----:B------:R-:W0:Y:S01]  /*112b0*/  SYNCS.PHASECHK.TRANS64.TRYWAIT P1, [R7+URZ], R4 ;  /* 0x00000004070075a7 */ /* 0x000e22000802017f */
[----:B------:R-:W-:Y:S02]  /*112c0*/  SEL R2, R0, RZ, P2 ;  /* 0x000000ff00027207 */ /* 0x000fe40001000000 */
[----:B------:R-:W-:-:S03]  /*112d0*/  SHF.L.U32 R0, R6, 0x1f, RZ ;  /* 0x0000001f06007819 */ /* 0x000fc600000006ff */
[----:B------:R-:W-:Y:S01]  /*112e0*/  IMAD R5, R2, 0x8, R5 ;  /* 0x0000000802057824 */ /* 0x000fe200078e0205 */
[----:B0-----:R-:W-:Y:S06]  /*112f0*/  @!P1 BRA `(.L_x_415) ;  /* 0x0000000c006c9947 */ /* 0x001fec0003800000 */
.L_x_455:
[----:B------:R-:W1:Y:S02]  /*11300*/  SYNCS.PHASECHK.TRANS64.TRYWAIT P1, [R5+URZ], R0 ;  /* 0x00000000050075a7 */ /* 0x000e64000802017f */
[----:B-1----:R-:W-:Y:S05]  /*11310*/  @!P1 BRA `(.L_x_416) ;  /* 0x0000000c00789947 */ /* 0x002fea0003800000 */
.L_x_456:
[----:B------:R-:W-:Y:S05]  /*11320*/  @!P0 BRA `(.L_x_417) ;  /* 0x0000000000048947 */ /* 0x000fea0003800000 */
[----:B------:R-:W-:Y:S01]  /*11330*/  BPT.TRAP 0x1 ;  /* 0x000000040000795c */ /* 0x000fe20000300000 */
.L_x_417:
[----:B-1----:R-:W-:-:S04]  /*11340*/  IMAD R5, R18, 0x8, R3 ;  /* 0x0000000812057824 */ /* 0x002fc800078e0203 */
[----:B------:R-:W1:Y:S02]  /*11350*/  SYNCS.PHASECHK.TRANS64.TRYWAIT P1, [R5+URZ+0x29860], R4 ;  /* 0x02986004050075a7 */ /* 0x000e64000802017f */
[----:B-1----:R-:W-:Y:S05]  /*11360*/  @!P1 BRA `(.L_x_418) ;  /* 0x0000000c00789947 */ /* 0x002fea0003800000 */
.L_x_457:
[----:B------:R-:W-:Y:S05]  /*11370*/  @!P0 BRA `(.L_x_419) ;  /* 0x0000000000048947 */ /* 0x000fea0003800000 */
[----:B------:R-:W-:Y:S01]  /*11380*/  BPT.TRAP 0x1 ;  /* 0x000000040000795c */ /* 0x000fe20000300000 */
.L_x_419:
[----:B------:R-:W-:-:S04]  /*11390*/  IMAD R3, R2, 0x8, R3 ;  /* 0x0000000802037824 */ /* 0x000fc800078e0203 */
[----:B------:R-:W3:Y:S02]  /*113a0*/  SYNCS.PHASECHK.TRANS64.TRYWAIT P1, [R3+URZ+0x29860], R0 ;  /* 0x02986000030075a7 */ /* 0x000ee4000802017f */
[----:B---3--:R-:W-:Y:S05]  /*113b0*/  @!P1 BRA `(.L_x_420) ;  /* 0x0000000c00789947 */ /* 0x008fea0003800000 */
.L_x_458:
[----:B------:R-:W-:Y:S05]  /*113c0*/  @!P0 BRA `(.L_x_421) ;  /* 0x0000000000048947 */ /* 0x000fea0003800000 */
[----:B------:R-:W-:Y:S01]  /*113d0*/  BPT.TRAP 0x1 ;  /* 0x000000040000795c */ /* 0x000fe20000300000 */
.L_x_421:
[----:B------:R-:W4:Y:S02]  /*113e0*/  SYNCS.PHASECHK.TRANS64.TRYWAIT P0, [R5+URZ+0x29880], R4 ;  /* 0x02988004050075a7 */ /* 0x000f24000800017f */
[----:B----4-:R-:W-:Y:S05]  /*113f0*/  @!P0 BRA `(.L_x_422) ;  /* 0x0000000c007c8947 */ /* 0x010fea0003800000 */
.L_x_423:
[----:B------:R0:W0:Y:S02]  /*11400*/  SYNCS.PHASECHK.TRANS64.TRYWAIT P0, [R3+URZ+0x29880], R0 ;  /* 0x02988000030075a7 */ /* 0x000024000800017f */
[----:B0-----:R-:W-:Y:S05]  /*11410*/  @!P0 NANOSLEEP.SYNCS 0x989680 ;  /* 0x009896800000895d */ /* 0x001fea0003900000 */
[----:B------:R-:W0:Y:S02]  /*11420*/  @!P0 SYNCS.PHASECHK.TRANS64 P0, [R3+URZ+0x29880], R0 ;  /* 0x02988000030085a7 */ /* 0x000e24000800007f */
[----:B0-----:R-:W-:Y:S05]  /*11430*/  @!P0 BRA `(.L_x_423) ;  /* 0xfffffffc00f08947 */ /* 0x001fea000383ffff */
.L_x_412:
[----:B------:R-:W-:Y:S05]  /*11440*/  BSYNC B0 ;  /* 0x0000000000007941 */ /* 0x000fea0003800000 */
.L_x_411:
[----:B------:R-:W-:Y:S05]  /*11450*/  EXIT ;  /* 0x000000000000794d */ /* 0x000fea0003800000 */
.L_x_286:
[----:B0-----:R0:W1:Y:S02]  /*11460*/  SYNCS.PHASECHK.TRANS64.TRYWAIT P1, [R3+URZ+0x29800], R10 ;  /* 0x0298000a030075a7 */ /* 0x001064000802017f */
[----:B-1----:R-:W-:Y:S05]  /*11470*/  @!P1 NANOSLEEP.SYNCS 0x989680 ;  /* 0x009896800000995d */ /* 0x002fea0003900000 */
[----:B------:R-:W1:Y:S02]  /*11480*/  @!P1 SYNCS.PHASECHK.TRANS64 P1, [R3+URZ+0x29800], R10 ;  /* 0x0298000a030095a7 */ /* 0x000e64000802007f */
[----:B-1----:R-:W-:Y:S05]  /*11490*/  @!P1 BRA `(.L_x_286) ;  /* 0xfffffffc00f09947 */ /* 0x002fea000383ffff */
[----:B------:R-:W-:Y:S05]  /*114a0*/  BRA `(.L_x_424) ;  /* 0xffffff0400407947 */ /* 0x000fea000383ffff */
.L_x_290:
[----:B--2---:R2:W3:Y:S02]  /*114b0*/  SYNCS.PHASECHK.TRANS64.TRYWAIT P1, [R5+URZ+0x29830], R6 ;  /* 0x02983006050075a7 */ /* 0x0044e4000802017f */
[----:B---3--:R-:W-:Y:S05]  /*114c0*/  @!P1 NANOSLEEP.SYNCS 0x989680 ;  /* 0x009896800000995d */ /* 0x008fea0003900000 */
[----:B------:R-:W3:Y:S02]  /*114d0*/  @!P1 SYNCS.PHASECHK.TRANS64 P1, [R5+URZ+0x29830], R6 ;  /* 0x02983006050095a7 */ /* 0x000ee4000802007f */
[----:B---3--:R-:W-:Y:S05]  /*114e0*/  @!P1 BRA `(.L_x_290) ;  /* 0xfffffffc00f09947 */ /* 0x008fea000383ffff */
[----:B------:R-:W-:Y:S05]  /*114f0*/  BRA `(.L_x_289) ;  /* 0xffffff0400687947 */ /* 0x000fea000383ffff */
.L_x_295:
[----:B-1----:R-:W-:-:S04]  /*11500*/  IMAD.U32 R4, RZ, RZ, UR6 ;  /* 0x00000006ff047e24 */ /* 0x002fc8000f8e00ff */
[----:B------:R1:W2:Y:S03]  /*11510*/  SYNCS.PHASECHK.TRANS64.TRYWAIT P1, [R4+URZ+0x29830], R3 ;  /* 0x02983003040075a7 */ /* 0x0002a6000802017f */
[----:B--2---:R-:W-:Y:S05]  /*11520*/  @!P1 NANOSLEEP.SYNCS 0x989680 ;  /* 0x009896800000995d */ /* 0x004fea0003900000 */
[----:B------:R-:W2:Y:S02]  /*11530*/  @!P1 SYNCS.PHASECHK.TRANS64 P1, [R4+URZ+0x29830], R3 ;  /* 0x02983003040095a7 */ /* 0x000ea4000802007f */
[----:B--2---:R-:W-:Y:S05]  /*11540*/  @!P1 BRA `(.L_x_295) ;  /* 0xfffffffc00ec9947 */ /* 0x004fea000383ffff */
[----:B------:R-:W-:Y:S05]  /*11550*/  BRA `(.L_x_292) ;  /* 0xffffff4000a07947 */ /* 0x000fea000383ffff */
.L_x_299:
[----:B-1----:R-:W-:-:S04]  /*11560*/  IMAD.U32 R4, RZ, RZ, UR6 ;  /* 0x00000006ff047e24 */ /* 0x002fc8000f8e00ff */
[----:B------:R1:W2:Y:S03]  /*11570*/  SYNCS.PHASECHK.TRANS64.TRYWAIT P1, [R4+URZ+0x29850], R3 ;  /* 0x02985003040075a7 */ /* 0x0002a6000802017f */
[----:B--2---:R-:W-:Y:S05]  /*11580*/  @!P1 NANOSLEEP.SYNCS 0x989680 ;  /* 0x009896800000995d */ /* 0x004fea0003900000 */
[----:B------:R-:W2:Y:S02]  /*11590*/  @!P1 SYNCS.PHASECHK.TRANS64 P1, [R4+URZ+0x29850], R3 ;  /* 0x02985003040095a7 */ /* 0x000ea4000802007f */
[----:B--2---:R-:W-:Y:S05]  /*115a0*/  @!P1 BRA `(.L_x_299) ;  /* 0xfffffffc00ec9947 */ /* 0x004fea000383ffff */
[----:B------:R-:W-:Y:S05]  /*115b0*/  BRA `(.L_x_296) ;  /* 0xffffff4c00ac7947 */ /* 0x000fea000383ffff */
.L_x_305:
[----:B-1----:R1:W2:Y:S02]  /*115c0*/  SYNCS.PHASECHK.TRANS64.TRYWAIT P1, [R15+URZ+0x29850], R0 ;  /* 0x029850000f0075a7 */ /* 0x0022a4000802017f */
[----:B--2---:R-:W-:Y:S05]  /*115d0*/  @!P1 NANOSLEEP.SYNCS 0x989680 ;  /* 0x009896800000995d */ /* 0x004fea0003900000 */
[----:B------:R-:W2:Y:S02]  /*115e0*/  @!P1 SYNCS.PHASECHK.TRANS64 P1, [R15+URZ+0x29850], R0 ;  /* 0x029850000f0095a7 */ /* 0x000ea4000802007f */
[----:B--2---:R-:W-:Y:S05]  /*115f0*/  @!P1 BRA `(.L_x_305) ;  /* 0xfffffffc00f09947 */ /* 0x004fea000383ffff */
[----:B------:R-:W-:Y:S05]  /*11600*/  BRA `(.L_x_304) ;  /* 0xffffff7800307947 */ /* 0x000fea000383ffff */
.L_x_351:
[----:B------:R-:W-:Y:S02]  /*11610*/  IMAD.MOV.U32 R13, RZ, RZ, R0 ;  /* 0x000000ffff0d7224 */ /* 0x000fe400078e0000 */
[----:B------:R-:W-:Y:S02]  /*11620*/  IMAD.MOV.U32 R12, RZ, RZ, RZ ;  /* 0x000000ffff0c7224 */ /* 0x000fe400078e00ff */
[----:B------:R-:W-:Y:S02]  /*11630*/  IMAD.MOV.U32 R11, RZ, RZ, 0x1f ;  /* 0x0000001fff0b7424 */ /* 0x000fe400078e00ff */
[----:B------:R-:W-:-:S07]  /*11640*/  IMAD.MOV.U32 R15, RZ, RZ, -0x1 ;  /* 0xffffffffff0f7424 */ /* 0x000fce00078e00ff */
[----:B--23--:R-:W-:Y:S05]  /*11650*/  WARPSYNC.COLLECTIVE R15, `(.L_x_425) ;  /* 0x000000000f087348 */ /* 0x00cfea0003c00000 */
[----:B------:R0:W1:Y:S02]  /*11660*/  SHFL.IDX P6, R14, R13, R12, R11 ;  /* 0x0000000c0d0e7389 */ /* 0x00006400000c000b */
[----:B0123--:R-:W-:Y:S01]  /*11670*/  ENDCOLLECTIVE ;  /* 0x000000000000791b */ /* 0x00ffe20003800000 */
.L_x_425:
[----:B------:R-:W-:Y:S05]  /*11680*/  BRA `(.L_x_426) ;  /* 0xffffffc400787947 */ /* 0x000fea000383ffff */
.L_x_353:
[----:B------:R-:W-:Y:S01]  /*11690*/  BSSY B0, `(.L_x_427) ;  /* 0x0000006000007945 */ /* 0x000fe20003800000 */
[----:B------:R-:W-:-:S07]  /*116a0*/  IMAD.MOV.U32 R15, RZ, RZ, -0x1 ;  /* 0xffffffffff0f7424 */ /* 0x000fce00078e00ff */
[----:B--23--:R-:W-:Y:S05]  /*116b0*/  WARPSYNC.COLLECTIVE R15, `(.L_x_428) ;  /* 0x000000000f0c7348 */ /* 0x00cfea0003c00000 */
[----:B------:R-:W-:Y:S02]  /*116c0*/  ELECT P6, UR62, PT ;  /* 0x00000000003e782f */ /* 0x000fe400038c0000 */
[----:B------:R-:W-:Y:S01]  /*116d0*/  MOV R14, UR62 ;  /* 0x0000003e000e7c02 */ /* 0x000fe20008000f00 */
[----:B--23--:R-:W-:Y:S10]  /*116e0*/  ENDCOLLECTIVE ;  /* 0x000000000000791b */ /* 0x00cff40003800000 */
.L_x_428:
[----:B------:R-:W-:Y:S05]  /*116f0*/  BSYNC B0 ;  /* 0x0000000000007941 */ /* 0x000fea0003800000 */
.L_x_427:
[----:B------:R-:W-:Y:S05]  /*11700*/  BRA `(.L_x_429) ;  /* 0xffffffc400887947 */ /* 0x000fea000383ffff */
.L_x_355:
[----:B0-----:R0:W1:Y:S02]  /*11710*/  SYNCS.PHASECHK.TRANS64.TRYWAIT P0, [R2+URZ+0x29880], R3 ;  /* 0x02988003020075a7 */ /* 0x001064000800017f */
[----:B-1----:R-:W-:Y:S05]  /*11720*/  @!P0 NANOSLEEP.SYNCS 0x989680 ;  /* 0x009896800000895d */ /* 0x002fea0003900000 */
[----:B------:R-:W1:Y:S02]  /*11730*/  @!P0 SYNCS.PHASECHK.TRANS64 P0, [R2+URZ+0x29880], R3 ;  /* 0x02988003020085a7 */ /* 0x000e64000800007f */
[----:B-1----:R-:W-:Y:S05]  /*11740*/  @!P0 BRA `(.L_x_355) ;  /* 0xfffffffc00f08947 */ /* 0x002fea000383ffff */
[----:B------:R-:W-:Y:S05]  /*11750*/  BRA `(.L_x_430) ;  /* 0xffffffc400e87947 */ /* 0x000fea000383ffff */
.L_x_357:
[----:B-1----:R1:W3:Y:S02]  /*11760*/  SYNCS.PHASECHK.TRANS64.TRYWAIT P0, [R2+URZ+0x29840], R3 ;  /* 0x02984003020075a7 */ /* 0x0022e4000800017f */
[----:B---3--:R-:W-:Y:S05]  /*11770*/  @!P0 NANOSLEEP.SYNCS 0x989680 ;  /* 0x009896800000895d */ /* 0x008fea0003900000 */
[----:B------:R-:W3:Y:S02]  /*11780*/  @!P0 SYNCS.PHASECHK.TRANS64 P0, [R2+URZ+0x29840], R3 ;  /* 0x02984003020085a7 */ /* 0x000ee4000800007f */
[----:B---3--:R-:W-:Y:S05]  /*11790*/  @!P0 BRA `(.L_x_357) ;  /* 0xfffffffc00f08947 */ /* 0x008fea000383ffff */
[----:B------:R-:W-:Y:S05]  /*117a0*/  BRA `(.L_x_431) ;  /* 0xffffffc800387947 */ /* 0x000fea000383ffff */
.L_x_361:
[----:B------:R-:W-:Y:S01]  /*117b0*/  IMAD.MOV.U32 R13, RZ, RZ, R2 ;  /* 0x000000ffff0d7224 */ /* 0x000fe200078e0002 */
[----:B------:R-:W-:Y:S01]  /*117c0*/  LOP3.LUT R7, R7, 0x7f, RZ, 0xc0, !PT ;  /* 0x0000007f07077812 */ /* 0x000fe200078ec0ff */
[----:B------:R-:W-:Y:S02]  /*117d0*/  IMAD.MOV.U32 R12, RZ, RZ, RZ ;  /* 0x000000ffff0c7224 */ /* 0x000fe400078e00ff */
[----:B------:R-:W-:Y:S01]  /*117e0*/  IMAD.MOV.U32 R11, RZ, RZ, 0x1c1f ;  /* 0x00001c1fff0b7424 */ /* 0x000fe200078e00ff */
[----:B------:R-:W-:Y:S01]  /*117f0*/  SHF.R.U32.HI R7, RZ, 0x2, R7 ;  /* 0x00000002ff077819 */ /* 0x000fe20000011607 */
[----:B------:R-:W-:Y:S02]  /*11800*/  IMAD.MOV.U32 R15, RZ, RZ, -0x1 ;  /* 0xffffffffff0f7424 */ /* 0x000fe400078e00ff */
[----:B------:R-:W-:Y:S02]  /*11810*/  IMAD R4, R19, R8, RZ ;  /* 0x0000000813047224 */ /* 0x000fe400078e02ff */
[----:B------:R-:W-:-:S07]  /*11820*/  IMAD.IADD R0, R7, 0x1, R0 ;  /* 0x0000000107007824 */ /* 0x000fce00078e0200 */
[----:B--2--5:R-:W-:Y:S05]  /*11830*/  WARPSYNC.COLLECTIVE R15, `(.L_x_432) ;  /* 0x000000000f087348 */ /* 0x024fea0003c00000 */
[----:B------:R0:W1:Y:S02]  /*11840*/  SHFL.IDX P6, R14, R13, R12, R11 ;  /* 0x0000000c0d0e7389 */ /* 0x00006400000c000b */
[----:B012--5:R-:W-:Y:S01]  /*11850*/  ENDCOLLECTIVE ;  /* 0x000000000000791b */ /* 0x027fe20003800000 */
.L_x_432:
[----:B------:R-:W-:Y:S01]  /*11860*/  ISETP.GE.AND P4, PT, R0, R4, PT ;  /* 0x000000040000720c */ /* 0x000fe20003f86270 */
[----:B------:R-:W-:Y:S02]  /*11870*/  IMAD.MOV.U32 R13, RZ, RZ, R3 ;  /* 0x000000ffff0d7224 */ /* 0x000fe400078e0003 */
[----:B------:R-:W-:-:S10]  /*11880*/  IMAD.MOV.U32 R5, RZ, RZ, R14 ;  /* 0x000000ffff057224 */ /* 0x000fd400078e000e */
[----:B------:R-:W-:Y:S05]  /*11890*/  WARPSYNC.COLLECTIVE R15, `(.L_x_433) ;  /* 0x000000000f087348 */ /* 0x000fea0003c00000 */
[----:B------:R0:W1:Y:S02]  /*118a0*/  SHFL.IDX P6, R14, R13, R12, R11 ;  /* 0x0000000c0d0e7389 */ /* 0x00006400000c000b */
[----:B01----:R-:W-:Y:S01]  /*118b0*/  ENDCOLLECTIVE ;  /* 0x000000000000791b */ /* 0x003fe20003800000 */
.L_x_433:
[----:B------:R-:W-:Y:S02]  /*118c0*/  IMAD.MOV.U32 R13, RZ, RZ, R2 ;  /* 0x000000ffff0d7224 */ /* 0x000fe400078e0002 */
[----:B------:R-:W-:Y:S02]  /*118d0*/  IMAD.MOV.U32 R12, RZ, RZ, 0x1 ;  /* 0x00000001ff0c7424 */ /* 0x000fe400078e00ff */
[----:B------:R-:W-:-:S07]  /*118e0*/  IMAD.MOV.U32 R6, RZ, RZ, R14 ;  /* 0x000000ffff067224 */ /* 0x000fce00078e000e */
[----:B------:R-:W-:Y:S05]  /*118f0*/  WARPSYNC.COLLECTIVE R15, `(.L_x_434) ;  /* 0x000000000f087348 */ /* 0x000fea0003c00000 */
[----:B------:R0:W1:Y:S02]  /*11900*/  SHFL.IDX P6, R14, R13, R12, R11 ;  /* 0x0000000c0d0e7389 */ /* 0x00006400000c000b */
[----:B01----:R-:W-:Y:S01]  /*11910*/  ENDCOLLECTIVE ;  /* 0x000000000000791b */ /* 0x003fe20003800000 */
.L_x_434:
        /* <DEDUP_REMOVED lines=8> */
[----:B------:R0:W-:Y:S02]  /*119a0*/  @!P4 LDGSTS.E.BYPASS.LTC128B.128 [R9+0x14400], desc[UR48][R6.64], !P0 ;  /* 0x144000000609cfae */ /* 0x0001e4000c101d70 */
[----:B------:R-:W-:Y:S02]  /*119b0*/  ISETP.GE.AND P3, PT, R5, R4, PT ;  /* 0x000000040500720c */ /* 0x000fe40003f66270 */
[----:B------:R0:W-:Y:S01]  /*119c0*/  @!P4 LDGSTS.E.BYPASS.LTC128B.128 [R9+0x16400], desc[UR48][R6.64+0x40], !P1 ;  /* 0x164000400609cfae */ /* 0x0001e2000c901d70 */
[----:B------:R-:W-:-:S03]  /*119d0*/  IMAD.MOV.U32 R5, RZ, RZ, R14 ;  /* 0x000000ffff057224 */ /* 0x000fc600078e000e */
[----:B------:R0:W-:Y:S07]  /*119e0*/  @!P4 LDGSTS.E.BYPASS.LTC128B.128 [R9+0x18400], desc[UR48][R6.64+0x80], !P2 ;  /* 0x184000800609cfae */ /* 0x0001ee000d101d70 */
[----:B0-----:R-:W-:Y:S05]  /*119f0*/  WARPSYNC.COLLECTIVE R15, `(.L_x_435) ;  /* 0x000000000f087348 */ /* 0x001fea0003c00000 */
[----:B------:R1:W2:Y:S02]  /*11a00*/  SHFL.IDX P6, R14, R13, R12, R11 ;  /* 0x0000000c0d0e7389 */ /* 0x0002a400000c000b */
[----:B012---:R-:W-:Y:S01]  /*11a10*/  ENDCOLLECTIVE ;  /* 0x000000000000791b */ /* 0x007fe20003800000 */
.L_x_435:
[----:B------:R-:W-:Y:S02]  /*11a20*/  IMAD.MOV.U32 R13, RZ, RZ, R2 ;  /* 0x000000ffff0d7224 */ /* 0x000fe400078e0002 */
[----:B------:R-:W-:Y:S02]  /*11a30*/  IMAD.MOV.U32 R12, RZ, RZ, 0x2 ;  /* 0x00000002ff0c7424 */ /* 0x000fe400078e00ff */
[----:B------:R-:W-:-:S07]  /*11a40*/  IMAD.MOV.U32 R6, RZ, RZ, R14 ;  /* 0x000000ffff067224 */ /* 0x000fce00078e000e */
[----:B------:R-:W-:Y:S05]  /*11a50*/  WARPSYNC.COLLECTIVE R15, `(.L_x_436) ;  /* 0x000000000f087348 */ /* 0x000fea0003c00000 */
[----:B------:R0:W1:Y:S02]  /*11a60*/  SHFL.IDX P6, R14, R13, R12, R11 ;  /* 0x0000000c0d0e7389 */ /* 0x00006400000c000b */
[----:B01----:R-:W-:Y:S01]  /*11a70*/  ENDCOLLECTIVE ;  /* 0x000000000000791b */ /* 0x003fe20003800000 */
.L_x_436:
        /* <DEDUP_REMOVED lines=16> */
.L_x_437:
[----:B------:R-:W-:Y:S02]  /*11b80*/  IMAD.MOV.U32 R13, RZ, RZ, R2 ;  /* 0x000000ffff0d7224 */ /* 0x000fe400078e0002 */
[----:B------:R-:W-:Y:S02]  /*11b90*/  IMAD.MOV.U32 R12, RZ, RZ, 0x3 ;  /* 0x00000003ff0c7424 */ /* 0x000fe400078e00ff */
[----:B------:R-:W-:-:S07]  /*11ba0*/  IMAD.MOV.U32 R6, RZ, RZ, R14 ;  /* 0x000000ffff067224 */ /* 0x000fce00078e000e */
[----:B------:R-:W-:Y:S05]  /*11bb0*/  WARPSYNC.COLLECTIVE R15, `(.L_x_438) ;  /* 0x000000000f087348 */ /* 0x000fea0003c00000 */
[----:B------:R0:W1:Y:S02]  /*11bc0*/  SHFL.IDX P6, R14, R13, R12, R11 ;  /* 0x0000000c0d0e7389 */ /* 0x00006400000c000b */
[----:B01----:R-:W-:Y:S01]  /*11bd0*/  ENDCOLLECTIVE ;  /* 0x000000000000791b */ /* 0x003fe20003800000 */
.L_x_438:
        /* <DEDUP_REMOVED lines=14> */
.L_x_439:
[----:B------:R-:W-:Y:S01]  /*11cc0*/  IMAD.MOV.U32 R3, RZ, RZ, R14 ;  /* 0x000000ffff037224 */ /* 0x000fe200078e000e */
[----:B------:R-:W-:Y:S06]  /*11cd0*/  BRA `(.L_x_440) ;  /* 0xffffffcc00a07947 */ /* 0x000fec000383ffff */
.L_x_366:
[----:B0-----:R0:W1:Y:S02]  /*11ce0*/  SYNCS.PHASECHK.TRANS64.TRYWAIT P0, [R17+URZ+0x29820], R0 ;  /* 0x02982000110075a7 */ /* 0x001064000800017f */
[----:B-1----:R-:W-:Y:S05]  /*11cf0*/  @!P0 NANOSLEEP.SYNCS 0x989680 ;  /* 0x009896800000895d */ /* 0x002fea0003900000 */
[----:B------:R-:W1:Y:S02]  /*11d00*/  @!P0 SYNCS.PHASECHK.TRANS64 P0, [R17+URZ+0x29820], R0 ;  /* 0x02982000110085a7 */ /* 0x000e64000800007f */
[----:B-1----:R-:W-:Y:S05]  /*11d10*/  @!P0 BRA `(.L_x_366) ;  /* 0xfffffffc00f08947 */ /* 0x002fea000383ffff */
[----:B------:R-:W-:Y:S05]  /*11d20*/  BRA `(.L_x_441) ;  /* 0xffffffd000107947 */ /* 0x000fea000383ffff */
.L_x_372:
[----:B---3--:R3:W4:Y:S02]  /*11d30*/  SYNCS.PHASECHK.TRANS64.TRYWAIT P0, [R5+URZ+0x29880], R4 ;  /* 0x02988004050075a7 */ /* 0x008724000800017f */
[----:B----4-:R-:W-:Y:S05]  /*11d40*/  @!P0 NANOSLEEP.SYNCS 0x989680 ;  /* 0x009896800000895d */ /* 0x010fea0003900000 */
[----:B------:R-:W4:Y:S02]  /*11d50*/  @!P0 SYNCS.PHASECHK.TRANS64 P0, [R5+URZ+0x29880], R4 ;  /* 0x02988004050085a7 */ /* 0x000f24000800007f */
[----:B----4-:R-:W-:Y:S05]  /*11d60*/  @!P0 BRA `(.L_x_372) ;  /* 0xfffffffc00f08947 */ /* 0x010fea000383ffff */
[----:B------:R-:W-:Y:S05]  /*11d70*/  BRA `(.L_x_442) ;  /* 0xffffffd000c87947 */ /* 0x000fea000383ffff */
.L_x_377:
[----:B----4-:R4:W0:Y:S02]  /*11d80*/  SYNCS.PHASECHK.TRANS64.TRYWAIT P0, [R5+URZ+0x29840], R4 ;  /* 0x02984004050075a7 */ /* 0x010824000800017f */
[----:B0-----:R-:W-:Y:S05]  /*11d90*/  @!P0 NANOSLEEP.SYNCS 0x989680 ;  /* 0x009896800000895d */ /* 0x001fea0003900000 */
[----:B------:R-:W0:Y:S02]  /*11da0*/  @!P0 SYNCS.PHASECHK.TRANS64 P0, [R5+URZ+0x29840], R4 ;  /* 0x02984004050085a7 */ /* 0x000e24000800007f */
[----:B0-----:R-:W-:Y:S05]  /*11db0*/  @!P0 BRA `(.L_x_377) ;  /* 0xfffffffc00f08947 */ /* 0x001fea000383ffff */
[----:B------:R-:W-:Y:S05]  /*11dc0*/  BRA `(.L_x_443) ;  /* 0xffffffd400447947 */ /* 0x000fea000383ffff */
.L_x_385:
[----:B----4-:R4:W0:Y:S02]  /*11dd0*/  SYNCS.PHASECHK.TRANS64.TRYWAIT P0, [R19+URZ+0x29870], R4 ;  /* 0x02987004130075a7 */ /* 0x010824000800017f */
[----:B0-----:R-:W-:Y:S05]  /*11de0*/  @!P0 NANOSLEEP.SYNCS 0x989680 ;  /* 0x009896800000895d */ /* 0x001fea0003900000 */
[----:B------:R-:W0:Y:S02]  /*11df0*/  @!P0 SYNCS.PHASECHK.TRANS64 P0, [R19+URZ+0x29870], R4 ;  /* 0x02987004130085a7 */ /* 0x000e24000800007f */
[----:B0-----:R-:W-:Y:S05]  /*11e00*/  @!P0 BRA `(.L_x_385) ;  /* 0xfffffffc00f08947 */ /* 0x001fea000383ffff */
[----:B------:R-:W-:Y:S05]  /*11e10*/  BRA `(.L_x_444) ;  /* 0xffffffd8005c7947 */ /* 0x000fea000383ffff */
.L_x_387:
[----:B------:R0:W0:Y:S02]  /*11e20*/  SYNCS.PHASECHK.TRANS64.TRYWAIT P0, [R19+URZ+0x29860], R0 ;  /* 0x02986000130075a7 */ /* 0x000024000800017f */
[----:B0-----:R-:W-:Y:S05]  /*11e30*/  @!P0 NANOSLEEP.SYNCS 0x989680 ;  /* 0x009896800000895d */ /* 0x001fea0003900000 */
[----:B------:R-:W0:Y:S02]  /*11e40*/  @!P0 SYNCS.PHASECHK.TRANS64 P0, [R19+URZ+0x29860], R0 ;  /* 0x02986000130085a7 */ /* 0x000e24000800007f */
[----:B0-----:R-:W-:Y:S05]  /*11e50*/  @!P0 BRA `(.L_x_387) ;  /* 0xfffffffc00f08947 */ /* 0x001fea000383ffff */
[----:B------:R-:W-:Y:S05]  /*11e60*/  BRA `(.L_x_445) ;  /* 0xffffffd800647947 */ /* 0x000fea000383ffff */
.L_x_394:
[----:B0-----:R0:W1:Y:S02]  /*11e70*/  SYNCS.PHASECHK.TRANS64.TRYWAIT P1, [R16+URZ+0x29870], R3 ;  /* 0x02987003100075a7 */ /* 0x001064000802017f */
[----:B-1----:R-:W-:Y:S05]  /*11e80*/  @!P1 NANOSLEEP.SYNCS 0x989680 ;  /* 0x009896800000995d */ /* 0x002fea0003900000 */
[----:B------:R-:W1:Y:S02]  /*11e90*/  @!P1 SYNCS.PHASECHK.TRANS64 P1, [R16+URZ+0x29870], R3 ;  /* 0x02987003100095a7 */ /* 0x000e64000802007f */
[----:B-1----:R-:W-:Y:S05]  /*11ea0*/  @!P1 BRA `(.L_x_394) ;  /* 0xfffffffc00f09947 */ /* 0x002fea000383ffff */
[----:B------:R-:W-:Y:S05]  /*11eb0*/  BRA `(.L_x_446) ;  /* 0xffffffe000447947 */ /* 0x000fea000383ffff */
.L_x_396:
[----:B0-----:R0:W1:Y:S02]  /*11ec0*/  SYNCS.PHASECHK.TRANS64.TRYWAIT P1, [R16+URZ+0x29860], R3 ;  /* 0x02986003100075a7 */ /* 0x001064000802017f */
[----:B-1----:R-:W-:Y:S05]  /*11ed0*/  @!P1 NANOSLEEP.SYNCS 0x989680 ;  /* 0x009896800000995d */ /* 0x002fea0003900000 */
[----:B------:R-:W1:Y:S02]  /*11ee0*/  @!P1 SYNCS.PHASECHK.TRANS64 P1, [R16+URZ+0x29860], R3 ;  /* 0x02986003100095a7 */ /* 0x000e64000802007f */
[----:B-1----:R-:W-:Y:S05]  /*11ef0*/  @!P1 BRA `(.L_x_396) ;  /* 0xfffffffc00f09947 */ /* 0x002fea000383ffff */
[----:B------:R-:W-:Y:S05]  /*11f00*/  BRA `(.L_x_447) ;  /* 0xffffffe0004c7947 */ /* 0x000fea000383ffff */
.L_x_409:
[----:B0-----:R0:W1:Y:S02]  /*11f10*/  SYNCS.PHASECHK.TRANS64.TRYWAIT P0, [R3+URZ+0x29820], R0 ;  /* 0x02982000030075a7 */ /* 0x001064000800017f */
[----:B-1----:R-:W-:Y:S05]  /*11f20*/  @!P0 NANOSLEEP.SYNCS 0x989680 ;  /* 0x009896800000895d */ /* 0x002fea0003900000 */
[----:B------:R-:W1:Y:S02]  /*11f30*/  @!P0 SYNCS.PHASECHK.TRANS64 P0, [R3+URZ+0x29820], R0 ;  /* 0x02982000030085a7 */ /* 0x000e64000800007f */
[----:B-1----:R-:W-:Y:S05]  /*11f40*/  @!P0 BRA `(.L_x_409) ;  /* 0xfffffffc00f08947 */ /* 0x002fea000383ffff */
[----:B------:R-:W-:Y:S05]  /*11f50*/  BRA `(.L_x_448) ;  /* 0xfffffff000687947 */ /* 0x000fea000383ffff */
.L_x_410:
[----:B------:R-:W1:Y:S01]  /*11f60*/  S2R R2, SR_TID.X ;  /* 0x0000000000027919 */ /* 0x000e620000002100 */
[----:B------:R-:W-:Y:S01]  /*11f70*/  BSSY B0, `(.L_x_449) ;  /* 0x000000a000007945 */ /* 0x000fe20003800000 */
[----:B------:R-:W-:Y:S02]  /*11f80*/  IMAD.MOV.U32 R12, RZ, RZ, RZ ;  /* 0x000000ffff0c7224 */ /* 0x000fe400078e00ff */
[----:B------:R-:W-:Y:S02]  /*11f90*/  IMAD.MOV.U32 R11, RZ, RZ, 0x1f ;  /* 0x0000001fff0b7424 */ /* 0x000fe400078e00ff */
[----:B------:R-:W-:Y:S01]  /*11fa0*/  IMAD.MOV.U32 R15, RZ, RZ, -0x1 ;  /* 0xffffffffff0f7424 */ /* 0x000fe200078e00ff */
[----:B-1----:R-:W-:-:S04]  /*11fb0*/  SHF.R.U32.HI R2, RZ, 0x5, R2 ;  /* 0x00000005ff027819 */ /* 0x002fc80000011602 */
[----:B------:R-:W-:-:S05]  /*11fc0*/  LOP3.LUT R2, R2, 0x3, RZ, 0xc0, !PT ;  /* 0x0000000302027812 */ /* 0x000fca00078ec0ff */
[----:B------:R-:W-:-:S07]  /*11fd0*/  IMAD.MOV.U32 R13, RZ, RZ, R2 ;  /* 0x000000ffff0d7224 */ /* 0x000fce00078e0002 */
[----:B0-2---:R-:W-:Y:S05]  /*11fe0*/  WARPSYNC.COLLECTIVE R15, `(.L_x_450) ;  /* 0x000000000f087348 */ /* 0x005fea0003c00000 */
[----:B------:R1:W3:Y:S02]  /*11ff0*/  SHFL.IDX P6, R14, R13, R12, R11 ;  /* 0x0000000c0d0e7389 */ /* 0x0002e400000c000b */
[----:B0123--:R-:W-:Y:S01]  /*12000*/  ENDCOLLECTIVE ;  /* 0x000000000000791b */ /* 0x00ffe20003800000 */
.L_x_450:
[----:B------:R-:W-:Y:S05]  /*12010*/  BSYNC B0 ;  /* 0x0000000000007941 */ /* 0x000fea0003800000 */
.L_x_449:
[----:B------:R-:W-:Y:S05]  /*12020*/  BRA `(.L_x_451) ;  /* 0xfffffff000507947 */ /* 0x000fea000383ffff */
.L_x_413:
[----:B------:R-:W-:Y:S01]  /*12030*/  BSSY B1, `(.L_x_452) ;  /* 0x0000006000017945 */ /* 0x000fe20003800000 */
[----:B------:R-:W-:-:S07]  /*12040*/  IMAD.MOV.U32 R15, RZ, RZ, -0x1 ;  /* 0xffffffffff0f7424 */ /* 0x000fce00078e00ff */
[----:B0-2---:R-:W-:Y:S05]  /*12050*/  WARPSYNC.COLLECTIVE R15, `(.L_x_453) ;  /* 0x000000000f0c7348 */ /* 0x005fea0003c00000 */
[----:B------:R-:W-:Y:S02]  /*12060*/  ELECT P6, UR62, PT ;  /* 0x00000000003e782f */ /* 0x000fe400038c0000 */
[----:B------:R-:W-:Y:S01]  /*12070*/  MOV R14, UR62 ;  /* 0x0000003e000e7c02 */ /* 0x000fe20008000f00 */
[----:B0-2---:R-:W-:Y:S10]  /*12080*/  ENDCOLLECTIVE ;  /* 0x000000000000791b */ /* 0x005ff40003800000 */
.L_x_453:
[----:B------:R-:W-:Y:S05]  /*12090*/  BSYNC B1 ;  /* 0x0000000000017941 */ /* 0x000fea0003800000 */
.L_x_452:
[----:B------:R-:W-:Y:S05]  /*120a0*/  BRA `(.L_x_454) ;  /* 0xfffffff000487947 */ /* 0x000fea000383ffff */
.L_x_415:
[----:B0-----:R0:W1:Y:S02]  /*120b0*/  SYNCS.PHASECHK.TRANS64.TRYWAIT P1, [R7+URZ], R4 ;  /* 0x00000004070075a7 */ /* 0x001064000802017f */
[----:B-1----:R-:W-:Y:S05]  /*120c0*/  @!P1 NANOSLEEP.SYNCS 0x989680 ;  /* 0x009896800000995d */ /* 0x002fea0003900000 */
[----:B------:R-:W1:Y:S02]  /*120d0*/  @!P1 SYNCS.PHASECHK.TRANS64 P1, [R7+URZ], R4 ;  /* 0x00000004070095a7 */ /* 0x000e64000802007f */
[----:B-1----:R-:W-:Y:S05]  /*120e0*/  @!P1 BRA `(.L_x_415) ;  /* 0xfffffffc00f09947 */ /* 0x002fea000383ffff */
[----:B------:R-:W-:Y:S05]  /*120f0*/  BRA `(.L_x_455) ;  /* 0xfffffff000807947 */ /* 0x000fea000383ffff */
.L_x_416:
[----:B-1----:R1:W3:Y:S02]  /*12100*/  SYNCS.PHASECHK.TRANS64.TRYWAIT P1, [R5+URZ], R0 ;  /* 0x00000000050075a7 */ /* 0x0022e4000802017f */
[----:B---3--:R-:W-:Y:S05]  /*12110*/  @!P1 NANOSLEEP.SYNCS 0x989680 ;  /* 0x009896800000995d */ /* 0x008fea0003900000 */
[----:B------:R-:W3:Y:S02]  /*12120*/  @!P1 SYNCS.PHASECHK.TRANS64 P1, [R5+URZ], R0 ;  /* 0x00000000050095a7 */ /* 0x000ee4000802007f */
[----:B---3--:R-:W-:Y:S05]  /*12130*/  @!P1 BRA `(.L_x_416) ;  /* 0xfffffffc00f09947 */ /* 0x008fea000383ffff */
[----:B------:R-:W-:Y:S05]  /*12140*/  BRA `(.L_x_456) ;  /* 0xfffffff000747947 */ /* 0x000fea000383ffff */
.L_x_418:
[----:B-1----:R1:W3:Y:S02]  /*12150*/  SYNCS.PHASECHK.TRANS64.TRYWAIT P1, [R5+URZ+0x29860], R4 ;  /* 0x02986004050075a7 */ /* 0x0022e4000802017f */
[----:B---3--:R-:W-:Y:S05]  /*12160*/  @!P1 NANOSLEEP.SYNCS 0x989680 ;  /* 0x009896800000995d */ /* 0x008fea0003900000 */
[----:B------:R-:W3:Y:S02]  /*12170*/  @!P1 SYNCS.PHASECHK.TRANS64 P1, [R5+URZ+0x29860], R4 ;  /* 0x02986004050095a7 */ /* 0x000ee4000802007f */
[----:B---3--:R-:W-:Y:S05]  /*12180*/  @!P1 BRA `(.L_x_418) ;  /* 0xfffffffc00f09947 */ /* 0x008fea000383ffff */
[----:B------:R-:W-:Y:S05]  /*12190*/  BRA `(.L_x_457) ;  /* 0xfffffff000747947 */ /* 0x000fea000383ffff */
.L_x_420:
[----:B---3--:R3:W4:Y:S02]  /*121a0*/  SYNCS.PHASECHK.TRANS64.TRYWAIT P1, [R3+URZ+0x29860], R0 ;  /* 0x02986000030075a7 */ /* 0x008724000802017f */
[----:B----4-:R-:W-:Y:S05]  /*121b0*/  @!P1 NANOSLEEP.SYNCS 0x989680 ;  /* 0x009896800000995d */ /* 0x010fea0003900000 */
[----:B------:R-:W4:Y:S02]  /*121c0*/  @!P1 SYNCS.PHASECHK.TRANS64 P1, [R3+URZ+0x29860], R0 ;  /* 0x02986000030095a7 */ /* 0x000f24000802007f */
[----:B----4-:R-:W-:Y:S05]  /*121d0*/  @!P1 BRA `(.L_x_420) ;  /* 0xfffffffc00f09947 */ /* 0x010fea000383ffff */
[----:B------:R-:W-:Y:S05]  /*121e0*/  BRA `(.L_x_458) ;  /* 0xfffffff000747947 */ /* 0x000fea000383ffff */
.L_x_422:
[----:B----4-:R4:W0:Y:S02]  /*121f0*/  SYNCS.PHASECHK.TRANS64.TRYWAIT P0, [R5+URZ+0x29880], R4 ;  /* 0x02988004050075a7 */ /* 0x010824000800017f */
[----:B0-----:R-:W-:Y:S05]  /*12200*/  @!P0 NANOSLEEP.SYNCS 0x989680 ;  /* 0x009896800000895d */ /* 0x001fea0003900000 */
[----:B------:R-:W0:Y:S02]  /*12210*/  @!P0 SYNCS.PHASECHK.TRANS64 P0, [R5+URZ+0x29880], R4 ;  /* 0x02988004050085a7 */ /* 0x000e24000800007f */
[----:B0-----:R-:W-:Y:S05]  /*12220*/  @!P0 BRA `(.L_x_422) ;  /* 0xfffffffc00f08947 */ /* 0x001fea000383ffff */
[----:B------:R-:W-:Y:S05]  /*12230*/  BRA `(.L_x_423) ;  /* 0xfffffff000707947 */ /* 0x000fea000383ffff */
.L_x_459:
        /* <DEDUP_REMOVED lines=12> */
.L_x_2807:


//--------------------- .text._ZN7cutlass13device_kernelIN5flash11enable_sm90INS1_16FlashAttnFwdSm90INS1_25CollectiveMainloopFwdSm90ILi2EN4cute5tupleIJNS5_1CILi1EEES8_S8_EEENS6_IJNS7_ILi128EEENS7_ILi160EEENS7_ILi192EEEEEELi128ENS_12float_e4m3_tEfNS_4arch4Sm90ELb0ELb0ELb1ELb1ELb0ELb1ELb0ELb1ELb1ELb1ELb0ELb0EEENS1_21CollectiveEpilogueFwdINS6_IJSA_SA_SB_EEES9_NS_10bfloat16_tESG_Li256ELb1ELb1ELb0ELb1EEENS1_36VarlenDynamicPersistentTileSchedulerILi128ELi160ELi256ELi128ELb0ELb1ELb1ELb0ELb1ELb1EEEEEEEEEvNT_6ParamsE --------------------------
	.section	.text._ZN7cutlass13device_kernelIN5flash11enable_sm90INS1_16FlashAttnFwdSm90INS1_25CollectiveMainloopFwdSm90ILi2EN4cute5tupleIJNS5_1CILi1EEES8_S8_EEENS6_IJNS7_ILi128EEENS7_ILi160EEENS7_ILi192EEEEEELi128ENS_12float_e4m3_tEfNS_4arch4Sm90ELb0ELb0ELb1ELb1ELb0ELb1ELb0ELb1ELb1ELb1ELb0ELb0EEENS1_21CollectiveEpilogueFwdINS6_IJSA_SA_SB_EEES9_NS_10bfloat16_tESG_Li256ELb1ELb1ELb0ELb1EEENS1_36VarlenDynamicPersistentTileSchedulerILi128ELi160ELi256ELi128ELb0ELb1ELb1ELb0ELb1ELb1EEEEEEEEEvNT_6ParamsE,"ax",@progbits
	.align	128
.text._ZN7cutlass13device_kernelIN5flash11enable_sm90INS1_16FlashAttnFwdSm90INS1_25CollectiveMainloopFwdSm90ILi2EN4cute5tupleIJNS5_1CILi1EEES8_S8_EEENS6_IJNS7_ILi128EEENS7_ILi160EEENS7_ILi192EEEEEELi128ENS_12float_e4m3_tEfNS_4arch4Sm90ELb0ELb0ELb1ELb1ELb0ELb1ELb0ELb1ELb1ELb1ELb0ELb0EEENS1_21CollectiveEpilogueFwdINS6_IJSA_SA_SB_EEES9_NS_10bfloat16_tESG_Li256ELb1ELb1ELb0ELb1EEENS1_36VarlenDynamicPersistentTileSchedulerILi128ELi160ELi256ELi128ELb0ELb1ELb1ELb0ELb1ELb1EEEEEEEEEvNT_6ParamsE:
        .type           _ZN7cutlass13device_kernelIN5flash11enable_sm90INS1_16FlashAttnFwdSm90INS1_25CollectiveMainloopFwdSm90ILi2EN4cute5tupleIJNS5_1CILi1EEES8_S8_EEENS6_IJNS7_ILi128EEENS7_ILi160EEENS7_ILi192EEEEEELi128ENS_12float_e4m3_tEfNS_4arch4Sm90ELb0ELb0ELb1ELb1ELb0ELb1ELb0ELb1ELb1ELb1ELb0ELb0EEENS1_21CollectiveEpilogueFwdINS6_IJSA_SA_SB_EEES9_NS_10bfloat16_tESG_Li256ELb1ELb1ELb0ELb1EEENS1_36VarlenDynamicPersistentTileSchedulerILi128ELi160ELi256ELi128ELb0ELb1ELb1ELb0ELb1ELb1EEEEEEEEEvNT_6ParamsE,@function
        .size           _ZN7cutlass13device_kernelIN5flash11enable_sm90INS1_16FlashAttnFwdSm90INS1_25CollectiveMainloopFwdSm90ILi2EN4cute5tupleIJNS5_1CILi1EEES8_S8_EEENS6_IJNS7_ILi128EEENS7_ILi160EEENS7_ILi192EEEEEELi128ENS_12float_e4m3_tEfNS_4arch4Sm90ELb0ELb0ELb1ELb1ELb0ELb1ELb0ELb1ELb1ELb1ELb0ELb0EEENS1_21CollectiveEpilogueFwdINS6_IJSA_SA_SB_EEES9_NS_10bfloat16_tESG_Li256ELb1ELb1ELb0ELb1EEENS1_36VarlenDynamicPersistentTileSchedulerILi128ELi160ELi256ELi128ELb0ELb1ELb1ELb0ELb1ELb1EEEEEEEEEvNT_6ParamsE,(.L_x_2808 - _ZN7cutlass13device_kernelIN5flash11enable_sm90INS1_16FlashAttnFwdSm90INS1_25CollectiveMainloopFwdSm90ILi2EN4cute5tupleIJNS5_1CILi1EEES8_S8_EEENS6_IJNS7_ILi128EEENS7_ILi160EEENS7_ILi192EEEEEELi128ENS_12float_e4m3_tEfNS_4arch4Sm90ELb0ELb0ELb1ELb1ELb0ELb1ELb0ELb1ELb1ELb1ELb0ELb0EEENS1_21CollectiveEpilogueFwdINS6_IJSA_SA_SB_EEES9_NS_10bfloat16_tESG_Li256ELb1ELb1ELb0ELb1EEENS1_36VarlenDynamicPersistentTileSchedulerILi128ELi160ELi256ELi128ELb0ELb1ELb1ELb0ELb1ELb1EEEEEEEEEvNT_6ParamsE)
        .other          _ZN7cutlass13device_kernelIN5flash11enable_sm90INS1_16FlashAttnFwdSm90INS1_25CollectiveMainloopFwdSm90ILi2EN4cute5tupleIJNS5_1CILi1EEES8_S8_EEENS6_IJNS7_ILi128EEENS7_ILi160EEENS7_ILi192EEEEEELi128ENS_12float_e4m3_tEfNS_4arch4Sm90ELb0ELb0ELb1ELb1ELb0ELb1ELb0ELb1ELb1ELb1ELb0ELb0EEENS1_21CollectiveEpilogueFwdINS6_IJSA_SA_SB_EEES9_NS_10bfloat16_tESG_Li256ELb1ELb1ELb0ELb1EEENS1_36VarlenDynamicPersistentTileSchedulerILi128ELi160ELi256ELi128ELb0ELb1ELb1ELb0ELb1ELb1EEEEEEEEEvNT_6ParamsE,@"STO_CUDA_ENTRY STV_DEFAULT"
_ZN7cutlass13device_kernelIN5flash11enable_sm90INS1_16FlashAttnFwdSm90INS1_25CollectiveMainloopFwdSm90ILi2EN4cute5tupleIJNS5_1CILi1EEES8_S8_EEENS6_IJNS7_ILi128EEENS7_ILi160EEENS7_ILi192EEEEEELi128ENS_12float_e4m3_tEfNS_4arch4Sm90ELb0ELb0ELb1ELb1ELb0ELb1ELb0ELb1ELb1ELb1ELb0ELb0EEENS1_21CollectiveEpilogueFwdINS6_IJSA_SA_SB_EEES9_NS_10bfloat16_tESG_Li256ELb1ELb1ELb0ELb1EEENS1_36VarlenDynamicPersistentTileSchedulerILi128ELi160ELi256ELi128ELb0ELb1ELb1ELb0ELb1ELb1EEEEEEEEEvNT_6ParamsE:
        /* <DEDUP_REMOVED lines=13> */
[----:B------:R-:W-:Y:S02]  /*00d0*/  UIADD3 UR10, UP2, UR4, 0x570, URZ ;  /* 0x00000570040a7890 */ /* 0x000fe4000ff5e03f */
[----:B------:R-:W-:Y:S02]  /*00e0*/  UIADD3 UR4, UP3, UR4, 0x670, URZ ;  /* 0x0000067004047890 */ /* 0x000fe4000ff7e03f */
[----:B------:R-:W-:-:S02]  /*00f0*/  UIADD3.X UR7, URZ, UR5, URZ, UP0, !UPT ;  /* 0x000000053f077290 */ /* 0x000fc400087fe43f */
[----:B------:R-:W-:Y:S02]  /*0100*/  UIADD3.X UR9, URZ, UR5, URZ, UP1, !UPT ;  /* 0x000000053f097290 */ /* 0x000fe40008ffe43f */
[----:B------:R-:W-:Y:S02]  /*0110*/  UIADD3.X UR11, URZ, UR5, URZ, UP2, !UPT ;  /* 0x000000053f0b7290 */ /* 0x000fe400097fe43f */
[----:B------:R-:W-:-:S03]  /*0120*/  UIADD3.X UR5, URZ, UR5, URZ, UP3, !UPT ;  /* 0x000000053f057290 */ /* 0x000fc60009ffe43f */
[----:B------:R0:W-:Y:S02]  /*0130*/  UTMACCTL.PF [UR6] ;  /* 0x00000000060079b9 */ /* 0x0001e40008040000 */
[----:B------:R0:W-:Y:S02]  /*0140*/  UTMACCTL.PF [UR8] ;  /* 0x00000000080079b9 */ /* 0x0001e40008040000 */
[----:B------:R0:W-:Y:S02]  /*0150*/  UTMACCTL.PF [UR10] ;  /* 0x000000000a0079b9 */ /* 0x0001e40008040000 */
[----:B------:R0:W-:Y:S02]  /*0160*/  UTMACCTL.PF [UR4] ;  /* 0x00000000040079b9 */ /* 0x0001e40008040000 */
[----:B0-----:R-:W-:Y:S01]  /*0170*/  NOP ;  /* 0x0000000000007918 */ /* 0x001fe20000000000 */
.L_x_461:
[----:B------:R-:W-:Y:S05]  /*0180*/  BSYNC B0 ;  /* 0x0000000000007941 */ /* 0x000fea0003800000 */
.L_x_460:
        /* <DEDUP_REMOVED lines=41> */
.L_x_462:
        /* <DEDUP_REMOVED lines=22> */
.L_x_463:
        /* <DEDUP_REMOVED lines=18> */
.L_x_464:
        /* <DEDUP_REMOVED lines=22> */
.L_x_465:
        /* <DEDUP_REMOVED lines=22> */
.L_x_466:
[----:B------:R-:W-:Y:S01]  /*0960*/  PLOP3.LUT P0, PT, PT, PT, UP0, 0x80, 0x0 ;  /* 0x000000000000781c */ /* 0x000fe20003f0f008 */
[----:B------:R-:W-:Y:S01]  /*0970*/  UMOV UR36, 0x1 ;  /* 0x0000000100247882 */ /* 0x000fe20000000000 */
[----:B------:R-:W-:Y:S01]  /*0980*/  NOP ;  /* 0x0000000000007918 */ /* 0x000fe20000000000 */
[----:B------:R-:W-:Y:S01]  /*0990*/  USEL UR36, UR36, 0x2, !UP0 ;  /* 0x0000000224247887 */ /* 0x000fe2000c000000 */
[----:B------:R-:W-:Y:S01]  /*09a0*/  BSSY B8, `(.L_x_467) ;  /* 0x00027c8000087945 */ /* 0x000fe20003800000 */
[----:B------:R-:W-:Y:S01]  /*09b0*/  ULDC.64 UR54, c[0x0][0x208] ;  /* 0x0000820000367ab9 */ /* 0x000fe20000000a00 */
[----:B012-4-:R-:W-:Y:S07]  /*09c0*/  BAR.SYNC.DEFER_BLOCKING 0x0 ;  /* 0x0000000000007b1d */ /* 0x017fee0000010000 */
[----:B------:R-:W-:Y:S05]  /*09d0*/  @!P0 BRA `(.L_x_468) ;  /* 0x0000021400088947 */ /* 0x000fea0003800000 */
.L_x_469:
[----:B------:R-:W-:-:S08]  /*09e0*/  NOP ;  /* 0x0000000000007918 */ /* 0x000fd00000000000 */
[----:B------:R-:W0:Y:S02]  /*09f0*/  USETMAXREG.TRY_ALLOC.CTAPOOL UP0, 0xf0 ;  /* 0x000000f0000079c8 */ /* 0x000e240008000600 */
[----:B0-----:R-:W-:-:S13]  /*0a00*/  PLOP3.LUT P0, PT, PT, PT, UP0, 0x80, 0x0 ;  /* 0x000000000000781c */ /* 0x001fda0003f0f008 */
[----:B------:R-:W-:Y:S05]  /*0a10*/  @!P0 BRA `(.L_x_469) ;  /* 0xfffffffc00f08947 */ /* 0x000fea000383ffff */
[----:B------:R-:W2:Y:S01]  /*0a20*/  LDL.LU R0, [R1+0x10] ;  /* 0x0000100001007983 */ /* 0x000ea20000300800 */
[----:B------:R-:W0:Y:S01]  /*0a30*/  S2R R2, SR_TID.X ;  /* 0x0000000000027919 */ /* 0x000e220000002100 */
[----:B------:R-:W1:Y:S01]  /*0a40*/  S2UR UR37, SR_CgaCtaId ;  /* 0x00000000002579c3 */ /* 0x000e620000008800 */
[----:B------:R-:W-:Y:S01]  /*0a50*/  UMOV UR4, 0x400 ;  /* 0x0000040000047882 */ /* 0x000fe20000000000 */
[----:B0-----:R-:W-:-:S06]  /*0a60*/  SHF.R.U32.HI R2, RZ, 0x7, R2 ;  /* 0x00000007ff027819 */ /* 0x001fcc0000011602 */
[----:B------:R-:W-:Y:S06]  /*0a70*/  BAR.ARV 0x8, 0x180 ;  /* 0x0206000000007b1d */ /* 0x000fec0000002000 */
[----:B------:R-:W-:-:S13]  /*0a80*/  ISETP.NE.AND P0, PT, R2, 0x1, PT ;  /* 0x000000010200780c */ /* 0x000fda0003f05270 */
[----:B------:R-:W-:Y:S08]  /*0a90*/  @!P0 BAR.ARV 0x9, 0x100 ;  /* 0x0244000000008b1d */ /* 0x000ff00000002000 */
[----:B------:R-:W-:Y:S01]  /*0aa0*/  BAR.SYNC.DEFER_BLOCKING 0x5, 0x180 ;  /* 0x0146000000007b1d */ /* 0x000fe20000010000 */
[----:B-1----:R-:W-:-:S06]  /*0ab0*/  ULEA UR4, UR37, UR4, 0x18 ;  /* 0x0000000425047291 */ /* 0x002fcc000f8ec03f */
[----:B------:R-:W-:Y:S01]  /*0ac0*/  IMAD.U32 R16, RZ, RZ, UR4 ;  /* 0x00000004ff107e24 */ /* 0x000fe2000f8e00ff */
[----:B------:R-:W-:-:S04]  /*0ad0*/  ULDC UR4, c[0x0][0xc3c] ;  /* 0x00030f0000047ab9 */ /* 0x000fc80000000800 */
[----:B------:R-:W0:Y:S01]  /*0ae0*/  LDS.128 R204, [R16+0x298d0] ;  /* 0x0298d00010cc7984 */ /* 0x000e220000000c00 */
[----:B------:R-:W-:Y:S06]  /*0af0*/  BAR.ARV 0x4, 0x180 ;  /* 0x0106000000007b1d */ /* 0x000fec0000002000 */
[----:B--2---:R-:W-:-:S04]  /*0b00*/  LOP3.LUT R0, R0, 0xfffffffb, RZ, 0xc0, !PT ;  /* 0xfffffffb00007812 */ /* 0x004fc800078ec0ff */
[----:B------:R-:W-:-:S05]  /*0b10*/  @P0 LOP3.LUT R0, R0, 0x4, RZ, 0xfc, !PT ;  /* 0x0000000400000812 */ /* 0x000fca00078efcff */
[----:B------:R1:W-:Y:S01]  /*0b20*/  STL [R1+0x10], R0 ;  /* 0x0000100001007387 */ /* 0x0003e20000100800 */
[----:B0-----:R-:W-:-:S13]  /*0b30*/  ISETP.GE.AND P0, PT, R207, UR4, PT ;  /* 0x00000004cf007c0c */ /* 0x001fda000bf06270 */
[----:B-1----:R-:W-:Y:S05]  /*0b40*/  @P0 BRA `(.L_x_470) ;  /* 0x0000027800b40947 */ /* 0x002fea0003800000 */
[----:B------:R-:W0:Y:S01]  /*0b50*/  S2R R0, SR_TID.X ;  /* 0x0000000000007919 */ /* 0x000e220000002100 */
[----:B------:R-:W-:Y:S01]  /*0b60*/  R2UR UR52, R16 ;  /* 0x00000000103472ca */ /* 0x000fe200000e0000 */
[----:B------:R-:W-:Y:S01]  /*0b70*/  IMAD.MOV.U32 R220, RZ, RZ, 0x20 ;  /* 0x00000020ffdc7424 */ /* 0x000fe200078e00ff */
[----:B------:R-:W-:Y:S01]  /*0b80*/  MOV R17, RZ ;  /* 0x000000ff00117202 */ /* 0x000fe20000000f00 */
[----:B------:R-:W-:Y:S01]  /*0b90*/  IMAD.MOV.U32 R20, RZ, RZ, -0x2 ;  /* 0xfffffffeff147424 */ /* 0x000fe200078e00ff */
[----:B------:R-:W-:Y:S01]  /*0ba0*/  ULOP3.LUT UR53, UR36, 0x1, URZ, 0xfc, !UPT ;  /* 0x0000000124357892 */ /* 0x000fe2000f8efc3f */
[----:B------:R-:W-:Y:S01]  /*0bb0*/  IMAD.MOV.U32 R169, RZ, RZ, RZ ;  /* 0x000000ffffa97224 */ /* 0x000fe200078e00ff */
[----:B------:R-:W-:Y:S01]  /*0bc0*/  UMOV UR43, URZ ;  /* 0x0000003f002b7c82 */ /* 0x000fe20008000000 */
[----:B------:R-:W-:Y:S02]  /*0bd0*/  IMAD.MOV.U32 R198, RZ, RZ, RZ ;  /* 0x000000ffffc67224 */ /* 0x000fe400078e00ff */
[----:B------:R-:W-:-:S04]  /*0be0*/  IMAD.MOV.U32 R156, RZ, RZ, RZ ;  /* 0x000000ffff9c7224 */ /* 0x000fc800078e00ff */
[----:B------:R-:W-:Y:S01]  /*0bf0*/  UIADD3 UR52, UR52, 0x14400, URZ ;  /* 0x0001440034347890 */ /* 0x000fe2000fffe03f */
[----:B0-----:R-:W-:-:S05]  /*0c00*/  VIADD R15, R0, 0xffffff80 ;  /* 0xffffff80000f7836 */ /* 0x001fca0000000000 */
[----:B------:R-:W-:Y:S02]  /*0c10*/  SHF.R.S32.HI R0, RZ, 0x1f, R15 ;  /* 0x0000001fff007819 */ /* 0x000fe4000001140f */
[-C--:B------:R-:W-:Y:S02]  /*0c20*/  LEA.HI R5, R15, R15.reuse, RZ, 0x1 ;  /* 0x0000000f0f057211 */ /* 0x080fe400078f08ff */
[CC--:B------:R-:W-:Y:S02]  /*0c30*/  LEA.HI R6, R0.reuse, R15.reuse, RZ, 0x2 ;  /* 0x0000000f00067211 */ /* 0x0c0fe400078f10ff */
[CC--:B------:R-:W-:Y:S02]  /*0c40*/  LEA.HI R2, R0.reuse, R15.reuse, RZ, 0x4 ;  /* 0x0000000f00027211 */ /* 0x0c0fe400078f20ff */
[----:B------:R-:W-:Y:S02]  /*0c50*/  LEA.HI R3, R0, R15, RZ, 0x5 ;  /* 0x0000000f00037211 */ /* 0x000fe400078f28ff */
[----:B------:R-:W-:-:S02]  /*0c60*/  SHF.R.S32.HI R7, RZ, 0x2, R6 ;  /* 0x00000002ff077819 */ /* 0x000fc40000011406 */
[----:B------:R-:W-:Y:S02]  /*0c70*/  SHF.R.S32.HI R8, RZ, 0x1f, R6 ;  /* 0x0000001fff087819 */ /* 0x000fe40000011406 */
[----:B------:R-:W-:Y:S02]  /*0c80*/  SHF.R.S32.HI R209, RZ, 0x4, R2 ;  /* 0x00000004ffd17819 */ /* 0x000fe40000011402 */
[----:B------:R-:W-:Y:S02]  /*0c90*/  SHF.L.U32 R4, R3, 0x5, RZ ;  /* 0x0000000503047819 */ /* 0x000fe400000006ff */
[----:B------:R-:W-:Y:S02]  /*0ca0*/  LOP3.LUT R3, R2, 0x3fffff0, RZ, 0xc0, !PT ;  /* 0x03fffff002037812 */ /* 0x000fe400078ec0ff */
[----:B------:R-:W-:Y:S02]  /*0cb0*/  LEA.HI R8, R8, R7, RZ, 0x2 ;  /* 0x0000000708087211 */ /* 0x000fe400078f10ff */
[----:B------:R-:W-:Y:S01]  /*0cc0*/  LEA.HI R2, R2, R209, RZ, 0x1 ;  /* 0x000000d102027211 */ /* 0x000fe200078f08ff */
[----:B------:R-:W-:Y:S01]  /*0cd0*/  IMAD.IADD R3, R15, 0x1, -R3 ;  /* 0x000000010f037824 */ /* 0x000fe200078e0a03 */
[----:B------:R-:W-:-:S02]  /*0ce0*/  SHF.R.S32.HI R168, RZ, 0x1, R5 ;  /* 0x00000001ffa87819 */ /* 0x000fc40000011405 */
[----:B------:R-:W-:Y:S02]  /*0cf0*/  LOP3.LUT R4, R4, 0xfffffc00, RZ, 0xc0, !PT ;  /* 0xfffffc0004047812 */ /* 0x000fe400078ec0ff */
[----:B------:R-:W-:Y:S02]  /*0d00*/  LOP3.LUT R8, R8, 0xfffffffc, RZ, 0xc0, !PT ;  /* 0xfffffffc08087812 */ /* 0x000fe400078ec0ff */
[----:B------:R-:W-:Y:S01]  /*0d10*/  LOP3.LUT R223, R5, 0xfffffffe, RZ, 0xc0, !PT ;  /* 0xfffffffe05df7812 */ /* 0x000fe200078ec0ff */
[----:B------:R-:W-:Y:S01]  /*0d20*/  IMAD R3, R3, 0x40, R4 ;  /* 0x0000004003037824 */ /* 0x000fe200078e0204 */
[----:B------:R-:W-:Y:S01]  /*0d30*/  LOP3.LUT R2, R2, 0x1ffffffe, RZ, 0xc0, !PT ;  /* 0x1ffffffe02027812 */ /* 0x000fe200078ec0ff */
[----:B------:R-:W-:Y:S01]  /*0d40*/  IMAD.IADD R8, R7, 0x1, -R8 ;  /* 0x0000000107087824 */ /* 0x000fe200078e0a08 */
[----:B------:R-:W-:Y:S01]  /*0d50*/  IADD3 R218, R168, 0x80, RZ ;  /* 0x00000080a8da7810 */ /* 0x000fe20007ffe0ff */
[----:B------:R-:W-:Y:S01]  /*0d60*/  IMAD.IADD R223, R15, 0x1, -R223 ;  /* 0x000000010fdf7824 */ /* 0x000fe200078e0adf */
[----:B------:R-:W-:Y:S01]  /*0d70*/  LOP3.LUT R6, R6, 0xfffffffc, RZ, 0xc0, !PT ;  /* 0xfffffffc06067812 */ /* 0x000fe200078ec0ff */
[----:B------:R-:W-:Y:S01]  /*0d80*/  IMAD.SHL.U32 R175, R8, 0x80, RZ ;  /* 0x0000008008af7824 */ /* 0x000fe200078e00ff */
[----:B------:R-:W-:Y:S01]  /*0d90*/  IADD3 R2, R209, -R2, RZ ;  /* 0x80000002d1027210 */ /* 0x000fe20007ffe0ff */
[----:B------:R-:W-:Y:S01]  /*0da0*/  IMAD.SHL.U32 R22, R223, 0x8, RZ ;  /* 0x00000008df167824 */ /* 0x000fe200078e00ff */
[----:B------:R-:W-:Y:S01]  /*0db0*/  SHF.R.S32.HI R7, RZ, 0x1f, R218 ;  /* 0x0000001fff077819 */ /* 0x000fe200000114da */
[----:B------:R-:W-:Y:S01]  /*0dc0*/  IMAD.IADD R6, R15, 0x1, -R6 ;  /* 0x000000010f067824 */ /* 0x000fe200078e0a06 */
[-C--:B------:R-:W-:Y:S01]  /*0dd0*/  LEA.HI R11, R218, R218.reuse, RZ, 0x1 ;  /* 0x000000dada0b7211 */ /* 0x080fe200078f08ff */
[----:B------:R-:W-:Y:S01]  /*0de0*/  IMAD R2, R2, 0x8, R3 ;  /* 0x0000000802027824 */ /* 0x000fe200078e0203 */
[----:B------:R-:W-:Y:S01]  /*0df0*/  LEA.HI R7, R7, R218, RZ, 0x3 ;  /* 0x000000da07077211 */ /* 0x000fe200078f18ff */
[----:B------:R-:W-:Y:S01]  /*0e00*/  VIADD R172, R22, 0x40 ;  /* 0x0000004016ac7836 */ /* 0x000fe20000000000 */
[----:B------:R-:W-:Y:S01]  /*0e10*/  LEA.HI R3, R0, R15, RZ, 0x7 ;  /* 0x0000000f00037211 */ /* 0x000fe200078f38ff */
[----:B------:R-:W-:Y:S01]  /*0e20*/  VIADD R170, R22, 0x20 ;  /* 0x0000002016aa7836 */ /* 0x000fe20000000000 */
[----:B------:R-:W-:Y:S01]  /*0e30*/  LEA.HI R4, R6, R6, RZ, 0x1 ;  /* 0x0000000606047211 */ /* 0x000fe200078f08ff */
[----:B------:R-:W-:Y:S01]  /*0e40*/  IMAD.SHL.U32 R10, R7, 0x40, RZ ;  /* 0x00000040070a7824 */ /* 0x000fe200078e00ff */
[----:B------:R-:W-:Y:S01]  /*0e50*/  LOP3.LUT R225, R3, 0xffffff80, RZ, 0xc0, !PT ;  /* 0xffffff8003e17812 */ /* 0x000fe200078ec0ff */
[----:B------:R0:W-:Y:S01]  /*0e60*/  STL [R1+0x8], R2 ;  /* 0x0000080201007387 */ /* 0x0001e20000100800 */
[----:B------:R-:W-:Y:S01]  /*0e70*/  LOP3.LUT R7, R4, 0x1ffffffe, RZ, 0xc0, !PT ;  /* 0x1ffffffe04077812 */ /* 0x000fe200078ec0ff */
[----:B------:R-:W-:Y:S01]  /*0e80*/  IMAD.IADD R4, R22, 0x1, R172 ;  /* 0x0000000116047824 */ /* 0x000fe200078e02ac */
[----:B------:R-:W-:Y:S01]  /*0e90*/  LOP3.LUT R9, R11, 0x3fffffe, RZ, 0xc0, !PT ;  /* 0x03fffffe0b097812 */ /* 0x000fe200078ec0ff */
[----:B------:R-:W-:Y:S01]  /*0ea0*/  IMAD.IADD R225, R15, 0x1, -R225 ;  /* 0x000000010fe17824 */ /* 0x000fe200078e0ae1 */
[----:B------:R-:W-:Y:S01]  /*0eb0*/  IADD3 R12, R6, -R7, RZ ;  /* 0x80000007060c7210 */ /* 0x000fe20007ffe0ff */
[----:B------:R-:W-:Y:S01]  /*0ec0*/  IMAD.SHL.U32 R18, R223, 0x10, RZ ;  /* 0x00000010df127824 */ /* 0x000fe200078e00ff */
[----:B------:R-:W-:Y:S01]  /*0ed0*/  SHF.R.S32.HI R13, RZ, 0x1f, R4 ;  /* 0x0000001fff0d7819 */ /* 0x000fe20000011404 */
[----:B------:R-:W-:Y:S01]  /*0ee0*/  IMAD.IADD R9, R218, 0x1, -R9 ;  /* 0x00000001da097824 */ /* 0x000fe200078e0a09 */
[----:B------:R-:W-:Y:S01]  /*0ef0*/  SHF.R.S32.HI R7, RZ, 0x1f, R5 ;  /* 0x0000001fff077819 */ /* 0x000fe20000011405 */
[C---:B------:R-:W-:Y:S01]  /*0f00*/  VIADD R171, R22.reuse, 0x10 ;  /* 0x0000001016ab7836 */ /* 0x040fe20000000000 */
[----:B------:R-:W-:Y:S01]  /*0f10*/  SHF.R.S32.HI R6, RZ, 0x1f, R225 ;  /* 0x0000001fff067819 */ /* 0x000fe200000114e1 */
[----:B------:R-:W-:Y:S01]  /*0f20*/  VIADD R173, R22, 0x30 ;  /* 0x0000003016ad7836 */ /* 0x000fe20000000000 */
[----:B------:R-:W-:-:S02]  /*0f30*/  LOP3.LUT R10, R10, 0xfffffe00, RZ, 0xc0, !PT ;  /* 0xfffffe000a0a7812 */ /* 0x000fc400078ec0ff */
[CC--:B------:R-:W-:Y:S02]  /*0f40*/  LEA.HI R224, R13.reuse, R4.reuse, RZ, 0x4 ;  /* 0x000000040de07211 */ /* 0x0c0fe400078f20ff */
[----:B------:R-:W-:Y:S01]  /*0f50*/  LEA.HI R13, R13, R4, RZ, 0x6 ;  /* 0x000000040d0d7211 */ /* 0x000fe200078f30ff */
[----:B------:R-:W-:Y:S01]  /*0f60*/  IMAD R200, R9, 0x40, R10 ;  /* 0x0000004009c87824 */ /* 0x000fe200078e020a */
[----:B------:R-:W-:Y:S02]  /*0f70*/  LEA.HI R7, R7, R168, RZ, 0x3 ;  /* 0x000000a807077211 */ /* 0x000fe400078f18ff */
[----:B------:R-:W-:Y:S01]  /*0f80*/  LEA.HI R4, R6, R225, RZ, 0x2 ;  /* 0x000000e106047211 */ /* 0x000fe200078f10ff */
[----:B------:R-:W-:Y:S01]  /*0f90*/  IMAD.SHL.U32 R13, R13, 0x80, RZ ;  /* 0x000000800d0d7824 */ /* 0x000fe200078e00ff */
[----:B0-----:R-:W-:Y:S02]  /*0fa0*/  IADD3 R2, R22, R170, RZ ;  /* 0x000000aa16027210 */ /* 0x001fe40007ffe0ff */
[----:B------:R-:W-:-:S02]  /*0fb0*/  LOP3.LUT R7, R7, 0xfffffff8, RZ, 0xc0, !PT ;  /* 0xfffffff807077812 */ /* 0x000fc400078ec0ff */
[----:B------:R-:W-:Y:S02]  /*0fc0*/  LOP3.LUT R10, R4, 0x7ffffffc, RZ, 0xc0, !PT ;  /* 0x7ffffffc040a7812 */ /* 0x000fe400078ec0ff */
[----:B------:R-:W-:Y:S01]  /*0fd0*/  SHF.R.S32.HI R9, RZ, 0x1f, R2 ;  /* 0x0000001fff097819 */ /* 0x000fe20000011402 */
[----:B------:R-:W-:Y:S01]  /*0fe0*/  IMAD.IADD R236, R168, 0x1, -R7 ;  /* 0x00000001a8ec7824 */ /* 0x000fe200078e0a07 */
[----:B------:R-:W-:Y:S01]  /*0ff0*/  SHF.R.S32.HI R234, RZ, 0x7, R3 ;  /* 0x00000007ffea7819 */ /* 0x000fe20000011403 */
[----:B------:R-:W-:Y:S01]  /*1000*/  IMAD.IADD R237, R225, 0x1, -R10 ;  /* 0x00000001e1ed7824 */ /* 0x000fe200078e0a0a */
[CC--:B------:R-:W-:Y:S02]  /*1010*/  LEA.HI R222, R9.reuse, R2.reuse, RZ, 0x4 ;  /* 0x0000000209de7211 */ /* 0x0c0fe400078f20ff */
[----:B------:R-:W-:Y:S01]  /*1020*/  LEA.HI R14, R9, R2, RZ, 0x6 ;  /* 0x00000002090e7211 */ /* 0x000fe200078f30ff */
[----:B------:R-:W-:Y:S01]  /*1030*/  IMAD R237, R237, R20, 0xa0 ;  /* 0x000000a0eded7424 */ /* 0x000fe200078e0214 */
[----:B------:R-:W-:-:S02]  /*1040*/  SHF.R.S32.HI R9, RZ, 0x2, R4 ;  /* 0x00000002ff097819 */ /* 0x000fc40000011404 */
[----:B------:R-:W-:Y:S01]  /*1050*/  SHF.R.S32.HI R10, RZ, 0x1f, R4 ;  /* 0x0000001fff0a7819 */ /* 0x000fe20000011404 */
[----:B------:R-:W-:Y:S01]  /*1060*/  IMAD.SHL.U32 R14, R14, 0x80, RZ ;  /* 0x000000800e0e7824 */ /* 0x000fe200078e00ff */
[----:B------:R-:W-:Y:S02]  /*1070*/  SHF.L.U32 R2, R236, 0x7, RZ ;  /* 0x00000007ec027819 */ /* 0x000fe400000006ff */
[----:B------:R-:W-:Y:S02]  /*1080*/  LEA.HI R10, R10, R9, RZ, 0x3 ;  /* 0x000000090a0a7211 */ /* 0x000fe400078f18ff */
[----:B------:R-:W-:Y:S02]  /*1090*/  LEA.HI R0, R0, R15, RZ, 0x3 ;  /* 0x0000000f00007211 */ /* 0x000fe400078f18ff */
[----:B------:R-:W-:Y:S02]  /*10a0*/  LOP3.LUT R7, R2, 0x380, RZ, 0xc0, !PT ;  /* 0x0000038002077812 */ /* 0x000fe400078ec0ff */
[----:B------:R-:W-:-:S02]  /*10b0*/  LOP3.LUT R10, R10, 0xfffffff8, RZ, 0xc0, !PT ;  /* 0xfffffff80a0a7812 */ /* 0x000fc400078ec0ff */
[----:B------:R-:W-:Y:S02]  /*10c0*/  LEA.HI R3, R3, R234, RZ, 0x1 ;  /* 0x000000ea03037211 */ /* 0x000fe400078f08ff */
[----:B------:R-:W-:Y:S02]  /*10d0*/  LEA.HI R6, R6, R225, RZ, 0x5 ;  /* 0x000000e106067211 */ /* 0x000fe400078f28ff */
[----:B------:R-:W-:Y:S02]  /*10e0*/  LEA.HI R5, R5, R168, RZ, 0x1 ;  /* 0x000000a805057211 */ /* 0x000fe400078f08ff */
[----:B------:R-:W-:Y:S02]  /*10f0*/  LOP3.LUT R212, R0, 0xfffffff8, RZ, 0xc0, !PT ;  /* 0xfffffff800d47812 */ /* 0x000fe400078ec0ff */
[----:B------:R-:W-:Y:S02]  /*1100*/  SHF.R.U32.HI R2, RZ, 0x3, R7 ;  /* 0x00000003ff027819 */ /* 0x000fe40000011607 */
[----:B------:R-:W-:-:S02]  /*1110*/  IADD3 R9, R9, -R10, RZ ;  /* 0x8000000a09097210 */ /* 0x000fc40007ffe0ff */
[----:B------:R-:W-:Y:S02]  /*1120*/  LOP3.LUT R3, R3, 0x3fffffe, RZ, 0xc0, !PT ;  /* 0x03fffffe03037812 */ /* 0x000fe400078ec0ff */
[----:B------:R-:W-:Y:S02]  /*1130*/  SHF.R.S32.HI R6, RZ, 0x5, R6 ;  /* 0x00000005ff067819 */ /* 0x000fe40000011406 */
[----:B------:R-:W-:Y:S01]  /*1140*/  LOP3.LUT R7, R7, 0x10, R18, 0xf8, !PT ;  /* 0x0000001007077812 */ /* 0x000fe200078ef812 */
[----:B------:R-:W-:Y:S01]  /*1150*/  IMAD.IADD R3, R234, 0x1, -R3 ;  /* 0x00000001ea037824 */ /* 0x000fe200078e0a03 */
[----:B------:R-:W-:Y:S02]  /*1160*/  LOP3.LUT R5, R5, 0x3fffffe, RZ, 0xc0, !PT ;  /* 0x03fffffe05057812 */ /* 0x000fe400078ec0ff */
[----:B------:R-:W-:Y:S02]  /*1170*/  IADD3 R212, R15, -R212, RZ ;  /* 0x800000d40fd47210 */ /* 0x000fe40007ffe0ff */
[----:B------:R-:W-:-:S02]  /*1180*/  LEA R6, R6, R9, 0x4 ;  /* 0x0000000906067211 */ /* 0x000fc400078e20ff */
[----:B------:R-:W-:Y:S01]  /*1190*/  LOP3.LUT R4, R7, R2, RZ, 0x3c, !PT ;  /* 0x0000000207047212 */ /* 0x000fe200078e3cff */
[----:B------:R-:W-:Y:S01]  /*11a0*/  IMAD.SHL.U32 R202, R212, 0x8, RZ ;  /* 0x00000008d4ca7824 */ /* 0x000fe200078e00ff */
[----:B------:R-:W-:Y:S01]  /*11b0*/  IADD3 R2, R168, -R5, RZ ;  /* 0x80000005a8027210 */ /* 0x000fe20007ffe0ff */
[----:B------:R-:W-:Y:S01]  /*11c0*/  IMAD R235, R3, 0x40, R6 ;  /* 0x0000004003eb7824 */ /* 0x000fe200078e0206 */
[----:B------:R-:W-:Y:S01]  /*11d0*/  LOP3.LUT R175, R175, 0x180, RZ, 0xc0, !PT ;  /* 0x00000180afaf7812 */ /* 0x000fe200078ec0ff */
[----:B------:R-:W-:Y:S01]  /*11e0*/  VIADD R211, R202, 0x40 ;  /* 0x00000040cad37836 */ /* 0x000fe20000000000 */
[----:B------:R-:W-:Y:S01]  /*11f0*/  SHF.R.S32.HI R221, RZ, 0x3, R0 ;  /* 0x00000003ffdd7819 */ /* 0x000fe20000011400 */
[C---:B------:R-:W-:Y:S01]  /*1200*/  IMAD R2, R209.reuse, 0x8, R2 ;  /* 0x00000008d1027824 */ /* 0x040fe200078e0202 */
[----:B------:R-:W-:Y:S01]  /*1210*/  SHF.R.U32.HI R196, RZ, 0x3, R175 ;  /* 0x00000003ffc47819 */ /* 0x000fe200000116af */
[----:B------:R-:W-:Y:S01]  /*1220*/  IMAD R209, R209, 0x400, R4 ;  /* 0x00000400d1d17824 */ /* 0x000fe200078e0204 */
[----:B------:R-:W-:Y:S01]  /*1230*/  LOP3.LUT R3, R175, 0x10, R18, 0xf8, !PT ;  /* 0x00000010af037812 */ /* 0x000fe200078ef812 */
[----:B------:R-:W-:Y:S01]  /*1240*/  IMAD.SHL.U32 R197, R2, 0x40, RZ ;  /* 0x0000004002c57824 */ /* 0x000fe200078e00ff */
[----:B------:R-:W-:-:S02]  /*1250*/  SHF.R.S32.HI R0, RZ, 0x1f, R202 ;  /* 0x0000001fff007819 */ /* 0x000fc400000114ca */
[-C--:B------:R-:W-:Y:S02]  /*1260*/  LOP3.LUT R0, R3, R196.reuse, RZ, 0x3c, !PT ;  /* 0x000000c403007212 */ /* 0x080fe400078e3cff */
[C---:B------:R-:W-:Y:S02]  /*1270*/  LOP3.LUT R5, R175.reuse, 0x30, R222, 0xf8, !PT ;  /* 0x00000030af057812 */ /* 0x040fe400078ef8de */
[----:B------:R-:W-:Y:S01]  /*1280*/  LOP3.LUT R7, R175, 0x30, R224, 0xf8, !PT ;  /* 0x00000030af077812 */ /* 0x000fe200078ef8e0 */
[----:B------:R-:W-:Y:S01]  /*1290*/  IMAD.IADD R203, R197, 0x1, R0 ;  /* 0x00000001c5cb7824 */ /* 0x000fe200078e0200 */
[----:B------:R-:W-:Y:S01]  /*12a0*/  LOP3.LUT R14, R14, 0xffffe000, RZ, 0xc0, !PT ;  /* 0xffffe0000e0e7812 */ /* 0x000fe200078ec0ff */
[----:B------:R-:W-:Y:S01]  /*12b0*/  IMAD R0, R12, 0x8, R235 ;  /* 0x000000080c007824 */ /* 0x000fe200078e02eb */
[----:B------:R-:W-:Y:S02]  /*12c0*/  LOP3.LUT R5, R5, R196, RZ, 0x3c, !PT ;  /* 0x000000c405057212 */ /* 0x000fe400078e3cff */
[----:B------:R-:W-:-:S02]  /*12d0*/  LOP3.LUT P0, RZ, R8, 0x2, RZ, 0xc0, !PT ;  /* 0x0000000208ff7812 */ /* 0x000fc4000780c0ff */
[----:B------:R0:W-:Y:S01]  /*12e0*/  STL [R1+0x4], R0 ;  /* 0x0000040001007387 */ /* 0x0001e20000100800 */
[----:B------:R-:W-:Y:S02]  /*12f0*/  LOP3.LUT R4, R7, R196, RZ, 0x3c, !PT ;  /* 0x000000c407047212 */ /* 0x000fe400078e3cff */
[----:B------:R-:W-:Y:S02]  /*1300*/  SHF.R.S32.HI R11, RZ, 0x1, R11 ;  /* 0x00000001ff0b7819 */ /* 0x000fe4000001140b */
[----:B------:R-:W-:Y:S02]  /*1310*/  LOP3.LUT R2, R13, 0xffffe000, RZ, 0xc0, !PT ;  /* 0xffffe0000d027812 */ /* 0x000fe400078ec0ff */
[----:B------:R-:W-:Y:S01]  /*1320*/  IADD3 R7, R5, R197, R14 ;  /* 0x000000c505077210 */ /* 0x000fe20007ffe00e */
[----:B------:R-:W-:Y:S01]  /*1330*/  IMAD.SHL.U32 R11, R11, 0x80, RZ ;  /* 0x000000800b0b7824 */ /* 0x000fe200078e00ff */
[----:B------:R-:W-:Y:S02]  /*1340*/  LOP3.LUT R5, R175, 0x30, R18, 0xf8, !PT ;  /* 0x00000030af057812 */ /* 0x000fe400078ef812 */
[----:B------:R-:W-:-:S02]  /*1350*/  SEL R220, R220, 0xffffffe0, !P0 ;  /* 0xffffffe0dcdc7807 */ /* 0x000fc40004000000 */
[----:B------:R-:W-:Y:S02]  /*1360*/  IADD3 R231, R4, R197, R2 ;  /* 0x000000c504e77210 */ /* 0x000fe40007ffe002 */
[----:B------:R-:W-:Y:S01]  /*1370*/  IADD3 R174, R22, 0x50, RZ ;  /* 0x0000005016ae7810 */ /* 0x000fe20007ffe0ff */
[----:B------:R-:W-:Y:S01]  /*1380*/  IMAD.IADD R208, R220, 0x1, R203 ;  /* 0x00000001dcd07824 */ /* 0x000fe200078e02cb */
[----:B------:R-:W-:Y:S01]  /*1390*/  LOP3.LUT R5, R5, R196, RZ, 0x3c, !PT ;  /* 0x000000c405057212 */ /* 0x000fe200078e3cff */
[----:B------:R-:W-:Y:S01]  /*13a0*/  IMAD.IADD R231, R16, 0x1, R231 ;  /* 0x0000000110e77824 */ /* 0x000fe200078e02e7 */
[----:B------:R-:W-:Y:S02]  /*13b0*/  SHF.R.S32.HI R219, RZ, 0x1f, R168 ;  /* 0x0000001fffdb7819 */ /* 0x000fe400000114a8 */
[----:B------:R-:W-:Y:S02]  /*13c0*/  SHF.R.S32.HI R230, RZ, 0x1f, R171 ;  /* 0x0000001fffe67819 */ /* 0x000fe400000114ab */
[----:B------:R-:W-:-:S02]  /*13d0*/  SHF.R.S32.HI R229, RZ, 0x1f, R170 ;  /* 0x0000001fffe57819 */ /* 0x000fc400000114aa */
[----:B------:R-:W-:Y:S02]  /*13e0*/  SHF.R.S32.HI R228, RZ, 0x1f, R173 ;  /* 0x0000001fffe47819 */ /* 0x000fe400000114ad */
[----:B------:R-:W-:Y:S02]  /*13f0*/  SHF.R.S32.HI R227, RZ, 0x1f, R172 ;  /* 0x0000001fffe37819 */ /* 0x000fe400000114ac */
[----:B------:R-:W-:Y:S02]  /*1400*/  SHF.R.S32.HI R226, RZ, 0x1f, R174 ;  /* 0x0000001fffe27819 */ /* 0x000fe400000114ae */
[----:B------:R-:W-:Y:S02]  /*1410*/  LOP3.LUT R199, R11, 0x180, RZ, 0xc0, !PT ;  /* 0x000001800bc77812 */ /* 0x000fe400078ec0ff */
[----:B------:R-:W-:Y:S02]  /*1420*/  SHF.R.S32.HI R2, RZ, 0x1f, R211 ;  /* 0x0000001fff027819 */ /* 0x000fe400000114d3 */
[----:B------:R-:W-:-:S02]  /*1430*/  SHF.R.S32.HI R222, RZ, 0x4, R222 ;  /* 0x00000004ffde7819 */ /* 0x000fc400000114de */
[----:B------:R-:W-:Y:S02]  /*1440*/  SHF.R.S32.HI R224, RZ, 0x4, R224 ;  /* 0x00000004ffe07819 */ /* 0x000fe400000114e0 */
[C---:B------:R-:W-:Y:S02]  /*1450*/  IADD3 R233, R16.reuse, R197, R5 ;  /* 0x000000c510e97210 */ /* 0x040fe40007ffe005 */
[----:B------:R-:W-:Y:S02]  /*1460*/  IADD3 R232, R16, R7, RZ ;  /* 0x0000000710e87210 */ /* 0x000fe40007ffe0ff */
[----:B0-----:R-:W-:-:S07]  /*1470*/  IADD3 R220, R220, UR52, R203 ;  /* 0x00000034dcdc7c10 */ /* 0x001fce000fffe0cb */
.L_x_661:
[----:B0---4-:R-:W0:Y:S02]  /*1480*/  LDC.64 R2, c[0x0][0xc88] ;  /* 0x00032200ff027b82 */ /* 0x011e240000000a00 */
[----:B0-----:R-:W-:-:S05]  /*1490*/  IMAD.WIDE R2, R207, 0x4, R2 ;  /* 0x00000004cf027825 */ /* 0x001fca00078e0202 */
[----:B--2---:R0:W2:Y:S01]  /*14a0*/  LDG.E R210, desc[UR54][R2.64] ;  /* 0x0000003602d27981 */ /* 0x0040a2000c1e1900 */
[----:B------:R-:W-:Y:S05]  /*14b0*/  YIELD ;  /* 0x0000000000007946 */ /* 0x000fea0003800000 */
[----:B------:R-:W-:Y:S01]  /*14c0*/  ULDC.64 UR4, c[0x0][0xa28] ;  /* 0x00028a0000047ab9 */ /* 0x000fe20000000a00 */
[----:B------:R-:W-:Y:S01]  /*14d0*/  ULDC.64 UR8, c[0x0][0xa18] ;  /* 0x0002860000087ab9 */ /* 0x000fe20000000a00 */
[----:B------:R-:W-:Y:S01]  /*14e0*/  ISETP.NE.U32.AND P1, PT, RZ, UR4, PT ;  /* 0x00000004ff007c0c */ /* 0x000fe2000bf25070 */
[----:B------:R-:W-:Y:S01]  /*14f0*/  ULDC.64 UR6, c[0x0][0xa08] ;  /* 0x0002820000067ab9 */ /* 0x000fe20000000a00 */
[----:B0-----:R-:W-:Y:S01]  /*1500*/  IMAD.MOV.U32 R3, RZ, RZ, RZ ;  /* 0x000000ffff037224 */ /* 0x001fe200078e00ff */
[----:B------:R-:W-:Y:S01]  /*1510*/  ISETP.NE.U32.AND P0, PT, RZ, UR6, PT ;  /* 0x00000006ff007c0c */ /* 0x000fe2000bf05070 */
[----:B------:R-:W-:Y:S01]  /*1520*/  IMAD.MOV.U32 R27, RZ, RZ, RZ ;  /* 0x000000ffff1b7224 */ /* 0x000fe200078e00ff */
[----:B------:R-:W-:-:S02]  /*1530*/  ISETP.NE.AND.EX P1, PT, RZ, UR5, PT, P1 ;  /* 0x00000005ff007c0c */ /* 0x000fc4000bf25310 */
[----:B------:R-:W-:Y:S02]  /*1540*/  ISETP.NE.AND.EX P0, PT, RZ, UR7, PT, P0 ;  /* 0x00000007ff007c0c */ /* 0x000fe4000bf05300 */
[----:B--2---:R-:W-:-:S09]  /*1550*/  SHF.R.S32.HI R216, RZ, 0x1f, R210 ;  /* 0x0000001fffd87819 */ /* 0x004fd200000114d2 */
[C---:B---3--:R-:W-:Y:S02]  /*1560*/  @P1 LEA R4, P2, R210.reuse, UR4, 0x2 ;  /* 0x00000004d2041c11 */ /* 0x048fe4000f8410ff */
[C---:B------:R-:W-:Y:S02]  /*1570*/  SHF.L.U32 R214, R210.reuse, 0x2, RZ ;  /* 0x00000002d2d67819 */ /* 0x040fe400000006ff */
[C-C-:B------:R-:W-:Y:S02]  /*1580*/  @P1 LEA.HI.X R5, R210.reuse, UR5, R216.reuse, 0x2, P2 ;  /* 0x00000005d2051c11 */ /* 0x140fe400090f14d8 */
[----:B------:R-:W-:Y:S01]  /*1590*/  ISETP.NE.U32.AND P2, PT, RZ, UR8, PT ;  /* 0x00000008ff007c0c */ /* 0x000fe2000bf45070 */
[----:B------:R-:W-:Y:S01]  /*15a0*/  ULDC UR4, c[0x0][0x288] ;  /* 0x0000a20000047ab9 */ /* 0x000fe20000000800 */
[----:B------:R-:W-:Y:S01]  /*15b0*/  SHF.L.U64.HI R215, R210, 0x2, R216 ;  /* 0x00000002d2d77819 */ /* 0x000fe200000102d8 */
[----:B------:R0:W5:Y:S01]  /*15c0*/  @P1 LDG.E R3, desc[UR54][R4.64] ;  /* 0x0000003604031981 */ /* 0x000162000c1e1900 */
[----:B------:R-:W-:-:S02]  /*15d0*/  ISETP.NE.AND.EX P2, PT, RZ, UR9, PT, P2 ;  /* 0x00000009ff007c0c */ /* 0x000fc4000bf45320 */
[----:B------:R-:W-:Y:S01]  /*15e0*/  IADD3 R8, P3, R214, UR6, RZ ;  /* 0x00000006d6087c10 */ /* 0x000fe2000ff7e0ff */
[----:B------:R-:W-:Y:S01]  /*15f0*/  IMAD.U32 R157, RZ, RZ, UR4 ;  /* 0x00000004ff9d7e24 */ /* 0x000fe2000f8e00ff */
[----:B------:R-:W-:Y:S02]  /*1600*/  ULDC.64 UR4, c[0x0][0x418] ;  /* 0x0001060000047ab9 */ /* 0x000fe40000000a00 */
[----:B------:R-:W-:-:S05]  /*1610*/  IADD3.X R9, R215, UR7, RZ, P3, !PT ;  /* 0x00000007d7097c10 */ /* 0x000fca0009ffe4ff */
[----:B------:R0:W5:Y:S02]  /*1620*/  @P0 LDG.E R27, desc[UR54][R8.64] ;  /* 0x00000036081b0981 */ /* 0x000164000c1e1900 */
[----:B------:R-:W-:-:S04]  /*1630*/  @P2 IADD3 R6, P1, R214, UR8, RZ ;  /* 0x00000008d6062c10 */ /* 0x000fc8000ff3e0ff */
[----:B------:R-:W-:-:S05]  /*1640*/  @P2 IADD3.X R7, R215, UR9, RZ, P1, !PT ;  /* 0x00000009d7072c10 */ /* 0x000fca0008ffe4ff */
[----:B------:R0:W5:Y:S01]  /*1650*/  @P2 LDG.E R157, desc[UR54][R6.64] ;  /* 0x00000036069d2981 */ /* 0x000162000c1e1900 */
[----:B------:R-:W-:-:S03]  /*1660*/  UISETP.NE.U32.AND UP0, UPT, UR4, URZ, UPT ;  /* 0x0000003f0400728c */ /* 0x000fc6000bf05070 */
[----:B------:R-:W-:Y:S01]  /*1670*/  ULDC UR4, c[0x0][0x424] ;  /* 0x0001090000047ab9 */ /* 0x000fe20000000800 */
[----:B------:R-:W-:-:S03]  /*1680*/  UISETP.NE.AND.EX UP0, UPT, UR5, URZ, UPT, UP0 ;  /* 0x0000003f0500728c */ /* 0x000fc6000bf05300 */
[----:B------:R-:W-:Y:S01]  /*1690*/  ULDC UR5, c[0x0][0x2f0] ;  /* 0x0000bc0000057ab9 */ /* 0x000fe20000000800 */
[----:B------:R-:W-:-:S04]  /*16a0*/  USEL UR4, UR4, 0x1, UP0 ;  /* 0x0000000104047887 */ /* 0x000fc80008000000 */
[----:B------:R-:W-:-:S03]  /*16b0*/  UIMAD UR4, UR4, UR5, URZ ;  /* 0x00000005040472a4 */ /* 0x000fc6000f8e023f */
[----:B------:R-:W-:Y:S02]  /*16c0*/  ULDC UR5, c[0x0][0x348] ;  /* 0x0000d20000057ab9 */ /* 0x000fe40000000800 */
[----:B------:R-:W-:Y:S01]  /*16d0*/  MOV R2, UR5 ;  /* 0x0000000500027c02 */ /* 0x000fe20008000f00 */
[----:B------:R-:W-:Y:S02]  /*16e0*/  IMAD.U32 R26, RZ, RZ, UR4 ;  /* 0x00000004ff1a7e24 */ /* 0x000fe4000f8e00ff */
[----:B------:R-:W-:Y:S01]  /*16f0*/  IMAD.MOV.U32 R25, RZ, RZ, R210 ;  /* 0x000000ffff197224 */ /* 0x000fe200078e00d2 */
[----:B0-----:R-:W-:Y:S06]  /*1700*/  @P2 BRA `(.L_x_471) ;  /* 0x0000000000242947 */ /* 0x001fec0003800000 */
[----:B------:R-:W-:Y:S02]  /*1710*/  ULDC.64 UR4, c[0x0][0xa00] ;  /* 0x0002800000047ab9 */ /* 0x000fe40000000a00 */
[----:B------:R-:W-:-:S04]  /*1720*/  ISETP.NE.U32.AND P1, PT, RZ, UR4, PT ;  /* 0x00000004ff007c0c */ /* 0x000fc8000bf25070 */
[----:B------:R-:W-:-:S13]  /*1730*/  ISETP.NE.AND.EX P1, PT, RZ, UR5, PT, P1 ;  /* 0x00000005ff007c0c */ /* 0x000fda000bf25310 */
[----:B------:R-:W-:Y:S05]  /*1740*/  @!P1 BRA `(.L_x_471) ;  /* 0x0000000000149947 */ /* 0x000fea0003800000 */
[----:B------:R-:W0:Y:S02]  /*1750*/  LDC.64 R4, c[0x0][0xa00] ;  /* 0x00028000ff047b82 */ /* 0x000e240000000a00 */
[----:B0-----:R-:W-:-:S05]  /*1760*/  IMAD.WIDE R4, R25, 0x4, R4 ;  /* 0x0000000419047825 */ /* 0x001fca00078e0204 */
[----:B-----5:R-:W2:Y:S04]  /*1770*/  LDG.E R157, desc[UR54][R4.64] ;  /* 0x00000036049d7981 */ /* 0x020ea8000c1e1900 */
[----:B------:R-:W2:Y:S02]  /*1780*/  LDG.E R0, desc[UR54][R4.64+0x4] ;  /* 0x0000043604007981 */ /* 0x000ea4000c1e1900 */
[----:B--2---:R-:W-:-:S07]  /*1790*/  IMAD.IADD R157, R0, 0x1, -R157 ;  /* 0x00000001009d7824 */ /* 0x004fce00078e0a9d */
.L_x_471:
[----:B------:R-:W-:Y:S01]  /*17a0*/  ULDC.64 UR4, c[0x0][0xa20] ;  /* 0x0002880000047ab9 */ /* 0x000fe20000000a00 */
[----:B------:R-:W-:Y:S01]  /*17b0*/  MOV R217, R205 ;  /* 0x000000cd00d97202 */ /* 0x000fe20000000f00 */
[----:B------:R-:W-:Y:S01]  /*17c0*/  IMAD.MOV.U32 R213, RZ, RZ, R206 ;  /* 0x000000ffffd57224 */ /* 0x000fe200078e00ce */
[----:B------:R-:W-:-:S04]  /*17d0*/  ISETP.NE.U32.AND P1, PT, RZ, UR4, PT ;  /* 0x00000004ff007c0c */ /* 0x000fc8000bf25070 */
[----:B------:R-:W-:-:S13]  /*17e0*/  ISETP.NE.AND.EX P1, PT, RZ, UR5, PT, P1 ;  /* 0x00000005ff007c0c */ /* 0x000fda000bf25310 */
[----:B------:R-:W-:Y:S05]  /*17f0*/  @!P1 BRA `(.L_x_472) ;  /* 0x0000000000109947 */ /* 0x000fea0003800000 */
[----:B------:R-:W-:-:S04]  /*1800*/  IADD3 R4, P0, R214, UR4, RZ ;  /* 0x00000004d6047c10 */ /* 0x000fc8000ff1e0ff */
[----:B------:R-:W-:-:S05]  /*1810*/  IADD3.X R5, R215, UR5, RZ, P0, !PT ;  /* 0x00000005d7057c10 */ /* 0x000fca00087fe4ff */
[----:B------:R0:W5:Y:S01]  /*1820*/  LDG.E R26, desc[UR54][R4.64] ;  /* 0x00000036041a7981 */ /* 0x000162000c1e1900 */
[----:B------:R-:W-:Y:S05]  /*1830*/  BRA `(.L_x_473) ;  /* 0x0000000000107947 */ /* 0x000fea0003800000 */
.L_x_472:
[----:B------:R-:W-:Y:S05]  /*1840*/  @!P0 BRA `(.L_x_473) ;  /* 0x00000000000c8947 */ /* 0x000fea0003800000 */
[----:B------:R-:W2:Y:S04]  /*1850*/  LDG.E R5, desc[UR54][R8.64] ;  /* 0x0000003608057981 */ /* 0x000ea8000c1e1900 */
[----:B------:R-:W2:Y:S02]  /*1860*/  LDG.E R26, desc[UR54][R8.64+0x4] ;  /* 0x00000436081a7981 */ /* 0x000ea4000c1e1900 */
[----:B--2---:R-:W-:-:S07]  /*1870*/  IMAD.IADD R26, R26, 0x1, -R5 ;  /* 0x000000011a1a7824 */ /* 0x004fce00078e0a05 */
.L_x_473:
[----:B------:R-:W-:Y:S02]  /*1880*/  ULDC.64 UR4, c[0x0][0xa10] ;  /* 0x0002840000047ab9 */ /* 0x000fe40000000a00 */
[----:B------:R-:W-:-:S04]  /*1890*/  ISETP.NE.U32.AND P0, PT, RZ, UR4, PT ;  /* 0x00000004ff007c0c */ /* 0x000fc8000bf05070 */
[----:B------:R-:W-:Y:S01]  /*18a0*/  ISETP.NE.AND.EX P0, PT, RZ, UR5, PT, P0 ;  /* 0x00000005ff007c0c */ /* 0x000fe2000bf05300 */
[----:B------:R-:W-:-:S12]  /*18b0*/  ULDC.64 UR4, c[0x0][0xa30] ;  /* 0x00028c0000047ab9 */ /* 0x000fd80000000a00 */
[----:B0-----:R-:W0:Y:S02]  /*18c0*/  @P0 LDC.64 R4, c[0x0][0xa10] ;  /* 0x00028400ff040b82 */ /* 0x001e240000000a00 */
[----:B0-----:R-:W-:-:S05]  /*18d0*/  @P0 IMAD.WIDE R4, R25, 0x4, R4 ;  /* 0x0000000419040825 */ /* 0x001fca00078e0204 */
[----:B------:R-:W2:Y:S04]  /*18e0*/  @P0 LDG.E R0, desc[UR54][R4.64] ;  /* 0x0000003604000981 */ /* 0x000ea8000c1e1900 */
[----:B------:R-:W2:Y:S01]  /*18f0*/  @P0 LDG.E R9, desc[UR54][R4.64+0x4] ;  /* 0x0000043604090981 */ /* 0x000ea2000c1e1900 */
[----:B-----5:R-:W-:Y:S01]  /*1900*/  IADD3 R11, -R3, R26, RZ ;  /* 0x0000001a030b7210 */ /* 0x020fe20007ffe1ff */
[----:B------:R-:W-:Y:S01]  /*1910*/  IMAD.MOV.U32 R144, RZ, RZ, R26 ;  /* 0x000000ffff907224 */ /* 0x000fe200078e001a */
[----:B------:R-:W-:Y:S02]  /*1920*/  ISETP.NE.U32.AND P1, PT, RZ, UR4, PT ;  /* 0x00000004ff007c0c */ /* 0x000fe4000bf25070 */
[----:B------:R-:W-:Y:S02]  /*1930*/  IADD3 R120, -R11, RZ, RZ ;  /* 0x000000ff0b787210 */ /* 0x000fe40007ffe1ff */
[----:B------:R-:W-:-:S02]  /*1940*/  ISETP.NE.AND.EX P1, PT, RZ, UR5, PT, P1 ;  /* 0x00000005ff007c0c */ /* 0x000fc4000bf25310 */
[----:B------:R-:W-:-:S11]  /*1950*/  VIMNMX R120, RZ, R120, !PT ;  /* 0x00000078ff787248 */ /* 0x000fd60007fe0100 */
[----:B------:R-:W-:-:S04]  /*1960*/  @P1 IADD3 R6, P2, R214, UR4, RZ ;  /* 0x00000004d6061c10 */ /* 0x000fc8000ff5e0ff */
[----:B------:R-:W-:-:S05]  /*1970*/  @P1 IADD3.X R7, R215, UR5, RZ, P2, !PT ;  /* 0x00000005d7071c10 */ /* 0x000fca00097fe4ff */
[----:B------:R0:W5:Y:S01]  /*1980*/  @P1 LDG.E R144, desc[UR54][R6.64] ;  /* 0x0000003606901981 */ /* 0x000162000c1e1900 */
[----:B--2---:R-:W-:-:S04]  /*1990*/  @P0 IMAD.IADD R2, R9, 0x1, -R0 ;  /* 0x0000000109020824 */ /* 0x004fc800078e0a00 */
[----:B------:R-:W-:-:S04]  /*19a0*/  IMAD.IADD R158, R11, 0x1, R2 ;  /* 0x000000010b9e7824 */ /* 0x000fc800078e0202 */
[----:B------:R-:W-:-:S04]  /*19b0*/  VIADD R0, R158, 0x9f ;  /* 0x0000009f9e007836 */ /* 0x000fc80000000000 */
[----:B------:R-:W-:-:S05]  /*19c0*/  IMAD.HI R0, R0, 0x66666667, RZ ;  /* 0x6666666700007827 */ /* 0x000fca00078e02ff */
[----:B------:R-:W-:-:S04]  /*19d0*/  SHF.R.U32.HI R3, RZ, 0x1f, R0 ;  /* 0x0000001fff037819 */ /* 0x000fc80000011600 */
[----:B------:R-:W-:-:S05]  /*19e0*/  LEA.HI.SX32 R164, R0, R3, 0x1a ;  /* 0x0000000300a47211 */ /* 0x000fca00078fd2ff */
[----:B------:R-:W-:-:S05]  /*19f0*/  IMAD R3, R164, 0xa0, -R11 ;  /* 0x000000a0a4037824 */ /* 0x000fca00078e0a0b */
[----:B------:R-:W-:-:S04]  /*1a00*/  VIMNMX R3, R3, R2, PT ;  /* 0x0000000203037248 */ /* 0x000fc80003fe0100 */
[----:B------:R-:W-:Y:S01]  /*1a10*/  ISETP.GT.AND P0, PT, R3, R120, PT ;  /* 0x000000780300720c */ /* 0x000fe20003f04270 */
[----:B------:R-:W-:-:S05]  /*1a20*/  IMAD.WIDE.U32 R120, R120, -0x33333333, RZ ;  /* 0xcccccccd78787825 */ /* 0x000fca00078e00ff */
[----:B------:R-:W-:-:S05]  /*1a30*/  SHF.R.U32.HI R120, RZ, 0x7, R121 ;  /* 0x00000007ff787819 */ /* 0x000fca0000011679 */
[----:B------:R-:W-:Y:S02]  /*1a40*/  IMAD.MOV.U32 R24, RZ, RZ, R120 ;  /* 0x000000ffff187224 */ /* 0x000fe400078e0078 */
[----:B------:R-:W-:-:S04]  /*1a50*/  @P0 VIADD R0, R3, 0x9f ;  /* 0x0000009f03000836 */ /* 0x000fc80000000000 */
[----:B------:R-:W-:-:S05]  /*1a60*/  @P0 IMAD.HI R0, R0, 0x66666667, RZ ;  /* 0x6666666700000827 */ /* 0x000fca00078e02ff */
[----:B------:R-:W-:-:S04]  /*1a70*/  @P0 SHF.R.U32.HI R3, RZ, 0x1f, R0 ;  /* 0x0000001fff030819 */ /* 0x000fc80000011600 */
[----:B------:R-:W-:Y:S02]  /*1a80*/  @P0 LEA.HI.SX32 R24, R0, R3, 0x1a ;  /* 0x0000000300180211 */ /* 0x000fe400078fd2ff */
[----:B------:R-:W-:Y:S02]  /*1a90*/  PLOP3.LUT P0, PT, PT, PT, PT, 0x80, 0x0 ;  /* 0x000000000000781c */ /* 0x000fe40003f0f070 */
[----:B------:R-:W-:-:S13]  /*1aa0*/  ISETP.GT.AND P1, PT, R24, R120, PT ;  /* 0x000000781800720c */ /* 0x000fda0003f24270 */
[----:B0-----:R-:W-:Y:S05]  /*1ab0*/  @!P1 BRA `(.L_x_474) ;  /* 0x000000dc00f09947 */ /* 0x001fea0003800000 */
[----:B------:R-:W-:Y:S01]  /*1ac0*/  VIADD R0, R16, 0x1a400 ;  /* 0x0001a40010007836 */ /* 0x000fe20000000000 */
[----:B------:R-:W-:Y:S04]  /*1ad0*/  BSSY B6, `(.L_x_475) ;  /* 0x0000013000067945 */ /* 0x000fe80003800000 */
[----:B------:R-:W-:-:S13]  /*1ae0*/  LOP3.LUT P0, RZ, R0, 0x1bf, RZ, 0xc0, !PT ;  /* 0x000001bf00ff7812 */ /* 0x000fda000780c0ff */
[----:B------:R-:W-:Y:S05]  /*1af0*/  @!P0 BRA `(.L_x_476) ;  /* 0x0000000000408947 */ /* 0x000fea0003800000 */
[----:B------:R-:W-:Y:S01]  /*1b00*/  MOV R0, 0x0 ;  /* 0x0000000000007802 */ /* 0x000fe20000000f00 */
[----:B------:R-:W-:Y:S01]  /*1b10*/  ULDC.64 UR4, c[0x4][0xc8] ;  /* 0x0100320000047ab9 */ /* 0x000fe20000000a00 */
[----:B------:R-:W-:Y:S01]  /*1b20*/  ULDC.64 UR6, c[0x4][0x30] ;  /* 0x01000c0000067ab9 */ /* 0x000fe20000000a00 */
[----:B------:R-:W-:Y:S01]  /*1b30*/  MOV R4, UR4 ;  /* 0x0000000400047c02 */ /* 0x000fe20008000f00 */
[----:B------:R0:W1:Y:S01]  /*1b40*/  LDC.64 R14, c[0x4][R0] ;  /* 0x01000000000e7b82 */ /* 0x0000620000000a00 */
[----:B------:R-:W-:Y:S01]  /*1b50*/  IMAD.U32 R5, RZ, RZ, UR5 ;  /* 0x00000005ff057e24 */ /* 0x000fe2000f8e00ff */
[----:B------:R-:W-:Y:S01]  /*1b60*/  ULDC.64 UR4, c[0x4][0xd0] ;  /* 0x0100340000047ab9 */ /* 0x000fe20000000a00 */
[----:B------:R-:W-:Y:S01]  /*1b70*/  MOV R10, UR6 ;  /* 0x00000006000a7c02 */ /* 0x000fe20008000f00 */
[----:B------:R-:W-:Y:S01]  /*1b80*/  IMAD.U32 R6, RZ, RZ, UR4 ;  /* 0x00000004ff067e24 */ /* 0x000fe2000f8e00ff */
[----:B------:R-:W-:Y:S01]  /*1b90*/  MOV R13, RZ ;  /* 0x000000ff000d7202 */ /* 0x000fe20000000f00 */
[----:B------:R-:W-:-:S02]  /*1ba0*/  IMAD.U32 R7, RZ, RZ, UR5 ;  /* 0x00000005ff077e24 */ /* 0x000fc4000f8e00ff */
[----:B------:R-:W-:Y:S02]  /*1bb0*/  IMAD.U32 R11, RZ, RZ, UR7 ;  /* 0x00000007ff0b7e24 */ /* 0x000fe4000f8e00ff */
[----:B------:R-:W-:Y:S02]  /*1bc0*/  IMAD.MOV.U32 R8, RZ, RZ, 0x70 ;  /* 0x00000070ff087424 */ /* 0x000fe400078e00ff */
[----:B0-----:R-:W-:-:S07]  /*1bd0*/  IMAD.MOV.U32 R12, RZ, RZ, 0x1 ;  /* 0x00000001ff0c7424 */ /* 0x001fce00078e00ff */
[----:B------:R-:W-:-:S07]  /*1be0*/  LEPC R20, `(.L_x_476) ;  /* 0x000000001014794e */ /* 0x000fce0000000000 */
[----:B-1---5:R-:W-:Y:S05]  /*1bf0*/  CALL.ABS.NOINC R14 ;  /* 0x000000000e007343 */ /* 0x022fea0003c00000 */
.L_x_476:
[----:B------:R-:W-:Y:S05]  /*1c00*/  BSYNC B6 ;  /* 0x0000000000067941 */ /* 0x000fea0003800000 */
.L_x_475:
[----:B------:R-:W-:Y:S01]  /*1c10*/  VIADD R0, R16, 0xa400 ;  /* 0x0000a40010007836 */ /* 0x000fe20000000000 */
[----:B------:R-:W-:Y:S04]  /*1c20*/  BSSY B6, `(.L_x_477) ;  /* 0x0000013000067945 */ /* 0x000fe80003800000 */
[----:B------:R-:W-:-:S13]  /*1c30*/  LOP3.LUT P0, RZ, R0, 0x3ff, RZ, 0xc0, !PT ;  /* 0x000003ff00ff7812 */ /* 0x000fda000780c0ff */
[----:B------:R-:W-:Y:S05]  /*1c40*/  @!P0 BRA `(.L_x_478) ;  /* 0x0000000000408947 */ /* 0x000fea0003800000 */
[----:B------:R-:W-:Y:S01]  /*1c50*/  MOV R0, 0x0 ;  /* 0x0000000000007802 */ /* 0x000fe20000000f00 */
[----:B------:R-:W-:Y:S01]  /*1c60*/  ULDC.64 UR4, c[0x4][0xc8] ;  /* 0x0100320000047ab9 */ /* 0x000fe20000000a00 */
[----:B------:R-:W-:Y:S01]  /*1c70*/  ULDC.64 UR6, c[0x4][0xd0] ;  /* 0x0100340000067ab9 */ /* 0x000fe20000000a00 */
[----:B------:R-:W-:Y:S01]  /*1c80*/  IMAD.U32 R4, RZ, RZ, UR4 ;  /* 0x00000004ff047e24 */ /* 0x000fe2000f8e00ff */
[----:B------:R0:W1:Y:S01]  /*1c90*/  LDC.64 R14, c[0x4][R0] ;  /* 0x01000000000e7b82 */ /* 0x0000620000000a00 */
[----:B------:R-:W-:Y:S01]  /*1ca0*/  IMAD.U32 R5, RZ, RZ, UR5 ;  /* 0x00000005ff057e24 */ /* 0x000fe2000f8e00ff */
[----:B------:R-:W-:Y:S01]  /*1cb0*/  ULDC.64 UR4, c[0x4][0x20] ;  /* 0x0100080000047ab9 */ /* 0x000fe20000000a00 */
[----:B------:R-:W-:Y:S01]  /*1cc0*/  MOV R6, UR6 ;  /* 0x0000000600067c02 */ /* 0x000fe20008000f00 */
[----:B------:R-:W-:Y:S01]  /*1cd0*/  IMAD.U32 R7, RZ, RZ, UR7 ;  /* 0x00000007ff077e24 */ /* 0x000fe2000f8e00ff */
[----:B------:R-:W-:Y:S01]  /*1ce0*/  MOV R8, 0x70 ;  /* 0x0000007000087802 */ /* 0x000fe20000000f00 */
[----:B------:R-:W-:-:S02]  /*1cf0*/  IMAD.U32 R10, RZ, RZ, UR4 ;  /* 0x00000004ff0a7e24 */ /* 0x000fc4000f8e00ff */
[----:B------:R-:W-:Y:S02]  /*1d00*/  IMAD.U32 R11, RZ, RZ, UR5 ;  /* 0x00000005ff0b7e24 */ /* 0x000fe4000f8e00ff */
[----:B------:R-:W-:Y:S02]  /*1d10*/  IMAD.MOV.U32 R12, RZ, RZ, 0x1 ;  /* 0x00000001ff0c7424 */ /* 0x000fe400078e00ff */
[----:B0-----:R-:W-:-:S07]  /*1d20*/  IMAD.MOV.U32 R13, RZ, RZ, RZ ;  /* 0x000000ffff0d7224 */ /* 0x001fce00078e00ff */
[----:B------:R-:W-:-:S07]  /*1d30*/  LEPC R20, `(.L_x_478) ;  /* 0x000000001014794e */ /* 0x000fce0000000000 */
[----:B-1---5:R-:W-:Y:S05]  /*1d40*/  CALL.ABS.NOINC R14 ;  /* 0x000000000e007343 */ /* 0x022fea0003c00000 */
.L_x_478:
[----:B------:R-:W-:Y:S05]  /*1d50*/  BSYNC B6 ;  /* 0x0000000000067941 */ /* 0x000fea0003800000 */
.L_x_477:
[----:B------:R-:W-:Y:S01]  /*1d60*/  ULDC.64 UR4, c[0x0][0x9f8] ;  /* 0x00027e0000047ab9 */ /* 0x000fe20000000a00 */
[----:B------:R-:W2:Y:S01]  /*1d70*/  LDL.LU R14, [R1+0x10] ;  /* 0x00001000010e7983 */ /* 0x000ea20000300800 */
[----:B------:R-:W-:Y:S01]  /*1d80*/  ISETP.NE.U32.AND P0, PT, RZ, UR4, PT ;  /* 0x00000004ff007c0c */ /* 0x000fe2000bf05070 */
[----:B------:R-:W0:Y:S01]  /*1d90*/  LDC.64 R112, c[0x0][0x300] ;  /* 0x0000c000ff707b82 */ /* 0x000e220000000a00 */
[----:B------:R-:W-:Y:S01]  /*1da0*/  IMAD.IADD R27, R27, 0x1, R26 ;  /* 0x000000011b1b7824 */ /* 0x000fe200078e021a */
[----:B------:R-:W-:Y:S01]  /*1db0*/  ULDC.64 UR6, c[0x0][0xa08] ;  /* 0x0002820000067ab9 */ /* 0x000fe20000000a00 */
[----:B------:R-:W-:Y:S01]  /*1dc0*/  ISETP.NE.AND.EX P0, PT, RZ, UR5, PT, P0 ;  /* 0x00000005ff007c0c */ /* 0x000fe2000bf05300 */
[----:B------:R-:W1:Y:S01]  /*1dd0*/  S2R R20, SR_TID.X ;  /* 0x0000000000147919 */ /* 0x000e620000002100 */
[----:B------:R-:W-:Y:S02]  /*1de0*/  SHF.R.S32.HI R8, RZ, 0x1f, R206 ;  /* 0x0000001fff087819 */ /* 0x000fe400000114ce */
[----:B------:R-:W-:Y:S01]  /*1df0*/  SHF.R.S32.HI R19, RZ, 0x1f, R18 ;  /* 0x0000001fff137819 */ /* 0x000fe20000011412 */
[----:B------:R-:W3:Y:S08]  /*1e00*/  LDC.64 R106, c[0x0][0x3f8] ;  /* 0x0000fe00ff6a7b82 */ /* 0x000ef00000000a00 */
[----:B------:R-:W-:Y:S01]  /*1e10*/  @P0 IADD3 R4, P1, R214, UR4, RZ ;  /* 0x00000004d6040c10 */ /* 0x000fe2000ff3e0ff */
[----:B------:R-:W4:Y:S03]  /*1e20*/  LDC R99, c[0x0][0x3f4] ;  /* 0x0000fd00ff637b82 */ /* 0x000f260000000800 */
[----:B------:R-:W-:Y:S01]  /*1e30*/  @P0 IADD3.X R5, R215, UR5, RZ, P1, !PT ;  /* 0x00000005d7050c10 */ /* 0x000fe20008ffe4ff */
[----:B------:R-:W-:-:S04]  /*1e40*/  ULDC.64 UR4, c[0x0][0x308] ;  /* 0x0000c20000047ab9 */ /* 0x000fc80000000a00 */
[----:B------:R1:W4:Y:S01]  /*1e50*/  @P0 LDG.E R25, desc[UR54][R4.64] ;  /* 0x0000003604190981 */ /* 0x000322000c1e1900 */
[----:B------:R-:W-:Y:S01]  /*1e60*/  SHF.R.S32.HI R29, RZ, 0x1f, R27 ;  /* 0x0000001fff1d7819 */ /* 0x000fe2000001141b */
[-C--:B0-----:R-:W-:Y:S01]  /*1e70*/  IMAD.WIDE.U32 R6, R27, R112.reuse, RZ ;  /* 0x000000701b067225 */ /* 0x081fe200078e00ff */
[----:B------:R-:W-:Y:S01]  /*1e80*/  ISETP.NE.U32.AND P0, PT, RZ, UR6, PT ;  /* 0x00000006ff007c0c */ /* 0x000fe2000bf05070 */
[----:B------:R-:W0:Y:S02]  /*1e90*/  LDC.64 R100, c[0x0][0x408] ;  /* 0x00010200ff647b82 */ /* 0x000e240000000a00 */
[----:B------:R-:W-:Y:S01]  /*1ea0*/  IMAD R0, R29, R112, RZ ;  /* 0x000000701d007224 */ /* 0x000fe200078e02ff */
[----:B------:R-:W-:-:S03]  /*1eb0*/  ISETP.NE.AND.EX P0, PT, RZ, UR7, PT, P0 ;  /* 0x00000007ff007c0c */ /* 0x000fc6000bf05300 */
[----:B------:R-:W-:Y:S01]  /*1ec0*/  IMAD R3, R27, R113, R0 ;  /* 0x000000711b037224 */ /* 0x000fe200078e0200 */
[----:B-1----:R-:W-:-:S04]  /*1ed0*/  SHF.R.U32.HI R31, RZ, 0x7, R20 ;  /* 0x00000007ff1f7819 */ /* 0x002fc80000011614 */
[----:B------:R-:W-:Y:S01]  /*1ee0*/  IADD3 R7, R7, R3, RZ ;  /* 0x0000000307077210 */ /* 0x000fe20007ffe0ff */
[----:B------:R-:W-:Y:S01]  /*1ef0*/  IMAD R3, R8, UR4, RZ ;  /* 0x0000000408037c24 */ /* 0x000fe2000f8e02ff */
[----:B------:R-:W-:-:S03]  /*1f00*/  ISETP.NE.AND P6, PT, R31, 0x1, PT ;  /* 0x000000011f00780c */ /* 0x000fc60003fc5270 */
[C---:B------:R-:W-:Y:S02]  /*1f10*/  IMAD R3, R206.reuse, UR5, R3 ;  /* 0x00000005ce037c24 */ /* 0x040fe4000f8e0203 */
[----:B------:R-:W-:Y:S01]  /*1f20*/  IMAD.WIDE.U32 R4, R206, UR4, R6 ;  /* 0x00000004ce047c25 */ /* 0x000fe2000f8e0006 */
[----:B------:R-:W-:-:S03]  /*1f30*/  ULDC.64 UR4, c[0x0][0x310] ;  /* 0x0000c40000047ab9 */ /* 0x000fc60000000a00 */
[----:B------:R-:W-:Y:S02]  /*1f40*/  IMAD.IADD R5, R5, 0x1, R3 ;  /* 0x0000000105057824 */ /* 0x000fe400078e0203 */
[----:B------:R-:W-:-:S04]  /*1f50*/  IMAD R3, R219, R112, RZ ;  /* 0x00000070db037224 */ /* 0x000fc800078e02ff */
[C---:B------:R-:W-:Y:S01]  /*1f60*/  IMAD R11, R168.reuse, R113, R3 ;  /* 0x00000071a80b7224 */ /* 0x040fe200078e0203 */
[----:B------:R-:W-:Y:S01]  /*1f70*/  SHF.R.S32.HI R23, RZ, 0x1f, R22 ;  /* 0x0000001fff177819 */ /* 0x000fe20000011416 */
[----:B---3--:R-:W-:-:S04]  /*1f80*/  IMAD.WIDE.U32 R108, R168, R106, R18 ;  /* 0x0000006aa86c7225 */ /* 0x008fc800078e0012 */
[----:B------:R-:W-:-:S04]  /*1f90*/  IMAD.WIDE.U32 R110, R168, R106, R22 ;  /* 0x0000006aa86e7225 */ /* 0x000fc800078e0016 */
[----:B0-----:R-:W-:-:S04]  /*1fa0*/  IMAD.WIDE.U32 R104, R168, R100, R22 ;  /* 0x00000064a8687225 */ /* 0x001fc800078e0016 */
[----:B------:R-:W-:-:S04]  /*1fb0*/  IMAD.WIDE.U32 R102, R168, R100, R18 ;  /* 0x00000064a8667225 */ /* 0x000fc800078e0012 */
[----:B------:R-:W-:Y:S01]  /*1fc0*/  IMAD.MOV.U32 R124, RZ, RZ, 0x20 ;  /* 0x00000020ff7c7424 */ /* 0x000fe200078e00ff */
[----:B------:R-:W-:Y:S01]  /*1fd0*/  MOV R121, 0x40 ;  /* 0x0000004000797802 */ /* 0x000fe20000000f00 */
[----:B------:R-:W-:Y:S01]  /*1fe0*/  IMAD R125, R113, 0xa0, RZ ;  /* 0x000000a0717d7824 */ /* 0x000fe200078e02ff */
[C---:B------:R-:W-:Y:S01]  /*1ff0*/  SHF.L.U64.HI R128, R112.reuse, 0x7, R113 ;  /* 0x0000000770807819 */ /* 0x040fe20000010271 */
[----:B------:R-:W-:Y:S01]  /*2000*/  IMAD R127, R101, 0xa0, RZ ;  /* 0x000000a0657f7824 */ /* 0x000fe200078e02ff */
[----:B------:R-:W-:Y:S01]  /*2010*/  SHF.L.U32 R129, R112, 0x7, RZ ;  /* 0x0000000770817819 */ /* 0x000fe200000006ff */
[----:B------:R-:W-:Y:S01]  /*2020*/  VIADD R163, R31, 0x8 ;  /* 0x000000081fa37836 */ /* 0x000fe20000000000 */
[----:B------:R-:W-:Y:S02]  /*2030*/  SHF.R.S32.HI R145, RZ, 0x1f, R218 ;  /* 0x0000001fff917819 */ /* 0x000fe400000114da */
[----:B----4-:R-:W-:-:S04]  /*2040*/  SHF.R.S32.HI R0, RZ, 0x1f, R25 ;  /* 0x0000001fff007819 */ /* 0x010fc80000011419 */
[----:B------:R-:W-:Y:S02]  /*2050*/  SEL R12, R0, RZ, !P0 ;  /* 0x000000ff000c7207 */ /* 0x000fe40004000000 */
[----:B------:R-:W-:-:S03]  /*2060*/  SEL R13, R25, RZ, !P0 ;  /* 0x000000ff190d7207 */ /* 0x000fc60004000000 */
[----:B------:R-:W-:Y:S02]  /*2070*/  IMAD R0, R12, UR4, RZ ;  /* 0x000000040c007c24 */ /* 0x000fe4000f8e02ff */
[----:B------:R-:W-:-:S04]  /*2080*/  IMAD.WIDE.U32 R116, R13, UR4, R4 ;  /* 0x000000040d747c25 */ /* 0x000fc8000f8e0004 */
[----:B------:R-:W-:Y:S01]  /*2090*/  IMAD R9, R13, UR5, R0 ;  /* 0x000000050d097c24 */ /* 0x000fe2000f8e0200 */
[----:B------:R-:W-:Y:S05]  /*20a0*/  @!P6 WARPSYNC.ALL ;  /* 0x000000000000e948 */ /* 0x000fea0003800000 */
[----:B------:R-:W-:Y:S02]  /*20b0*/  ULDC.64 UR4, c[0x0][0x330] ;  /* 0x0000cc0000047ab9 */ /* 0x000fe40000000a00 */
[----:B------:R-:W-:Y:S02]  /*20c0*/  IMAD R5, R8, UR4, RZ ;  /* 0x0000000408057c24 */ /* 0x000fe4000f8e02ff */
[----:B------:R-:W-:-:S02]  /*20d0*/  VIADD R0, R18, 0x20 ;  /* 0x0000002012007836 */ /* 0x000fc40000000000 */
[----:B------:R-:W-:Y:S02]  /*20e0*/  IMAD R115, R206, UR5, R5 ;  /* 0x00000005ce737c24 */ /* 0x000fe4000f8e0205 */
[----:B------:R-:W-:-:S04]  /*20f0*/  IMAD.WIDE.U32 R4, R168, R112, R18 ;  /* 0x00000070a8047225 */ /* 0x000fc800078e0012 */
[----:B------:R-:W-:Y:S01]  /*2100*/  IMAD.WIDE.U32 R6, R206, UR4, R18 ;  /* 0x00000004ce067c25 */ /* 0x000fe2000f8e0012 */
[----:B------:R-:W-:Y:S01]  /*2110*/  ULDC UR4, c[0x0][0x2f4] ;  /* 0x0000bd0000047ab9 */ /* 0x000fe20000000800 */
[----:B------:R-:W-:Y:S02]  /*2120*/  IADD3 R3, P0, R116, R4, RZ ;  /* 0x0000000474037210 */ /* 0x000fe40007f1e0ff */
[----:B------:R-:W-:Y:S01]  /*2130*/  ISETP.GE.AND P1, PT, R0, UR4, PT ;  /* 0x0000000400007c0c */ /* 0x000fe2000bf26270 */
[----:B------:R-:W-:Y:S01]  /*2140*/  IMAD.IADD R115, R7, 0x1, R115 ;  /* 0x0000000107737824 */ /* 0x000fe200078e0273 */
[----:B------:R-:W-:Y:S01]  /*2150*/  IADD3 R4, R117, R9, RZ ;  /* 0x0000000975047210 */ /* 0x000fe20007ffe0ff */
[C---:B------:R-:W-:Y:S01]  /*2160*/  VIADD R9, R18.reuse, 0xa0 ;  /* 0x000000a012097836 */ /* 0x040fe20000000000 */
[----:B------:R-:W-:Y:S01]  /*2170*/  SEL R7, RZ, 0xffffffff, P1 ;  /* 0xffffffffff077807 */ /* 0x000fe20000800000 */
[----:B------:R-:W-:Y:S01]  /*2180*/  VIADD R8, R18, 0x80 ;  /* 0x0000008012087836 */ /* 0x000fe20000000000 */
[----:B------:R-:W-:-:S02]  /*2190*/  IADD3.X R5, R4, R5, R11, P0, !PT ;  /* 0x0000000504057210 */ /* 0x000fc400007fe40b */
[----:B------:R-:W-:Y:S01]  /*21a0*/  ISETP.GE.AND P4, PT, R9, UR4, PT ;  /* 0x0000000409007c0c */ /* 0x000fe2000bf86270 */
[----:B------:R-:W-:Y:S01]  /*21b0*/  IMAD.SHL.U32 R9, R7, 0x2, RZ ;  /* 0x0000000207097824 */ /* 0x000fe200078e00ff */
[C---:B------:R-:W-:Y:S01]  /*21c0*/  ISETP.GE.AND P0, PT, R18.reuse, UR4, PT ;  /* 0x0000000412007c0c */ /* 0x040fe2000bf06270 */
[----:B------:R-:W-:Y:S01]  /*21d0*/  IMAD.MOV.U32 R114, RZ, RZ, R6 ;  /* 0x000000ffff727224 */ /* 0x000fe200078e0006 */
[C---:B------:R-:W-:Y:S01]  /*21e0*/  IADD3 R6, R18.reuse, 0x40, RZ ;  /* 0x0000004012067810 */ /* 0x040fe20007ffe0ff */
[----:B------:R-:W-:Y:S01]  /*21f0*/  VIADD R7, R18, 0x60 ;  /* 0x0000006012077836 */ /* 0x000fe20000000000 */
[----:B------:R-:W-:Y:S02]  /*2200*/  ISETP.GE.AND P2, PT, R8, UR4, PT ;  /* 0x0000000408007c0c */ /* 0x000fe4000bf46270 */
[----:B------:R-:W-:Y:S02]  /*2210*/  SEL R8, RZ, 0x1, P0 ;  /* 0x00000001ff087807 */ /* 0x000fe40000000000 */
[----:B------:R-:W-:-:S02]  /*2220*/  ISETP.GE.AND P0, PT, R6, UR4, PT ;  /* 0x0000000406007c0c */ /* 0x000fc4000bf06270 */
[----:B------:R-:W-:Y:S01]  /*2230*/  ISETP.GE.AND P1, PT, R7, UR4, PT ;  /* 0x0000000407007c0c */ /* 0x000fe2000bf26270 */
[----:B------:R-:W-:Y:S01]  /*2240*/  IMAD R11, R219, R106, RZ ;  /* 0x0000006adb0b7224 */ /* 0x000fe200078e02ff */
[----:B------:R-:W-:Y:S01]  /*2250*/  LOP3.LUT R8, R9, 0x2, R8, 0xe2, !PT ;  /* 0x0000000209087812 */ /* 0x000fe200078ee208 */
[----:B------:R-:W-:Y:S01]  /*2260*/  ULDC.64 UR4, c[0x0][0x338] ;  /* 0x0000ce0000047ab9 */ /* 0x000fe20000000a00 */
[----:B------:R-:W-:Y:S02]  /*2270*/  SEL R9, RZ, 0x4, P0 ;  /* 0x00000004ff097807 */ /* 0x000fe40000000000 */
[----:B------:R-:W-:Y:S01]  /*2280*/  SEL R10, RZ, 0x8, P1 ;  /* 0x00000008ff0a7807 */ /* 0x000fe20000800000 */
[----:B------:R-:W-:Y:S01]  /*2290*/  IMAD R11, R168, R107, R11 ;  /* 0x0000006ba80b7224 */ /* 0x000fe200078e020b */
[----:B------:R-:W-:Y:S02]  /*22a0*/  ISETP.GE.AND P3, PT, R0, R99, PT ;  /* 0x000000630000720c */ /* 0x000fe40003f66270 */
[----:B------:R-:W-:-:S02]  /*22b0*/  LOP3.LUT R8, R10, R8, R9, 0xfe, !PT ;  /* 0x000000080a087212 */ /* 0x000fc400078efe09 */
[----:B------:R-:W-:Y:S02]  /*22c0*/  SEL R9, RZ, 0x10, P2 ;  /* 0x00000010ff097807 */ /* 0x000fe40001000000 */
[----:B------:R-:W-:Y:S01]  /*22d0*/  ISETP.GE.AND P0, PT, R18, R99, PT ;  /* 0x000000631200720c */ /* 0x000fe20003f06270 */
[----:B------:R-:W-:Y:S01]  /*22e0*/  IMAD R10, R12, UR4, RZ ;  /* 0x000000040c0a7c24 */ /* 0x000fe2000f8e02ff */
[----:B------:R-:W-:Y:S01]  /*22f0*/  LOP3.LUT R35, R8, R9, RZ, 0xfc, !PT ;  /* 0x0000000908237212 */ /* 0x000fe200078efcff */
[----:B------:R-:W-:Y:S01]  /*2300*/  IMAD.IADD R111, R111, 0x1, R11 ;  /* 0x000000016f6f7824 */ /* 0x000fe200078e020b */
[----:B------:R-:W-:Y:S01]  /*2310*/  IADD3 R109, R11, R109, RZ ;  /* 0x0000006d0b6d7210 */ /* 0x000fe20007ffe0ff */
[----:B------:R-:W-:Y:S01]  /*2320*/  IMAD R8, R219, R100, RZ ;  /* 0x00000064db087224 */ /* 0x000fe200078e02ff */
[C---:B------:R-:W-:Y:S02]  /*2330*/  SEL R11, R99.reuse, RZ, P3 ;  /* 0x000000ff630b7207 */ /* 0x040fe40001800000 */
[----:B------:R-:W-:Y:S01]  /*2340*/  SEL R9, R99, RZ, P0 ;  /* 0x000000ff63097207 */ /* 0x000fe20000000000 */
[C---:B------:R-:W-:Y:S01]  /*2350*/  IMAD R33, R13.reuse, UR5, R10 ;  /* 0x000000050d217c24 */ /* 0x040fe2000f8e020a */
[----:B------:R-:W-:Y:S01]  /*2360*/  IADD3 R11, R0, R11, RZ ;  /* 0x0000000b000b7210 */ /* 0x000fe20007ffe0ff */
[----:B------:R-:W-:Y:S01]  /*2370*/  IMAD.WIDE.U32 R114, R13, UR4, R114 ;  /* 0x000000040d727c25 */ /* 0x000fe2000f8e0072 */
[----:B------:R-:W-:-:S03]  /*2380*/  ISETP.GE.AND P5, PT, R6, R99, PT ;  /* 0x000000630600720c */ /* 0x000fc60003fa6270 */
[----:B------:R-:W-:Y:S02]  /*2390*/  IMAD R13, R168, R101, R8 ;  /* 0x00000065a80d7224 */ /* 0x000fe400078e0208 */
[----:B------:R-:W-:Y:S01]  /*23a0*/  IMAD.IADD R9, R18, 0x1, R9 ;  /* 0x0000000112097824 */ /* 0x000fe200078e0209 */
[----:B------:R-:W-:Y:S01]  /*23b0*/  SHF.R.S32.HI R10, RZ, 0x1f, R11 ;  /* 0x0000001fff0a7819 */ /* 0x000fe2000001140b */
[----:B------:R-:W-:Y:S02]  /*23c0*/  IMAD.IADD R105, R105, 0x1, R13 ;  /* 0x0000000169697824 */ /* 0x000fe400078e020d */
[----:B------:R-:W-:Y:S01]  /*23d0*/  IMAD.IADD R103, R13, 0x1, R103 ;  /* 0x000000010d677824 */ /* 0x000fe200078e0267 */
[----:B------:R-:W-:Y:S02]  /*23e0*/  SEL R13, R99, RZ, P5 ;  /* 0x000000ff630d7207 */ /* 0x000fe40002800000 */
[----:B------:R-:W-:Y:S02]  /*23f0*/  SHF.R.S32.HI R8, RZ, 0x1f, R9 ;  /* 0x0000001fff087819 */ /* 0x000fe40000011409 */
[-C--:B------:R-:W-:Y:S01]  /*2400*/  LEA.HI R28, R10, R11.reuse, RZ, 0x4 ;  /* 0x0000000b0a1c7211 */ /* 0x080fe200078f20ff */
[----:B------:R-:W-:Y:S01]  /*2410*/  IMAD.IADD R15, R6, 0x1, R13 ;  /* 0x00000001060f7824 */ /* 0x000fe200078e020d */
[----:B------:R-:W-:-:S02]  /*2420*/  LEA.HI R11, R10, R11, RZ, 0x6 ;  /* 0x0000000b0a0b7211 */ /* 0x000fc400078f30ff */
[CC--:B------:R-:W-:Y:S02]  /*2430*/  LEA.HI R26, R8.reuse, R9.reuse, RZ, 0x4 ;  /* 0x00000009081a7211 */ /* 0x0c0fe400078f20ff */
[----:B------:R-:W-:Y:S02]  /*2440*/  LEA.HI R9, R8, R9, RZ, 0x6 ;  /* 0x0000000908097211 */ /* 0x000fe400078f30ff */
[----:B------:R-:W-:Y:S02]  /*2450*/  SHF.R.S32.HI R12, RZ, 0x6, R11 ;  /* 0x00000006ff0c7819 */ /* 0x000fe4000001140b */
[----:B------:R-:W-:Y:S02]  /*2460*/  LOP3.LUT R11, R175, 0x30, R28, 0xf8, !PT ;  /* 0x00000030af0b7812 */ /* 0x000fe400078ef81c */
[----:B------:R-:W-:Y:S02]  /*2470*/  SHF.R.S32.HI R20, RZ, 0x1f, R15 ;  /* 0x0000001fff147819 */ /* 0x000fe4000001140f */
[----:B------:R-:W-:Y:S01]  /*2480*/  SHF.R.S32.HI R10, RZ, 0x6, R9 ;  /* 0x00000006ff0a7819 */ /* 0x000fe20000011409 */
[----:B------:R-:W-:Y:S01]  /*2490*/  IMAD R142, R12, 0x2800, R197 ;  /* 0x000028000c8e7824 */ /* 0x000fe200078e02c5 */
[----:B--2---:R-:W-:-:S02]  /*24a0*/  LOP3.LUT R14, R14, 0xfffffffe, RZ, 0xc0, !PT ;  /* 0xfffffffe0e0e7812 */ /* 0x004fc400078ec0ff */
[----:B------:R-:W-:Y:S02]  /*24b0*/  LOP3.LUT R9, R175, 0x30, R26, 0xf8, !PT ;  /* 0x00000030af097812 */ /* 0x000fe400078ef81a */
[-C--:B------:R-:W-:Y:S02]  /*24c0*/  LOP3.LUT R11, R11, R196.reuse, RZ, 0x3c, !PT ;  /* 0x000000c40b0b7212 */ /* 0x080fe400078e3cff */
[-C--:B------:R-:W-:Y:S01]  /*24d0*/  LEA.HI R30, R20, R15.reuse, RZ, 0x4 ;  /* 0x0000000f141e7211 */ /* 0x080fe200078f20ff */
[----:B------:R-:W-:Y:S01]  /*24e0*/  IMAD R143, R10, 0x2800, R197 ;  /* 0x000028000a8f7824 */ /* 0x000fe200078e02c5 */
[----:B------:R-:W-:Y:S01]  /*24f0*/  LEA.HI R15, R20, R15, RZ, 0x6 ;  /* 0x0000000f140f7211 */ /* 0x000fe200078f30ff */
[----:B------:R-:W-:Y:S01]  /*2500*/  IMAD R141, R10, 0x2800, R200 ;  /* 0x000028000a8d7824 */ /* 0x000fe200078e02c8 */
[----:B------:R-:W-:Y:S01]  /*2510*/  @P5 LOP3.LUT R14, R14, 0x1, RZ, 0xfc, !PT ;  /* 0x000000010e0e5812 */ /* 0x000fe200078efcff */
[----:B------:R-:W-:Y:S01]  /*2520*/  IMAD.IADD R142, R142, 0x1, R11 ;  /* 0x000000018e8e7824 */ /* 0x000fe200078e020b */
[----:B------:R-:W-:-:S02]  /*2530*/  LOP3.LUT R10, R9, R196, RZ, 0x3c, !PT ;  /* 0x000000c4090a7212 */ /* 0x000fc400078e3cff */
[----:B------:R-:W-:Y:S02]  /*2540*/  SHF.R.U32.HI R8, RZ, 0x3, R199 ;  /* 0x00000003ff087819 */ /* 0x000fe400000116c7 */
[C---:B------:R-:W-:Y:S02]  /*2550*/  LOP3.LUT R13, R199.reuse, 0x30, R26, 0xf8, !PT ;  /* 0x00000030c70d7812 */ /* 0x040fe400078ef81a */
[----:B------:R-:W-:Y:S02]  /*2560*/  SHF.R.S32.HI R15, RZ, 0x6, R15 ;  /* 0x00000006ff0f7819 */ /* 0x000fe4000001140f */
[----:B------:R-:W-:Y:S02]  /*2570*/  LOP3.LUT R11, R199, 0x30, R28, 0xf8, !PT ;  /* 0x00000030c70b7812 */ /* 0x000fe400078ef81c */
[----:B------:R-:W-:Y:S01]  /*2580*/  LOP3.LUT R9, R175, 0x30, R30, 0xf8, !PT ;  /* 0x00000030af097812 */ /* 0x000fe200078ef81e */
[----:B------:R0:W-:Y:S01]  /*2590*/  STL [R1+0x10], R14 ;  /* 0x0000100e01007387 */ /* 0x0001e20000100800 */
[----:B------:R-:W-:Y:S01]  /*25a0*/  IMAD.IADD R143, R143, 0x1, R10 ;  /* 0x000000018f8f7824 */ /* 0x000fe200078e020a */
[----:B------:R-:W-:Y:S01]  /*25b0*/  LOP3.LUT R10, R11, R8, RZ, 0x3c, !PT ;  /* 0x000000080b0a7212 */ /* 0x000fe200078e3cff */
[----:B------:R-:W-:Y:S01]  /*25c0*/  IMAD R140, R15, 0x2800, R197 ;  /* 0x000028000f8c7824 */ /* 0x000fe200078e02c5 */
[----:B------:R-:W-:-:S02]  /*25d0*/  LOP3.LUT R9, R9, R196, RZ, 0x3c, !PT ;  /* 0x000000c409097212 */ /* 0x000fc400078e3cff */
[----:B-----5:R-:W-:Y:S02]  /*25e0*/  SHF.R.S32.HI R11, RZ, 0x1f, R144 ;  /* 0x0000001fff0b7819 */ /* 0x020fe40000011490 */
[-C--:B0-----:R-:W-:Y:S02]  /*25f0*/  LOP3.LUT R14, R13, R8.reuse, RZ, 0x3c, !PT ;  /* 0x000000080d0e7212 */ /* 0x081fe400078e3cff */
[----:B------:R-:W-:Y:S01]  /*2600*/  LOP3.LUT R13, R199, 0x30, R30, 0xf8, !PT ;  /* 0x00000030c70d7812 */ /* 0x000fe200078ef81e */
[----:B------:R-:W-:Y:S01]  /*2610*/  IMAD.IADD R140, R140, 0x1, R9 ;  /* 0x000000018c8c7824 */ /* 0x000fe200078e0209 */
[----:B------:R-:W-:Y:S01]  /*2620*/  R2P PR, R236, 0x6 ;  /* 0x00000006ec007804 */ /* 0x000fe20000000000 */
[--C-:B------:R-:W-:Y:S01]  /*2630*/  IMAD R133, R12, 0x2800, R200.reuse ;  /* 0x000028000c857824 */ /* 0x100fe200078e02c8 */
[----:B------:R-:W-:Y:S01]  /*2640*/  LOP3.LUT R13, R13, R8, RZ, 0x3c, !PT ;  /* 0x000000080d0d7212 */ /* 0x000fe200078e3cff */
[----:B------:R-:W-:Y:S02]  /*2650*/  IMAD R132, R15, 0x2800, R200 ;  /* 0x000028000f847824 */ /* 0x000fe400078e02c8 */
[----:B------:R-:W-:Y:S01]  /*2660*/  IMAD R9, R11, R106, RZ ;  /* 0x0000006a0b097224 */ /* 0x000fe200078e02ff */
[----:B------:R-:W-:Y:S01]  /*2670*/  SEL R124, R124, 0xffffffe0, !P1 ;  /* 0xffffffe07c7c7807 */ /* 0x000fe20004800000 */
[----:B------:R-:W-:-:S02]  /*2680*/  IMAD.IADD R133, R133, 0x1, R10 ;  /* 0x0000000185857824 */ /* 0x000fc400078e020a */
[----:B------:R-:W-:Y:S02]  /*2690*/  IMAD.IADD R132, R132, 0x1, R13 ;  /* 0x0000000184847824 */ /* 0x000fe400078e020d */
[----:B------:R-:W-:Y:S01]  /*26a0*/  IMAD R15, R144, R107, R9 ;  /* 0x0000006b900f7224 */ /* 0x000fe200078e0209 */
[----:B------:R-:W-:Y:S01]  /*26b0*/  SHF.L.U64.HI R9, R106, 0x7, R107 ;  /* 0x000000076a097819 */ /* 0x000fe2000001026b */
[----:B------:R-:W-:Y:S01]  /*26c0*/  IMAD R11, R11, R100, RZ ;  /* 0x000000640b0b7224 */ /* 0x000fe200078e02ff */
[----:B------:R-:W-:Y:S01]  /*26d0*/  IADD3 R118, P1, R168, R27, RZ ;  /* 0x0000001ba8767210 */ /* 0x000fe20007f3e0ff */
[----:B------:R-:W-:Y:S02]  /*26e0*/  IMAD R13, R107, 0xa0, RZ ;  /* 0x000000a06b0d7824 */ /* 0x000fe400078e02ff */
[----:B------:R-:W-:Y:S02]  /*26f0*/  IMAD.SHL.U32 R10, R106, 0x80, RZ ;  /* 0x000000806a0a7824 */ /* 0x000fe400078e00ff */
[----:B------:R-:W-:Y:S01]  /*2700*/  IMAD.WIDE.U32 R110, R144, R106, R110 ;  /* 0x0000006a906e7225 */ /* 0x000fe200078e006e */
[----:B------:R-:W-:-:S03]  /*2710*/  SEL R32, RZ, 0x20, P4 ;  /* 0x00000020ff207807 */ /* 0x000fc60002000000 */
[----:B------:R-:W-:-:S04]  /*2720*/  IMAD.WIDE.U32 R108, R144, R106, R108 ;  /* 0x0000006a906c7225 */ /* 0x000fc800078e006c */
[----:B------:R-:W-:Y:S01]  /*2730*/  IMAD.WIDE.U32 R106, R106, 0xa0, RZ ;  /* 0x000000a06a6a7825 */ /* 0x000fe200078e00ff */
[----:B------:R-:W-:-:S03]  /*2740*/  IADD3 R141, R141, R14, RZ ;  /* 0x0000000e8d8d7210 */ /* 0x000fc60007ffe0ff */
[C---:B------:R-:W-:Y:S02]  /*2750*/  IMAD R21, R144.reuse, R101, R11 ;  /* 0x0000006590157224 */ /* 0x040fe400078e020b */
[----:B------:R-:W-:Y:S01]  /*2760*/  IMAD.WIDE.U32 R104, R144, R100, R104 ;  /* 0x0000006490687225 */ /* 0x000fe200078e0068 */
[----:B------:R-:W-:-:S03]  /*2770*/  SHF.L.U64.HI R11, R100, 0x7, R101 ;  /* 0x00000007640b7819 */ /* 0x000fc60000010265 */
[----:B------:R-:W-:Y:S01]  /*2780*/  IMAD.WIDE.U32 R102, R144, R100, R102 ;  /* 0x0000006490667225 */ /* 0x000fe200078e0066 */
[----:B------:R-:W-:-:S03]  /*2790*/  LOP3.LUT R39, R35, R32, RZ, 0xfc, !PT ;  /* 0x0000002023277212 */ /* 0x000fc600078efcff */
[----:B------:R-:W-:Y:S01]  /*27a0*/  IMAD.IADD R126, R107, 0x1, R13 ;  /* 0x000000016b7e7824 */ /* 0x000fe200078e020d */
[----:B------:R-:W-:Y:S01]  /*27b0*/  IADD3 R13, R111, R15, RZ ;  /* 0x0000000f6f0d7210 */ /* 0x000fe20007ffe0ff */
[----:B------:R-:W-:Y:S01]  /*27c0*/  IMAD.SHL.U32 R12, R100, 0x80, RZ ;  /* 0x00000080640c7824 */ /* 0x000fe200078e00ff */
[----:B------:R-:W-:Y:S01]  /*27d0*/  SEL R121, R121, 0xffffffc0, !P2 ;  /* 0xffffffc079797807 */ /* 0x000fe20005000000 */
[----:B------:R-:W-:Y:S01]  /*27e0*/  IMAD.X R119, R219, 0x1, R29, P1 ;  /* 0x00000001db777824 */ /* 0x000fe200008e061d */
[----:B------:R-:W-:Y:S01]  /*27f0*/  LOP3.LUT R25, R26, 0xfffffff0, RZ, 0xc0, !PT ;  /* 0xfffffff01a197812 */ /* 0x000fe200078ec0ff */
[----:B------:R-:W-:Y:S01]  /*2800*/  IMAD.IADD R14, R15, 0x1, R109 ;  /* 0x000000010f0e7824 */ /* 0x000fe200078e026d */
[----:B------:R-:W-:Y:S01]  /*2810*/  LOP3.LUT R27, R28, 0xfffffff0, RZ, 0xc0, !PT ;  /* 0xfffffff01c1b7812 */ /* 0x000fe200078ec0ff */
[----:B------:R-:W-:Y:S01]  /*2820*/  IMAD.WIDE.U32 R112, R112, 0xa0, RZ ;  /* 0x000000a070707825 */ /* 0x000fe200078e00ff */
[----:B------:R-:W-:-:S03]  /*2830*/  LOP3.LUT R29, R30, 0xfffffff0, RZ, 0xc0, !PT ;  /* 0xfffffff01e1d7812 */ /* 0x000fc600078ec0ff */
[----:B------:R-:W-:Y:S01]  /*2840*/  IMAD.WIDE.U32 R100, R100, 0xa0, RZ ;  /* 0x000000a064647825 */ /* 0x000fe200078e00ff */
[----:B------:R-:W-:-:S03]  /*2850*/  LOP3.LUT R34, R35, 0x1, RZ, 0xc0, !PT ;  /* 0x0000000123227812 */ /* 0x000fc600078ec0ff */
[----:B------:R-:W-:Y:S02]  /*2860*/  IMAD.IADD R15, R105, 0x1, R21 ;  /* 0x00000001690f7824 */ /* 0x000fe400078e0215 */
[----:B------:R-:W-:Y:S01]  /*2870*/  IMAD.IADD R20, R21, 0x1, R103 ;  /* 0x0000000115147824 */ /* 0x000fe200078e0267 */
[----:B------:R-:W-:Y:S02]  /*2880*/  SHF.R.S32.HI R21, RZ, 0x4, R26 ;  /* 0x00000004ff157819 */ /* 0x000fe4000001141a */
[----:B------:R-:W-:Y:S01]  /*2890*/  SHF.R.S32.HI R26, RZ, 0x4, R28 ;  /* 0x00000004ff1a7819 */ /* 0x000fe2000001141c */
[----:B------:R-:W-:Y:S01]  /*28a0*/  IMAD.SHL.U32 R99, R99, 0x2, RZ ;  /* 0x0000000263637824 */ /* 0x000fe200078e00ff */
[----:B------:R-:W-:Y:S01]  /*28b0*/  SHF.R.S32.HI R28, RZ, 0x4, R30 ;  /* 0x00000004ff1c7819 */ /* 0x000fe2000001141e */
[----:B------:R-:W-:Y:S01]  /*28c0*/  IMAD.IADD R125, R113, 0x1, R125 ;  /* 0x00000001717d7824 */ /* 0x000fe200078e027d */
[----:B------:R-:W-:Y:S01]  /*28d0*/  LOP3.LUT R35, R39, 0x2, RZ, 0xc0, !PT ;  /* 0x0000000227237812 */ /* 0x000fe200078ec0ff */
[----:B------:R-:W-:Y:S01]  /*28e0*/  IMAD.IADD R127, R101, 0x1, R127 ;  /* 0x00000001657f7824 */ /* 0x000fe200078e027f */
[----:B------:R-:W-:-:S02]  /*28f0*/  LOP3.LUT R36, R39, 0x4, RZ, 0xc0, !PT ;  /* 0x0000000427247812 */ /* 0x000fc400078ec0ff */
[C---:B------:R-:W-:Y:S02]  /*2900*/  LOP3.LUT R37, R39.reuse, 0x8, RZ, 0xc0, !PT ;  /* 0x0000000827257812 */ /* 0x040fe400078ec0ff */
[----:B------:R-:W-:Y:S02]  /*2910*/  LOP3.LUT R38, R39, 0x10, RZ, 0xc0, !PT ;  /* 0x0000001027267812 */ /* 0x000fe400078ec0ff */
[----:B------:R-:W-:Y:S02]  /*2920*/  IADD3 R130, R124, R121, RZ ;  /* 0x000000797c827210 */ /* 0x000fe40007ffe0ff */
[----:B------:R-:W-:Y:S02]  /*2930*/  SHF.R.S32.HI R30, RZ, 0x1f, R25 ;  /* 0x0000001fff1e7819 */ /* 0x000fe40000011419 */
[----:B------:R-:W-:Y:S02]  /*2940*/  SHF.R.S32.HI R31, RZ, 0x1f, R27 ;  /* 0x0000001fff1f7819 */ /* 0x000fe4000001141b */
[----:B------:R-:W-:-:S02]  /*2950*/  SHF.R.S32.HI R32, RZ, 0x1f, R29 ;  /* 0x0000001fff207819 */ /* 0x000fc4000001141d */
[----:B------:R-:W-:Y:S02]  /*2960*/  IADD3 R33, R115, R33, RZ ;  /* 0x0000002173217210 */ /* 0x000fe40007ffe0ff */
[----:B------:R-:W-:Y:S01]  /*2970*/  LOP3.LUT R39, R39, 0x20, RZ, 0xc0, !PT ;  /* 0x0000002027277812 */ /* 0x000fe200078ec0ff */
[----:B------:R-:W-:Y:S06]  /*2980*/  @!P6 BAR.SYNC.DEFER_BLOCKING 0x9, 0x100 ;  /* 0x024400000000eb1d */ /* 0x000fec0000010000 */
.L_x_578:
[----:B------:R-:W2:Y:S01]  /*2990*/  LDL.LU R42, [R1+0x10] ;  /* 0x00001000012a7983 */ /* 0x000ea20000300800 */
[----:B------:R-:W0:Y:S01]  /*29a0*/  LDC.64 R122, c[0x0][0x2e8] ;  /* 0x0000ba00ff7a7b82 */ /* 0x000e220000000a00 */
[----:B------:R-:W-:Y:S01]  /*29b0*/  VIADD R51, R24, 0xffffffff ;  /* 0xffffffff18337836 */ /* 0x000fe20000000000 */
[----:B------:R-:W-:Y:S05]  /*29c0*/  YIELD ;  /* 0x0000000000007946 */ /* 0x000fea0003800000 */
[----:B------:R-:W-:Y:S01]  /*29d0*/  ISETP.GT.AND P4, PT, R51, R120, PT ;  /* 0x000000783300720c */ /* 0x000fe20003f84270 */
[----:B------:R-:W1:Y:S01]  /*29e0*/  LDC R131, c[0x0][0x3f4] ;  /* 0x0000fd00ff837b82 */ /* 0x000e620000000800 */
[----:B------:R-:W-:Y:S01]  /*29f0*/  SHF.R.S32.HI R40, RZ, 0x1f, R51 ;  /* 0x0000001fff287819 */ /* 0x000fe20000011433 */
[-C--:B------:R-:W-:Y:S01]  /*2a00*/  IMAD R41, R125, R51.reuse, RZ ;  /* 0x000000337d297224 */ /* 0x080fe200078e02ff */
[----:B------:R-:W-:Y:S01]  /*2a10*/  BSSY B0, `(.L_x_479) ;  /* 0x0000ca0000007945 */ /* 0x000fe20003800000 */
[----:B------:R-:W-:-:S04]  /*2a20*/  IMAD.WIDE.U32 R136, R112, R51, RZ ;  /* 0x0000003370887225 */ /* 0x000fc800078e00ff */
[----:B------:R-:W-:Y:S01]  /*2a30*/  IMAD R41, R40, R112, R41 ;  /* 0x0000007028297224 */ /* 0x000fe200078e0229 */
[----:B------:R-:W-:Y:S01]  /*2a40*/  IADD3 R45, P1, P2, R3, R136, R129 ;  /* 0x00000088032d7210 */ /* 0x000fe20007a3e081 */
[----:B------:R-:W-:Y:S02]  /*2a50*/  IMAD R47, R17, 0x7800, R203 ;  /* 0x00007800112f7824 */ /* 0x000fe400078e02cb */
[----:B------:R-:W-:Y:S02]  /*2a60*/  IMAD.IADD R92, R137, 0x1, R41 ;  /* 0x00000001895c7824 */ /* 0x000fe400078e0229 */
[----:B------:R-:W-:Y:S01]  /*2a70*/  IMAD R41, R17, 0x7800, R208 ;  /* 0x0000780011297824 */ /* 0x000fe200078e02d0 */
[C---:B------:R-:W-:Y:S02]  /*2a80*/  IADD3 R47, R16.reuse, R47, RZ ;  /* 0x0000002f102f7210 */ /* 0x040fe40007ffe0ff */
[----:B------:R-:W-:Y:S01]  /*2a90*/  IADD3.X R24, R5, R92, R128, P1, P2 ;  /* 0x0000005c05187210 */ /* 0x000fe20000fe4480 */
[----:B------:R-:W-:Y:S01]  /*2aa0*/  IMAD.IADD R46, R16, 0x1, R41 ;  /* 0x00000001102e7824 */ /* 0x000fe200078e0229 */
[----:B0-----:R-:W-:-:S04]  /*2ab0*/  IADD3 R48, P1, P2, R136, R122, R3 ;  /* 0x0000007a88307210 */ /* 0x001fc80007a3e003 */
[----:B------:R-:W-:Y:S02]  /*2ac0*/  IADD3.X R49, R92, R123, R5, P1, P2 ;  /* 0x0000007b5c317210 */ /* 0x000fe40000fe4405 */
[----:B-1----:R-:W-:Y:S02]  /*2ad0*/  ISETP.GE.AND P1, PT, R131, 0x1, PT ;  /* 0x000000018300780c */ /* 0x002fe40003f26270 */
[----:B------:R-:W-:-:S05]  /*2ae0*/  IADD3 R44, P2, R45, R122, RZ ;  /* 0x0000007a2d2c7210 */ /* 0x000fca0007f5e0ff */
[----:B------:R-:W-:Y:S02]  /*2af0*/  IMAD.X R45, R24, 0x1, R123, P2 ;  /* 0x00000001182d7824 */ /* 0x000fe400010e067b */
[----:B------:R-:W-:Y:S01]  /*2b00*/  IMAD.MOV.U32 R24, RZ, RZ, R51 ;  /* 0x000000ffff187224 */ /* 0x000fe200078e0033 */
[----:B--2---:R-:W-:-:S04]  /*2b10*/  LOP3.LUT R42, R42, 0xfffffffd, RZ, 0xc0, !PT ;  /* 0xfffffffd2a2a7812 */ /* 0x004fc800078ec0ff */
[----:B------:R-:W-:-:S05]  /*2b20*/  @P4 LOP3.LUT R42, R42, 0x2, RZ, 0xfc, !PT ;  /* 0x000000022a2a4812 */ /* 0x000fca00078efcff */
[----:B------:R0:W-:Y:S01]  /*2b30*/  STL [R1+0x10], R42 ;  /* 0x0000102a01007387 */ /* 0x0001e20000100800 */
[----:B------:R-:W-:Y:S05]  /*2b40*/  @!P1 BRA `(.L_x_480) ;  /* 0x000000c400589947 */ /* 0x000fea0003800000 */
[----:B------:R-:W-:Y:S01]  /*2b50*/  ULDC.U8 UR4, c[0x0][0x410] ;  /* 0x0001040000047ab9 */ /* 0x000fe20000000000 */
[-C--:B------:R-:W-:Y:S01]  /*2b60*/  IMAD R43, R127, R51.reuse, RZ ;  /* 0x000000337f2b7224 */ /* 0x080fe200078e02ff */
[----:B------:R-:W-:Y:S01]  /*2b70*/  ISETP.NE.AND P1, PT, RZ, UR4, PT ;  /* 0x00000004ff007c0c */ /* 0x000fe2000bf25270 */
[-C--:B------:R-:W-:Y:S02]  /*2b80*/  IMAD R41, R126, R51.reuse, RZ ;  /* 0x000000337e297224 */ /* 0x080fe400078e02ff */
[----:B------:R-:W-:Y:S02]  /*2b90*/  IMAD R43, R40, R100, R43 ;  /* 0x00000064282b7224 */ /* 0x000fe400078e022b */
[----:B------:R-:W-:Y:S02]  /*2ba0*/  IMAD R96, R24, -0xa0, R2 ;  /* 0xffffff6018607824 */ /* 0x000fe400078e0202 */
[----:B------:R-:W-:-:S03]  /*2bb0*/  IMAD.WIDE.U32 R88, R100, R51, RZ ;  /* 0x0000003364587225 */ /* 0x000fc600078e00ff */
[----:B------:R-:W-:Y:S01]  /*2bc0*/  VIMNMX R96, R96, 0xa0, PT ;  /* 0x000000a060607848 */ /* 0x000fe20003fe0100 */
[----:B------:R-:W-:Y:S01]  /*2bd0*/  IMAD R41, R40, R106, R41 ;  /* 0x0000006a28297224 */ /* 0x000fe200078e0229 */
[----:B------:R-:W-:Y:S01]  /*2be0*/  IADD3 R98, R89, R43, RZ ;  /* 0x0000002b59627210 */ /* 0x000fe20007ffe0ff */
[----:B------:R-:W-:-:S04]  /*2bf0*/  IMAD.WIDE.U32 R90, R106, R51, RZ ;  /* 0x000000336a5a7225 */ /* 0x000fc800078e00ff */
[----:B------:R-:W-:Y:S01]  /*2c00*/  IMAD.IADD R97, R91, 0x1, R41 ;  /* 0x000000015b617824 */ /* 0x000fe200078e0229 */
[----:B------:R-:W-:Y:S06]  /*2c10*/  @!P1 BRA `(.L_x_481) ;  /* 0x0000005c00989947 */ /* 0x000fec0003800000 */
[----:B------:R-:W-:Y:S01]  /*2c20*/  ISETP.GE.AND P2, PT, R168, R96, PT ;  /* 0x00000060a800720c */ /* 0x000fe20003f46270 */
[----:B------:R-:W-:Y:S01]  /*2c30*/  BSSY B1, `(.L_x_482) ;  /* 0x0000033000017945 */ /* 0x000fe20003800000 */
        /* <DEDUP_REMOVED lines=13> */
[----:B------:R-:W-:Y:S06]  /*2d10*/  @P2 BRA `(.L_x_483) ;  /* 0x0000000000902947 */ /* 0x000fec0003800000 */
[----:B------:R-:W-:Y:S01]  /*2d20*/  ULDC.64 UR4, c[0x0][0x3e8] ;  /* 0x0000fa0000047ab9 */ /* 0x000fe20000000a00 */
[----:B------:R-:W-:Y:S02]  /*2d30*/  CS2R R134, SRZ ;  /* 0x0000000000867805 */ /* 0x000fe4000001ff00 */
[----:B------:R-:W-:Y:S02]  /*2d40*/  IADD3 R40, P1, P4, R110, UR4, R90 ;  /* 0x000000046e287c10 */ /* 0x000fe4000fc3e05a */
[----:B------:R-:W-:Y:S02]  /*2d50*/  CS2R R136, SRZ ;  /* 0x0000000000887805 */ /* 0x000fe4000001ff00 */
[----:B------:R-:W-:Y:S01]  /*2d60*/  IADD3.X R41, R13, UR5, R97, P1, P4 ;  /* 0x000000050d297c10 */ /* 0x000fe20008fe8461 */
[----:B------:R-:W-:Y:S02]  /*2d70*/  ULDC.64 UR4, c[0x0][0x400] ;  /* 0x0001000000047ab9 */ /* 0x000fe40000000a00 */
[----:B0-----:R-:W-:-:S04]  /*2d80*/  IADD3 R42, P1, P4, R104, UR4, R88 ;  /* 0x00000004682a7c10 */ /* 0x001fc8000fc3e058 */
[----:B------:R-:W-:Y:S02]  /*2d90*/  IADD3.X R43, R15, UR5, R98, P1, P4 ;  /* 0x000000050f2b7c10 */ /* 0x000fe40008fe8462 */
[----:B------:R-:W-:Y:S02]  /*2da0*/  ISETP.GE.AND P1, PT, R22, R131, PT ;  /* 0x000000831600720c */ /* 0x000fe40003f26270 */
[----:B------:R-:W-:Y:S02]  /*2db0*/  CS2R R94, SRZ ;  /* 0x00000000005e7805 */ /* 0x000fe4000001ff00 */
[----:B------:R-:W-:-:S09]  /*2dc0*/  CS2R R122, SRZ ;  /* 0x00000000007a7805 */ /* 0x000fd2000001ff00 */
[----:B------:R1:W5:Y:S04]  /*2dd0*/  @!P1 LDG.E.64 R134, desc[UR54][R40.64] ;  /* 0x0000003628869981 */ /* 0x000368000c1e1b00 */
[----:B------:R1:W5:Y:S01]  /*2de0*/  @!P1 LDG.E.64 R136, desc[UR54][R42.64] ;  /* 0x000000362a889981 */ /* 0x000362000c1e1b00 */
        /* <DEDUP_REMOVED lines=20> */
[----:B------:R-:W-:-:S13]  /*2f30*/  ISETP.GE.AND P1, PT, R174, R131, PT ;  /* 0x00000083ae00720c */ /* 0x000fda0003f26270 */
[----:B------:R1:W5:Y:S04]  /*2f40*/  @!P1 LDG.E.64 R74, desc[UR54][R40.64+0x50] ;  /* 0x00005036284a9981 */ /* 0x000368000c1e1b00 */
[----:B------:R1:W5:Y:S02]  /*2f50*/  @!P1 LDG.E.64 R76, desc[UR54][R42.64+0x50] ;  /* 0x000050362a4c9981 */ /* 0x000364000c1e1b00 */
.L_x_483:
[----:B------:R-:W-:Y:S05]  /*2f60*/  BSYNC B1 ;  /* 0x0000000000017941 */ /* 0x000fea0003800000 */
.L_x_482:
        /* <DEDUP_REMOVED lines=11> */
[----:B------:R-:W-:Y:S01]  /*3020*/  CS2R R68, SRZ ;  /* 0x0000000000447805 */ /* 0x000fe2000001ff00 */
[----:B-----5:R-:W-:Y:S01]  /*3030*/  IMAD.MOV.U32 R148, RZ, RZ, R74 ;  /* 0x000000ffff947224 */ /* 0x020fe200078e004a */
[----:B------:R-:W-:Y:S01]  /*3040*/  CS2R R72, SRZ ;  /* 0x0000000000487805 */ /* 0x000fe2000001ff00 */
[----:B------:R-:W-:Y:S01]  /*3050*/  IMAD.MOV.U32 R151, RZ, RZ, R78 ;  /* 0x000000ffff977224 */ /* 0x000fe200078e004e */
[----:B------:R-:W-:Y:S06]  /*3060*/  @P4 BRA `(.L_x_485) ;  /* 0x0000000000a04947 */ /* 0x000fec0003800000 */
[----:B-1----:R-:W-:Y:S01]  /*3070*/  IADD3 R40, P1, P5, R110, R90, R10 ;  /* 0x0000005a6e287210 */ /* 0x002fe20007d3e00a */
[----:B------:R-:W-:Y:S01]  /*3080*/  ULDC.64 UR4, c[0x0][0x3e8] ;  /* 0x0000fa0000047ab9 */ /* 0x000fe20000000a00 */
[----:B------:R-:W-:Y:S02]  /*3090*/  CS2R R70, SRZ ;  /* 0x0000000000467805 */ /* 0x000fe4000001ff00 */
[----:B------:R-:W-:Y:S02]  /*30a0*/  CS2R R72, SRZ ;  /* 0x0000000000487805 */ /* 0x000fe4000001ff00 */
[----:B------:R-:W-:Y:S02]  /*30b0*/  IADD3.X R97, R13, R97, R9, P1, P5 ;  /* 0x000000610d617210 */ /* 0x000fe40000fea409 */
[----:B0-----:R-:W-:-:S04]  /*30c0*/  IADD3 R42, P1, P5, R104, R88, R12 ;  /* 0x00000058682a7210 */ /* 0x001fc80007d3e00c */
[----:B------:R-:W-:Y:S02]  /*30d0*/  IADD3.X R98, R15, R98, R11, P1, P5 ;  /* 0x000000620f627210 */ /* 0x000fe40000fea40b */
[----:B------:R-:W-:-:S04]  /*30e0*/  IADD3 R40, P1, R40, UR4, RZ ;  /* 0x0000000428287c10 */ /* 0x000fc8000ff3e0ff */
[----:B------:R-:W-:Y:S01]  /*30f0*/  IADD3.X R41, R97, UR5, RZ, P1, !PT ;  /* 0x0000000561297c10 */ /* 0x000fe20008ffe4ff */
[----:B------:R-:W-:Y:S02]  /*3100*/  ULDC.64 UR4, c[0x0][0x400] ;  /* 0x0001000000047ab9 */ /* 0x000fe40000000a00 */
[----:B------:R-:W-:-:S04]  /*3110*/  IADD3 R42, P1, R42, UR4, RZ ;  /* 0x000000042a2a7c10 */ /* 0x000fc8000ff3e0ff */
[----:B------:R-:W-:Y:S02]  /*3120*/  IADD3.X R43, R98, UR5, RZ, P1, !PT ;  /* 0x00000005622b7c10 */ /* 0x000fe40008ffe4ff */
        /* <DEDUP_REMOVED lines=28> */
.L_x_485:
[----:B------:R-:W-:Y:S05]  /*32f0*/  BSYNC B1 ;  /* 0x0000000000017941 */ /* 0x000fea0003800000 */
.L_x_484:
[----:B------:R-:W-:Y:S01]  /*3300*/  UISETP.NE.AND UP0, UPT, UR53, 0x3, UPT ;  /* 0x000000033500788c */ /* 0x000fe2000bf05270 */
[----:B------:R-:W-:Y:S01]  /*3310*/  IMAD.MOV.U32 R159, RZ, RZ, R82 ;  /* 0x000000ffff9f7224 */ /* 0x000fe200078e0052 */
[----:B------:R-:W-:Y:S01]  /*3320*/  MOV R161, R86 ;  /* 0x0000005600a17202 */ /* 0x000fe20000000f00 */
[----:B------:R-:W-:Y:S01]  /*3330*/  IMAD.MOV.U32 R165, RZ, RZ, R94 ;  /* 0x000000ffffa57224 */ /* 0x000fe200078e005e */
[----:B------:R-:W-:Y:S01]  /*3340*/  MOV R155, R80 ;  /* 0x00000050009b7202 */ /* 0x000fe20000000f00 */
[----:B------:R-:W-:Y:S01]  /*3350*/  IMAD.MOV.U32 R167, RZ, RZ, R134 ;  /* 0x000000ffffa77224 */ /* 0x000fe200078e0086 */
[----:B------:R-:W-:Y:S01]  /*3360*/  PLOP3.LUT P1, PT, PT, PT, UP0, 0x80, 0x0 ;  /* 0x000000000000781c */ /* 0x000fe20003f2f008 */
[----:B------:R-:W-:Y:S01]  /*3370*/  IMAD.MOV.U32 R154, RZ, RZ, R76 ;  /* 0x000000ffff9a7224 */ /* 0x000fe200078e004c */
[----:B------:R-:W-:Y:S01]  /*3380*/  MOV R176, R136 ;  /* 0x0000008800b07202 */ /* 0x000fe20000000f00 */
[----:B------:R-:W-:Y:S01]  /*3390*/  IMAD.MOV.U32 R160, RZ, RZ, R84 ;  /* 0x000000ffffa07224 */ /* 0x000fe200078e0054 */
[----:B-----5:R-:W-:Y:S01]  /*33a0*/  MOV R146, R62 ;  /* 0x0000003e00927202 */ /* 0x020fe20000000f00 */
[----:B------:R-:W-:Y:S01]  /*33b0*/  IMAD.MOV.U32 R162, RZ, RZ, R92 ;  /* 0x000000ffffa27224 */ /* 0x000fe200078e005c */
[----:B------:R-:W-:Y:S01]  /*33c0*/  MOV R91, R56 ;  /* 0x00000038005b7202 */ /* 0x000fe20000000f00 */
[----:B------:R-:W-:Y:S01]  /*33d0*/  IMAD.MOV.U32 R166, RZ, RZ, R122 ;  /* 0x000000ffffa67224 */ /* 0x000fe200078e007a */
[----:B------:R-:W-:Y:S01]  /*33e0*/  MOV R153, R72 ;  /* 0x0000004800997202 */ /* 0x000fe20000000f00 */
[----:B------:R-:W-:-:S02]  /*33f0*/  IMAD.MOV.U32 R88, RZ, RZ, R50 ;  /* 0x000000ffff587224 */ /* 0x000fc400078e0032 */
[----:B------:R-:W-:Y:S02]  /*3400*/  IMAD.MOV.U32 R90, RZ, RZ, R54 ;  /* 0x000000ffff5a7224 */ /* 0x000fe400078e0036 */
[----:B------:R-:W-:Y:S02]  /*3410*/  IMAD.MOV.U32 R138, RZ, RZ, R58 ;  /* 0x000000ffff8a7224 */ /* 0x000fe400078e003a */
[----:B------:R-:W-:Y:S02]  /*3420*/  IMAD.MOV.U32 R149, RZ, RZ, R66 ;  /* 0x000000ffff957224 */ /* 0x000fe400078e0042 */
[----:B------:R-:W-:Y:S02]  /*3430*/  IMAD.MOV.U32 R152, RZ, RZ, R70 ;  /* 0x000000ffff987224 */ /* 0x000fe400078e0046 */
[----:B------:R-:W-:Y:S02]  /*3440*/  IMAD.MOV.U32 R89, RZ, RZ, R52 ;  /* 0x000000ffff597224 */ /* 0x000fe400078e0034 */
[----:B------:R-:W-:-:S02]  /*3450*/  IMAD.MOV.U32 R139, RZ, RZ, R60 ;  /* 0x000000ffff8b7224 */ /* 0x000fc400078e003c */
[----:B------:R-:W-:Y:S02]  /*3460*/  IMAD.MOV.U32 R147, RZ, RZ, R64 ;  /* 0x000000ffff937224 */ /* 0x000fe400078e0040 */
[----:B------:R-:W-:Y:S01]  /*3470*/  IMAD.MOV.U32 R150, RZ, RZ, R68 ;  /* 0x000000ffff967224 */ /* 0x000fe200078e0044 */
[----:B------:R-:W-:Y:S06]  /*3480*/  @!P1 BRA `(.L_x_486) ;  /* 0x0000000000049947 */ /* 0x000fec0003800000 */
[----:B------:R-:W-:Y:S01]  /*3490*/  BPT.TRAP 0x1 ;  /* 0x000000040000795c */ /* 0x000fe20000300000 */
.L_x_486:
[----:B------:R-:W-:Y:S01]  /*34a0*/  IMAD R97, R17, 0x8, R16 ;  /* 0x0000000811617824 */ /* 0x000fe200078e0210 */
[----:B------:R-:W-:Y:S01]  /*34b0*/  SHF.L.U32 R98, R169, 0x1f, RZ ;  /* 0x0000001fa9627819 */ /* 0x000fe200000006ff */
[----:B------:R-:W-:Y:S03]  /*34c0*/  BSSY B1, `(.L_x_487) ;  /* 0x0000003000017945 */ /* 0x000fe60003800000 */
[----:B------:R-:W3:Y:S02]  /*34d0*/  SYNCS.PHASECHK.TRANS64.TRYWAIT P5, [R97+URZ+0x29890], R98 ;  /* 0x02989062610075a7 */ /* 0x000ee400080a017f */
[----:B---3--:R-:W-:Y:S05]  /*34e0*/  @!P5 BRA `(.L_x_488) ;  /* 0x000002500054d947 */ /* 0x008fea0003800000 */
.L_x_796:
[----:B------:R-:W-:Y:S05]  /*34f0*/  BSYNC B1 ;  /* 0x0000000000017941 */ /* 0x000fea0003800000 */
.L_x_487:
[----:B------:R-:W-:Y:S04]  /*3500*/  BSSY B1, `(.L_x_489) ;  /* 0x00002ae000017945 */ /* 0x000fe80003800000 */
[----:B------:R-:W-:Y:S05]  /*3510*/  @P2 BRA `(.L_x_490) ;  /* 0x0000002800b02947 */ /* 0x000fea0003800000 */
[----:B------:R-:W-:Y:S01]  /*3520*/  ISETP.NE.AND P2, PT, R34, RZ, PT ;  /* 0x000000ff2200720c */ /* 0x000fe20003f45270 */
[----:B------:R-:W-:-:S12]  /*3530*/  BSSY B2, `(.L_x_491) ;  /* 0x0000073000027945 */ /* 0x000fd80003800000 */
[----:B------:R-:W-:Y:S05]  /*3540*/  @!P2 BRA `(.L_x_492) ;  /* 0x0000000400c4a947 */ /* 0x000fea0003800000 */
[----:B012---:R0:W1:Y:S01]  /*3550*/  LDS.128 R40, [R47+0x1a400] ;  /* 0x01a400002f287984 */ /* 0x0070620000000c00 */
[----:B------:R-:W-:Y:S01]  /*3560*/  ISETP.GE.AND P2, PT, R22, R131, PT ;  /* 0x000000831600720c */ /* 0x000fe20003f46270 */
[----:B------:R-:W-:-:S12]  /*3570*/  BSSY B3, `(.L_x_493) ;  /* 0x000006d000037945 */ /* 0x000fd80003800000 */
[----:B0-----:R-:W-:Y:S05]  /*3580*/  @P2 BRA `(.L_x_494) ;  /* 0x0000000400ac2947 */ /* 0x001fea0003800000 */
[----:B-1----:R-:W-:Y:S01]  /*3590*/  IMAD.MOV.U32 R134, RZ, RZ, R41 ;  /* 0x000000ffff867224 */ /* 0x002fe200078e0029 */
[----:B------:R-:W-:Y:S02]  /*35a0*/  F2FP.F16.E4M3.UNPACK_B R178, R176.H1 ;  /* 0x000000b0ffb2723e */ /* 0x000fe400030006ff */
[-C--:B------:R-:W-:Y:S02]  /*35b0*/  F2FP.F16.E4M3.UNPACK_B R41, R167.reuse.H1 ;  /* 0x000000a7ff29723e */ /* 0x080fe400030006ff */
[----:B------:R-:W-:Y:S01]  /*35c0*/  F2FP.F16.E4M3.UNPACK_B R136, R134 ;  /* 0x00000086ff88723e */ /* 0x000fe200020006ff */
[----:B------:R-:W-:Y:S01]  /*35d0*/  HADD2.F32 R180, -RZ, R178.H0_H0 ;  /* 0x200000b2ffb47230 */ /* 0x000fe20000004100 */
[----:B------:R-:W-:Y:S01]  /*35e0*/  F2FP.F16.E4M3.UNPACK_B R176, R176 ;  /* 0x000000b0ffb0723e */ /* 0x000fe200020006ff */
[----:B------:R-:W-:Y:S01]  /*35f0*/  HADD2.F32 R179, -RZ, R41.H0_H0 ;  /* 0x20000029ffb37230 */ /* 0x000fe20000004100 */
[----:B------:R-:W-:Y:S01]  /*3600*/  F2FP.F16.E4M3.UNPACK_B R167, R167 ;  /* 0x000000a7ffa7723e */ /* 0x000fe200020006ff */
[----:B------:R-:W-:-:S02]  /*3610*/  HADD2.F32 R177, -RZ, R136.H1_H1 ;  /* 0x30000088ffb17230 */ /* 0x000fc40000004100 */
[----:B------:R-:W-:Y:S02]  /*3620*/  HADD2.F32 R136, -RZ, R136.H0_H0 ;  /* 0x20000088ff887230 */ /* 0x000fe40000004100 */
[----:B------:R-:W-:Y:S02]  /*3630*/  HADD2.F32 R178, -RZ, R178.H1_H1 ;  /* 0x300000b2ffb27230 */ /* 0x000fe40000004100 */
[-C--:B------:R-:W-:Y:S01]  /*3640*/  FMUL.FTZ R181, R177, R180.reuse ;  /* 0x000000b4b1b57220 */ /* 0x080fe20000410000 */
[----:B------:R-:W-:Y:S02]  /*3650*/  HADD2.F32 R41, -RZ, R41.H1_H1 ;  /* 0x30000029ff297230 */ /* 0x000fe40000004100 */
[C---:B------:R-:W-:Y:S01]  /*3660*/  FMUL.FTZ R180, R136.reuse, R180 ;  /* 0x000000b488b47220 */ /* 0x040fe20000410000 */
[----:B------:R-:W-:-:S03]  /*3670*/  FFMA.FTZ R136, R136, R179, -R181 ;  /* 0x000000b388887223 */ /* 0x000fc600000108b5 */
[----:B------:R-:W-:Y:S01]  /*3680*/  FFMA.FTZ R177, R177, R179, R180 ;  /* 0x000000b3b1b17223 */ /* 0x000fe200000100b4 */
[----:B------:R-:W-:Y:S01]  /*3690*/  F2FP.F16.E4M3.UNPACK_B R179, R134.H1 ;  /* 0x00000086ffb3723e */ /* 0x000fe200030006ff */
[----:B------:R-:W-:-:S04]  /*36a0*/  IMAD.MOV.U32 R134, RZ, RZ, R40 ;  /* 0x000000ffff867224 */ /* 0x000fc800078e0028 */
[--C-:B------:R-:W-:Y:S02]  /*36b0*/  HADD2.F32 R40, -RZ, R179.reuse.H1_H1 ;  /* 0x300000b3ff287230 */ /* 0x100fe40000004100 */
[----:B------:R-:W-:-:S03]  /*36c0*/  HADD2.F32 R179, -RZ, R179.H0_H0 ;  /* 0x200000b3ffb37230 */ /* 0x000fc60000004100 */
[CC--:B------:R-:W-:Y:S02]  /*36d0*/  FMUL.FTZ R180, R40.reuse, R178.reuse ;  /* 0x000000b228b47220 */ /* 0x0c0fe40000410000 */
[C---:B------:R-:W-:Y:S02]  /*36e0*/  FMUL.FTZ R181, R179.reuse, R178 ;  /* 0x000000b2b3b57220 */ /* 0x040fe40000410000 */
[-C--:B------:R-:W-:Y:S01]  /*36f0*/  FFMA.FTZ R178, R179, R41.reuse, -R180 ;  /* 0x00000029b3b27223 */ /* 0x080fe200000108b4 */
[----:B------:R-:W-:Y:S02]  /*3700*/  HADD2.F32 R180, -RZ, R167.H1_H1 ;  /* 0x300000a7ffb47230 */ /* 0x000fe40000004100 */
[----:B------:R-:W-:Y:S01]  /*3710*/  FFMA.FTZ R179, R40, R41, R181 ;  /* 0x0000002928b37223 */ /* 0x000fe200000100b5 */
[-C--:B------:R-:W-:Y:S01]  /*3720*/  F2FP.F16.E4M3.UNPACK_B R40, R134.reuse.H1 ;  /* 0x00000086ff28723e */ /* 0x080fe200030006ff */
[----:B------:R-:W-:Y:S01]  /*3730*/  HADD2.F32 R181, -RZ, R176.H1_H1 ;  /* 0x300000b0ffb57230 */ /* 0x000fe20000004100 */
[----:B------:R-:W-:-:S02]  /*3740*/  F2FP.F16.E4M3.UNPACK_B R134, R134 ;  /* 0x00000086ff86723e */ /* 0x000fc400020006ff */
[----:B------:R-:W-:Y:S01]  /*3750*/  F2FP.SATFINITE.E4M3.F32.PACK_AB_MERGE_C R178, R179, R178, RZ ;  /* 0x000000b2b3b2723e */ /* 0x000fe200048070ff */
[--C-:B------:R-:W-:Y:S02]  /*3760*/  HADD2.F32 R41, -RZ, R40.reuse.H1_H1 ;  /* 0x30000028ff297230 */ /* 0x100fe40000004100 */
[----:B------:R-:W-:Y:S01]  /*3770*/  HADD2.F32 R40, -RZ, R40.H0_H0 ;  /* 0x20000028ff287230 */ /* 0x000fe20000004100 */
[----:B------:R-:W-:Y:S01]  /*3780*/  F2FP.SATFINITE.E4M3.F32.PACK_AB_MERGE_C R136, R177, R136, R178 ;  /* 0x00000088b188723e */ /* 0x000fe200048070b2 */
[----:B------:R-:W-:Y:S02]  /*3790*/  HADD2.F32 R179, -RZ, R167.H0_H0 ;  /* 0x200000a7ffb37230 */ /* 0x000fe40000004100 */
[-C--:B------:R-:W-:Y:S01]  /*37a0*/  FMUL.FTZ R183, R41, R181.reuse ;  /* 0x000000b529b77220 */ /* 0x080fe20000410000 */
[----:B------:R-:W-:Y:S01]  /*37b0*/  SHF.R.U32.HI R177, RZ, 0x8, R137 ;  /* 0x00000008ffb17819 */ /* 0x000fe20000011689 */
[----:B------:R-:W-:Y:S01]  /*37c0*/  FMUL.FTZ R182, R40, R181 ;  /* 0x000000b528b67220 */ /* 0x000fe20000410000 */
[----:B------:R-:W-:Y:S01]  /*37d0*/  HADD2.F32 R181, -RZ, R176.H0_H0 ;  /* 0x200000b0ffb57230 */ /* 0x000fe20000004100 */
[----:B------:R-:W-:Y:S01]  /*37e0*/  LOP3.LUT R178, R137, 0xff0000ff, RZ, 0xc0, !PT ;  /* 0xff0000ff89b27812 */ /* 0x000fe200078ec0ff */
[----:B------:R-:W-:-:S02]  /*37f0*/  HADD2.F32 R176, -RZ, R134.H1_H1 ;  /* 0x30000086ffb07230 */ /* 0x000fc40000004100 */
[-C--:B------:R-:W-:Y:S01]  /*3800*/  FFMA.FTZ R40, R40, R180.reuse, -R183 ;  /* 0x000000b428287223 */ /* 0x080fe200000108b7 */
[----:B------:R-:W-:Y:S02]  /*3810*/  HADD2.F32 R134, -RZ, R134.H0_H0 ;  /* 0x20000086ff867230 */ /* 0x000fe40000004100 */
[----:B------:R-:W-:Y:S01]  /*3820*/  FFMA.FTZ R41, R41, R180, R182 ;  /* 0x000000b429297223 */ /* 0x000fe200000100b6 */
[----:B------:R-:W-:Y:S01]  /*3830*/  SHF.R.U32.HI R180, RZ, 0x8, R135 ;  /* 0x00000008ffb47819 */ /* 0x000fe20000011687 */
[-C--:B------:R-:W-:Y:S01]  /*3840*/  FMUL.FTZ R167, R176, R181.reuse ;  /* 0x000000b5b0a77220 */ /* 0x080fe20000410000 */
[C---:B------:R-:W-:Y:S02]  /*3850*/  FMUL.FTZ R181, R134.reuse, R181 ;  /* 0x000000b586b57220 */ /* 0x040fe40000410000 */
[----:B------:R-:W-:Y:S01]  /*3860*/  F2FP.SATFINITE.E4M3.F32.PACK_AB_MERGE_C R40, R41, R40, RZ ;  /* 0x000000282928723e */ /* 0x000fe200048070ff */
[----:B------:R-:W-:Y:S01]  /*3870*/  FFMA.FTZ R167, R134, R179, -R167 ;  /* 0x000000b386a77223 */ /* 0x000fe200000108a7 */
[----:B------:R-:W-:-:S02]  /*3880*/  IMAD.MOV.U32 R41, RZ, RZ, R136 ;  /* 0x000000ffff297224 */ /* 0x000fc400078e0088 */
[----:B------:R-:W-:Y:S01]  /*3890*/  FFMA.FTZ R134, R176, R179, R181 ;  /* 0x000000b3b0867223 */ /* 0x000fe200000100b5 */
[----:B------:R-:W-:Y:S01]  /*38a0*/  SHF.R.U32.HI R179, RZ, 0x10, R137 ;  /* 0x00000010ffb37819 */ /* 0x000fe20000011689 */
[----:B------:R-:W-:Y:S01]  /*38b0*/  IMAD.SHL.U32 R137, R177, 0x100, RZ ;  /* 0x00000100b1897824 */ /* 0x000fe200078e00ff */
[----:B------:R-:W-:Y:S02]  /*38c0*/  SHF.R.U32.HI R181, RZ, 0x10, R135 ;  /* 0x00000010ffb57819 */ /* 0x000fe40000011687 */
[----:B------:R-:W-:Y:S02]  /*38d0*/  LOP3.LUT R176, R135, 0xff0000ff, RZ, 0xc0, !PT ;  /* 0xff0000ff87b07812 */ /* 0x000fe400078ec0ff */
[----:B------:R-:W-:Y:S02]  /*38e0*/  SHF.L.U32 R135, R180, 0x8, RZ ;  /* 0x00000008b4877819 */ /* 0x000fe400000006ff */
[----:B------:R-:W-:Y:S01]  /*38f0*/  LOP3.LUT R178, R178, 0xff00, R137, 0xf8, !PT ;  /* 0x0000ff00b2b27812 */ /* 0x000fe200078ef889 */
[----:B------:R-:W-:Y:S01]  /*3900*/  IMAD.U32 R137, R179, 0x10000, RZ ;  /* 0x00010000b3897824 */ /* 0x000fe200078e00ff */
[----:B------:R-:W-:Y:S01]  /*3910*/  LOP3.LUT R176, R176, 0xff00, R135, 0xf8, !PT ;  /* 0x0000ff00b0b07812 */ /* 0x000fe200078ef887 */
[----:B------:R-:W-:Y:S01]  /*3920*/  IMAD.U32 R135, R181, 0x10000, RZ ;  /* 0x00010000b5877824 */ /* 0x000fe200078e00ff */
[----:B------:R-:W-:-:S02]  /*3930*/  MOV R177, R43 ;  /* 0x0000002b00b17202 */ /* 0x000fc40000000f00 */
[----:B------:R-:W-:Y:S02]  /*3940*/  LOP3.LUT R137, R178, 0xff0000, R137, 0xf8, !PT ;  /* 0x00ff0000b2897812 */ /* 0x000fe400078ef889 */
[----:B------:R-:W-:Y:S02]  /*3950*/  LOP3.LUT R135, R176, 0xff0000, R135, 0xf8, !PT ;  /* 0x00ff0000b0877812 */ /* 0x000fe400078ef887 */
[----:B------:R-:W-:Y:S02]  /*3960*/  F2FP.F16.E4M3.UNPACK_B R43, R177 ;  /* 0x000000b1ff2b723e */ /* 0x000fe400020006ff */
[----:B------:R-:W-:Y:S02]  /*3970*/  F2FP.F16.E4M3.UNPACK_B R181, R137.H1 ;  /* 0x00000089ffb5723e */ /* 0x000fe400030006ff */
[----:B------:R-:W-:Y:S01]  /*3980*/  F2FP.F16.E4M3.UNPACK_B R178, R135.H1 ;  /* 0x00000087ffb2723e */ /* 0x000fe200030006ff */
[----:B------:R-:W-:Y:S01]  /*3990*/  HADD2.F32 R179, -RZ, R43.H1_H1 ;  /* 0x3000002bffb37230 */ /* 0x000fe20000004100 */
[----:B------:R-:W-:Y:S01]  /*39a0*/  F2FP.SATFINITE.E4M3.F32.PACK_AB_MERGE_C R40, R134, R167, R40 ;  /* 0x000000a78628723e */ /* 0x000fe20004807028 */
[----:B------:R-:W-:-:S02]  /*39b0*/  HADD2.F32 R176, -RZ, R181.H0_H0 ;  /* 0x200000b5ffb07230 */ /* 0x000fc40000004100 */
[----:B------:R-:W-:Y:S02]  /*39c0*/  HADD2.F32 R43, -RZ, R43.H0_H0 ;  /* 0x2000002bff2b7230 */ /* 0x000fe40000004100 */
[--C-:B------:R-:W-:Y:S02]  /*39d0*/  HADD2.F32 R180, -RZ, R178.reuse.H0_H0 ;  /* 0x200000b2ffb47230 */ /* 0x100fe40000004100 */
[-C--:B------:R-:W-:Y:S01]  /*39e0*/  FMUL.FTZ R182, R179, R176.reuse ;  /* 0x000000b0b3b67220 */ /* 0x080fe20000410000 */
[----:B------:R-:W-:Y:S02]  /*39f0*/  HADD2.F32 R181, -RZ, R181.H1_H1 ;  /* 0x300000b5ffb57230 */ /* 0x000fe40000004100 */
[C---:B------:R-:W-:Y:S01]  /*3a00*/  FMUL.FTZ R184, R43.reuse, R176 ;  /* 0x000000b02bb87220 */ /* 0x040fe20000410000 */
[----:B------:R-:W-:Y:S02]  /*3a10*/  HADD2.F32 R178, -RZ, R178.H1_H1 ;  /* 0x300000b2ffb27230 */ /* 0x000fe40000004100 */
[-C--:B------:R-:W-:Y:S01]  /*3a20*/  FFMA.FTZ R176, R43, R180.reuse, -R182 ;  /* 0x000000b42bb07223 */ /* 0x080fe200000108b6 */
[----:B------:R-:W-:Y:S01]  /*3a30*/  F2FP.F16.E4M3.UNPACK_B R182, R137 ;  /* 0x00000089ffb6723e */ /* 0x000fe200020006ff */
[----:B------:R-:W-:Y:S01]  /*3a40*/  FFMA.FTZ R43, R179, R180, R184 ;  /* 0x000000b4b32b7223 */ /* 0x000fe200000100b8 */
[----:B------:R-:W-:Y:S01]  /*3a50*/  F2FP.F16.E4M3.UNPACK_B R179, R177.H1 ;  /* 0x000000b1ffb3723e */ /* 0x000fe200030006ff */
[----:B------:R-:W-:Y:S01]  /*3a60*/  IMAD.MOV.U32 R177, RZ, RZ, R42 ;  /* 0x000000ffffb17224 */ /* 0x000fe200078e002a */
[----:B------:R-:W-:Y:S01]  /*3a70*/  F2FP.F16.E4M3.UNPACK_B R137, R135 ;  /* 0x00000087ff89723e */ /* 0x000fe200020006ff */
[----:B------:R-:W-:-:S02]  /*3a80*/  HADD2.F32 R135, -RZ, R182.H1_H1 ;  /* 0x300000b6ff877230 */ /* 0x000fc40000004100 */
[--C-:B------:R-:W-:Y:S02]  /*3a90*/  HADD2.F32 R180, -RZ, R179.reuse.H1_H1 ;  /* 0x300000b3ffb47230 */ /* 0x100fe40000004100 */
[----:B------:R-:W-:Y:S02]  /*3aa0*/  HADD2.F32 R179, -RZ, R179.H0_H0 ;  /* 0x200000b3ffb37230 */ /* 0x000fe40000004100 */
[----:B------:R-:W-:Y:S02]  /*3ab0*/  HADD2.F32 R182, -RZ, R182.H0_H0 ;  /* 0x200000b6ffb67230 */ /* 0x000fe40000004100 */
[-C--:B------:R-:W-:Y:S01]  /*3ac0*/  FMUL.FTZ R42, R180, R181.reuse ;  /* 0x000000b5b42a7220 */ /* 0x080fe20000410000 */
[----:B------:R-:W-:-:S03]  /*3ad0*/  FMUL.FTZ R181, R179, R181 ;  /* 0x000000b5b3b57220 */ /* 0x000fc60000410000 */
[-C--:B------:R-:W-:Y:S01]  /*3ae0*/  FFMA.FTZ R42, R179, R178.reuse, -R42 ;  /* 0x000000b2b32a7223 */ /* 0x080fe2000001082a */
[----:B------:R-:W-:Y:S01]  /*3af0*/  FFMA.FTZ R179, R180, R178, R181 ;  /* 0x000000b2b4b37223 */ /* 0x000fe200000100b5 */
[-C--:B------:R-:W-:Y:S01]  /*3b00*/  F2FP.F16.E4M3.UNPACK_B R178, R177.reuse.H1 ;  /* 0x000000b1ffb2723e */ /* 0x080fe200030006ff */
[--C-:B------:R-:W-:Y:S01]  /*3b10*/  HADD2.F32 R181, -RZ, R137.reuse.H1_H1 ;  /* 0x30000089ffb57230 */ /* 0x100fe20000004100 */
[----:B------:R-:W-:Y:S01]  /*3b20*/  F2FP.F16.E4M3.UNPACK_B R177, R177 ;  /* 0x000000b1ffb1723e */ /* 0x000fe200020006ff */
[----:B------:R-:W-:Y:S01]  /*3b30*/  HADD2.F32 R137, -RZ, R137.H0_H0 ;  /* 0x20000089ff897230 */ /* 0x000fe20000004100 */
[----:B------:R-:W-:Y:S01]  /*3b40*/  F2FP.SATFINITE.E4M3.F32.PACK_AB_MERGE_C R179, R179, R42, RZ ;  /* 0x0000002ab3b3723e */ /* 0x000fe200048070ff */
[--C-:B------:R-:W-:Y:S02]  /*3b50*/  HADD2.F32 R180, -RZ, R178.reuse.H1_H1 ;  /* 0x300000b2ffb47230 */ /* 0x100fe40000004100 */
[----:B------:R-:W-:Y:S01]  /*3b60*/  HADD2.F32 R178, -RZ, R178.H0_H0 ;  /* 0x200000b2ffb27230 */ /* 0x000fe20000004100 */
[----:B------:R-:W-:-:S02]  /*3b70*/  F2FP.SATFINITE.E4M3.F32.PACK_AB_MERGE_C R43, R43, R176, R179 ;  /* 0x000000b02b2b723e */ /* 0x000fc400048070b3 */
[-C--:B------:R-:W-:Y:S02]  /*3b80*/  FMUL.FTZ R183, R180, R135.reuse ;  /* 0x00000087b4b77220 */ /* 0x080fe40000410000 */
[C---:B------:R-:W-:Y:S02]  /*3b90*/  FMUL.FTZ R185, R178.reuse, R135 ;  /* 0x00000087b2b97220 */ /* 0x040fe40000410000 */
[-C--:B------:R-:W-:Y:S02]  /*3ba0*/  FFMA.FTZ R135, R178, R181.reuse, -R183 ;  /* 0x000000b5b2877223 */ /* 0x080fe400000108b7 */
[----:B------:R-:W-:Y:S01]  /*3bb0*/  FFMA.FTZ R178, R180, R181, R185 ;  /* 0x000000b5b4b27223 */ /* 0x000fe200000100b9 */
[--C-:B------:R-:W-:Y:S02]  /*3bc0*/  HADD2.F32 R180, -RZ, R177.reuse.H1_H1 ;  /* 0x300000b1ffb47230 */ /* 0x100fe40000004100 */
[----:B------:R-:W-:Y:S02]  /*3bd0*/  HADD2.F32 R177, -RZ, R177.H0_H0 ;  /* 0x200000b1ffb17230 */ /* 0x000fe40000004100 */
[----:B------:R-:W-:Y:S01]  /*3be0*/  F2FP.SATFINITE.E4M3.F32.PACK_AB_MERGE_C R135, R178, R135, RZ ;  /* 0x00000087b287723e */ /* 0x000fe200048070ff */
[----:B------:R-:W-:-:S02]  /*3bf0*/  FMUL.FTZ R184, R180, R182 ;  /* 0x000000b6b4b87220 */ /* 0x000fc40000410000 */
[C---:B------:R-:W-:Y:S02]  /*3c00*/  FMUL.FTZ R181, R177.reuse, R182 ;  /* 0x000000b6b1b57220 */ /* 0x040fe40000410000 */
[-C--:B------:R-:W-:Y:S02]  /*3c10*/  FFMA.FTZ R184, R177, R137.reuse, -R184 ;  /* 0x00000089b1b87223 */ /* 0x080fe400000108b8 */
[----:B------:R-:W-:-:S05]  /*3c20*/  FFMA.FTZ R181, R180, R137, R181 ;  /* 0x00000089b4b57223 */ /* 0x000fca00000100b5 */
[----:B------:R-:W-:-:S07]  /*3c30*/  F2FP.SATFINITE.E4M3.F32.PACK_AB_MERGE_C R42, R181, R184, R135 ;  /* 0x000000b8b52a723e */ /* 0x000fce0004807087 */
.L_x_494:
[----:B------:R-:W-:Y:S05]  /*3c40*/  BSYNC B3 ;  /* 0x0000000000037941 */ /* 0x000fea0003800000 */
.L_x_493:
[----:B-1----:R4:W-:Y:S02]  /*3c50*/  STG.E.128 desc[UR54][R48.64], R40 ;  /* 0x0000002830007986 */ /* 0x0029e4000c101d36 */
.L_x_492:
[----:B------:R-:W-:Y:S05]  /*3c60*/  BSYNC B2 ;  /* 0x0000000000027941 */ /* 0x000fea0003800000 */
.L_x_491:
[----:B------:R-:W-:Y:S01]  /*3c70*/  ISETP.NE.AND P2, PT, R35, RZ, PT ;  /* 0x000000ff2300720c */ /* 0x000fe20003f45270 */
[----:B------:R-:W-:-:S12]  /*3c80*/  BSSY B2, `(.L_x_495) ;  /* 0x0000072000027945 */ /* 0x000fd80003800000 */
[----:B------:R-:W-:Y:S05]  /*3c90*/  @!P2 BRA `(.L_x_496) ;  /* 0x0000000400c0a947 */ /* 0x000fea0003800000 */
[----:B012-4-:R0:W1:Y:S01]  /*3ca0*/  LDS.128 R40, [R46+0x1a400] ;  /* 0x01a400002e287984 */ /* 0x0170620000000c00 */
[----:B------:R-:W-:Y:S01]  /*3cb0*/  ISETP.GE.AND P2, PT, R171, R131, PT ;  /* 0x00000083ab00720c */ /* 0x000fe20003f46270 */
[----:B------:R-:W-:-:S12]  /*3cc0*/  BSSY B3, `(.L_x_497) ;  /* 0x000006c000037945 */ /* 0x000fd80003800000 */
[----:B0-----:R-:W-:Y:S05]  /*3cd0*/  @P2 BRA `(.L_x_498) ;  /* 0x0000000400a82947 */ /* 0x001fea0003800000 */
[----:B-1----:R-:W-:Y:S01]  /*3ce0*/  IMAD.MOV.U32 R122, RZ, RZ, R41 ;  /* 0x000000ffff7a7224 */ /* 0x002fe200078e0029 */
[----:B------:R-:W-:Y:S02]  /*3cf0*/  F2FP.F16.E4M3.UNPACK_B R135, R166.H1 ;  /* 0x000000a6ff87723e */ /* 0x000fe400030006ff */
[----:B------:R-:W-:Y:S02]  /*3d00*/  F2FP.F16.E4M3.UNPACK_B R136, R165.H1 ;  /* 0x000000a5ff88723e */ /* 0x000fe400030006ff */
[-C--:B------:R-:W-:Y:S01]  /*3d10*/  F2FP.F16.E4M3.UNPACK_B R41, R122.reuse ;  /* 0x0000007aff29723e */ /* 0x080fe200020006ff */
[----:B------:R-:W-:Y:S01]  /*3d20*/  HADD2.F32 R137, -RZ, R135.H0_H0 ;  /* 0x20000087ff897230 */ /* 0x000fe20000004100 */
[----:B------:R-:W-:Y:S01]  /*3d30*/  F2FP.F16.E4M3.UNPACK_B R122, R122.H1 ;  /* 0x0000007aff7a723e */ /* 0x000fe200030006ff */
[----:B------:R-:W-:Y:S01]  /*3d40*/  HADD2.F32 R134, -RZ, R136.H0_H0 ;  /* 0x20000088ff867230 */ /* 0x000fe20000004100 */
[----:B------:R-:W-:Y:S01]  /*3d50*/  F2FP.F16.E4M3.UNPACK_B R166, R166 ;  /* 0x000000a6ffa6723e */ /* 0x000fe200020006ff */
[----:B------:R-:W-:-:S02]  /*3d60*/  HADD2.F32 R94, -RZ, R41.H1_H1 ;  /* 0x30000029ff5e7230 */ /* 0x000fc40000004100 */
[----:B------:R-:W-:Y:S02]  /*3d70*/  HADD2.F32 R41, -RZ, R41.H0_H0 ;  /* 0x20000029ff297230 */ /* 0x000fe40000004100 */
[----:B------:R-:W-:Y:S02]  /*3d80*/  HADD2.F32 R136, -RZ, R136.H1_H1 ;  /* 0x30000088ff887230 */ /* 0x000fe40000004100 */
[CC--:B------:R-:W-:Y:S01]  /*3d90*/  FMUL.FTZ R176, R94.reuse, R137.reuse ;  /* 0x000000895eb07220 */ /* 0x0c0fe20000410000 */
[--C-:B------:R-:W-:Y:S02]  /*3da0*/  HADD2.F32 R167, -RZ, R166.reuse.H1_H1 ;  /* 0x300000a6ffa77230 */ /* 0x100fe40000004100 */
[C---:B------:R-:W-:Y:S01]  /*3db0*/  FMUL.FTZ R137, R41.reuse, R137 ;  /* 0x0000008929897220 */ /* 0x040fe20000410000 */
[----:B------:R-:W-:Y:S02]  /*3dc0*/  HADD2.F32 R166, -RZ, R166.H0_H0 ;  /* 0x200000a6ffa67230 */ /* 0x000fe40000004100 */
[-C--:B------:R-:W-:Y:S01]  /*3dd0*/  FFMA.FTZ R41, R41, R134.reuse, -R176 ;  /* 0x0000008629297223 */ /* 0x080fe200000108b0 */
[----:B------:R-:W-:Y:S01]  /*3de0*/  FFMA.FTZ R94, R94, R134, R137 ;  /* 0x000000865e5e7223 */ /* 0x000fe20000010089 */
[----:B------:R-:W-:Y:S01]  /*3df0*/  MOV R134, R40 ;  /* 0x0000002800867202 */ /* 0x000fe20000000f00 */
[----:B------:R-:W-:-:S02]  /*3e00*/  HADD2.F32 R40, -RZ, R135.H1_H1 ;  /* 0x30000087ff287230 */ /* 0x000fc40000004100 */
[--C-:B------:R-:W-:Y:S02]  /*3e10*/  HADD2.F32 R135, -RZ, R122.reuse.H1_H1 ;  /* 0x3000007aff877230 */ /* 0x100fe40000004100 */
[----:B------:R-:W-:-:S03]  /*3e20*/  HADD2.F32 R122, -RZ, R122.H0_H0 ;  /* 0x2000007aff7a7230 */ /* 0x000fc60000004100 */
[CC--:B------:R-:W-:Y:S02]  /*3e30*/  FMUL.FTZ R137, R135.reuse, R40.reuse ;  /* 0x0000002887897220 */ /* 0x0c0fe40000410000 */
[C---:B------:R-:W-:Y:S02]  /*3e40*/  FMUL.FTZ R176, R122.reuse, R40 ;  /* 0x000000287ab07220 */ /* 0x040fe40000410000 */
[----:B------:R-:W-:Y:S01]  /*3e50*/  FFMA.FTZ R40, R122, R136, -R137 ;  /* 0x000000887a287223 */ /* 0x000fe20000010889 */
[----:B------:R-:W-:Y:S01]  /*3e60*/  F2FP.F16.E4M3.UNPACK_B R122, R134.H1 ;  /* 0x00000086ff7a723e */ /* 0x000fe200030006ff */
[----:B------:R-:W-:Y:S01]  /*3e70*/  FFMA.FTZ R135, R135, R136, R176 ;  /* 0x0000008887877223 */ /* 0x000fe200000100b0 */
[----:B------:R-:W-:Y:S02]  /*3e80*/  F2FP.F16.E4M3.UNPACK_B R136, R165 ;  /* 0x000000a5ff88723e */ /* 0x000fe400020006ff */
[----:B------:R-:W-:Y:S01]  /*3e90*/  F2FP.F16.E4M3.UNPACK_B R134, R134 ;  /* 0x00000086ff86723e */ /* 0x000fe200020006ff */
[--C-:B------:R-:W-:Y:S01]  /*3ea0*/  HADD2.F32 R137, -RZ, R122.reuse.H1_H1 ;  /* 0x3000007aff897230 */ /* 0x100fe20000004100 */
[----:B------:R-:W-:Y:S01]  /*3eb0*/  F2FP.SATFINITE.E4M3.F32.PACK_AB_MERGE_C R40, R135, R40, RZ ;  /* 0x000000288728723e */ /* 0x000fe200048070ff */
[----:B------:R-:W-:-:S02]  /*3ec0*/  HADD2.F32 R122, -RZ, R122.H0_H0 ;  /* 0x2000007aff7a7230 */ /* 0x000fc40000004100 */
[--C-:B------:R-:W-:Y:S02]  /*3ed0*/  HADD2.F32 R165, -RZ, R136.reuse.H1_H1 ;  /* 0x30000088ffa57230 */ /* 0x100fe40000004100 */
[CC--:B------:R-:W-:Y:S01]  /*3ee0*/  FMUL.FTZ R177, R137.reuse, R167.reuse ;  /* 0x000000a789b17220 */ /* 0x0c0fe20000410000 */
[----:B------:R-:W-:Y:S02]  /*3ef0*/  HADD2.F32 R136, -RZ, R136.H0_H0 ;  /* 0x20000088ff887230 */ /* 0x000fe40000004100 */
[----:B------:R-:W-:Y:S01]  /*3f00*/  FMUL.FTZ R176, R122, R167 ;  /* 0x000000a77ab07220 */ /* 0x000fe20000410000 */
[----:B------:R-:W-:Y:S01]  /*3f10*/  F2FP.SATFINITE.E4M3.F32.PACK_AB_MERGE_C R41, R94, R41, R40 ;  /* 0x000000295e29723e */ /* 0x000fe20004807028 */
[-C--:B------:R-:W-:Y:S01]  /*3f20*/  FFMA.FTZ R122, R122, R165.reuse, -R177 ;  /* 0x000000a57a7a7223 */ /* 0x080fe200000108b1 */
[--C-:B------:R-:W-:Y:S01]  /*3f30*/  SHF.R.U32.HI R177, RZ, 0x8, R95.reuse ;  /* 0x00000008ffb17819 */ /* 0x100fe2000001165f */
[----:B------:R-:W-:Y:S01]  /*3f40*/  FFMA.FTZ R137, R137, R165, R176 ;  /* 0x000000a589897223 */ /* 0x000fe200000100b0 */
[--C-:B------:R-:W-:Y:S01]  /*3f50*/  HADD2.F32 R165, -RZ, R134.reuse.H1_H1 ;  /* 0x30000086ffa57230 */ /* 0x100fe20000004100 */
[----:B------:R-:W-:Y:S01]  /*3f60*/  SHF.R.U32.HI R176, RZ, 0x10, R95 ;  /* 0x00000010ffb07819 */ /* 0x000fe2000001165f */
[----:B------:R-:W-:-:S02]  /*3f70*/  HADD2.F32 R134, -RZ, R134.H0_H0 ;  /* 0x20000086ff867230 */ /* 0x000fc40000004100 */
[----:B------:R-:W-:Y:S01]  /*3f80*/  F2FP.SATFINITE.E4M3.F32.PACK_AB_MERGE_C R122, R137, R122, RZ ;  /* 0x0000007a897a723e */ /* 0x000fe200048070ff */
[CC--:B------:R-:W-:Y:S02]  /*3f90*/  FMUL.FTZ R167, R165.reuse, R166.reuse ;  /* 0x000000a6a5a77220 */ /* 0x0c0fe40000410000 */
[C---:B------:R-:W-:Y:S02]  /*3fa0*/  FMUL.FTZ R166, R134.reuse, R166 ;  /* 0x000000a686a67220 */ /* 0x040fe40000410000 */
[-C--:B------:R-:W-:Y:S01]  /*3fb0*/  FFMA.FTZ R134, R134, R136.reuse, -R167 ;  /* 0x0000008886867223 */ /* 0x080fe200000108a7 */
[--C-:B------:R-:W-:Y:S01]  /*3fc0*/  SHF.R.U32.HI R167, RZ, 0x8, R123.reuse ;  /* 0x00000008ffa77819 */ /* 0x100fe2000001167b */
[----:B------:R-:W-:Y:S01]  /*3fd0*/  FFMA.FTZ R165, R165, R136, R166 ;  /* 0x00000088a5a57223 */ /* 0x000fe200000100a6 */
[----:B------:R-:W-:Y:S02]  /*3fe0*/  LOP3.LUT R136, R123, 0xff0000ff, RZ, 0xc0, !PT ;  /* 0xff0000ff7b887812 */ /* 0x000fe400078ec0ff */
[----:B------:R-:W-:Y:S01]  /*3ff0*/  SHF.R.U32.HI R166, RZ, 0x10, R123 ;  /* 0x00000010ffa67819 */ /* 0x000fe2000001167b */
[----:B------:R-:W-:Y:S01]  /*4000*/  IMAD.SHL.U32 R167, R167, 0x100, RZ ;  /* 0x00000100a7a77824 */ /* 0x000fe200078e00ff */
[----:B------:R-:W-:-:S02]  /*4010*/  LOP3.LUT R123, R95, 0xff0000ff, RZ, 0xc0, !PT ;  /* 0xff0000ff5f7b7812 */ /* 0x000fc400078ec0ff */
[----:B------:R-:W-:Y:S01]  /*4020*/  F2FP.SATFINITE.E4M3.F32.PACK_AB_MERGE_C R40, R165, R134, R122 ;  /* 0x00000086a528723e */ /* 0x000fe2000480707a */
[----:B------:R-:W-:Y:S01]  /*4030*/  IMAD.U32 R166, R166, 0x10000, RZ ;  /* 0x00010000a6a67824 */ /* 0x000fe200078e00ff */
[----:B------:R-:W-:Y:S01]  /*4040*/  LOP3.LUT R167, R136, 0xff00, R167, 0xf8, !PT ;  /* 0x0000ff0088a77812 */ /* 0x000fe200078ef8a7 */
[----:B------:R-:W-:-:S05]  /*4050*/  IMAD.SHL.U32 R136, R177, 0x100, RZ ;  /* 0x00000100b1887824 */ /* 0x000fca00078e00ff */
[----:B------:R-:W-:Y:S02]  /*4060*/  LOP3.LUT R95, R123, 0xff00, R136, 0xf8, !PT ;  /* 0x0000ff007b5f7812 */ /* 0x000fe400078ef888 */
[----:B------:R-:W-:Y:S01]  /*4070*/  LOP3.LUT R123, R167, 0xff0000, R166, 0xf8, !PT ;  /* 0x00ff0000a77b7812 */ /* 0x000fe200078ef8a6 */
[----:B------:R-:W-:Y:S01]  /*4080*/  IMAD.MOV.U32 R166, RZ, RZ, R43 ;  /* 0x000000ffffa67224 */ /* 0x000fe200078e002b */
[----:B------:R-:W-:Y:S02]  /*4090*/  SHF.L.U32 R136, R176, 0x10, RZ ;  /* 0x00000010b0887819 */ /* 0x000fe400000006ff */
[----:B------:R-:W-:Y:S02]  /*40a0*/  F2FP.F16.E4M3.UNPACK_B R176, R123.H1 ;  /* 0x0000007bffb0723e */ /* 0x000fe400030006ff */
[----:B------:R-:W-:Y:S02]  /*40b0*/  F2FP.F16.E4M3.UNPACK_B R43, R166 ;  /* 0x000000a6ff2b723e */ /* 0x000fe400020006ff */
[----:B------:R-:W-:Y:S01]  /*40c0*/  LOP3.LUT R95, R95, 0xff0000, R136, 0xf8, !PT ;  /* 0x00ff00005f5f7812 */ /* 0x000fe200078ef888 */
[----:B------:R-:W-:-:S02]  /*40d0*/  HADD2.F32 R178, -RZ, R176.H0_H0 ;  /* 0x200000b0ffb27230 */ /* 0x000fc40000004100 */
[--C-:B------:R-:W-:Y:S01]  /*40e0*/  HADD2.F32 R136, -RZ, R43.reuse.H1_H1 ;  /* 0x3000002bff887230 */ /* 0x100fe20000004100 */
[----:B------:R-:W-:Y:S01]  /*40f0*/  F2FP.F16.E4M3.UNPACK_B R177, R95.H1 ;  /* 0x0000005fffb1723e */ /* 0x000fe200030006ff */
[----:B------:R-:W-:-:S03]  /*4100*/  HADD2.F32 R43, -RZ, R43.H0_H0 ;  /* 0x2000002bff2b7230 */ /* 0x000fc60000004100 */
[CC--:B------:R-:W-:Y:S01]  /*4110*/  FMUL.FTZ R180, R136.reuse, R178.reuse ;  /* 0x000000b288b47220 */ /* 0x0c0fe20000410000 */
[--C-:B------:R-:W-:Y:S02]  /*4120*/  HADD2.F32 R167, -RZ, R177.reuse.H0_H0 ;  /* 0x200000b1ffa77230 */ /* 0x100fe40000004100 */
[C---:B------:R-:W-:Y:S01]  /*4130*/  FMUL.FTZ R179, R43.reuse, R178 ;  /* 0x000000b22bb37220 */ /* 0x040fe20000410000 */
[----:B------:R-:W-:Y:S02]  /*4140*/  HADD2.F32 R177, -RZ, R177.H1_H1 ;  /* 0x300000b1ffb17230 */ /* 0x000fe40000004100 */
[-C--:B------:R-:W-:Y:S01]  /*4150*/  FFMA.FTZ R43, R43, R167.reuse, -R180 ;  /* 0x000000a72b2b7223 */ /* 0x080fe200000108b4 */
[----:B------:R-:W-:Y:S01]  /*4160*/  FFMA.FTZ R136, R136, R167, R179 ;  /* 0x000000a788887223 */ /* 0x000fe200000100b3 */
[----:B------:R-:W-:Y:S01]  /*4170*/  F2FP.F16.E4M3.UNPACK_B R167, R166.H1 ;  /* 0x000000a6ffa7723e */ /* 0x000fe200030006ff */
[----:B------:R-:W-:Y:S02]  /*4180*/  IMAD.MOV.U32 R166, RZ, RZ, R42 ;  /* 0x000000ffffa67224 */ /* 0x000fe400078e002a */
[----:B------:R-:W-:-:S02]  /*4190*/  HADD2.F32 R42, -RZ, R176.H1_H1 ;  /* 0x300000b0ff2a7230 */ /* 0x000fc40000004100 */
[--C-:B------:R-:W-:Y:S02]  /*41a0*/  HADD2.F32 R176, -RZ, R167.reuse.H1_H1 ;  /* 0x300000a7ffb07230 */ /* 0x100fe40000004100 */
[----:B------:R-:W-:-:S03]  /*41b0*/  HADD2.F32 R167, -RZ, R167.H0_H0 ;  /* 0x200000a7ffa77230 */ /* 0x000fc60000004100 */
[CC--:B------:R-:W-:Y:S02]  /*41c0*/  FMUL.FTZ R178, R176.reuse, R42.reuse ;  /* 0x0000002ab0b27220 */ /* 0x0c0fe40000410000 */
[C---:B------:R-:W-:Y:S02]  /*41d0*/  FMUL.FTZ R179, R167.reuse, R42 ;  /* 0x0000002aa7b37220 */ /* 0x040fe40000410000 */
[-C--:B------:R-:W-:Y:S02]  /*41e0*/  FFMA.FTZ R42, R167, R177.reuse, -R178 ;  /* 0x000000b1a72a7223 */ /* 0x080fe400000108b2 */
[----:B------:R-:W-:Y:S01]  /*41f0*/  FFMA.FTZ R167, R176, R177, R179 ;  /* 0x000000b1b0a77223 */ /* 0x000fe200000100b3 */
[----:B------:R-:W-:Y:S02]  /*4200*/  F2FP.F16.E4M3.UNPACK_B R179, R123 ;  /* 0x0000007bffb3723e */ /* 0x000fe400020006ff */
[-C--:B------:R-:W-:Y:S02]  /*4210*/  F2FP.F16.E4M3.UNPACK_B R123, R166.reuse.H1 ;  /* 0x000000a6ff7b723e */ /* 0x080fe400030006ff */
[----:B------:R-:W-:Y:S01]  /*4220*/  F2FP.F16.E4M3.UNPACK_B R177, R95 ;  /* 0x0000005fffb1723e */ /* 0x000fe200020006ff */
[----:B------:R-:W-:Y:S01]  /*4230*/  HADD2.F32 R95, -RZ, R179.H1_H1 ;  /* 0x300000b3ff5f7230 */ /* 0x000fe20000004100 */
[----:B------:R-:W-:Y:S01]  /*4240*/  F2FP.F16.E4M3.UNPACK_B R166, R166 ;  /* 0x000000a6ffa6723e */ /* 0x000fe200020006ff */
[--C-:B------:R-:W-:Y:S01]  /*4250*/  HADD2.F32 R176, -RZ, R123.reuse.H1_H1 ;  /* 0x3000007bffb07230 */ /* 0x100fe20000004100 */
[----:B------:R-:W-:Y:S01]  /*4260*/  F2FP.SATFINITE.E4M3.F32.PACK_AB_MERGE_C R167, R167, R42, RZ ;  /* 0x0000002aa7a7723e */ /* 0x000fe200048070ff */
[----:B------:R-:W-:-:S02]  /*4270*/  HADD2.F32 R123, -RZ, R123.H0_H0 ;  /* 0x2000007bff7b7230 */ /* 0x000fc40000004100 */
[----:B------:R-:W-:Y:S02]  /*4280*/  HADD2.F32 R178, -RZ, R177.H1_H1 ;  /* 0x300000b1ffb27230 */ /* 0x000fe40000004100 */
[CC--:B------:R-:W-:Y:S01]  /*4290*/  FMUL.FTZ R180, R176.reuse, R95.reuse ;  /* 0x0000005fb0b47220 */ /* 0x0c0fe20000410000 */
[----:B------:R-:W-:Y:S02]  /*42a0*/  HADD2.F32 R179, -RZ, R179.H0_H0 ;  /* 0x200000b3ffb37230 */ /* 0x000fe40000004100 */
[C---:B------:R-:W-:Y:S01]  /*42b0*/  FMUL.FTZ R181, R123.reuse, R95 ;  /* 0x0000005f7bb57220 */ /* 0x040fe20000410000 */
[----:B------:R-:W-:Y:S02]  /*42c0*/  HADD2.F32 R177, -RZ, R177.H0_H0 ;  /* 0x200000b1ffb17230 */ /* 0x000fe40000004100 */
[-C--:B------:R-:W-:Y:S01]  /*42d0*/  FFMA.FTZ R95, R123, R178.reuse, -R180 ;  /* 0x000000b27b5f7223 */ /* 0x080fe200000108b4 */
[--C-:B------:R-:W-:Y:S02]  /*42e0*/  HADD2.F32 R123, -RZ, R166.reuse.H1_H1 ;  /* 0x300000a6ff7b7230 */ /* 0x100fe40000004100 */
[----:B------:R-:W-:Y:S01]  /*42f0*/  FFMA.FTZ R178, R176, R178, R181 ;  /* 0x000000b2b0b27223 */ /* 0x000fe200000100b5 */
[----:B------:R-:W-:Y:S01]  /*4300*/  HADD2.F32 R166, -RZ, R166.H0_H0 ;  /* 0x200000a6ffa67230 */ /* 0x000fe20000004100 */
[----:B------:R-:W-:Y:S01]  /*4310*/  F2FP.SATFINITE.E4M3.F32.PACK_AB_MERGE_C R43, R136, R43, R167 ;  /* 0x0000002b882b723e */ /* 0x000fe200048070a7 */
[----:B------:R-:W-:-:S02]  /*4320*/  FMUL.FTZ R181, R123, R179 ;  /* 0x000000b37bb57220 */ /* 0x000fc40000410000 */
[----:B------:R-:W-:Y:S01]  /*4330*/  F2FP.SATFINITE.E4M3.F32.PACK_AB_MERGE_C R95, R178, R95, RZ ;  /* 0x0000005fb25f723e */ /* 0x000fe200048070ff */
[C---:B------:R-:W-:Y:S01]  /*4340*/  FMUL.FTZ R176, R166.reuse, R179 ;  /* 0x000000b3a6b07220 */ /* 0x040fe20000410000 */
[----:B------:R-:W-:-:S03]  /*4350*/  FFMA.FTZ R181, R166, R177, -R181 ;  /* 0x000000b1a6b57223 */ /* 0x000fc600000108b5 */
[----:B------:R-:W-:-:S05]  /*4360*/  FFMA.FTZ R176, R123, R177, R176 ;  /* 0x000000b17bb07223 */ /* 0x000fca00000100b0 */
[----:B------:R-:W-:-:S07]  /*4370*/  F2FP.SATFINITE.E4M3.F32.PACK_AB_MERGE_C R42, R176, R181, R95 ;  /* 0x000000b5b02a723e */ /* 0x000fce000480705f */
.L_x_498:
[----:B------:R-:W-:Y:S05]  /*4380*/  BSYNC B3 ;  /* 0x0000000000037941 */ /* 0x000fea0003800000 */
.L_x_497:
[----:B-1----:R0:W-:Y:S02]  /*4390*/  STG.E.128 desc[UR54][R48.64+0x20], R40 ;  /* 0x0000202830007986 */ /* 0x0021e4000c101d36 */
.L_x_496:
[----:B------:R-:W-:Y:S05]  /*43a0*/  BSYNC B2 ;  /* 0x0000000000027941 */ /* 0x000fea0003800000 */
.L_x_495:
[----:B------:R-:W-:Y:S01]  /*43b0*/  ISETP.NE.AND P2, PT, R36, RZ, PT ;  /* 0x000000ff2400720c */ /* 0x000fe20003f45270 */
[----:B------:R-:W-:-:S12]  /*43c0*/  BSSY B2, `(.L_x_499) ;  /* 0x000006f000027945 */ /* 0x000fd80003800000 */
[----:B------:R-:W-:Y:S05]  /*43d0*/  @!P2 BRA `(.L_x_500) ;  /* 0x0000000400b4a947 */ /* 0x000fea0003800000 */
[----:B012-4-:R0:W1:Y:S01]  /*43e0*/  LDS.128 R40, [R47+0x1cc00] ;  /* 0x01cc00002f287984 */ /* 0x0170620000000c00 */
[----:B------:R-:W-:Y:S01]  /*43f0*/  ISETP.GE.AND P2, PT, R170, R131, PT ;  /* 0x00000083aa00720c */ /* 0x000fe20003f46270 */
[----:B------:R-:W-:-:S12]  /*4400*/  BSSY B3, `(.L_x_501) ;  /* 0x0000069000037945 */ /* 0x000fd80003800000 */
[----:B0-----:R-:W-:Y:S05]  /*4410*/  @P2 BRA `(.L_x_502) ;  /* 0x00000004009c2947 */ /* 0x001fea0003800000 */
[----:B------:R-:W-:Y:S02]  /*4420*/  SHF.R.U32.HI R86, RZ, 0x8, R87 ;  /* 0x00000008ff567819 */ /* 0x000fe40000011657 */
[----:B------:R-:W-:Y:S02]  /*4430*/  SHF.R.U32.HI R92, RZ, 0x8, R93 ;  /* 0x00000008ff5c7819 */ /* 0x000fe4000001165d */
[----:B------:R-:W-:Y:S01]  /*4440*/  SHF.R.U32.HI R123, RZ, 0x10, R87 ;  /* 0x00000010ff7b7819 */ /* 0x000fe20000011657 */
[----:B------:R-:W-:Y:S01]  /*4450*/  IMAD.SHL.U32 R86, R86, 0x100, RZ ;  /* 0x0000010056567824 */ /* 0x000fe200078e00ff */
[----:B------:R-:W-:Y:S02]  /*4460*/  LOP3.LUT R87, R87, 0xff0000ff, RZ, 0xc0, !PT ;  /* 0xff0000ff57577812 */ /* 0x000fe400078ec0ff */
[----:B------:R-:W-:Y:S02]  /*4470*/  SHF.R.U32.HI R95, RZ, 0x10, R93 ;  /* 0x00000010ff5f7819 */ /* 0x000fe4000001165d */
[----:B------:R-:W-:-:S02]  /*4480*/  LOP3.LUT R94, R93, 0xff0000ff, RZ, 0xc0, !PT ;  /* 0xff0000ff5d5e7812 */ /* 0x000fc400078ec0ff */
[----:B------:R-:W-:Y:S01]  /*4490*/  SHF.L.U32 R93, R92, 0x8, RZ ;  /* 0x000000085c5d7819 */ /* 0x000fe200000006ff */
[----:B-1----:R-:W-:Y:S01]  /*44a0*/  IMAD.MOV.U32 R92, RZ, RZ, R40 ;  /* 0x000000ffff5c7224 */ /* 0x002fe200078e0028 */
[----:B------:R-:W-:Y:S01]  /*44b0*/  LOP3.LUT R87, R87, 0xff00, R86, 0xf8, !PT ;  /* 0x0000ff0057577812 */ /* 0x000fe200078ef856 */
[----:B------:R-:W-:Y:S01]  /*44c0*/  IMAD.U32 R86, R123, 0x10000, RZ ;  /* 0x000100007b567824 */ /* 0x000fe200078e00ff */
[----:B------:R-:W-:Y:S01]  /*44d0*/  LOP3.LUT R122, R94, 0xff00, R93, 0xf8, !PT ;  /* 0x0000ff005e7a7812 */ /* 0x000fe200078ef85d */
[----:B------:R-:W-:Y:S01]  /*44e0*/  IMAD.U32 R93, R95, 0x10000, RZ ;  /* 0x000100005f5d7824 */ /* 0x000fe200078e00ff */
[----:B------:R-:W-:Y:S02]  /*44f0*/  F2FP.F16.E4M3.UNPACK_B R94, R162.H1 ;  /* 0x000000a2ff5e723e */ /* 0x000fe400030006ff */
[----:B------:R-:W-:Y:S02]  /*4500*/  F2FP.F16.E4M3.UNPACK_B R40, R41 ;  /* 0x00000029ff28723e */ /* 0x000fe400020006ff */
[----:B------:R-:W-:Y:S01]  /*4510*/  LOP3.LUT R86, R87, 0xff0000, R86, 0xf8, !PT ;  /* 0x00ff000057567812 */ /* 0x000fe200078ef856 */
[----:B------:R-:W-:Y:S01]  /*4520*/  HADD2.F32 R134, -RZ, R94.H0_H0 ;  /* 0x2000005eff867230 */ /* 0x000fe20000004100 */
[----:B------:R-:W-:Y:S01]  /*4530*/  LOP3.LUT R87, R122, 0xff0000, R93, 0xf8, !PT ;  /* 0x00ff00007a577812 */ /* 0x000fe200078ef85d */
[--C-:B------:R-:W-:Y:S01]  /*4540*/  HADD2.F32 R93, -RZ, R40.reuse.H1_H1 ;  /* 0x30000028ff5d7230 */ /* 0x100fe20000004100 */
[----:B------:R-:W-:Y:S01]  /*4550*/  F2FP.F16.E4M3.UNPACK_B R122, R161.H1 ;  /* 0x000000a1ff7a723e */ /* 0x000fe200030006ff */
[----:B------:R-:W-:Y:S01]  /*4560*/  HADD2.F32 R40, -RZ, R40.H0_H0 ;  /* 0x20000028ff287230 */ /* 0x000fe20000004100 */
[----:B------:R-:W-:Y:S01]  /*4570*/  F2FP.F16.E4M3.UNPACK_B R41, R41.H1 ;  /* 0x00000029ff29723e */ /* 0x000fe200030006ff */
[----:B------:R-:W-:-:S02]  /*4580*/  HADD2.F32 R135, -RZ, R94.H1_H1 ;  /* 0x3000005eff877230 */ /* 0x000fc40000004100 */
[CC--:B------:R-:W-:Y:S01]  /*4590*/  FMUL.FTZ R137, R93.reuse, R134.reuse ;  /* 0x000000865d897220 */ /* 0x0c0fe20000410000 */
[--C-:B------:R-:W-:Y:S02]  /*45a0*/  HADD2.F32 R123, -RZ, R122.reuse.H0_H0 ;  /* 0x2000007aff7b7230 */ /* 0x100fe40000004100 */
[C---:B------:R-:W-:Y:S01]  /*45b0*/  FMUL.FTZ R134, R40.reuse, R134 ;  /* 0x0000008628867220 */ /* 0x040fe20000410000 */
[--C-:B------:R-:W-:Y:S01]  /*45c0*/  HADD2.F32 R95, -RZ, R41.reuse.H1_H1 ;  /* 0x30000029ff5f7230 */ /* 0x100fe20000004100 */
[----:B------:R-:W-:Y:S01]  /*45d0*/  F2FP.F16.E4M3.UNPACK_B R162, R162 ;  /* 0x000000a2ffa2723e */ /* 0x000fe200020006ff */
[----:B------:R-:W-:Y:S02]  /*45e0*/  HADD2.F32 R94, -RZ, R41.H0_H0 ;  /* 0x20000029ff5e7230 */ /* 0x000fe40000004100 */
[-C--:B------:R-:W-:Y:S01]  /*45f0*/  FFMA.FTZ R40, R40, R123.reuse, -R137 ;  /* 0x0000007b28287223 */ /* 0x080fe20000010889 */
[----:B------:R-:W-:Y:S02]  /*4600*/  HADD2.F32 R122, -RZ, R122.H1_H1 ;  /* 0x3000007aff7a7230 */ /* 0x000fe40000004100 */
[----:B------:R-:W-:Y:S01]  /*4610*/  FFMA.FTZ R41, R93, R123, R134 ;  /* 0x0000007b5d297223 */ /* 0x000fe20000010086 */
[-C--:B------:R-:W-:Y:S01]  /*4620*/  FMUL.FTZ R137, R95, R135.reuse ;  /* 0x000000875f897220 */ /* 0x080fe20000410000 */
[----:B------:R-:W-:Y:S01]  /*4630*/  FMUL.FTZ R136, R94, R135 ;  /* 0x000000875e887220 */ /* 0x000fe20000410000 */
[----:B------:R-:W-:Y:S01]  /*4640*/  F2FP.F16.E4M3.UNPACK_B R93, R92.H1 ;  /* 0x0000005cff5d723e */ /* 0x000fe200030006ff */
[----:B------:R-:W-:-:S02]  /*4650*/  HADD2.F32 R135, -RZ, R162.H1_H1 ;  /* 0x300000a2ff877230 */ /* 0x000fc40000004100 */
[-C--:B------:R-:W-:Y:S01]  /*4660*/  FFMA.FTZ R165, R94, R122.reuse, -R137 ;  /* 0x0000007a5ea57223 */ /* 0x080fe20000010889 */
[----:B------:R-:W-:Y:S01]  /*4670*/  FFMA.FTZ R166, R95, R122, R136 ;  /* 0x0000007a5fa67223 */ /* 0x000fe20000010088 */
[----:B------:R-:W-:Y:S01]  /*4680*/  F2FP.F16.E4M3.UNPACK_B R92, R92 ;  /* 0x0000005cff5c723e */ /* 0x000fe200020006ff */
[--C-:B------:R-:W-:Y:S01]  /*4690*/  HADD2.F32 R122, -RZ, R93.reuse.H1_H1 ;  /* 0x3000005dff7a7230 */ /* 0x100fe20000004100 */
[----:B------:R-:W-:Y:S01]  /*46a0*/  F2FP.F16.E4M3.UNPACK_B R161, R161 ;  /* 0x000000a1ffa1723e */ /* 0x000fe200020006ff */
[----:B------:R-:W-:Y:S02]  /*46b0*/  HADD2.F32 R94, -RZ, R93.H0_H0 ;  /* 0x2000005dff5e7230 */ /* 0x000fe40000004100 */
[----:B------:R-:W-:Y:S02]  /*46c0*/  HADD2.F32 R162, -RZ, R162.H0_H0 ;  /* 0x200000a2ffa27230 */ /* 0x000fe40000004100 */
[----:B------:R-:W-:Y:S01]  /*46d0*/  FMUL.FTZ R137, R122, R135 ;  /* 0x000000877a897220 */ /* 0x000fe20000410000 */
[----:B------:R-:W-:-:S02]  /*46e0*/  HADD2.F32 R95, -RZ, R92.H1_H1 ;  /* 0x3000005cff5f7230 */ /* 0x000fc40000004100 */
[C---:B------:R-:W-:Y:S01]  /*46f0*/  FMUL.FTZ R135, R94.reuse, R135 ;  /* 0x000000875e877220 */ /* 0x040fe20000410000 */
[--C-:B------:R-:W-:Y:S02]  /*4700*/  HADD2.F32 R123, -RZ, R161.reuse.H1_H1 ;  /* 0x300000a1ff7b7230 */ /* 0x100fe40000004100 */
[----:B------:R-:W-:Y:S02]  /*4710*/  HADD2.F32 R93, -RZ, R92.H0_H0 ;  /* 0x2000005cff5d7230 */ /* 0x000fe40000004100 */
[-C--:B------:R-:W-:Y:S01]  /*4720*/  FMUL.FTZ R92, R95, R162.reuse ;  /* 0x000000a25f5c7220 */ /* 0x080fe20000410000 */
[----:B------:R-:W-:Y:S02]  /*4730*/  HADD2.F32 R134, -RZ, R161.H0_H0 ;  /* 0x200000a1ff867230 */ /* 0x000fe40000004100 */
[-C--:B------:R-:W-:Y:S01]  /*4740*/  FFMA.FTZ R137, R94, R123.reuse, -R137 ;  /* 0x0000007b5e897223 */ /* 0x080fe20000010889 */
[----:B------:R-:W-:Y:S01]  /*4750*/  FFMA.FTZ R136, R122, R123, R135 ;  /* 0x0000007b7a887223 */ /* 0x000fe20000010087 */
[----:B------:R-:W-:Y:S01]  /*4760*/  F2FP.F16.E4M3.UNPACK_B R122, R43.H1 ;  /* 0x0000002bff7a723e */ /* 0x000fe200030006ff */
[C---:B------:R-:W-:Y:S01]  /*4770*/  FMUL.FTZ R162, R93.reuse, R162 ;  /* 0x000000a25da27220 */ /* 0x040fe20000410000 */
[----:B------:R-:W-:Y:S01]  /*4780*/  F2FP.F16.E4M3.UNPACK_B R135, R87.H1 ;  /* 0x00000057ff87723e */ /* 0x000fe200030006ff */
[-C--:B------:R-:W-:Y:S01]  /*4790*/  FFMA.FTZ R92, R93, R134.reuse, -R92 ;  /* 0x000000865d5c7223 */ /* 0x080fe2000001085c */
[----:B------:R-:W-:Y:S01]  /*47a0*/  F2FP.SATFINITE.E4M3.F32.PACK_AB_MERGE_C R93, R136, R137, RZ ;  /* 0x00000089885d723e */ /* 0x000fe200048070ff */
[----:B------:R-:W-:Y:S01]  /*47b0*/  FFMA.FTZ R95, R95, R134, R162 ;  /* 0x000000865f5f7223 */ /* 0x000fe200000100a2 */
[--C-:B------:R-:W-:Y:S01]  /*47c0*/  HADD2.F32 R137, -RZ, R122.reuse.H0_H0 ;  /* 0x2000007aff897230 */ /* 0x100fe20000004100 */
[----:B------:R-:W-:Y:S01]  /*47d0*/  F2FP.F16.E4M3.UNPACK_B R123, R42.H1 ;  /* 0x0000002aff7b723e */ /* 0x000fe200030006ff */
[----:B------:R-:W-:Y:S01]  /*47e0*/  HADD2.F32 R161, -RZ, R122.H1_H1 ;  /* 0x3000007affa17230 */ /* 0x000fe20000004100 */
[-C--:B------:R-:W-:Y:S01]  /*47f0*/  F2FP.F16.E4M3.UNPACK_B R122, R86.reuse.H1 ;  /* 0x00000056ff7a723e */ /* 0x080fe200030006ff */
[----:B------:R-:W-:Y:S01]  /*4800*/  HADD2.F32 R162, -RZ, R135.H1_H1 ;  /* 0x30000087ffa27230 */ /* 0x000fe20000004100 */
[----:B------:R-:W-:Y:S01]  /*4810*/  F2FP.F16.E4M3.UNPACK_B R134, R87 ;  /* 0x00000057ff86723e */ /* 0x000fe200020006ff */
[----:B------:R-:W-:Y:S01]  /*4820*/  HADD2.F32 R136, -RZ, R123.H1_H1 ;  /* 0x3000007bff887230 */ /* 0x000fe20000004100 */
[----:B------:R-:W-:Y:S01]  /*4830*/  F2FP.SATFINITE.E4M3.F32.PACK_AB_MERGE_C R94, R166, R165, RZ ;  /* 0x000000a5a65e723e */ /* 0x000fe200048070ff */
[----:B------:R-:W-:Y:S01]  /*4840*/  HADD2.F32 R166, -RZ, R122.H1_H1 ;  /* 0x3000007affa67230 */ /* 0x000fe20000004100 */
[----:B------:R-:W-:Y:S01]  /*4850*/  F2FP.F16.E4M3.UNPACK_B R87, R86 ;  /* 0x00000056ff57723e */ /* 0x000fe200020006ff */
[----:B------:R-:W-:-:S02]  /*4860*/  HADD2.F32 R165, -RZ, R134.H1_H1 ;  /* 0x30000086ffa57230 */ /* 0x000fc40000004100 */
[-C--:B------:R-:W-:Y:S01]  /*4870*/  FMUL.FTZ R86, R161, R162.reuse ;  /* 0x000000a2a1567220 */ /* 0x080fe20000410000 */
[----:B------:R-:W-:Y:S02]  /*4880*/  HADD2.F32 R123, -RZ, R123.H0_H0 ;  /* 0x2000007bff7b7230 */ /* 0x000fe40000004100 */
[C---:B------:R-:W-:Y:S01]  /*4890*/  FMUL.FTZ R178, R137.reuse, R162 ;  /* 0x000000a289b27220 */ /* 0x040fe20000410000 */
[----:B------:R-:W-:Y:S02]  /*48a0*/  HADD2.F32 R162, -RZ, R87.H1_H1 ;  /* 0x30000057ffa27230 */ /* 0x000fe40000004100 */
[----:B------:R-:W-:Y:S01]  /*48b0*/  FFMA.FTZ R86, R137, R166, -R86 ;  /* 0x000000a689567223 */ /* 0x000fe20000010856 */
[----:B------:R-:W-:Y:S01]  /*48c0*/  FMUL.FTZ R176, R136, R165 ;  /* 0x000000a588b07220 */ /* 0x000fe20000410000 */
[----:B------:R-:W-:Y:S01]  /*48d0*/  F2FP.F16.E4M3.UNPACK_B R137, R43 ;  /* 0x0000002bff89723e */ /* 0x000fe200020006ff */
[----:B------:R-:W-:Y:S01]  /*48e0*/  FMUL.FTZ R165, R123, R165 ;  /* 0x000000a57ba57220 */ /* 0x000fe20000410000 */
[----:B------:R-:W-:Y:S01]  /*48f0*/  F2FP.F16.E4M3.UNPACK_B R42, R42 ;  /* 0x0000002aff2a723e */ /* 0x000fe200020006ff */
[----:B------:R-:W-:Y:S01]  /*4900*/  FFMA.FTZ R43, R161, R166, R178 ;  /* 0x000000a6a12b7223 */ /* 0x000fe200000100b2 */
[----:B------:R-:W-:-:S02]  /*4910*/  HADD2.F32 R161, -RZ, R135.H0_H0 ;  /* 0x20000087ffa17230 */ /* 0x000fc40000004100 */
[-C--:B------:R-:W-:Y:S01]  /*4920*/  FFMA.FTZ R166, R136, R162.reuse, R165 ;  /* 0x000000a288a67223 */ /* 0x080fe200000100a5 */
[--C-:B------:R-:W-:Y:S02]  /*4930*/  HADD2.F32 R136, -RZ, R137.reuse.H0_H0 ;  /* 0x20000089ff887230 */ /* 0x100fe40000004100 */
[----:B------:R-:W-:Y:S01]  /*4940*/  FFMA.FTZ R123, R123, R162, -R176 ;  /* 0x000000a27b7b7223 */ /* 0x000fe200000108b0 */
[----:B------:R-:W-:Y:S01]  /*4950*/  HADD2.F32 R137, -RZ, R137.H1_H1 ;  /* 0x30000089ff897230 */ /* 0x000fe20000004100 */
[----:B------:R-:W-:Y:S01]  /*4960*/  F2FP.SATFINITE.E4M3.F32.PACK_AB_MERGE_C R43, R43, R86, RZ ;  /* 0x000000562b2b723e */ /* 0x000fe200048070ff */
[--C-:B------:R-:W-:Y:S02]  /*4970*/  HADD2.F32 R135, -RZ, R42.reuse.H0_H0 ;  /* 0x2000002aff877230 */ /* 0x100fe40000004100 */
[-C--:B------:R-:W-:Y:S01]  /*4980*/  FMUL.FTZ R176, R136, R161.reuse ;  /* 0x000000a188b07220 */ /* 0x080fe20000410000 */
[----:B------:R-:W-:Y:S02]  /*4990*/  HADD2.F32 R42, -RZ, R42.H1_H1 ;  /* 0x3000002aff2a7230 */ /* 0x000fe40000004100 */
[----:B------:R-:W-:Y:S01]  /*49a0*/  FMUL.FTZ R165, R137, R161 ;  /* 0x000000a189a57220 */ /* 0x000fe20000410000 */
[----:B------:R-:W-:Y:S01]  /*49b0*/  HADD2.F32 R134, -RZ, R134.H0_H0 ;  /* 0x20000086ff867230 */ /* 0x000fe20000004100 */
[----:B------:R-:W-:Y:S01]  /*49c0*/  F2FP.SATFINITE.E4M3.F32.PACK_AB_MERGE_C R123, R166, R123, RZ ;  /* 0x0000007ba67b723e */ /* 0x000fe200048070ff */
[----:B------:R-:W-:Y:S01]  /*49d0*/  HADD2.F32 R122, -RZ, R122.H0_H0 ;  /* 0x2000007aff7a7230 */ /* 0x000fe20000004100 */
[----:B------:R-:W-:Y:S01]  /*49e0*/  F2FP.SATFINITE.E4M3.F32.PACK_AB_MERGE_C R41, R41, R40, R94 ;  /* 0x000000282929723e */ /* 0x000fe2000480705e */
[----:B------:R-:W-:-:S02]  /*49f0*/  HADD2.F32 R87, -RZ, R87.H0_H0 ;  /* 0x20000057ff577230 */ /* 0x000fc40000004100 */
[-C--:B------:R-:W-:Y:S01]  /*4a00*/  FMUL.FTZ R162, R42, R134.reuse ;  /* 0x000000862aa27220 */ /* 0x080fe20000410000 */
[----:B------:R-:W-:Y:S01]  /*4a10*/  FMUL.FTZ R161, R135, R134 ;  /* 0x0000008687a17220 */ /* 0x000fe20000410000 */
[-C--:B------:R-:W-:Y:S01]  /*4a20*/  FFMA.FTZ R165, R136, R122.reuse, -R165 ;  /* 0x0000007a88a57223 */ /* 0x080fe200000108a5 */
[----:B------:R-:W-:Y:S01]  /*4a30*/  FFMA.FTZ R176, R137, R122, R176 ;  /* 0x0000007a89b07223 */ /* 0x000fe200000100b0 */
[-C--:B------:R-:W-:Y:S01]  /*4a40*/  FFMA.FTZ R162, R135, R87.reuse, -R162 ;  /* 0x0000005787a27223 */ /* 0x080fe200000108a2 */
[----:B------:R-:W-:Y:S01]  /*4a50*/  FFMA.FTZ R161, R42, R87, R161 ;  /* 0x000000572aa17223 */ /* 0x000fe200000100a1 */
[----:B------:R-:W-:Y:S02]  /*4a60*/  F2FP.SATFINITE.E4M3.F32.PACK_AB_MERGE_C R40, R95, R92, R93 ;  /* 0x0000005c5f28723e */ /* 0x000fe4000480705d */
[----:B------:R-:W-:Y:S02]  /*4a70*/  F2FP.SATFINITE.E4M3.F32.PACK_AB_MERGE_C R43, R176, R165, R43 ;  /* 0x000000a5b02b723e */ /* 0x000fe4000480702b */
[----:B------:R-:W-:-:S07]  /*4a80*/  F2FP.SATFINITE.E4M3.F32.PACK_AB_MERGE_C R42, R161, R162, R123 ;  /* 0x000000a2a12a723e */ /* 0x000fce000480707b */
.L_x_502:
[----:B------:R-:W-:Y:S05]  /*4a90*/  BSYNC B3 ;  /* 0x0000000000037941 */ /* 0x000fea0003800000 */
.L_x_501:
[----:B-1----:R0:W-:Y:S02]  /*4aa0*/  STG.E.128 desc[UR54][R48.64+0x40], R40 ;  /* 0x0000402830007986 */ /* 0x0021e4000c101d36 */
.L_x_500:
[----:B------:R-:W-:Y:S05]  /*4ab0*/  BSYNC B2 ;  /* 0x0000000000027941 */ /* 0x000fea0003800000 */
.L_x_499:
        /* <DEDUP_REMOVED lines=9> */
[----:B------:R-:W-:Y:S02]  /*4b50*/  LOP3.LUT R82, R83, 0xff0000ff, RZ, 0xc0, !PT ;  /* 0xff0000ff53527812 */ /* 0x000fe400078ec0ff */
[----:B------:R-:W-:Y:S02]  /*4b60*/  SHF.R.U32.HI R87, RZ, 0x10, R83 ;  /* 0x00000010ff577819 */ /* 0x000fe40000011653 */
[----:B------:R-:W-:Y:S02]  /*4b70*/  LOP3.LUT R86, R85, 0xff0000ff, RZ, 0xc0, !PT ;  /* 0xff0000ff55567812 */ /* 0x000fe400078ec0ff */
[----:B------:R-:W-:Y:S01]  /*4b80*/  SHF.R.U32.HI R92, RZ, 0x10, R85 ;  /* 0x00000010ff5c7819 */ /* 0x000fe20000011655 */
[----:B------:R-:W-:Y:S01]  /*4b90*/  IMAD.SHL.U32 R85, R84, 0x100, RZ ;  /* 0x0000010054557824 */ /* 0x000fe200078e00ff */
[----:B------:R-:W-:Y:S01]  /*4ba0*/  SHF.L.U32 R83, R93, 0x8, RZ ;  /* 0x000000085d537819 */ /* 0x000fe200000006ff */
[----:B-1----:R-:W-:Y:S01]  /*4bb0*/  IMAD.MOV.U32 R84, RZ, RZ, R40 ;  /* 0x000000ffff547224 */ /* 0x002fe200078e0028 */
[----:B------:R-:W-:-:S02]  /*4bc0*/  SHF.L.U32 R92, R92, 0x10, RZ ;  /* 0x000000105c5c7819 */ /* 0x000fc400000006ff */
[----:B------:R-:W-:Y:S01]  /*4bd0*/  LOP3.LUT R82, R82, 0xff00, R83, 0xf8, !PT ;  /* 0x0000ff0052527812 */ /* 0x000fe200078ef853 */
[----:B------:R-:W-:Y:S01]  /*4be0*/  IMAD.U32 R83, R87, 0x10000, RZ ;  /* 0x0001000057537824 */ /* 0x000fe200078e00ff */
[----:B------:R-:W-:Y:S02]  /*4bf0*/  LOP3.LUT R85, R86, 0xff00, R85, 0xf8, !PT ;  /* 0x0000ff0056557812 */ /* 0x000fe400078ef855 */
        /* <DEDUP_REMOVED lines=19> */
[CC--:B------:R-:W-:Y:S01]  /*4d30*/  FMUL.FTZ R123, R87.reuse, R95.reuse ;  /* 0x0000005f577b7220 */ /* 0x0c0fe20000410000 */
[C---:B------:R-:W-:Y:S01]  /*4d40*/  FMUL.FTZ R122, R86.reuse, R95 ;  /* 0x0000005f567a7220 */ /* 0x040fe20000410000 */
[-C--:B------:R-:W-:Y:S01]  /*4d50*/  F2FP.F16.E4M3.UNPACK_B R85, R84.reuse.H1 ;  /* 0x00000054ff55723e */ /* 0x080fe200030006ff */
[----:B------:R-:W-:Y:S01]  /*4d60*/  HADD2.F32 R93, -RZ, R160.H1_H1 ;  /* 0x300000a0ff5d7230 */ /* 0x000fe20000004100 */
[----:B------:R-:W-:Y:S01]  /*4d70*/  F2FP.F16.E4M3.UNPACK_B R84, R84 ;  /* 0x00000054ff54723e */ /* 0x000fe200020006ff */
[-C--:B------:R-:W-:Y:S01]  /*4d80*/  FFMA.FTZ R123, R86, R92.reuse, -R123 ;  /* 0x0000005c567b7223 */ /* 0x080fe2000001087b */
[----:B------:R-:W-:Y:S01]  /*4d90*/  FFMA.FTZ R134, R87, R92, R122 ;  /* 0x0000005c57867223 */ /* 0x000fe2000001007a */
[----:B------:R-:W-:Y:S01]  /*4da0*/  F2FP.F16.E4M3.UNPACK_B R159, R159 ;  /* 0x0000009fff9f723e */ /* 0x000fe200020006ff */
[--C-:B------:R-:W-:Y:S01]  /*4db0*/  HADD2.F32 R87, -RZ, R85.reuse.H0_H0 ;  /* 0x20000055ff577230 */ /* 0x100fe20000004100 */
[----:B------:R-:W-:Y:S01]  /*4dc0*/  F2FP.F16.E4M3.UNPACK_B R135, R83.H1 ;  /* 0x00000053ff87723e */ /* 0x000fe200030006ff */
[----:B------:R-:W-:-:S02]  /*4dd0*/  HADD2.F32 R92, -RZ, R85.H1_H1 ;  /* 0x30000055ff5c7230 */ /* 0x000fc40000004100 */
[----:B------:R-:W-:Y:S02]  /*4de0*/  HADD2.F32 R160, -RZ, R160.H0_H0 ;  /* 0x200000a0ffa07230 */ /* 0x000fe40000004100 */
[-C--:B------:R-:W-:Y:S01]  /*4df0*/  FMUL.FTZ R95, R87, R93.reuse ;  /* 0x0000005d575f7220 */ /* 0x080fe20000410000 */
[--C-:B------:R-:W-:Y:S02]  /*4e00*/  HADD2.F32 R86, -RZ, R84.reuse.H1_H1 ;  /* 0x30000054ff567230 */ /* 0x100fe40000004100 */
[----:B------:R-:W-:Y:S01]  /*4e10*/  FMUL.FTZ R122, R92, R93 ;  /* 0x0000005d5c7a7220 */ /* 0x000fe20000410000 */
[----:B------:R-:W-:Y:S02]  /*4e20*/  HADD2.F32 R85, -RZ, R84.H0_H0 ;  /* 0x20000054ff557230 */ /* 0x000fe40000004100 */
[--C-:B------:R-:W-:Y:S02]  /*4e30*/  HADD2.F32 R84, -RZ, R159.reuse.H1_H1 ;  /* 0x3000009fff547230 */ /* 0x100fe40000004100 */
[----:B------:R-:W-:Y:S01]  /*4e40*/  FMUL.FTZ R94, R86, R160 ;  /* 0x000000a0565e7220 */ /* 0x000fe20000410000 */
[----:B------:R-:W-:-:S02]  /*4e50*/  HADD2.F32 R159, -RZ, R159.H0_H0 ;  /* 0x2000009fff9f7230 */ /* 0x000fc40000004100 */
[----:B------:R-:W-:Y:S01]  /*4e60*/  FMUL.FTZ R93, R85, R160 ;  /* 0x000000a0555d7220 */ /* 0x000fe20000410000 */
[--C-:B------:R-:W-:Y:S02]  /*4e70*/  HADD2.F32 R137, -RZ, R135.reuse.H1_H1 ;  /* 0x30000087ff897230 */ /* 0x100fe40000004100 */
[-C--:B------:R-:W-:Y:S01]  /*4e80*/  FFMA.FTZ R87, R87, R84.reuse, -R122 ;  /* 0x0000005457577223 */ /* 0x080fe2000001087a */
[----:B------:R-:W-:Y:S01]  /*4e90*/  FFMA.FTZ R92, R92, R84, R95 ;  /* 0x000000545c5c7223 */ /* 0x000fe2000001005f */
[-C--:B------:R-:W-:Y:S01]  /*4ea0*/  FFMA.FTZ R84, R85, R159.reuse, -R94 ;  /* 0x0000009f55547223 */ /* 0x080fe2000001085e */
[----:B------:R-:W-:Y:S01]  /*4eb0*/  FFMA.FTZ R85, R86, R159, R93 ;  /* 0x0000009f56557223 */ /* 0x000fe2000001005d */
[----:B------:R-:W-:Y:S01]  /*4ec0*/  F2FP.F16.E4M3.UNPACK_B R93, R43.H1 ;  /* 0x0000002bff5d723e */ /* 0x000fe200030006ff */
[----:B------:R-:W-:Y:S01]  /*4ed0*/  HADD2.F32 R135, -RZ, R135.H0_H0 ;  /* 0x20000087ff877230 */ /* 0x000fe20000004100 */
[----:B------:R-:W-:Y:S02]  /*4ee0*/  F2FP.SATFINITE.E4M3.F32.PACK_AB_MERGE_C R86, R134, R123, RZ ;  /* 0x0000007b8656723e */ /* 0x000fe400048070ff */
[----:B------:R-:W-:Y:S01]  /*4ef0*/  F2FP.SATFINITE.E4M3.F32.PACK_AB_MERGE_C R87, R92, R87, RZ ;  /* 0x000000575c57723e */ /* 0x000fe200048070ff */
[--C-:B------:R-:W-:Y:S01]  /*4f00*/  HADD2.F32 R94, -RZ, R93.reuse.H0_H0 ;  /* 0x2000005dff5e7230 */ /* 0x100fe20000004100 */
[----:B------:R-:W-:Y:S01]  /*4f10*/  F2FP.F16.E4M3.UNPACK_B R122, R82.H1 ;  /* 0x00000052ff7a723e */ /* 0x000fe200030006ff */
[----:B------:R-:W-:Y:S01]  /*4f20*/  HADD2.F32 R93, -RZ, R93.H1_H1 ;  /* 0x3000005dff5d7230 */ /* 0x000fe20000004100 */
[----:B------:R-:W-:-:S02]  /*4f30*/  F2FP.F16.E4M3.UNPACK_B R92, R42.H1 ;  /* 0x0000002aff5c723e */ /* 0x000fc400030006ff */
[----:B------:R-:W-:Y:S01]  /*4f40*/  F2FP.F16.E4M3.UNPACK_B R134, R83 ;  /* 0x00000053ff86723e */ /* 0x000fe200020006ff */
[----:B------:R-:W-:Y:S01]  /*4f50*/  HADD2.F32 R123, -RZ, R122.H1_H1 ;  /* 0x3000007aff7b7230 */ /* 0x000fe20000004100 */
[----:B------:R-:W-:Y:S01]  /*4f60*/  F2FP.F16.E4M3.UNPACK_B R95, R82 ;  /* 0x00000052ff5f723e */ /* 0x000fe200020006ff */
[----:B------:R-:W-:Y:S02]  /*4f70*/  HADD2.F32 R83, -RZ, R92.H1_H1 ;  /* 0x3000005cff537230 */ /* 0x000fe40000004100 */
[-C--:B------:R-:W-:Y:S01]  /*4f80*/  FMUL.FTZ R159, R93, R137.reuse ;  /* 0x000000895d9f7220 */ /* 0x080fe20000410000 */
[----:B------:R-:W-:Y:S02]  /*4f90*/  HADD2.F32 R136, -RZ, R134.H1_H1 ;  /* 0x30000086ff887230 */ /* 0x000fe40000004100 */
[C---:B------:R-:W-:Y:S01]  /*4fa0*/  FMUL.FTZ R160, R94.reuse, R137 ;  /* 0x000000895ea07220 */ /* 0x040fe20000410000 */
[----:B------:R-:W-:Y:S02]  /*4fb0*/  HADD2.F32 R92, -RZ, R92.H0_H0 ;  /* 0x2000005cff5c7230 */ /* 0x000fe40000004100 */
[----:B------:R-:W-:Y:S01]  /*4fc0*/  FFMA.FTZ R82, R94, R123, -R159 ;  /* 0x0000007b5e527223 */ /* 0x000fe2000001089f */
[----:B------:R-:W-:-:S02]  /*4fd0*/  HADD2.F32 R94, -RZ, R95.H1_H1 ;  /* 0x3000005fff5e7230 */ /* 0x000fc40000004100 */
[CC--:B------:R-:W-:Y:S01]  /*4fe0*/  FMUL.FTZ R137, R83.reuse, R136.reuse ;  /* 0x0000008853897220 */ /* 0x0c0fe20000410000 */
[----:B------:R-:W-:Y:S01]  /*4ff0*/  F2FP.F16.E4M3.UNPACK_B R43, R43 ;  /* 0x0000002bff2b723e */ /* 0x000fe200020006ff */
[C---:B------:R-:W-:Y:S01]  /*5000*/  FMUL.FTZ R136, R92.reuse, R136 ;  /* 0x000000885c887220 */ /* 0x040fe20000410000 */
[----:B------:R-:W-:Y:S01]  /*5010*/  F2FP.F16.E4M3.UNPACK_B R42, R42 ;  /* 0x0000002aff2a723e */ /* 0x000fe200020006ff */
[-C--:B------:R-:W-:Y:S01]  /*5020*/  FFMA.FTZ R137, R92, R94.reuse, -R137 ;  /* 0x0000005e5c897223 */ /* 0x080fe20000010889 */
[----:B------:R-:W-:Y:S02]  /*5030*/  HADD2.F32 R134, -RZ, R134.H0_H0 ;  /* 0x20000086ff867230 */ /* 0x000fe40000004100 */
[----:B------:R-:W-:Y:S01]  /*5040*/  FFMA.FTZ R136, R83, R94, R136 ;  /* 0x0000005e53887223 */ /* 0x000fe20000010088 */
[--C-:B------:R-:W-:Y:S02]  /*5050*/  HADD2.F32 R83, -RZ, R43.reuse.H0_H0 ;  /* 0x2000002bff537230 */ /* 0x100fe40000004100 */
[----:B------:R-:W-:Y:S01]  /*5060*/  FFMA.FTZ R123, R93, R123, R160 ;  /* 0x0000007b5d7b7223 */ /* 0x000fe200000100a0 */
[----:B------:R-:W-:Y:S01]  /*5070*/  HADD2.F32 R92, -RZ, R43.H1_H1 ;  /* 0x3000002bff5c7230 */ /* 0x000fe20000004100 */
[----:B------:R-:W-:Y:S01]  /*5080*/  F2FP.SATFINITE.E4M3.F32.PACK_AB_MERGE_C R41, R41, R40, R86 ;  /* 0x000000282929723e */ /* 0x000fe20004807056 */
[--C-:B------:R-:W-:Y:S01]  /*5090*/  HADD2.F32 R43, -RZ, R42.reuse.H0_H0 ;  /* 0x2000002aff2b7230 */ /* 0x100fe20000004100 */
[----:B------:R-:W-:Y:S01]  /*50a0*/  F2FP.SATFINITE.E4M3.F32.PACK_AB_MERGE_C R136, R136, R137, RZ ;  /* 0x000000898888723e */ /* 0x000fe200048070ff */
[----:B------:R-:W-:-:S02]  /*50b0*/  HADD2.F32 R42, -RZ, R42.H1_H1 ;  /* 0x3000002aff2a7230 */ /* 0x000fc40000004100 */
[-C--:B------:R-:W-:Y:S01]  /*50c0*/  FMUL.FTZ R160, R92, R135.reuse ;  /* 0x000000875ca07220 */ /* 0x080fe20000410000 */
[----:B------:R-:W-:Y:S02]  /*50d0*/  HADD2.F32 R122, -RZ, R122.H0_H0 ;  /* 0x2000007aff7a7230 */ /* 0x000fe40000004100 */
[----:B------:R-:W-:Y:S01]  /*50e0*/  FMUL.FTZ R135, R83, R135 ;  /* 0x0000008753877220 */ /* 0x000fe20000410000 */
[----:B------:R-:W-:Y:S02]  /*50f0*/  HADD2.F32 R95, -RZ, R95.H0_H0 ;  /* 0x2000005fff5f7230 */ /* 0x000fe40000004100 */
[-C--:B------:R-:W-:Y:S01]  /*5100*/  FMUL.FTZ R94, R42, R134.reuse ;  /* 0x000000862a5e7220 */ /* 0x080fe20000410000 */
[----:B------:R-:W-:Y:S01]  /*5110*/  FMUL.FTZ R93, R43, R134 ;  /* 0x000000862b5d7220 */ /* 0x000fe20000410000 */
[-C--:B------:R-:W-:Y:S01]  /*5120*/  FFMA.FTZ R160, R83, R122.reuse, -R160 ;  /* 0x0000007a53a07223 */ /* 0x080fe200000108a0 */
[----:B------:R-:W-:Y:S01]  /*5130*/  FFMA.FTZ R135, R92, R122, R135 ;  /* 0x0000007a5c877223 */ /* 0x000fe20000010087 */
[-C--:B------:R-:W-:Y:S01]  /*5140*/  FFMA.FTZ R94, R43, R95.reuse, -R94 ;  /* 0x0000005f2b5e7223 */ /* 0x080fe2000001085e */
[----:B------:R-:W-:Y:S01]  /*5150*/  FFMA.FTZ R93, R42, R95, R93 ;  /* 0x0000005f2a5d7223 */ /* 0x000fe2000001005d */
[----:B------:R-:W-:-:S02]  /*5160*/  F2FP.SATFINITE.E4M3.F32.PACK_AB_MERGE_C R82, R123, R82, RZ ;  /* 0x000000527b52723e */ /* 0x000fc400048070ff */
[----:B------:R-:W-:Y:S02]  /*5170*/  F2FP.SATFINITE.E4M3.F32.PACK_AB_MERGE_C R40, R85, R84, R87 ;  /* 0x000000545528723e */ /* 0x000fe40004807057 */
[----:B------:R-:W-:Y:S02]  /*5180*/  F2FP.SATFINITE.E4M3.F32.PACK_AB_MERGE_C R42, R93, R94, R136 ;  /* 0x0000005e5d2a723e */ /* 0x000fe40004807088 */
[----:B------:R-:W-:-:S07]  /*5190*/  F2FP.SATFINITE.E4M3.F32.PACK_AB_MERGE_C R43, R135, R160, R82 ;  /* 0x000000a0872b723e */ /* 0x000fce0004807052 */
.L_x_506:
[----:B------:R-:W-:Y:S05]  /*51a0*/  BSYNC B3 ;  /* 0x0000000000037941 */ /* 0x000fea0003800000 */
.L_x_505:
[----:B-1----:R0:W-:Y:S02]  /*51b0*/  STG.E.128 desc[UR54][R48.64+0x60], R40 ;  /* 0x0000602830007986 */ /* 0x0021e4000c101d36 */
.L_x_504:
[----:B------:R-:W-:Y:S05]  /*51c0*/  BSYNC B2 ;  /* 0x0000000000027941 */ /* 0x000fea0003800000 */
.L_x_503:
[----:B------:R-:W-:Y:S01]  /*51d0*/  ISETP.NE.AND P2, PT, R38, RZ, PT ;  /* 0x000000ff2600720c */ /* 0x000fe20003f45270 */
[----:B------:R-:W-:-:S12]  /*51e0*/  BSSY B2, `(.L_x_507) ;  /* 0x0000070000027945 */ /* 0x000fd80003800000 */
[----:B------:R-:W-:Y:S05]  /*51f0*/  @!P2 BRA `(.L_x_508) ;  /* 0x0000000400b8a947 */ /* 0x000fea0003800000 */
[----:B012-4-:R0:W1:Y:S01]  /*5200*/  LDS.128 R40, [R47+0x1f400] ;  /* 0x01f400002f287984 */ /* 0x0170620000000c00 */
[----:B------:R-:W-:Y:S01]  /*5210*/  ISETP.GE.AND P2, PT, R172, R131, PT ;  /* 0x00000083ac00720c */ /* 0x000fe20003f46270 */
[----:B------:R-:W-:-:S12]  /*5220*/  BSSY B3, `(.L_x_509) ;  /* 0x000006a000037945 */ /* 0x000fd80003800000 */
[----:B0-----:R-:W-:Y:S05]  /*5230*/  @P2 BRA `(.L_x_510) ;  /* 0x0000000400a02947 */ /* 0x001fea0003800000 */
[--C-:B------:R-:W-:Y:S02]  /*5240*/  SHF.R.U32.HI R86, RZ, 0x10, R79.reuse ;  /* 0x00000010ff567819 */ /* 0x100fe4000001164f */
[----:B------:R-:W-:Y:S02]  /*5250*/  SHF.R.U32.HI R78, RZ, 0x8, R79 ;  /* 0x00000008ff4e7819 */ /* 0x000fe4000001164f */
[----:B------:R-:W-:Y:S02]  /*5260*/  LOP3.LUT R83, R79, 0xff0000ff, RZ, 0xc0, !PT ;  /* 0xff0000ff4f537812 */ /* 0x000fe400078ec0ff */
[--C-:B------:R-:W-:Y:S01]  /*5270*/  SHF.R.U32.HI R79, RZ, 0x8, R81.reuse ;  /* 0x00000008ff4f7819 */ /* 0x100fe20000011651 */
[----:B------:R-:W-:Y:S01]  /*5280*/  IMAD.SHL.U32 R78, R78, 0x100, RZ ;  /* 0x000001004e4e7824 */ /* 0x000fe200078e00ff */
[----:B------:R-:W-:Y:S02]  /*5290*/  SHF.R.U32.HI R85, RZ, 0x10, R81 ;  /* 0x00000010ff557819 */ /* 0x000fe40000011651 */
[----:B------:R-:W-:Y:S01]  /*52a0*/  LOP3.LUT R82, R81, 0xff0000ff, RZ, 0xc0, !PT ;  /* 0xff0000ff51527812 */ /* 0x000fe200078ec0ff */
[----:B------:R-:W-:Y:S01]  /*52b0*/  IMAD.SHL.U32 R81, R79, 0x100, RZ ;  /* 0x000001004f517824 */ /* 0x000fe200078e00ff */
[----:B-1----:R-:W-:Y:S01]  /*52c0*/  MOV R80, R40 ;  /* 0x0000002800507202 */ /* 0x002fe20000000f00 */
[----:B------:R-:W-:Y:S01]  /*52d0*/  IMAD.MOV.U32 R79, RZ, RZ, R41 ;  /* 0x000000ffff4f7224 */ /* 0x000fe200078e0029 */
[----:B------:R-:W-:Y:S01]  /*52e0*/  LOP3.LUT R78, R83, 0xff00, R78, 0xf8, !PT ;  /* 0x0000ff00534e7812 */ /* 0x000fe200078ef84e */
[----:B------:R-:W-:Y:S01]  /*52f0*/  IMAD.U32 R41, R86, 0x10000, RZ ;  /* 0x0001000056297824 */ /* 0x000fe200078e00ff */
[----:B------:R-:W-:Y:S01]  /*5300*/  LOP3.LUT R84, R82, 0xff00, R81, 0xf8, !PT ;  /* 0x0000ff0052547812 */ /* 0x000fe200078ef851 */
[----:B------:R-:W-:Y:S01]  /*5310*/  IMAD.U32 R81, R85, 0x10000, RZ ;  /* 0x0001000055517824 */ /* 0x000fe200078e00ff */
[----:B------:R-:W-:-:S02]  /*5320*/  F2FP.F16.E4M3.UNPACK_B R82, R155.H1 ;  /* 0x0000009bff52723e */ /* 0x000fc400030006ff */
        /* <DEDUP_REMOVED lines=8> */
[----:B------:R-:W-:Y:S02]  /*53b0*/  HADD2.F32 R87, -RZ, R82.H1_H1 ;  /* 0x30000052ff577230 */ /* 0x000fe40000004100 */
[----:B------:R-:W-:Y:S01]  /*53c0*/  FMUL.FTZ R93, R81, R86 ;  /* 0x00000056515d7220 */ /* 0x000fe20000410000 */
[----:B------:R-:W-:-:S02]  /*53d0*/  HADD2.F32 R85, -RZ, R84.H0_H0 ;  /* 0x20000054ff557230 */ /* 0x000fc40000004100 */
        /* <DEDUP_REMOVED lines=16> */
[----:B------:R-:W-:Y:S01]  /*54e0*/  HADD2.F32 R83, -RZ, R81.H0_H0 ;  /* 0x20000051ff537230 */ /* 0x000fe20000004100 */
[----:B------:R-:W-:Y:S01]  /*54f0*/  F2FP.F16.E4M3.UNPACK_B R95, R78.H1 ;  /* 0x0000004eff5f723e */ /* 0x000fe200030006ff */
[--C-:B------:R-:W-:Y:S02]  /*5500*/  HADD2.F32 R81, -RZ, R80.reuse.H0_H0 ;  /* 0x20000050ff517230 */ /* 0x100fe40000004100 */
[----:B------:R-:W-:Y:S01]  /*5510*/  FMUL.FTZ R92, R84, R85 ;  /* 0x00000055545c7220 */ /* 0x000fe20000410000 */
[----:B------:R-:W-:-:S02]  /*5520*/  HADD2.F32 R82, -RZ, R80.H1_H1 ;  /* 0x30000050ff527230 */ /* 0x000fc40000004100 */
[----:B------:R-:W-:Y:S01]  /*5530*/  FMUL.FTZ R85, R83, R85 ;  /* 0x0000005553557220 */ /* 0x000fe20000410000 */
[----:B------:R-:W-:Y:S01]  /*5540*/  HADD2.F32 R155, -RZ, R155.H0_H0 ;  /* 0x2000009bff9b7230 */ /* 0x000fe20000004100 */
[----:B------:R-:W-:Y:S01]  /*5550*/  F2FP.F16.E4M3.UNPACK_B R87, R41 ;  /* 0x00000029ff57723e */ /* 0x000fe200020006ff */
[--C-:B------:R-:W-:Y:S02]  /*5560*/  HADD2.F32 R80, -RZ, R151.reuse.H1_H1 ;  /* 0x30000097ff507230 */ /* 0x100fe40000004100 */
[----:B------:R-:W-:Y:S02]  /*5570*/  HADD2.F32 R151, -RZ, R151.H0_H0 ;  /* 0x20000097ff977230 */ /* 0x000fe40000004100 */
[-C--:B------:R-:W-:Y:S01]  /*5580*/  FMUL.FTZ R86, R82, R155.reuse ;  /* 0x0000009b52567220 */ /* 0x080fe20000410000 */
[----:B------:R-:W-:Y:S01]  /*5590*/  FMUL.FTZ R155, R81, R155 ;  /* 0x0000009b519b7220 */ /* 0x000fe20000410000 */
[-C--:B------:R-:W-:Y:S01]  /*55a0*/  FFMA.FTZ R84, R84, R80.reuse, R85 ;  /* 0x0000005054547223 */ /* 0x080fe20000010055 */
[----:B------:R-:W-:Y:S01]  /*55b0*/  FFMA.FTZ R83, R83, R80, -R92 ;  /* 0x0000005053537223 */ /* 0x000fe2000001085c */
[----:B------:R-:W-:Y:S01]  /*55c0*/  F2FP.F16.E4M3.UNPACK_B R85, R43.H1 ;  /* 0x0000002bff55723e */ /* 0x000fe200030006ff */
[-C--:B------:R-:W-:Y:S01]  /*55d0*/  FFMA.FTZ R80, R81, R151.reuse, -R86 ;  /* 0x0000009751507223 */ /* 0x080fe20000010856 */
[----:B------:R-:W-:Y:S01]  /*55e0*/  FFMA.FTZ R81, R82, R151, R155 ;  /* 0x0000009752517223 */ /* 0x000fe2000001009b */
[----:B------:R-:W-:Y:S01]  /*55f0*/  F2FP.SATFINITE.E4M3.F32.PACK_AB_MERGE_C R82, R94, R93, RZ ;  /* 0x0000005d5e52723e */ /* 0x000fe200048070ff */
[----:B------:R-:W-:Y:S01]  /*5600*/  HADD2.F32 R122, -RZ, R95.H1_H1 ;  /* 0x3000005fff7a7230 */ /* 0x000fe20000004100 */
[----:B------:R-:W-:Y:S01]  /*5610*/  F2FP.SATFINITE.E4M3.F32.PACK_AB_MERGE_C R83, R84, R83, RZ ;  /* 0x000000535453723e */ /* 0x000fe200048070ff */
[--C-:B------:R-:W-:Y:S01]  /*5620*/  HADD2.F32 R86, -RZ, R85.reuse.H0_H0 ;  /* 0x20000055ff567230 */ /* 0x100fe20000004100 */
[----:B------:R-:W-:Y:S01]  /*5630*/  F2FP.F16.E4M3.UNPACK_B R92, R41.H1 ;  /* 0x00000029ff5c723e */ /* 0x000fe200030006ff */
[----:B------:R-:W-:Y:S01]  /*5640*/  HADD2.F32 R85, -RZ, R85.H1_H1 ;  /* 0x30000055ff557230 */ /* 0x000fe20000004100 */
[----:B------:R-:W-:Y:S01]  /*5650*/  F2FP.F16.E4M3.UNPACK_B R84, R42.H1 ;  /* 0x0000002aff54723e */ /* 0x000fe200030006ff */
[----:B------:R-:W-:Y:S01]  /*5660*/  HADD2.F32 R95, -RZ, R95.H0_H0 ;  /* 0x2000005fff5f7230 */ /* 0x000fe20000004100 */
[----:B------:R-:W-:Y:S01]  /*5670*/  F2FP.F16.E4M3.UNPACK_B R94, R78 ;  /* 0x0000004eff5e723e */ /* 0x000fe200020006ff */
[----:B------:R-:W-:-:S02]  /*5680*/  HADD2.F32 R93, -RZ, R92.H1_H1 ;  /* 0x3000005cff5d7230 */ /* 0x000fc40000004100 */
[----:B------:R-:W-:Y:S01]  /*5690*/  FMUL.FTZ R41, R85, R122 ;  /* 0x0000007a55297220 */ /* 0x000fe20000410000 */
[----:B------:R-:W-:Y:S01]  /*56a0*/  HADD2.F32 R78, -RZ, R84.H1_H1 ;  /* 0x30000054ff4e7230 */ /* 0x000fe20000004100 */
[----:B------:R-:W-:Y:S01]  /*56b0*/  F2FP.F16.E4M3.UNPACK_B R43, R43 ;  /* 0x0000002bff2b723e */ /* 0x000fe200020006ff */
[----:B------:R-:W-:Y:S02]  /*56c0*/  HADD2.F32 R123, -RZ, R94.H1_H1 ;  /* 0x3000005eff7b7230 */ /* 0x000fe40000004100 */
[----:B------:R-:W-:Y:S01]  /*56d0*/  FFMA.FTZ R134, R86, R93, -R41 ;  /* 0x0000005d56867223 */ /* 0x000fe20000010829 */
[----:B------:R-:W-:Y:S01]  /*56e0*/  HADD2.F32 R84, -RZ, R84.H0_H0 ;  /* 0x20000054ff547230 */ /* 0x000fe20000004100 */
[----:B------:R-:W-:Y:S01]  /*56f0*/  F2FP.F16.E4M3.UNPACK_B R42, R42 ;  /* 0x0000002aff2a723e */ /* 0x000fe200020006ff */
[----:B------:R-:W-:Y:S02]  /*5700*/  HADD2.F32 R41, -RZ, R87.H1_H1 ;  /* 0x30000057ff297230 */ /* 0x000fe40000004100 */
[-C--:B------:R-:W-:Y:S01]  /*5710*/  FMUL.FTZ R135, R78, R123.reuse ;  /* 0x0000007b4e877220 */ /* 0x080fe20000410000 */
[----:B------:R-:W-:Y:S01]  /*5720*/  FMUL.FTZ R122, R86, R122 ;  /* 0x0000007a567a7220 */ /* 0x000fe20000410000 */
[----:B------:R-:W-:Y:S01]  /*5730*/  FMUL.FTZ R123, R84, R123 ;  /* 0x0000007b547b7220 */ /* 0x000fe20000410000 */
[----:B------:R-:W-:-:S02]  /*5740*/  HADD2.F32 R94, -RZ, R94.H0_H0 ;  /* 0x2000005eff5e7230 */ /* 0x000fc40000004100 */
[----:B------:R-:W-:Y:S01]  /*5750*/  FFMA.FTZ R135, R84, R41, -R135 ;  /* 0x0000002954877223 */ /* 0x000fe20000010887 */
[----:B------:R-:W-:Y:S01]  /*5760*/  FFMA.FTZ R137, R85, R93, R122 ;  /* 0x0000005d55897223 */ /* 0x000fe2000001007a */
[----:B------:R-:W-:Y:S01]  /*5770*/  FFMA.FTZ R86, R78, R41, R123 ;  /* 0x000000294e567223 */ /* 0x000fe2000001007b */
[--C-:B------:R-:W-:Y:S02]  /*5780*/  HADD2.F32 R78, -RZ, R43.reuse.H0_H0 ;  /* 0x2000002bff4e7230 */ /* 0x100fe40000004100 */
[--C-:B------:R-:W-:Y:S01]  /*5790*/  HADD2.F32 R41, -RZ, R42.reuse.H0_H0 ;  /* 0x2000002aff297230 */ /* 0x100fe20000004100 */
[----:B------:R-:W-:Y:S01]  /*57a0*/  F2FP.SATFINITE.E4M3.F32.PACK_AB_MERGE_C R134, R137, R134, RZ ;  /* 0x000000868986723e */ /* 0x000fe200048070ff */
[----:B------:R-:W-:Y:S02]  /*57b0*/  HADD2.F32 R43, -RZ, R43.H1_H1 ;  /* 0x3000002bff2b7230 */ /* 0x000fe40000004100 */
[----:B------:R-:W-:Y:S01]  /*57c0*/  FMUL.FTZ R122, R78, R95 ;  /* 0x0000005f4e7a7220 */ /* 0x000fe20000410000 */
[----:B------:R-:W-:-:S02]  /*57d0*/  HADD2.F32 R42, -RZ, R42.H1_H1 ;  /* 0x3000002aff2a7230 */ /* 0x000fc40000004100 */
[-C--:B------:R-:W-:Y:S01]  /*57e0*/  FMUL.FTZ R85, R41, R94.reuse ;  /* 0x0000005e29557220 */ /* 0x080fe20000410000 */
[----:B------:R-:W-:Y:S02]  /*57f0*/  HADD2.F32 R92, -RZ, R92.H0_H0 ;  /* 0x2000005cff5c7230 */ /* 0x000fe40000004100 */
[C---:B------:R-:W-:Y:S01]  /*5800*/  FMUL.FTZ R93, R43.reuse, R95 ;  /* 0x0000005f2b5d7220 */ /* 0x040fe20000410000 */
[----:B------:R-:W-:Y:S02]  /*5810*/  HADD2.F32 R87, -RZ, R87.H0_H0 ;  /* 0x20000057ff577230 */ /* 0x000fe40000004100 */
[----:B------:R-:W-:Y:S01]  /*5820*/  FMUL.FTZ R84, R42, R94 ;  /* 0x0000005e2a547220 */ /* 0x000fe20000410000 */
[----:B------:R-:W-:Y:S01]  /*5830*/  F2FP.SATFINITE.E4M3.F32.PACK_AB_MERGE_C R86, R86, R135, RZ ;  /* 0x000000875656723e */ /* 0x000fe200048070ff */
[-C--:B------:R-:W-:Y:S01]  /*5840*/  FFMA.FTZ R93, R78, R92.reuse, -R93 ;  /* 0x0000005c4e5d7223 */ /* 0x080fe2000001085d */
[----:B------:R-:W-:Y:S01]  /*5850*/  FFMA.FTZ R122, R43, R92, R122 ;  /* 0x0000005c2b7a7223 */ /* 0x000fe2000001007a */
[-C--:B------:R-:W-:Y:S01]  /*5860*/  FFMA.FTZ R84, R41, R87.reuse, -R84 ;  /* 0x0000005729547223 */ /* 0x080fe20000010854 */
[----:B------:R-:W-:Y:S01]  /*5870*/  FFMA.FTZ R85, R42, R87, R85 ;  /* 0x000000572a557223 */ /* 0x000fe20000010055 */
[----:B------:R-:W-:-:S02]  /*5880*/  F2FP.SATFINITE.E4M3.F32.PACK_AB_MERGE_C R41, R79, R40, R82 ;  /* 0x000000284f29723e */ /* 0x000fc40004807052 */
[----:B------:R-:W-:Y:S02]  /*5890*/  F2FP.SATFINITE.E4M3.F32.PACK_AB_MERGE_C R40, R81, R80, R83 ;  /* 0x000000505128723e */ /* 0x000fe40004807053 */
[----:B------:R-:W-:Y:S02]  /*58a0*/  F2FP.SATFINITE.E4M3.F32.PACK_AB_MERGE_C R42, R85, R84, R86 ;  /* 0x00000054552a723e */ /* 0x000fe40004807056 */
[----:B------:R-:W-:-:S07]  /*58b0*/  F2FP.SATFINITE.E4M3.F32.PACK_AB_MERGE_C R43, R122, R93, R134 ;  /* 0x0000005d7a2b723e */ /* 0x000fce0004807086 */
.L_x_510:
[----:B------:R-:W-:Y:S05]  /*58c0*/  BSYNC B3 ;  /* 0x0000000000037941 */ /* 0x000fea0003800000 */
.L_x_509:
[----:B-1----:R0:W-:Y:S02]  /*58d0*/  STG.E.128 desc[UR54][R48.64+0x80], R40 ;  /* 0x0000802830007986 */ /* 0x0021e4000c101d36 */
.L_x_508:
[----:B------:R-:W-:Y:S05]  /*58e0*/  BSYNC B2 ;  /* 0x0000000000027941 */ /* 0x000fea0003800000 */
.L_x_507:
[----:B------:R-:W-:-:S13]  /*58f0*/  ISETP.NE.AND P2, PT, R39, RZ, PT ;  /* 0x000000ff2700720c */ /* 0x000fda0003f45270 */
[----:B------:R-:W-:Y:S05]  /*5900*/  @!P2 BRA `(.L_x_490) ;  /* 0x0000000400b4a947 */ /* 0x000fea0003800000 */
[----:B012-4-:R0:W1:Y:S01]  /*5910*/  LDS.128 R40, [R46+0x1f400] ;  /* 0x01f400002e287984 */ /* 0x0170620000000c00 */
[----:B------:R-:W-:Y:S01]  /*5920*/  ISETP.GE.AND P2, PT, R174, R131, PT ;  /* 0x00000083ae00720c */ /* 0x000fe20003f46270 */
[----:B------:R-:W-:-:S12]  /*5930*/  BSSY B2, `(.L_x_511) ;  /* 0x0000069000027945 */ /* 0x000fd80003800000 */
[----:B0-----:R-:W-:Y:S05]  /*5940*/  @P2 BRA `(.L_x_512) ;  /* 0x00000004009c2947 */ /* 0x001fea0003800000 */
[--C-:B------:R-:W-:Y:S02]  /*5950*/  SHF.R.U32.HI R81, RZ, 0x8, R75.reuse ;  /* 0x00000008ff517819 */ /* 0x100fe4000001164b */
[----:B------:R-:W-:Y:S02]  /*5960*/  LOP3.LUT R74, R75, 0xff0000ff, RZ, 0xc0, !PT ;  /* 0xff0000ff4b4a7812 */ /* 0x000fe400078ec0ff */
[----:B------:R-:W-:Y:S01]  /*5970*/  SHF.R.U32.HI R79, RZ, 0x10, R75 ;  /* 0x00000010ff4f7819 */ /* 0x000fe2000001164b */
[----:B------:R-:W-:Y:S01]  /*5980*/  IMAD.SHL.U32 R75, R81, 0x100, RZ ;  /* 0x00000100514b7824 */ /* 0x000fe200078e00ff */
[--C-:B------:R-:W-:Y:S02]  /*5990*/  SHF.R.U32.HI R76, RZ, 0x8, R77.reuse ;  /* 0x00000008ff4c7819 */ /* 0x100fe4000001164d */
[----:B------:R-:W-:Y:S02]  /*59a0*/  LOP3.LUT R78, R77, 0xff0000ff, RZ, 0xc0, !PT ;  /* 0xff0000ff4d4e7812 */ /* 0x000fe400078ec0ff */
[----:B------:R-:W-:-:S02]  /*59b0*/  SHF.R.U32.HI R80, RZ, 0x10, R77 ;  /* 0x00000010ff507819 */ /* 0x000fc4000001164d */
[----:B------:R-:W-:Y:S01]  /*59c0*/  SHF.L.U32 R77, R76, 0x8, RZ ;  /* 0x000000084c4d7819 */ /* 0x000fe200000006ff */
[----:B-1----:R-:W-:Y:S01]  /*59d0*/  IMAD.MOV.U32 R76, RZ, RZ, R40 ;  /* 0x000000ffff4c7224 */ /* 0x002fe200078e0028 */
[----:B------:R-:W-:Y:S01]  /*59e0*/  LOP3.LUT R74, R74, 0xff00, R75, 0xf8, !PT ;  /* 0x0000ff004a4a7812 */ /* 0x000fe200078ef84b */
[----:B------:R-:W-:Y:S01]  /*59f0*/  IMAD.U32 R75, R79, 0x10000, RZ ;  /* 0x000100004f4b7824 */ /* 0x000fe200078e00ff */
[----:B------:R-:W-:Y:S01]  /*5a00*/  LOP3.LUT R77, R78, 0xff00, R77, 0xf8, !PT ;  /* 0x0000ff004e4d7812 */ /* 0x000fe200078ef84d */
[----:B------:R-:W-:Y:S01]  /*5a10*/  IMAD.U32 R80, R80, 0x10000, RZ ;  /* 0x0001000050507824 */ /* 0x000fe200078e00ff */
[----:B------:R-:W-:Y:S02]  /*5a20*/  F2FP.F16.E4M3.UNPACK_B R78, R154.H1 ;  /* 0x0000009aff4e723e */ /* 0x000fe400030006ff */
[-C--:B------:R-:W-:Y:S02]  /*5a30*/  F2FP.F16.E4M3.UNPACK_B R40, R41.reuse ;  /* 0x00000029ff28723e */ /* 0x080fe400020006ff */
        /* <DEDUP_REMOVED lines=25> */
[----:B------:R-:W-:-:S02]  /*5bd0*/  HADD2.F32 R79, -RZ, R77.H0_H0 ;  /* 0x2000004dff4f7230 */ /* 0x000fc40000004100 */
[----:B------:R-:W-:Y:S02]  /*5be0*/  HADD2.F32 R80, -RZ, R77.H1_H1 ;  /* 0x3000004dff507230 */ /* 0x000fe40000004100 */
[----:B------:R-:W-:Y:S02]  /*5bf0*/  HADD2.F32 R154, -RZ, R154.H0_H0 ;  /* 0x2000009aff9a7230 */ /* 0x000fe40000004100 */
[-C--:B------:R-:W-:Y:S01]  /*5c00*/  FMUL.FTZ R83, R79, R81.reuse ;  /* 0x000000514f537220 */ /* 0x080fe20000410000 */
[--C-:B------:R-:W-:Y:S02]  /*5c10*/  HADD2.F32 R78, -RZ, R76.reuse.H1_H1 ;  /* 0x3000004cff4e7230 */ /* 0x100fe40000004100 */
[----:B------:R-:W-:Y:S01]  /*5c20*/  FMUL.FTZ R84, R80, R81 ;  /* 0x0000005150547220 */ /* 0x000fe20000410000 */
[----:B------:R-:W-:Y:S02]  /*5c30*/  HADD2.F32 R77, -RZ, R76.H0_H0 ;  /* 0x2000004cff4d7230 */ /* 0x000fe40000004100 */
[----:B------:R-:W-:-:S02]  /*5c40*/  HADD2.F32 R76, -RZ, R148.H1_H1 ;  /* 0x30000094ff4c7230 */ /* 0x000fc40000004100 */
[-C--:B------:R-:W-:Y:S01]  /*5c50*/  FMUL.FTZ R82, R78, R154.reuse ;  /* 0x0000009a4e527220 */ /* 0x080fe20000410000 */
[----:B------:R-:W-:Y:S02]  /*5c60*/  HADD2.F32 R148, -RZ, R148.H0_H0 ;  /* 0x20000094ff947230 */ /* 0x000fe40000004100 */
[----:B------:R-:W-:Y:S01]  /*5c70*/  FMUL.FTZ R81, R77, R154 ;  /* 0x0000009a4d517220 */ /* 0x000fe20000410000 */
[-C--:B------:R-:W-:Y:S01]  /*5c80*/  FFMA.FTZ R84, R79, R76.reuse, -R84 ;  /* 0x0000004c4f547223 */ /* 0x080fe20000010854 */
[----:B------:R-:W-:Y:S01]  /*5c90*/  FFMA.FTZ R83, R80, R76, R83 ;  /* 0x0000004c50537223 */ /* 0x000fe20000010053 */
[-C--:B------:R-:W-:Y:S01]  /*5ca0*/  FFMA.FTZ R76, R77, R148.reuse, -R82 ;  /* 0x000000944d4c7223 */ /* 0x080fe20000010852 */
[----:B------:R-:W-:Y:S01]  /*5cb0*/  FFMA.FTZ R77, R78, R148, R81 ;  /* 0x000000944e4d7223 */ /* 0x000fe20000010051 */
[----:B------:R-:W-:Y:S02]  /*5cc0*/  F2FP.F16.E4M3.UNPACK_B R80, R43.H1 ;  /* 0x0000002bff50723e */ /* 0x000fe400030006ff */
[----:B------:R-:W-:-:S02]  /*5cd0*/  F2FP.SATFINITE.E4M3.F32.PACK_AB_MERGE_C R78, R86, R85, RZ ;  /* 0x00000055564e723e */ /* 0x000fc400048070ff */
[-C--:B------:R-:W-:Y:S01]  /*5ce0*/  F2FP.F16.E4M3.UNPACK_B R86, R75.reuse.H1 ;  /* 0x0000004bff56723e */ /* 0x080fe200030006ff */
[--C-:B------:R-:W-:Y:S01]  /*5cf0*/  HADD2.F32 R81, -RZ, R80.reuse.H0_H0 ;  /* 0x20000050ff517230 */ /* 0x100fe20000004100 */
[----:B------:R-:W-:Y:S01]  /*5d00*/  F2FP.SATFINITE.E4M3.F32.PACK_AB_MERGE_C R95, R83, R84, RZ ;  /* 0x00000054535f723e */ /* 0x000fe200048070ff */
[----:B------:R-:W-:Y:S01]  /*5d10*/  HADD2.F32 R80, -RZ, R80.H1_H1 ;  /* 0x30000050ff507230 */ /* 0x000fe20000004100 */
[----:B------:R-:W-:Y:S01]  /*5d20*/  F2FP.F16.E4M3.UNPACK_B R83, R74.H1 ;  /* 0x0000004aff53723e */ /* 0x000fe200030006ff */
[--C-:B------:R-:W-:Y:S01]  /*5d30*/  HADD2.F32 R87, -RZ, R86.reuse.H1_H1 ;  /* 0x30000056ff577230 */ /* 0x100fe20000004100 */
[----:B------:R-:W-:Y:S01]  /*5d40*/  F2FP.F16.E4M3.UNPACK_B R79, R42.H1 ;  /* 0x0000002aff4f723e */ /* 0x000fe200030006ff */
[----:B------:R-:W-:Y:S01]  /*5d50*/  HADD2.F32 R86, -RZ, R86.H0_H0 ;  /* 0x20000056ff567230 */ /* 0x000fe20000004100 */
[----:B------:R-:W-:Y:S01]  /*5d60*/  F2FP.F16.E4M3.UNPACK_B R85, R75 ;  /* 0x0000004bff55723e */ /* 0x000fe200020006ff */
[----:B------:R-:W-:Y:S01]  /*5d70*/  HADD2.F32 R84, -RZ, R83.H1_H1 ;  /* 0x30000053ff547230 */ /* 0x000fe20000004100 */
[----:B------:R-:W-:Y:S01]  /*5d80*/  F2FP.F16.E4M3.UNPACK_B R82, R74 ;  /* 0x0000004aff52723e */ /* 0x000fe200020006ff */
[----:B------:R-:W-:Y:S01]  /*5d90*/  FMUL.FTZ R74, R80, R87 ;  /* 0x00000057504a7220 */ /* 0x000fe20000410000 */
[----:B------:R-:W-:-:S02]  /*5da0*/  HADD2.F32 R75, -RZ, R79.H1_H1 ;  /* 0x3000004fff4b7230 */ /* 0x000fc40000004100 */
[C---:B------:R-:W-:Y:S01]  /*5db0*/  FMUL.FTZ R93, R81.reuse, R87 ;  /* 0x00000057515d7220 */ /* 0x040fe20000410000 */
[----:B------:R-:W-:Y:S02]  /*5dc0*/  HADD2.F32 R92, -RZ, R85.H1_H1 ;  /* 0x30000055ff5c7230 */ /* 0x000fe40000004100 */
[----:B------:R-:W-:Y:S01]  /*5dd0*/  FFMA.FTZ R87, R81, R84, -R74 ;  /* 0x0000005451577223 */ /* 0x000fe2000001084a */
[----:B------:R-:W-:Y:S01]  /*5de0*/  HADD2.F32 R79, -RZ, R79.H0_H0 ;  /* 0x2000004fff4f7230 */ /* 0x000fe20000004100 */
[----:B------:R-:W-:Y:S01]  /*5df0*/  F2FP.F16.E4M3.UNPACK_B R43, R43 ;  /* 0x0000002bff2b723e */ /* 0x000fe200020006ff */
[----:B------:R-:W-:Y:S02]  /*5e00*/  HADD2.F32 R74, -RZ, R82.H1_H1 ;  /* 0x30000052ff4a7230 */ /* 0x000fe40000004100 */
[----:B------:R-:W-:Y:S01]  /*5e10*/  FMUL.FTZ R94, R75, R92 ;  /* 0x0000005c4b5e7220 */ /* 0x000fe20000410000 */
[----:B------:R-:W-:Y:S01]  /*5e20*/  F2FP.F16.E4M3.UNPACK_B R42, R42 ;  /* 0x0000002aff2a723e */ /* 0x000fe200020006ff */
[----:B------:R-:W-:Y:S01]  /*5e30*/  FMUL.FTZ R92, R79, R92 ;  /* 0x0000005c4f5c7220 */ /* 0x000fe20000410000 */
[----:B------:R-:W-:-:S02]  /*5e40*/  HADD2.F32 R85, -RZ, R85.H0_H0 ;  /* 0x20000055ff557230 */ /* 0x000fc40000004100 */
[----:B------:R-:W-:Y:S01]  /*5e50*/  FFMA.FTZ R94, R79, R74, -R94 ;  /* 0x0000004a4f5e7223 */ /* 0x000fe2000001085e */
[----:B------:R-:W-:Y:S01]  /*5e60*/  FFMA.FTZ R84, R80, R84, R93 ;  /* 0x0000005450547223 */ /* 0x000fe2000001005d */
[----:B------:R-:W-:Y:S01]  /*5e70*/  FFMA.FTZ R79, R75, R74, R92 ;  /* 0x0000004a4b4f7223 */ /* 0x000fe2000001005c */
[--C-:B------:R-:W-:Y:S01]  /*5e80*/  HADD2.F32 R74, -RZ, R43.reuse.H0_H0 ;  /* 0x2000002bff4a7230 */ /* 0x100fe20000004100 */
[----:B------:R-:W-:Y:S01]  /*5e90*/  F2FP.SATFINITE.E4M3.F32.PACK_AB_MERGE_C R41, R41, R40, R78 ;  /* 0x000000282929723e */ /* 0x000fe2000480704e */
[----:B------:R-:W-:Y:S01]  /*5ea0*/  HADD2.F32 R75, -RZ, R43.H1_H1 ;  /* 0x3000002bff4b7230 */ /* 0x000fe20000004100 */
[----:B------:R-:W-:Y:S01]  /*5eb0*/  F2FP.SATFINITE.E4M3.F32.PACK_AB_MERGE_C R84, R84, R87, RZ ;  /* 0x000000575454723e */ /* 0x000fe200048070ff */
[--C-:B------:R-:W-:Y:S01]  /*5ec0*/  HADD2.F32 R43, -RZ, R42.reuse.H0_H0 ;  /* 0x2000002aff2b7230 */ /* 0x100fe20000004100 */
[----:B------:R-:W-:Y:S01]  /*5ed0*/  F2FP.SATFINITE.E4M3.F32.PACK_AB_MERGE_C R79, R79, R94, RZ ;  /* 0x0000005e4f4f723e */ /* 0x000fe200048070ff */
[----:B------:R-:W-:Y:S02]  /*5ee0*/  HADD2.F32 R42, -RZ, R42.H1_H1 ;  /* 0x3000002aff2a7230 */ /* 0x000fe40000004100 */
[----:B------:R-:W-:Y:S01]  /*5ef0*/  FMUL.FTZ R81, R75, R86 ;  /* 0x000000564b517220 */ /* 0x000fe20000410000 */
[----:B------:R-:W-:-:S02]  /*5f00*/  HADD2.F32 R83, -RZ, R83.H0_H0 ;  /* 0x20000053ff537230 */ /* 0x000fc40000004100 */
        /* <DEDUP_REMOVED lines=8> */
[----:B------:R-:W-:Y:S02]  /*5f90*/  F2FP.SATFINITE.E4M3.F32.PACK_AB_MERGE_C R40, R77, R76, R95 ;  /* 0x0000004c4d28723e */ /* 0x000fe4000480705f */
[----:B------:R-:W-:-:S02]  /*5fa0*/  F2FP.SATFINITE.E4M3.F32.PACK_AB_MERGE_C R43, R86, R81, R84 ;  /* 0x00000051562b723e */ /* 0x000fc40004807054 */
[----:B------:R-:W-:-:S07]  /*5fb0*/  F2FP.SATFINITE.E4M3.F32.PACK_AB_MERGE_C R42, R85, R80, R79 ;  /* 0x00000050552a723e */ /* 0x000fce000480704f */
.L_x_512:
[----:B------:R-:W-:Y:S05]  /*5fc0*/  BSYNC B2 ;  /* 0x0000000000027941 */ /* 0x000fea0003800000 */
.L_x_511:
[----:B-1----:R0:W-:Y:S02]  /*5fd0*/  STG.E.128 desc[UR54][R48.64+0xa0], R40 ;  /* 0x0000a02830007986 */ /* 0x0021e4000c101d36 */
.L_x_490:
[----:B------:R-:W-:Y:S05]  /*5fe0*/  BSYNC B1 ;  /* 0x0000000000017941 */ /* 0x000fea0003800000 */
.L_x_489:
[----:B------:R-:W-:Y:S05]  /*5ff0*/  @P4 BRA `(.L_x_513) ;  /* 0x0000009400044947 */ /* 0x000fea0003800000 */
[----:B------:R-:W-:Y:S01]  /*6000*/  ISETP.NE.AND P2, PT, R34, RZ, PT ;  /* 0x000000ff2200720c */ /* 0x000fe20003f45270 */
[----:B------:R-:W-:-:S12]  /*6010*/  BSSY B1, `(.L_x_514) ;  /* 0x000006f000017945 */ /* 0x000fd80003800000 */
[----:B------:R-:W-:Y:S05]  /*6020*/  @!P2 BRA `(.L_x_515) ;  /* 0x0000000400b4a947 */ /* 0x000fea0003800000 */
[----:B012-4-:R0:W1:Y:S01]  /*6030*/  LDS.128 R40, [R47+0x1c400] ;  /* 0x01c400002f287984 */ /* 0x0170620000000c00 */
[----:B------:R-:W-:Y:S01]  /*6040*/  ISETP.GE.AND P2, PT, R22, R131, PT ;  /* 0x000000831600720c */ /* 0x000fe20003f46270 */
[----:B------:R-:W-:-:S12]  /*6050*/  BSSY B2, `(.L_x_516) ;  /* 0x0000069000027945 */ /* 0x000fd80003800000 */
[----:B0-----:R-:W-:Y:S05]  /*6060*/  @P2 BRA `(.L_x_517) ;  /* 0x00000004009c2947 */ /* 0x001fea0003800000 */
[----:B------:R-:W-:Y:S01]  /*6070*/  SHF.R.U32.HI R70, RZ, 0x8, R71 ;  /* 0x00000008ff467819 */ /* 0x000fe20000011647 */
[----:B-1----:R-:W-:Y:S01]  /*6080*/  IMAD.MOV.U32 R48, RZ, RZ, R40 ;  /* 0x000000ffff307224 */ /* 0x002fe200078e0028 */
[----:B------:R-:W-:Y:S02]  /*6090*/  SHF.R.U32.HI R72, RZ, 0x8, R73 ;  /* 0x00000008ff487819 */ /* 0x000fe40000011649 */
[----:B------:R-:W-:Y:S02]  /*60a0*/  LOP3.LUT R49, R71, 0xff0000ff, RZ, 0xc0, !PT ;  /* 0xff0000ff47317812 */ /* 0x000fe400078ec0ff */
[----:B------:R-:W-:Y:S01]  /*60b0*/  SHF.R.U32.HI R74, RZ, 0x10, R71 ;  /* 0x00000010ff4a7819 */ /* 0x000fe20000011647 */
[----:B------:R-:W-:Y:S01]  /*60c0*/  IMAD.SHL.U32 R72, R72, 0x100, RZ ;  /* 0x0000010048487824 */ /* 0x000fe200078e00ff */
[----:B------:R-:W-:Y:S02]  /*60d0*/  SHF.L.U32 R70, R70, 0x8, RZ ;  /* 0x0000000846467819 */ /* 0x000fe400000006ff */
[----:B------:R-:W-:-:S02]  /*60e0*/  LOP3.LUT R71, R73, 0xff0000ff, RZ, 0xc0, !PT ;  /* 0xff0000ff49477812 */ /* 0x000fc400078ec0ff */
[----:B------:R-:W-:Y:S02]  /*60f0*/  SHF.R.U32.HI R73, RZ, 0x10, R73 ;  /* 0x00000010ff497819 */ /* 0x000fe40000011649 */
[----:B------:R-:W-:Y:S01]  /*6100*/  LOP3.LUT R49, R49, 0xff00, R70, 0xf8, !PT ;  /* 0x0000ff0031317812 */ /* 0x000fe200078ef846 */
[----:B------:R-:W-:Y:S01]  /*6110*/  IMAD.U32 R70, R74, 0x10000, RZ ;  /* 0x000100004a467824 */ /* 0x000fe200078e00ff */
[----:B------:R-:W-:Y:S02]  /*6120*/  LOP3.LUT R72, R71, 0xff00, R72, 0xf8, !PT ;  /* 0x0000ff0047487812 */ /* 0x000fe400078ef848 */
[----:B------:R-:W-:Y:S02]  /*6130*/  SHF.L.U32 R73, R73, 0x10, RZ ;  /* 0x0000001049497819 */ /* 0x000fe400000006ff */
[----:B------:R-:W-:Y:S02]  /*6140*/  F2FP.F16.E4M3.UNPACK_B R40, R41 ;  /* 0x00000029ff28723e */ /* 0x000fe400020006ff */
[----:B------:R-:W-:-:S02]  /*6150*/  F2FP.F16.E4M3.UNPACK_B R71, R153.H1 ;  /* 0x00000099ff47723e */ /* 0x000fc400030006ff */
[----:B------:R-:W-:Y:S01]  /*6160*/  LOP3.LUT R74, R49, 0xff0000, R70, 0xf8, !PT ;  /* 0x00ff0000314a7812 */ /* 0x000fe200078ef846 */
[--C-:B------:R-:W-:Y:S01]  /*6170*/  HADD2.F32 R49, -RZ, R40.reuse.H1_H1 ;  /* 0x30000028ff317230 */ /* 0x100fe20000004100 */
[----:B------:R-:W-:Y:S01]  /*6180*/  LOP3.LUT R77, R72, 0xff0000, R73, 0xf8, !PT ;  /* 0x00ff0000484d7812 */ /* 0x000fe200078ef849 */
[--C-:B------:R-:W-:Y:S01]  /*6190*/  HADD2.F32 R75, -RZ, R71.reuse.H0_H0 ;  /* 0x20000047ff4b7230 */ /* 0x100fe20000004100 */
[----:B------:R-:W-:Y:S01]  /*61a0*/  F2FP.F16.E4M3.UNPACK_B R72, R152.H1 ;  /* 0x00000098ff48723e */ /* 0x000fe200030006ff */
[----:B------:R-:W-:Y:S01]  /*61b0*/  HADD2.F32 R40, -RZ, R40.H0_H0 ;  /* 0x20000028ff287230 */ /* 0x000fe20000004100 */
[----:B------:R-:W-:Y:S01]  /*61c0*/  F2FP.F16.E4M3.UNPACK_B R41, R41.H1 ;  /* 0x00000029ff29723e */ /* 0x000fe200030006ff */
[----:B------:R-:W-:Y:S02]  /*61d0*/  HADD2.F32 R76, -RZ, R71.H1_H1 ;  /* 0x30000047ff4c7230 */ /* 0x000fe40000004100 */
[----:B------:R-:W-:Y:S01]  /*61e0*/  FMUL.FTZ R79, R49, R75 ;  /* 0x0000004b314f7220 */ /* 0x000fe20000410000 */
[----:B------:R-:W-:-:S02]  /*61f0*/  HADD2.F32 R73, -RZ, R72.H0_H0 ;  /* 0x20000048ff497230 */ /* 0x000fc40000004100 */
[----:B------:R-:W-:Y:S01]  /*6200*/  FMUL.FTZ R78, R40, R75 ;  /* 0x0000004b284e7220 */ /* 0x000fe20000410000 */
[--C-:B------:R-:W-:Y:S01]  /*6210*/  HADD2.F32 R71, -RZ, R41.reuse.H1_H1 ;  /* 0x30000029ff477230 */ /* 0x100fe20000004100 */
[----:B------:R-:W-:Y:S01]  /*6220*/  F2FP.F16.E4M3.UNPACK_B R153, R153 ;  /* 0x00000099ff99723e */ /* 0x000fe200020006ff */
[----:B------:R-:W-:Y:S02]  /*6230*/  HADD2.F32 R70, -RZ, R41.H0_H0 ;  /* 0x20000029ff467230 */ /* 0x000fe40000004100 */
[-C--:B------:R-:W-:Y:S01]  /*6240*/  FFMA.FTZ R41, R49, R73.reuse, R78 ;  /* 0x0000004931297223 */ /* 0x080fe2000001004e */
[----:B------:R-:W-:Y:S02]  /*6250*/  HADD2.F32 R72, -RZ, R72.H1_H1 ;  /* 0x30000048ff487230 */ /* 0x000fe40000004100 */
[C---:B------:R-:W-:Y:S01]  /*6260*/  FMUL.FTZ R75, R71.reuse, R76 ;  /* 0x0000004c474b7220 */ /* 0x040fe20000410000 */
[----:B------:R-:W-:Y:S01]  /*6270*/  F2FP.F16.E4M3.UNPACK_B R49, R48.H1 ;  /* 0x00000030ff31723e */ /* 0x000fe200030006ff */
[----:B------:R-:W-:Y:S01]  /*6280*/  FMUL.FTZ R76, R70, R76 ;  /* 0x0000004c464c7220 */ /* 0x000fe20000410000 */
[----:B------:R-:W-:Y:S01]  /*6290*/  FFMA.FTZ R40, R40, R73, -R79 ;  /* 0x0000004928287223 */ /* 0x000fe2000001084f */
[----:B------:R-:W-:Y:S01]  /*62a0*/  FFMA.FTZ R80, R70, R72, -R75 ;  /* 0x0000004846507223 */ /* 0x000fe2000001084b */
[----:B------:R-:W-:Y:S01]  /*62b0*/  F2FP.F16.E4M3.UNPACK_B R48, R48 ;  /* 0x00000030ff30723e */ /* 0x000fe200020006ff */
[----:B------:R-:W-:Y:S01]  /*62c0*/  FFMA.FTZ R81, R71, R72, R76 ;  /* 0x0000004847517223 */ /* 0x000fe2000001004c */
[----:B------:R-:W-:Y:S01]  /*62d0*/  F2FP.F16.E4M3.UNPACK_B R152, R152 ;  /* 0x00000098ff98723e */ /* 0x000fe200020006ff */
[----:B------:R-:W-:-:S02]  /*62e0*/  HADD2.F32 R73, -RZ, R153.H1_H1 ;  /* 0x30000099ff497230 */ /* 0x000fc40000004100 */
[--C-:B------:R-:W-:Y:S01]  /*62f0*/  HADD2.F32 R70, -RZ, R49.reuse.H0_H0 ;  /* 0x20000031ff467230 */ /* 0x100fe20000004100 */
[----:B------:R-:W-:Y:S01]  /*6300*/  F2FP.SATFINITE.E4M3.F32.PACK_AB_MERGE_C R83, R81, R80, RZ ;  /* 0x000000505153723e */ /* 0x000fe200048070ff */
[----:B------:R-:W-:Y:S02]  /*6310*/  HADD2.F32 R71, -RZ, R49.H1_H1 ;  /* 0x30000031ff477230 */ /* 0x000fe40000004100 */
[----:B------:R-:W-:Y:S02]  /*6320*/  HADD2.F32 R49, -RZ, R48.H0_H0 ;  /* 0x20000030ff317230 */ /* 0x000fe40000004100 */
[-C--:B------:R-:W-:Y:S01]  /*6330*/  FMUL.FTZ R78, R70, R73.reuse ;  /* 0x00000049464e7220 */ /* 0x080fe20000410000 */
[----:B------:R-:W-:Y:S02]  /*6340*/  HADD2.F32 R72, -RZ, R152.H1_H1 ;  /* 0x30000098ff487230 */ /* 0x000fe40000004100 */
[----:B------:R-:W-:Y:S01]  /*6350*/  FMUL.FTZ R75, R71, R73 ;  /* 0x00000049474b7220 */ /* 0x000fe20000410000 */
[----:B------:R-:W-:Y:S01]  /*6360*/  HADD2.F32 R153, -RZ, R153.H0_H0 ;  /* 0x20000099ff997230 */ /* 0x000fe20000004100 */
[----:B------:R-:W-:Y:S01]  /*6370*/  F2FP.SATFINITE.E4M3.F32.PACK_AB_MERGE_C R41, R41, R40, R83 ;  /* 0x000000282929723e */ /* 0x000fe20004807053 */
[----:B------:R-:W-:-:S02]  /*6380*/  HADD2.F32 R48, -RZ, R48.H1_H1 ;  /* 0x30000030ff307230 */ /* 0x000fc40000004100 */
[-C--:B------:R-:W-:Y:S01]  /*6390*/  FFMA.FTZ R75, R70, R72.reuse, -R75 ;  /* 0x00000048464b7223 */ /* 0x080fe2000001084b */
[----:B------:R-:W-:Y:S02]  /*63a0*/  HADD2.F32 R152, -RZ, R152.H0_H0 ;  /* 0x20000098ff987230 */ /* 0x000fe40000004100 */
[----:B------:R-:W-:Y:S01]  /*63b0*/  FFMA.FTZ R78, R71, R72, R78 ;  /* 0x00000048474e7223 */ /* 0x000fe2000001004e */
[-C--:B------:R-:W-:Y:S01]  /*63c0*/  F2FP.F16.E4M3.UNPACK_B R72, R74.reuse.H1 ;  /* 0x0000004aff48723e */ /* 0x080fe200030006ff */
[-C--:B------:R-:W-:Y:S01]  /*63d0*/  FMUL.FTZ R76, R48, R153.reuse ;  /* 0x00000099304c7220 */ /* 0x080fe20000410000 */
[C---:B------:R-:W-:Y:S01]  /*63e0*/  FMUL.FTZ R153, R49.reuse, R153 ;  /* 0x0000009931997220 */ /* 0x040fe20000410000 */
[----:B------:R-:W-:Y:S02]  /*63f0*/  F2FP.F16.E4M3.UNPACK_B R74, R74 ;  /* 0x0000004aff4a723e */ /* 0x000fe400020006ff */
[-C--:B------:R-:W-:Y:S01]  /*6400*/  FFMA.FTZ R79, R49, R152.reuse, -R76 ;  /* 0x00000098314f7223 */ /* 0x080fe2000001084c */
[----:B------:R-:W-:Y:S01]  /*6410*/  F2FP.SATFINITE.E4M3.F32.PACK_AB_MERGE_C R82, R78, R75, RZ ;  /* 0x0000004b4e52723e */ /* 0x000fe200048070ff */
[----:B------:R-:W-:Y:S01]  /*6420*/  FFMA.FTZ R152, R48, R152, R153 ;  /* 0x0000009830987223 */ /* 0x000fe20000010099 */
[----:B------:R-:W-:Y:S01]  /*6430*/  F2FP.F16.E4M3.UNPACK_B R49, R43.H1 ;  /* 0x0000002bff31723e */ /* 0x000fe200030006ff */
[--C-:B------:R-:W-:Y:S01]  /*6440*/  HADD2.F32 R73, -RZ, R72.reuse.H1_H1 ;  /* 0x30000048ff497230 */ /* 0x100fe20000004100 */
[-C--:B------:R-:W-:Y:S01]  /*6450*/  F2FP.F16.E4M3.UNPACK_B R75, R77.reuse.H1 ;  /* 0x0000004dff4b723e */ /* 0x080fe200030006ff */
[----:B------:R-:W-:Y:S01]  /*6460*/  HADD2.F32 R72, -RZ, R72.H0_H0 ;  /* 0x20000048ff487230 */ /* 0x000fe20000004100 */
[-C--:B------:R-:W-:Y:S01]  /*6470*/  F2FP.F16.E4M3.UNPACK_B R48, R42.reuse.H1 ;  /* 0x0000002aff30723e */ /* 0x080fe200030006ff */
[----:B------:R-:W-:Y:S01]  /*6480*/  HADD2.F32 R71, -RZ, R49.H1_H1 ;  /* 0x30000031ff477230 */ /* 0x000fe20000004100 */
[----:B------:R-:W-:Y:S01]  /*6490*/  F2FP.F16.E4M3.UNPACK_B R77, R77 ;  /* 0x0000004dff4d723e */ /* 0x000fe200020006ff */
[----:B------:R-:W-:Y:S01]  /*64a0*/  HADD2.F32 R78, -RZ, R75.H1_H1 ;  /* 0x3000004bff4e7230 */ /* 0x000fe20000004100 */
[----:B------:R-:W-:Y:S01]  /*64b0*/  F2FP.F16.E4M3.UNPACK_B R43, R43 ;  /* 0x0000002bff2b723e */ /* 0x000fe200020006ff */
[----:B------:R-:W-:Y:S01]  /*64c0*/  HADD2.F32 R70, -RZ, R49.H0_H0 ;  /* 0x20000031ff467230 */ /* 0x000fe20000004100 */
[----:B------:R-:W-:Y:S01]  /*64d0*/  F2FP.F16.E4M3.UNPACK_B R42, R42 ;  /* 0x0000002aff2a723e */ /* 0x000fe200020006ff */
[----:B------:R-:W-:-:S02]  /*64e0*/  HADD2.F32 R49, -RZ, R48.H1_H1 ;  /* 0x30000030ff317230 */ /* 0x000fc40000004100 */
[-C--:B------:R-:W-:Y:S01]  /*64f0*/  FMUL.FTZ R81, R71, R78.reuse ;  /* 0x0000004e47517220 */ /* 0x080fe20000410000 */
[--C-:B------:R-:W-:Y:S02]  /*6500*/  HADD2.F32 R76, -RZ, R77.reuse.H1_H1 ;  /* 0x3000004dff4c7230 */ /* 0x100fe40000004100 */
[C---:B------:R-:W-:Y:S01]  /*6510*/  FMUL.FTZ R78, R70.reuse, R78 ;  /* 0x0000004e464e7220 */ /* 0x040fe20000410000 */
[----:B------:R-:W-:Y:S02]  /*6520*/  HADD2.F32 R48, -RZ, R48.H0_H0 ;  /* 0x20000030ff307230 */ /* 0x000fe40000004100 */
[----:B------:R-:W-:Y:S01]  /*6530*/  FFMA.FTZ R80, R70, R73, -R81 ;  /* 0x0000004946507223 */ /* 0x000fe20000010851 */
[----:B------:R-:W-:Y:S02]  /*6540*/  HADD2.F32 R70, -RZ, R74.H1_H1 ;  /* 0x3000004aff467230 */ /* 0x000fe40000004100 */
[----:B------:R-:W-:Y:S01]  /*6550*/  FMUL.FTZ R81, R49, R76 ;  /* 0x0000004c31517220 */ /* 0x000fe20000410000 */
[----:B------:R-:W-:-:S02]  /*6560*/  HADD2.F32 R77, -RZ, R77.H0_H0 ;  /* 0x2000004dff4d7230 */ /* 0x000fc40000004100 */
[C---:B------:R-:W-:Y:S01]  /*6570*/  FMUL.FTZ R76, R48.reuse, R76 ;  /* 0x0000004c304c7220 */ /* 0x040fe20000410000 */
[----:B------:R-:W-:Y:S02]  /*6580*/  HADD2.F32 R75, -RZ, R75.H0_H0 ;  /* 0x2000004bff4b7230 */ /* 0x000fe40000004100 */
[-C--:B------:R-:W-:Y:S01]  /*6590*/  FFMA.FTZ R81, R48, R70.reuse, -R81 ;  /* 0x0000004630517223 */ /* 0x080fe20000010851 */
[--C-:B------:R-:W-:Y:S02]  /*65a0*/  HADD2.F32 R48, -RZ, R43.reuse.H0_H0 ;  /* 0x2000002bff307230 */ /* 0x100fe40000004100 */
[----:B------:R-:W-:Y:S01]  /*65b0*/  FFMA.FTZ R76, R49, R70, R76 ;  /* 0x00000046314c7223 */ /* 0x000fe2000001004c */
[----:B------:R-:W-:Y:S02]  /*65c0*/  HADD2.F32 R49, -RZ, R43.H1_H1 ;  /* 0x3000002bff317230 */ /* 0x000fe40000004100 */
[----:B------:R-:W-:Y:S01]  /*65d0*/  FFMA.FTZ R73, R71, R73, R78 ;  /* 0x0000004947497223 */ /* 0x000fe2000001004e */
[----:B------:R-:W-:-:S02]  /*65e0*/  HADD2.F32 R43, -RZ, R42.H0_H0 ;  /* 0x2000002aff2b7230 */ /* 0x000fc40000004100 */
[-C--:B------:R-:W-:Y:S01]  /*65f0*/  FMUL.FTZ R78, R48, R75.reuse ;  /* 0x0000004b304e7220 */ /* 0x080fe20000410000 */
[----:B------:R-:W-:Y:S02]  /*6600*/  HADD2.F32 R42, -RZ, R42.H1_H1 ;  /* 0x3000002aff2a7230 */ /* 0x000fe40000004100 */
[C---:B------:R-:W-:Y:S01]  /*6610*/  FMUL.FTZ R71, R49.reuse, R75 ;  /* 0x0000004b31477220 */ /* 0x040fe20000410000 */
[----:B------:R-:W-:Y:S02]  /*6620*/  HADD2.F32 R74, -RZ, R74.H0_H0 ;  /* 0x2000004aff4a7230 */ /* 0x000fe40000004100 */
[-C--:B------:R-:W-:Y:S01]  /*6630*/  FFMA.FTZ R78, R49, R72.reuse, R78 ;  /* 0x00000048314e7223 */ /* 0x080fe2000001004e */
[----:B------:R-:W-:Y:S01]  /*6640*/  F2FP.SATFINITE.E4M3.F32.PACK_AB_MERGE_C R76, R76, R81, RZ ;  /* 0x000000514c4c723e */ /* 0x000fe200048070ff */
[-C--:B------:R-:W-:Y:S01]  /*6650*/  FMUL.FTZ R70, R42, R77.reuse ;  /* 0x0000004d2a467220 */ /* 0x080fe20000410000 */
[----:B------:R-:W-:Y:S01]  /*6660*/  FMUL.FTZ R77, R43, R77 ;  /* 0x0000004d2b4d7220 */ /* 0x000fe20000410000 */
[----:B------:R-:W-:Y:S01]  /*6670*/  FFMA.FTZ R71, R48, R72, -R71 ;  /* 0x0000004830477223 */ /* 0x000fe20000010847 */
[----:B------:R-:W-:Y:S01]  /*6680*/  F2FP.SATFINITE.E4M3.F32.PACK_AB_MERGE_C R73, R73, R80, RZ ;  /* 0x000000504949723e */ /* 0x000fe200048070ff */
[-C--:B------:R-:W-:Y:S01]  /*6690*/  FFMA.FTZ R70, R43, R74.reuse, -R70 ;  /* 0x0000004a2b467223 */ /* 0x080fe20000010846 */
[----:B------:R-:W-:Y:S01]  /*66a0*/  FFMA.FTZ R77, R42, R74, R77 ;  /* 0x0000004a2a4d7223 */ /* 0x000fe2000001004d */
[----:B------:R-:W-:-:S02]  /*66b0*/  F2FP.SATFINITE.E4M3.F32.PACK_AB_MERGE_C R40, R152, R79, R82 ;  /* 0x0000004f9828723e */ /* 0x000fc40004807052 */
[----:B------:R-:W-:Y:S02]  /*66c0*/  F2FP.SATFINITE.E4M3.F32.PACK_AB_MERGE_C R43, R78, R71, R73 ;  /* 0x000000474e2b723e */ /* 0x000fe40004807049 */
[----:B------:R-:W-:-:S07]  /*66d0*/  F2FP.SATFINITE.E4M3.F32.PACK_AB_MERGE_C R42, R77, R70, R76 ;  /* 0x000000464d2a723e */ /* 0x000fce000480704c */
.L_x_517:
[----:B------:R-:W-:Y:S05]  /*66e0*/  BSYNC B2 ;  /* 0x0000000000027941 */ /* 0x000fea0003800000 */
.L_x_516:
[----:B-1----:R0:W-:Y:S02]  /*66f0*/  STG.E.128 desc[UR54][R44.64], R40 ;  /* 0x000000282c007986 */ /* 0x0021e4000c101d36 */
.L_x_515:
[----:B------:R-:W-:Y:S05]  /*6700*/  BSYNC B1 ;  /* 0x0000000000017941 */ /* 0x000fea0003800000 */
.L_x_514:
[----:B------:R-:W-:Y:S01]  /*6710*/  ISETP.NE.AND P2, PT, R35, RZ, PT ;  /* 0x000000ff2300720c */ /* 0x000fe20003f45270 */
[----:B------:R-:W-:-:S12]  /*6720*/  BSSY B1, `(.L_x_518) ;  /* 0x000006f000017945 */ /* 0x000fd80003800000 */
[----:B------:R-:W-:Y:S05]  /*6730*/  @!P2 BRA `(.L_x_519) ;  /* 0x0000000400b4a947 */ /* 0x000fea0003800000 */
[----:B012-4-:R0:W1:Y:S01]  /*6740*/  LDS.128 R40, [R46+0x1c400] ;  /* 0x01c400002e287984 */ /* 0x0170620000000c00 */
[----:B------:R-:W-:Y:S01]  /*6750*/  ISETP.GE.AND P2, PT, R171, R131, PT ;  /* 0x00000083ab00720c */ /* 0x000fe20003f46270 */
[----:B------:R-:W-:-:S12]  /*6760*/  BSSY B2, `(.L_x_520) ;  /* 0x0000069000027945 */ /* 0x000fd80003800000 */
[----:B0-----:R-:W-:Y:S05]  /*6770*/  @P2 BRA `(.L_x_521) ;  /* 0x00000004009c2947 */ /* 0x001fea0003800000 */
[--C-:B------:R-:W-:Y:S01]  /*6780*/  SHF.R.U32.HI R71, RZ, 0x10, R67.reuse ;  /* 0x00000010ff477819 */ /* 0x100fe20000011643 */
[----:B-1----:R-:W-:Y:S01]  /*6790*/  IMAD.MOV.U32 R48, RZ, RZ, R40 ;  /* 0x000000ffff307224 */ /* 0x002fe200078e0028 */
[----:B------:R-:W-:Y:S02]  /*67a0*/  SHF.R.U32.HI R49, RZ, 0x8, R67 ;  /* 0x00000008ff317819 */ /* 0x000fe40000011643 */
[----:B------:R-:W-:Y:S02]  /*67b0*/  LOP3.LUT R66, R67, 0xff0000ff, RZ, 0xc0, !PT ;  /* 0xff0000ff43427812 */ /* 0x000fe400078ec0ff */
[--C-:B------:R-:W-:Y:S01]  /*67c0*/  SHF.R.U32.HI R67, RZ, 0x8, R69.reuse ;  /* 0x00000008ff437819 */ /* 0x100fe20000011645 */
[----:B------:R-:W-:Y:S01]  /*67d0*/  IMAD.SHL.U32 R49, R49, 0x100, RZ ;  /* 0x0000010031317824 */ /* 0x000fe200078e00ff */
[----:B------:R-:W-:Y:S02]  /*67e0*/  SHF.R.U32.HI R70, RZ, 0x10, R69 ;  /* 0x00000010ff467819 */ /* 0x000fe40000011645 */
[----:B------:R-:W-:Y:S01]  /*67f0*/  LOP3.LUT R68, R69, 0xff0000ff, RZ, 0xc0, !PT ;  /* 0xff0000ff45447812 */ /* 0x000fe200078ec0ff */
[----:B------:R-:W-:Y:S01]  /*6800*/  IMAD.SHL.U32 R67, R67, 0x100, RZ ;  /* 0x0000010043437824 */ /* 0x000fe200078e00ff */
[----:B------:R-:W-:-:S02]  /*6810*/  LOP3.LUT R66, R66, 0xff00, R49, 0xf8, !PT ;  /* 0x0000ff0042427812 */ /* 0x000fc400078ef831 */
[----:B------:R-:W-:Y:S02]  /*6820*/  SHF.L.U32 R49, R71, 0x10, RZ ;  /* 0x0000001047317819 */ /* 0x000fe400000006ff */
[----:B------:R-:W-:Y:S01]  /*6830*/  LOP3.LUT R69, R68, 0xff00, R67, 0xf8, !PT ;  /* 0x0000ff0044457812 */ /* 0x000fe200078ef843 */
[----:B------:R-:W-:Y:S01]  /*6840*/  IMAD.U32 R68, R70, 0x10000, RZ ;  /* 0x0001000046447824 */ /* 0x000fe200078e00ff */
[----:B------:R-:W-:Y:S02]  /*6850*/  F2FP.F16.E4M3.UNPACK_B R40, R41 ;  /* 0x00000029ff28723e */ /* 0x000fe400020006ff */
[----:B------:R-:W-:Y:S02]  /*6860*/  F2FP.F16.E4M3.UNPACK_B R67, R150.H1 ;  /* 0x00000096ff43723e */ /* 0x000fe400030006ff */
[----:B------:R-:W-:Y:S01]  /*6870*/  LOP3.LUT R70, R66, 0xff0000, R49, 0xf8, !PT ;  /* 0x00ff000042467812 */ /* 0x000fe200078ef831 */
[--C-:B------:R-:W-:Y:S01]  /*6880*/  HADD2.F32 R49, -RZ, R40.reuse.H1_H1 ;  /* 0x30000028ff317230 */ /* 0x100fe20000004100 */
[----:B------:R-:W-:Y:S01]  /*6890*/  LOP3.LUT R73, R69, 0xff0000, R68, 0xf8, !PT ;  /* 0x00ff000045497812 */ /* 0x000fe200078ef844 */
[--C-:B------:R-:W-:Y:S01]  /*68a0*/  HADD2.F32 R71, -RZ, R67.reuse.H0_H0 ;  /* 0x20000043ff477230 */ /* 0x100fe20000004100 */
[----:B------:R-:W-:Y:S01]  /*68b0*/  F2FP.F16.E4M3.UNPACK_B R68, R149.H1 ;  /* 0x00000095ff44723e */ /* 0x000fe200030006ff */
[----:B------:R-:W-:Y:S01]  /*68c0*/  HADD2.F32 R40, -RZ, R40.H0_H0 ;  /* 0x20000028ff287230 */ /* 0x000fe20000004100 */
[----:B------:R-:W-:Y:S01]  /*68d0*/  F2FP.F16.E4M3.UNPACK_B R41, R41.H1 ;  /* 0x00000029ff29723e */ /* 0x000fe200030006ff */
[----:B------:R-:W-:-:S02]  /*68e0*/  HADD2.F32 R72, -RZ, R67.H1_H1 ;  /* 0x30000043ff487230 */ /* 0x000fc40000004100 */
[CC--:B------:R-:W-:Y:S01]  /*68f0*/  FMUL.FTZ R75, R49.reuse, R71.reuse ;  /* 0x00000047314b7220 */ /* 0x0c0fe20000410000 */
[--C-:B------:R-:W-:Y:S02]  /*6900*/  HADD2.F32 R69, -RZ, R68.reuse.H0_H0 ;  /* 0x20000044ff457230 */ /* 0x100fe40000004100 */
        /* <DEDUP_REMOVED lines=28> */
[CC--:B------:R-:W-:Y:S01]  /*6ad0*/  FMUL.FTZ R69, R49.reuse, R150.reuse ;  /* 0x0000009631457220 */ /* 0x0c0fe20000410000 */
[----:B------:R-:W-:Y:S01]  /*6ae0*/  FMUL.FTZ R72, R48, R150 ;  /* 0x0000009630487220 */ /* 0x000fe20000410000 */
[----:B------:R-:W-:Y:S02]  /*6af0*/  F2FP.F16.E4M3.UNPACK_B R68, R70.H1 ;  /* 0x00000046ff44723e */ /* 0x000fe400030006ff */
[----:B------:R-:W-:Y:S01]  /*6b00*/  F2FP.SATFINITE.E4M3.F32.PACK_AB_MERGE_C R79, R74, R71, RZ ;  /* 0x000000474a4f723e */ /* 0x000fe200048070ff */
[----:B------:R-:W-:Y:S01]  /*6b10*/  FFMA.FTZ R75, R49, R149, -R72 ;  /* 0x00000095314b7223 */ /* 0x000fe20000010848 */
[----:B------:R-:W-:Y:S01]  /*6b20*/  F2FP.F16.E4M3.UNPACK_B R49, R43.H1 ;  /* 0x0000002bff31723e */ /* 0x000fe200030006ff */
[----:B------:R-:W-:Y:S01]  /*6b30*/  FFMA.FTZ R76, R48, R149, R69 ;  /* 0x00000095304c7223 */ /* 0x000fe20000010045 */
[-C--:B------:R-:W-:Y:S01]  /*6b40*/  F2FP.F16.E4M3.UNPACK_B R71, R73.reuse.H1 ;  /* 0x00000049ff47723e */ /* 0x080fe200030006ff */
[----:B------:R-:W-:Y:S01]  /*6b50*/  HADD2.F32 R69, -RZ, R68.H1_H1 ;  /* 0x30000044ff457230 */ /* 0x000fe20000004100 */
[----:B------:R-:W-:Y:S01]  /*6b60*/  F2FP.F16.E4M3.UNPACK_B R48, R42.H1 ;  /* 0x0000002aff30723e */ /* 0x000fe200030006ff */
        /* <DEDUP_REMOVED lines=14> */
[----:B------:R-:W-:Y:S01]  /*6c50*/  F2FP.F16.E4M3.UNPACK_B R42, R42 ;  /* 0x0000002aff2a723e */ /* 0x000fe200020006ff */
[----:B------:R-:W-:Y:S01]  /*6c60*/  FMUL.FTZ R72, R48, R72 ;  /* 0x0000004830487220 */ /* 0x000fe20000410000 */
[----:B------:R-:W-:-:S02]  /*6c70*/  HADD2.F32 R73, -RZ, R73.H0_H0 ;  /* 0x20000049ff497230 */ /* 0x000fc40000004100 */
[-C--:B------:R-:W-:Y:S01]  /*6c80*/  FFMA.FTZ R77, R48, R66.reuse, -R77 ;  /* 0x00000042304d7223 */ /* 0x080fe2000001084d */
[--C-:B------:R-:W-:Y:S02]  /*6c90*/  HADD2.F32 R48, -RZ, R43.reuse.H0_H0 ;  /* 0x2000002bff307230 */ /* 0x100fe40000004100 */
[----:B------:R-:W-:Y:S01]  /*6ca0*/  FFMA.FTZ R72, R49, R66, R72 ;  /* 0x0000004231487223 */ /* 0x000fe20000010048 */
[----:B------:R-:W-:Y:S02]  /*6cb0*/  HADD2.F32 R49, -RZ, R43.H1_H1 ;  /* 0x3000002bff317230 */ /* 0x000fe40000004100 */
[----:B------:R-:W-:Y:S01]  /*6cc0*/  FFMA.FTZ R69, R67, R69, R74 ;  /* 0x0000004543457223 */ /* 0x000fe2000001004a */
[--C-:B------:R-:W-:Y:S01]  /*6cd0*/  HADD2.F32 R43, -RZ, R42.reuse.H0_H0 ;  /* 0x2000002aff2b7230 */ /* 0x100fe20000004100 */
[----:B------:R-:W-:Y:S01]  /*6ce0*/  F2FP.SATFINITE.E4M3.F32.PACK_AB_MERGE_C R40, R76, R75, R79 ;  /* 0x0000004b4c28723e */ /* 0x000fe2000480704f */
[----:B------:R-:W-:Y:S01]  /*6cf0*/  HADD2.F32 R42, -RZ, R42.H1_H1 ;  /* 0x3000002aff2a7230 */ /* 0x000fe20000004100 */
[----:B------:R-:W-:Y:S01]  /*6d00*/  F2FP.SATFINITE.E4M3.F32.PACK_AB_MERGE_C R72, R72, R77, RZ ;  /* 0x0000004d4848723e */ /* 0x000fe200048070ff */
[----:B------:R-:W-:Y:S01]  /*6d10*/  HADD2.F32 R71, -RZ, R71.H0_H0 ;  /* 0x20000047ff477230 */ /* 0x000fe20000004100 */
[----:B------:R-:W-:Y:S01]  /*6d20*/  F2FP.SATFINITE.E4M3.F32.PACK_AB_MERGE_C R69, R69, R78, RZ ;  /* 0x0000004e4545723e */ /* 0x000fe200048070ff */
[----:B------:R-:W-:-:S02]  /*6d30*/  HADD2.F32 R68, -RZ, R68.H0_H0 ;  /* 0x20000044ff447230 */ /* 0x000fc40000004100 */
[----:B------:R-:W-:Y:S01]  /*6d40*/  FMUL.FTZ R66, R42, R73 ;  /* 0x000000492a427220 */ /* 0x000fe20000410000 */
[----:B------:R-:W-:Y:S02]  /*6d50*/  HADD2.F32 R70, -RZ, R70.H0_H0 ;  /* 0x20000046ff467230 */ /* 0x000fe40000004100 */
[-C--:B------:R-:W-:Y:S01]  /*6d60*/  FMUL.FTZ R67, R49, R71.reuse ;  /* 0x0000004731437220 */ /* 0x080fe20000410000 */
[C---:B------:R-:W-:Y:S01]  /*6d70*/  FMUL.FTZ R74, R48.reuse, R71 ;  /* 0x00000047304a7220 */ /* 0x040fe20000410000 */
[----:B------:R-:W-:Y:S02]  /*6d80*/  FMUL.FTZ R73, R43, R73 ;  /* 0x000000492b497220 */ /* 0x000fe40000410000 */
[-C--:B------:R-:W-:Y:S01]  /*6d90*/  FFMA.FTZ R67, R48, R68.reuse, -R67 ;  /* 0x0000004430437223 */ /* 0x080fe20000010843 */
[----:B------:R-:W-:Y:S01]  /*6da0*/  FFMA.FTZ R74, R49, R68, R74 ;  /* 0x00000044314a7223 */ /* 0x000fe2000001004a */
[-C--:B------:R-:W-:Y:S01]  /*6db0*/  FFMA.FTZ R66, R43, R70.reuse, -R66 ;  /* 0x000000462b427223 */ /* 0x080fe20000010842 */
[----:B------:R-:W-:-:S03]  /*6dc0*/  FFMA.FTZ R73, R42, R70, R73 ;  /* 0x000000462a497223 */ /* 0x000fc60000010049 */
[----:B------:R-:W-:Y:S02]  /*6dd0*/  F2FP.SATFINITE.E4M3.F32.PACK_AB_MERGE_C R43, R74, R67, R69 ;  /* 0x000000434a2b723e */ /* 0x000fe40004807045 */
[----:B------:R-:W-:-:S07]  /*6de0*/  F2FP.SATFINITE.E4M3.F32.PACK_AB_MERGE_C R42, R73, R66, R72 ;  /* 0x00000042492a723e */ /* 0x000fce0004807048 */
.L_x_521:
[----:B------:R-:W-:Y:S05]  /*6df0*/  BSYNC B2 ;  /* 0x0000000000027941 */ /* 0x000fea0003800000 */
.L_x_520:
[----:B-1----:R0:W-:Y:S02]  /*6e00*/  STG.E.128 desc[UR54][R44.64+0x20], R40 ;  /* 0x000020282c007986 */ /* 0x0021e4000c101d36 */
.L_x_519:
[----:B------:R-:W-:Y:S05]  /*6e10*/  BSYNC B1 ;  /* 0x0000000000017941 */ /* 0x000fea0003800000 */
.L_x_518:
        /* <DEDUP_REMOVED lines=9> */
[----:B------:R-:W-:Y:S01]  /*6eb0*/  LOP3.LUT R49, R63, 0xff0000ff, RZ, 0xc0, !PT ;  /* 0xff0000ff3f317812 */ /* 0x000fe200078ec0ff */
[----:B------:R-:W-:Y:S01]  /*6ec0*/  IMAD.SHL.U32 R62, R62, 0x100, RZ ;  /* 0x000001003e3e7824 */ /* 0x000fe200078e00ff */
[----:B------:R-:W-:Y:S01]  /*6ed0*/  SHF.R.U32.HI R66, RZ, 0x10, R63 ;  /* 0x00000010ff427819 */ /* 0x000fe2000001163f */
[----:B------:R-:W-:Y:S01]  /*6ee0*/  IMAD.SHL.U32 R64, R64, 0x100, RZ ;  /* 0x0000010040407824 */ /* 0x000fe200078e00ff */
[----:B------:R-:W-:Y:S02]  /*6ef0*/  LOP3.LUT R63, R65, 0xff0000ff, RZ, 0xc0, !PT ;  /* 0xff0000ff413f7812 */ /* 0x000fe400078ec0ff */
[----:B------:R-:W-:-:S02]  /*6f00*/  SHF.R.U32.HI R65, RZ, 0x10, R65 ;  /* 0x00000010ff417819 */ /* 0x000fc40000011641 */
[----:B------:R-:W-:Y:S01]  /*6f10*/  LOP3.LUT R49, R49, 0xff00, R62, 0xf8, !PT ;  /* 0x0000ff0031317812 */ /* 0x000fe200078ef83e */
[----:B------:R-:W-:Y:S01]  /*6f20*/  IMAD.U32 R62, R66, 0x10000, RZ ;  /* 0x00010000423e7824 */ /* 0x000fe200078e00ff */
[----:B-1----:R-:W-:Y:S01]  /*6f30*/  MOV R48, R40 ;  /* 0x0000002800307202 */ /* 0x002fe20000000f00 */
[----:B------:R-:W-:Y:S01]  /*6f40*/  IMAD.U32 R65, R65, 0x10000, RZ ;  /* 0x0001000041417824 */ /* 0x000fe200078e00ff */
[----:B------:R-:W-:Y:S02]  /*6f50*/  LOP3.LUT R64, R63, 0xff00, R64, 0xf8, !PT ;  /* 0x0000ff003f407812 */ /* 0x000fe400078ef840 */
        /* <DEDUP_REMOVED lines=90> */
.L_x_525:
[----:B------:R-:W-:Y:S05]  /*7500*/  BSYNC B2 ;  /* 0x0000000000027941 */ /* 0x000fea0003800000 */
.L_x_524:
[----:B-1----:R0:W-:Y:S02]  /*7510*/  STG.E.128 desc[UR54][R44.64+0x40], R40 ;  /* 0x000040282c007986 */ /* 0x0021e4000c101d36 */
.L_x_523:
[----:B------:R-:W-:Y:S05]  /*7520*/  BSYNC B1 ;  /* 0x0000000000017941 */ /* 0x000fea0003800000 */
.L_x_522:
        /* <DEDUP_REMOVED lines=14> */
[----:B------:R-:W-:-:S02]  /*7610*/  LOP3.LUT R60, R61, 0xff0000ff, RZ, 0xc0, !PT ;  /* 0xff0000ff3d3c7812 */ /* 0x000fc400078ec0ff */
[----:B------:R-:W-:Y:S02]  /*7620*/  SHF.L.U32 R59, R59, 0x8, RZ ;  /* 0x000000083b3b7819 */ /* 0x000fe400000006ff */
[----:B------:R-:W-:Y:S01]  /*7630*/  LOP3.LUT R58, R58, 0xff00, R49, 0xf8, !PT ;  /* 0x0000ff003a3a7812 */ /* 0x000fe200078ef831 */
[----:B------:R-:W-:Y:S01]  /*7640*/  IMAD.U32 R49, R64, 0x10000, RZ ;  /* 0x0001000040317824 */ /* 0x000fe200078e00ff */
[----:B------:R-:W-:Y:S01]  /*7650*/  LOP3.LUT R62, R60, 0xff00, R59, 0xf8, !PT ;  /* 0x0000ff003c3e7812 */ /* 0x000fe200078ef83b */
[----:B------:R-:W-:Y:S01]  /*7660*/  IMAD.U32 R59, R63, 0x10000, RZ ;  /* 0x000100003f3b7824 */ /* 0x000fe200078e00ff */
[----:B------:R-:W-:Y:S02]  /*7670*/  F2FP.F16.E4M3.UNPACK_B R60, R139.H1 ;  /* 0x0000008bff3c723e */ /* 0x000fe400030006ff */
[-C--:B------:R-:W-:Y:S02]  /*7680*/  F2FP.F16.E4M3.UNPACK_B R40, R41.reuse ;  /* 0x00000029ff28723e */ /* 0x080fe400020006ff */
[----:B------:R-:W-:Y:S01]  /*7690*/  F2FP.F16.E4M3.UNPACK_B R41, R41.H1 ;  /* 0x00000029ff29723e */ /* 0x000fe200030006ff */
[--C-:B------:R-:W-:Y:S01]  /*76a0*/  HADD2.F32 R63, -RZ, R60.reuse.H1_H1 ;  /* 0x3000003cff3f7230 */ /* 0x100fe20000004100 */
[----:B------:R-:W-:Y:S01]  /*76b0*/  LOP3.LUT R64, R62, 0xff0000, R59, 0xf8, !PT ;  /* 0x00ff00003e407812 */ /* 0x000fe200078ef83b */
[----:B------:R-:W-:Y:S01]  /*76c0*/  HADD2.F32 R62, -RZ, R60.H0_H0 ;  /* 0x2000003cff3e7230 */ /* 0x000fe20000004100 */
[----:B------:R-:W-:Y:S01]  /*76d0*/  LOP3.LUT R61, R58, 0xff0000, R49, 0xf8, !PT ;  /* 0x00ff00003a3d7812 */ /* 0x000fe200078ef831 */
[--C-:B------:R-:W-:Y:S01]  /*76e0*/  HADD2.F32 R49, -RZ, R40.reuse.H1_H1 ;  /* 0x30000028ff317230 */ /* 0x100fe20000004100 */
[----:B------:R-:W-:Y:S01]  /*76f0*/  F2FP.F16.E4M3.UNPACK_B R59, R138.H1 ;  /* 0x0000008aff3b723e */ /* 0x000fe200030006ff */
[----:B------:R-:W-:Y:S01]  /*7700*/  HADD2.F32 R58, -RZ, R41.H1_H1 ;  /* 0x30000029ff3a7230 */ /* 0x000fe20000004100 */
[----:B------:R-:W-:Y:S01]  /*7710*/  F2FP.F16.E4M3.UNPACK_B R139, R139 ;  /* 0x0000008bff8b723e */ /* 0x000fe200020006ff */
[----:B------:R-:W-:-:S02]  /*7720*/  HADD2.F32 R40, -RZ, R40.H0_H0 ;  /* 0x20000028ff287230 */ /* 0x000fc40000004100 */
[-C--:B------:R-:W-:Y:S01]  /*7730*/  FMUL.FTZ R65, R49, R62.reuse ;  /* 0x0000003e31417220 */ /* 0x080fe20000410000 */
[----:B------:R-:W-:Y:S02]  /*7740*/  HADD2.F32 R60, -RZ, R59.H0_H0 ;  /* 0x2000003bff3c7230 */ /* 0x000fe40000004100 */
[-C--:B------:R-:W-:Y:S01]  /*7750*/  FMUL.FTZ R66, R58, R63.reuse ;  /* 0x0000003f3a427220 */ /* 0x080fe20000410000 */
[----:B------:R-:W-:Y:S02]  /*7760*/  HADD2.F32 R41, -RZ, R41.H0_H0 ;  /* 0x20000029ff297230 */ /* 0x000fe40000004100 */
[C---:B------:R-:W-:Y:S01]  /*7770*/  FMUL.FTZ R62, R40.reuse, R62 ;  /* 0x0000003e283e7220 */ /* 0x040fe20000410000 */
[----:B------:R-:W-:Y:S02]  /*7780*/  HADD2.F32 R59, -RZ, R59.H1_H1 ;  /* 0x3000003bff3b7230 */ /* 0x000fe40000004100 */
[----:B------:R-:W-:Y:S01]  /*7790*/  FFMA.FTZ R40, R40, R60, -R65 ;  /* 0x0000003c28287223 */ /* 0x000fe20000010841 */
[----:B------:R-:W-:Y:S01]  /*77a0*/  F2FP.F16.E4M3.UNPACK_B R138, R138 ;  /* 0x0000008aff8a723e */ /* 0x000fe200020006ff */
[----:B------:R-:W-:Y:S01]  /*77b0*/  FMUL.FTZ R63, R41, R63 ;  /* 0x0000003f293f7220 */ /* 0x000fe20000410000 */
[----:B------:R-:W-:Y:S01]  /*77c0*/  FFMA.FTZ R67, R49, R60, R62 ;  /* 0x0000003c31437223 */ /* 0x000fe2000001003e */
[-C--:B------:R-:W-:Y:S01]  /*77d0*/  FFMA.FTZ R65, R41, R59.reuse, -R66 ;  /* 0x0000003b29417223 */ /* 0x080fe20000010842 */
[-C--:B------:R-:W-:Y:S01]  /*77e0*/  F2FP.F16.E4M3.UNPACK_B R41, R48.reuse.H1 ;  /* 0x00000030ff29723e */ /* 0x080fe200030006ff */
[----:B------:R-:W-:Y:S01]  /*77f0*/  FFMA.FTZ R68, R58, R59, R63 ;  /* 0x0000003b3a447223 */ /* 0x000fe2000001003f */
[----:B------:R-:W-:Y:S01]  /*7800*/  F2FP.F16.E4M3.UNPACK_B R48, R48 ;  /* 0x00000030ff30723e */ /* 0x000fe200020006ff */
[----:B------:R-:W-:-:S02]  /*7810*/  HADD2.F32 R60, -RZ, R139.H1_H1 ;  /* 0x3000008bff3c7230 */ /* 0x000fc40000004100 */
[--C-:B------:R-:W-:Y:S01]  /*7820*/  HADD2.F32 R49, -RZ, R41.reuse.H0_H0 ;  /* 0x20000029ff317230 */ /* 0x100fe20000004100 */
[----:B------:R-:W-:Y:S01]  /*7830*/  F2FP.SATFINITE.E4M3.F32.PACK_AB_MERGE_C R71, R68, R65, RZ ;  /* 0x000000414447723e */ /* 0x000fe200048070ff */
[----:B------:R-:W-:Y:S02]  /*7840*/  HADD2.F32 R58, -RZ, R41.H1_H1 ;  /* 0x30000029ff3a7230 */ /* 0x000fe40000004100 */
[--C-:B------:R-:W-:Y:S02]  /*7850*/  HADD2.F32 R41, -RZ, R48.reuse.H0_H0 ;  /* 0x20000030ff297230 */ /* 0x100fe40000004100 */
[-C--:B------:R-:W-:Y:S01]  /*7860*/  FMUL.FTZ R63, R49, R60.reuse ;  /* 0x0000003c313f7220 */ /* 0x080fe20000410000 */
[----:B------:R-:W-:Y:S02]  /*7870*/  HADD2.F32 R139, -RZ, R139.H0_H0 ;  /* 0x2000008bff8b7230 */ /* 0x000fe40000004100 */
[----:B------:R-:W-:Y:S01]  /*7880*/  FMUL.FTZ R62, R58, R60 ;  /* 0x0000003c3a3e7220 */ /* 0x000fe20000410000 */
[----:B------:R-:W-:-:S02]  /*7890*/  HADD2.F32 R48, -RZ, R48.H1_H1 ;  /* 0x30000030ff307230 */ /* 0x000fc40000004100 */
[--C-:B------:R-:W-:Y:S02]  /*78a0*/  HADD2.F32 R59, -RZ, R138.reuse.H1_H1 ;  /* 0x3000008aff3b7230 */ /* 0x100fe40000004100 */
[----:B------:R-:W-:Y:S02]  /*78b0*/  HADD2.F32 R138, -RZ, R138.H0_H0 ;  /* 0x2000008aff8a7230 */ /* 0x000fe40000004100 */
[-C--:B------:R-:W-:Y:S01]  /*78c0*/  FMUL.FTZ R60, R48, R139.reuse ;  /* 0x0000008b303c7220 */ /* 0x080fe20000410000 */
[----:B------:R-:W-:Y:S01]  /*78d0*/  FMUL.FTZ R139, R41, R139 ;  /* 0x0000008b298b7220 */ /* 0x000fe20000410000 */
[-C--:B------:R-:W-:Y:S01]  /*78e0*/  FFMA.FTZ R62, R49, R59.reuse, -R62 ;  /* 0x0000003b313e7223 */ /* 0x080fe2000001083e */
[----:B------:R-:W-:Y:S01]  /*78f0*/  FFMA.FTZ R63, R58, R59, R63 ;  /* 0x0000003b3a3f7223 */ /* 0x000fe2000001003f */
[-C--:B------:R-:W-:Y:S01]  /*7900*/  FFMA.FTZ R66, R41, R138.reuse, -R60 ;  /* 0x0000008a29427223 */ /* 0x080fe2000001083c */
[----:B------:R-:W-:Y:S01]  /*7910*/  FFMA.FTZ R139, R48, R138, R139 ;  /* 0x0000008a308b7223 */ /* 0x000fe2000001008b */
[----:B------:R-:W-:-:S02]  /*7920*/  F2FP.F16.E4M3.UNPACK_B R48, R43.H1 ;  /* 0x0000002bff30723e */ /* 0x000fc400030006ff */
[----:B------:R-:W-:Y:S02]  /*7930*/  F2FP.SATFINITE.E4M3.F32.PACK_AB_MERGE_C R70, R63, R62, RZ ;  /* 0x0000003e3f46723e */ /* 0x000fe400048070ff */
[----:B------:R-:W-:Y:S01]  /*7940*/  F2FP.F16.E4M3.UNPACK_B R62, R64.H1 ;  /* 0x00000040ff3e723e */ /* 0x000fe200030006ff */
[--C-:B------:R-:W-:Y:S01]  /*7950*/  HADD2.F32 R58, -RZ, R48.reuse.H1_H1 ;  /* 0x30000030ff3a7230 */ /* 0x100fe20000004100 */
[-C--:B------:R-:W-:Y:S01]  /*7960*/  F2FP.F16.E4M3.UNPACK_B R59, R61.reuse.H1 ;  /* 0x0000003dff3b723e */ /* 0x080fe200030006ff */
[----:B------:R-:W-:Y:S01]  /*7970*/  HADD2.F32 R49, -RZ, R48.H0_H0 ;  /* 0x20000030ff317230 */ /* 0x000fe20000004100 */
[----:B------:R-:W-:Y:S01]  /*7980*/  F2FP.F16.E4M3.UNPACK_B R41, R42.H1 ;  /* 0x0000002aff29723e */ /* 0x000fe200030006ff */
[----:B------:R-:W-:Y:S01]  /*7990*/  HADD2.F32 R65, -RZ, R62.H1_H1 ;  /* 0x3000003eff417230 */ /* 0x000fe20000004100 */
[----:B------:R-:W-:Y:S01]  /*79a0*/  F2FP.F16.E4M3.UNPACK_B R64, R64 ;  /* 0x00000040ff40723e */ /* 0x000fe200020006ff */
[----:B------:R-:W-:Y:S01]  /*79b0*/  HADD2.F32 R60, -RZ, R59.H1_H1 ;  /* 0x3000003bff3c7230 */ /* 0x000fe20000004100 */
[----:B------:R-:W-:Y:S01]  /*79c0*/  F2FP.F16.E4M3.UNPACK_B R61, R61 ;  /* 0x0000003dff3d723e */ /* 0x000fe200020006ff */
[----:B------:R-:W-:-:S02]  /*79d0*/  HADD2.F32 R48, -RZ, R41.H1_H1 ;  /* 0x30000029ff307230 */ /* 0x000fc40000004100 */
[-C--:B------:R-:W-:Y:S01]  /*79e0*/  FMUL.FTZ R68, R58, R65.reuse ;  /* 0x000000413a447220 */ /* 0x080fe20000410000 */
[----:B------:R-:W-:Y:S02]  /*79f0*/  HADD2.F32 R63, -RZ, R64.H1_H1 ;  /* 0x30000040ff3f7230 */ /* 0x000fe40000004100 */
[C---:B------:R-:W-:Y:S01]  /*7a00*/  FMUL.FTZ R65, R49.reuse, R65 ;  /* 0x0000004131417220 */ /* 0x040fe20000410000 */
[----:B------:R-:W-:Y:S02]  /*7a10*/  HADD2.F32 R41, -RZ, R41.H0_H0 ;  /* 0x20000029ff297230 */ /* 0x000fe40000004100 */
[----:B------:R-:W-:Y:S01]  /*7a20*/  FFMA.FTZ R69, R49, R60, -R68 ;  /* 0x0000003c31457223 */ /* 0x000fe20000010844 */
[----:B------:R-:W-:Y:S02]  /*7a30*/  HADD2.F32 R49, -RZ, R61.H1_H1 ;  /* 0x3000003dff317230 */ /* 0x000fe40000004100 */
[----:B------:R-:W-:Y:S01]  /*7a40*/  FMUL.FTZ R68, R48, R63 ;  /* 0x0000003f30447220 */ /* 0x000fe20000410000 */
[----:B------:R-:W-:Y:S01]  /*7a50*/  F2FP.F16.E4M3.UNPACK_B R43, R43 ;  /* 0x0000002bff2b723e */ /* 0x000fe200020006ff */
[C---:B------:R-:W-:Y:S01]  /*7a60*/  FMUL.FTZ R63, R41.reuse, R63 ;  /* 0x0000003f293f7220 */ /* 0x040fe20000410000 */
[----:B------:R-:W-:Y:S01]  /*7a70*/  F2FP.F16.E4M3.UNPACK_B R42, R42 ;  /* 0x0000002aff2a723e */ /* 0x000fe200020006ff */
[----:B------:R-:W-:Y:S01]  /*7a80*/  FFMA.FTZ R68, R41, R49, -R68 ;  /* 0x0000003129447223 */ /* 0x000fe20000010844 */
[----:B------:R-:W-:-:S02]  /*7a90*/  HADD2.F32 R62, -RZ, R62.H0_H0 ;  /* 0x2000003eff3e7230 */ /* 0x000fc40000004100 */
[----:B------:R-:W-:Y:S01]  /*7aa0*/  FFMA.FTZ R63, R48, R49, R63 ;  /* 0x00000031303f7223 */ /* 0x000fe2000001003f */
[--C-:B------:R-:W-:Y:S02]  /*7ab0*/  HADD2.F32 R48, -RZ, R43.reuse.H0_H0 ;  /* 0x2000002bff307230 */ /* 0x100fe40000004100 */
[----:B------:R-:W-:Y:S01]  /*7ac0*/  FFMA.FTZ R60, R58, R60, R65 ;  /* 0x0000003c3a3c7223 */ /* 0x000fe20000010041 */
[----:B------:R-:W-:Y:S02]  /*7ad0*/  HADD2.F32 R43, -RZ, R43.H1_H1 ;  /* 0x3000002bff2b7230 */ /* 0x000fe40000004100 */
[--C-:B------:R-:W-:Y:S01]  /*7ae0*/  HADD2.F32 R41, -RZ, R42.reuse.H0_H0 ;  /* 0x2000002aff297230 */ /* 0x100fe20000004100 */
[----:B------:R-:W-:Y:S01]  /*7af0*/  F2FP.SATFINITE.E4M3.F32.PACK_AB_MERGE_C R63, R63, R68, RZ ;  /* 0x000000443f3f723e */ /* 0x000fe200048070ff */
[----:B------:R-:W-:Y:S02]  /*7b00*/  HADD2.F32 R42, -RZ, R42.H1_H1 ;  /* 0x3000002aff2a7230 */ /* 0x000fe40000004100 */
[----:B------:R-:W-:Y:S01]  /*7b10*/  FMUL.FTZ R65, R43, R62 ;  /* 0x0000003e2b417220 */ /* 0x000fe20000410000 */
[----:B------:R-:W-:-:S02]  /*7b20*/  HADD2.F32 R64, -RZ, R64.H0_H0 ;  /* 0x20000040ff407230 */ /* 0x000fc40000004100 */
[----:B------:R-:W-:Y:S01]  /*7b30*/  FMUL.FTZ R62, R48, R62 ;  /* 0x0000003e303e7220 */ /* 0x000fe20000410000 */
[----:B------:R-:W-:Y:S01]  /*7b40*/  HADD2.F32 R59, -RZ, R59.H0_H0 ;  /* 0x2000003bff3b7230 */ /* 0x000fe20000004100 */
[----:B------:R-:W-:Y:S01]  /*7b50*/  F2FP.SATFINITE.E4M3.F32.PACK_AB_MERGE_C R60, R60, R69, RZ ;  /* 0x000000453c3c723e */ /* 0x000fe200048070ff */
[----:B------:R-:W-:Y:S02]  /*7b60*/  HADD2.F32 R61, -RZ, R61.H0_H0 ;  /* 0x2000003dff3d7230 */ /* 0x000fe40000004100 */
[-C--:B------:R-:W-:Y:S01]  /*7b70*/  FMUL.FTZ R58, R42, R64.reuse ;  /* 0x000000402a3a7220 */ /* 0x080fe20000410000 */
[----:B------:R-:W-:Y:S01]  /*7b80*/  FMUL.FTZ R49, R41, R64 ;  /* 0x0000004029317220 */ /* 0x000fe20000410000 */
        /* <DEDUP_REMOVED lines=8> */
.L_x_529:
[----:B------:R-:W-:Y:S05]  /*7c10*/  BSYNC B2 ;  /* 0x0000000000027941 */ /* 0x000fea0003800000 */
.L_x_528:
[----:B-1----:R0:W-:Y:S02]  /*7c20*/  STG.E.128 desc[UR54][R44.64+0x60], R40 ;  /* 0x000060282c007986 */ /* 0x0021e4000c101d36 */
.L_x_527:
[----:B------:R-:W-:Y:S05]  /*7c30*/  BSYNC B1 ;  /* 0x0000000000017941 */ /* 0x000fea0003800000 */
.L_x_526:
        /* <DEDUP_REMOVED lines=9> */
[----:B------:R-:W-:Y:S02]  /*7cd0*/  LOP3.LUT R47, R55, 0xff0000ff, RZ, 0xc0, !PT ;  /* 0xff0000ff372f7812 */ /* 0x000fe400078ec0ff */
[----:B------:R-:W-:Y:S01]  /*7ce0*/  SHF.R.U32.HI R56, RZ, 0x10, R55 ;  /* 0x00000010ff387819 */ /* 0x000fe20000011637 */
[----:B------:R-:W-:Y:S01]  /*7cf0*/  IMAD.SHL.U32 R42, R59, 0x100, RZ ;  /* 0x000001003b2a7824 */ /* 0x000fe200078e00ff */
[--C-:B------:R-:W-:Y:S02]  /*7d00*/  SHF.R.U32.HI R55, RZ, 0x8, R57.reuse ;  /* 0x00000008ff377819 */ /* 0x100fe40000011639 */
[----:B------:R-:W-:Y:S02]  /*7d10*/  MOV R49, R43 ;  /* 0x0000002b00317202 */ /* 0x000fe40000000f00 */
[----:B------:R-:W-:Y:S01]  /*7d20*/  LOP3.LUT R54, R57, 0xff0000ff, RZ, 0xc0, !PT ;  /* 0xff0000ff39367812 */ /* 0x000fe200078ec0ff */
[----:B------:R-:W-:Y:S01]  /*7d30*/  IMAD.SHL.U32 R43, R55, 0x100, RZ ;  /* 0x00000100372b7824 */ /* 0x000fe200078e00ff */
[----:B------:R-:W-:-:S02]  /*7d40*/  SHF.R.U32.HI R58, RZ, 0x10, R57 ;  /* 0x00000010ff3a7819 */ /* 0x000fc40000011639 */
[----:B------:R-:W-:Y:S02]  /*7d50*/  LOP3.LUT R47, R47, 0xff00, R42, 0xf8, !PT ;  /* 0x0000ff002f2f7812 */ /* 0x000fe400078ef82a */
[----:B------:R-:W-:Y:S01]  /*7d60*/  LOP3.LUT R43, R54, 0xff00, R43, 0xf8, !PT ;  /* 0x0000ff00362b7812 */ /* 0x000fe200078ef82b */
[----:B------:R-:W-:Y:S01]  /*7d70*/  IMAD.U32 R58, R58, 0x10000, RZ ;  /* 0x000100003a3a7824 */ /* 0x000fe200078e00ff */
[----:B------:R-:W-:Y:S02]  /*7d80*/  SHF.L.U32 R54, R56, 0x10, RZ ;  /* 0x0000001038367819 */ /* 0x000fe400000006ff */
[----:B------:R-:W-:Y:S02]  /*7d90*/  F2FP.F16.E4M3.UNPACK_B R55, R91.H1 ;  /* 0x0000005bff37723e */ /* 0x000fe400030006ff */
[-C--:B------:R-:W-:Y:S02]  /*7da0*/  F2FP.F16.E4M3.UNPACK_B R42, R41.reuse ;  /* 0x00000029ff2a723e */ /* 0x080fe400020006ff */
[----:B------:R-:W-:Y:S01]  /*7db0*/  LOP3.LUT R56, R47, 0xff0000, R54, 0xf8, !PT ;  /* 0x00ff00002f387812 */ /* 0x000fe200078ef836 */
[--C-:B------:R-:W-:Y:S01]  /*7dc0*/  HADD2.F32 R57, -RZ, R55.reuse.H0_H0 ;  /* 0x20000037ff397230 */ /* 0x100fe20000004100 */
[----:B------:R-:W-:Y:S01]  /*7dd0*/  LOP3.LUT R59, R43, 0xff0000, R58, 0xf8, !PT ;  /* 0x00ff00002b3b7812 */ /* 0x000fe200078ef83a */
[--C-:B------:R-:W-:Y:S01]  /*7de0*/  HADD2.F32 R43, -RZ, R42.reuse.H1_H1 ;  /* 0x3000002aff2b7230 */ /* 0x100fe20000004100 */
[----:B------:R-:W-:Y:S01]  /*7df0*/  F2FP.F16.E4M3.UNPACK_B R54, R90.H1 ;  /* 0x0000005aff36723e */ /* 0x000fe200030006ff */
[----:B------:R-:W-:Y:S01]  /*7e00*/  HADD2.F32 R58, -RZ, R55.H1_H1 ;  /* 0x30000037ff3a7230 */ /* 0x000fe20000004100 */
[----:B------:R-:W-:Y:S01]  /*7e10*/  F2FP.F16.E4M3.UNPACK_B R41, R41.H1 ;  /* 0x00000029ff29723e */ /* 0x000fe200030006ff */
[----:B------:R-:W-:-:S02]  /*7e20*/  HADD2.F32 R42, -RZ, R42.H0_H0 ;  /* 0x2000002aff2a7230 */ /* 0x000fc40000004100 */
[----:B------:R-:W-:Y:S01]  /*7e30*/  FMUL.FTZ R61, R43, R57 ;  /* 0x000000392b3d7220 */ /* 0x000fe20000410000 */
[--C-:B------:R-:W-:Y:S01]  /*7e40*/  HADD2.F32 R55, -RZ, R54.reuse.H0_H0 ;  /* 0x20000036ff377230 */ /* 0x100fe20000004100 */
[----:B------:R-:W-:Y:S01]  /*7e50*/  F2FP.F16.E4M3.UNPACK_B R91, R91 ;  /* 0x0000005bff5b723e */ /* 0x000fe200020006ff */
[--C-:B------:R-:W-:Y:S02]  /*7e60*/  HADD2.F32 R47, -RZ, R41.reuse.H1_H1 ;  /* 0x30000029ff2f7230 */ /* 0x100fe40000004100 */
[C---:B------:R-:W-:Y:S01]  /*7e70*/  FMUL.FTZ R60, R42.reuse, R57 ;  /* 0x000000392a3c7220 */ /* 0x040fe20000410000 */
[----:B------:R-:W-:Y:S02]  /*7e80*/  HADD2.F32 R41, -RZ, R41.H0_H0 ;  /* 0x20000029ff297230 */ /* 0x000fe40000004100 */
[-C--:B------:R-:W-:Y:S01]  /*7e90*/  FFMA.FTZ R61, R42, R55.reuse, -R61 ;  /* 0x000000372a3d7223 */ /* 0x080fe2000001083d */
[----:B------:R-:W-:Y:S02]  /*7ea0*/  HADD2.F32 R54, -RZ, R54.H1_H1 ;  /* 0x30000036ff367230 */ /* 0x000fe40000004100 */
[-C--:B------:R-:W-:Y:S01]  /*7eb0*/  FMUL.FTZ R42, R47, R58.reuse ;  /* 0x0000003a2f2a7220 */ /* 0x080fe20000410000 */
[----:B------:R-:W-:Y:S01]  /*7ec0*/  FFMA.FTZ R62, R43, R55, R60 ;  /* 0x000000372b3e7223 */ /* 0x000fe2000001003c */
[C---:B------:R-:W-:Y:S01]  /*7ed0*/  FMUL.FTZ R58, R41.reuse, R58 ;  /* 0x0000003a293a7220 */ /* 0x040fe20000410000 */
[----:B------:R-:W-:Y:S01]  /*7ee0*/  F2FP.F16.E4M3.UNPACK_B R90, R90 ;  /* 0x0000005aff5a723e */ /* 0x000fe200020006ff */
[----:B------:R-:W-:Y:S01]  /*7ef0*/  FFMA.FTZ R57, R41, R54, -R42 ;  /* 0x0000003629397223 */ /* 0x000fe2000001082a */
[----:B------:R-:W-:Y:S01]  /*7f00*/  F2FP.F16.E4M3.UNPACK_B R41, R40.H1 ;  /* 0x00000028ff29723e */ /* 0x000fe200030006ff */
        /* <DEDUP_REMOVED lines=10> */
[----:B------:R-:W-:-:S02]  /*7fb0*/  HADD2.F32 R91, -RZ, R91.H0_H0 ;  /* 0x2000005bff5b7230 */ /* 0x000fc40000004100 */
[----:B------:R-:W-:Y:S02]  /*7fc0*/  HADD2.F32 R40, -RZ, R40.H1_H1 ;  /* 0x30000028ff287230 */ /* 0x000fe40000004100 */
        /* <DEDUP_REMOVED lines=11> */
[----:B------:R-:W-:Y:S01]  /*8080*/  HADD2.F32 R54, -RZ, R47.H1_H1 ;  /* 0x3000002fff367230 */ /* 0x000fe20000004100 */
[----:B------:R-:W-:-:S02]  /*8090*/  F2FP.F16.E4M3.UNPACK_B R55, R59.H1 ;  /* 0x0000003bff37723e */ /* 0x000fc400030006ff */
[-C--:B------:R-:W-:Y:S01]  /*80a0*/  F2FP.F16.E4M3.UNPACK_B R40, R48.reuse.H1 ;  /* 0x00000030ff28723e */ /* 0x080fe200030006ff */
[----:B------:R-:W-:Y:S01]  /*80b0*/  HADD2.F32 R43, -RZ, R41.H1_H1 ;  /* 0x30000029ff2b7230 */ /* 0x000fe20000004100 */
[----:B------:R-:W-:Y:S01]  /*80c0*/  F2FP.F16.E4M3.UNPACK_B R59, R59 ;  /* 0x0000003bff3b723e */ /* 0x000fe200020006ff */
[----:B------:R-:W-:Y:S01]  /*80d0*/  HADD2.F32 R58, -RZ, R55.H1_H1 ;  /* 0x30000037ff3a7230 */ /* 0x000fe20000004100 */
[----:B------:R-:W-:Y:S01]  /*80e0*/  F2FP.F16.E4M3.UNPACK_B R49, R49 ;  /* 0x00000031ff31723e */ /* 0x000fe200020006ff */
[----:B------:R-:W-:Y:S01]  /*80f0*/  HADD2.F32 R42, -RZ, R41.H0_H0 ;  /* 0x20000029ff2a7230 */ /* 0x000fe20000004100 */
[----:B------:R-:W-:Y:S01]  /*8100*/  F2FP.F16.E4M3.UNPACK_B R48, R48 ;  /* 0x00000030ff30723e */ /* 0x000fe200020006ff */
[----:B------:R-:W-:Y:S02]  /*8110*/  HADD2.F32 R41, -RZ, R40.H1_H1 ;  /* 0x30000028ff297230 */ /* 0x000fe40000004100 */
[----:B------:R-:W-:Y:S01]  /*8120*/  FMUL.FTZ R63, R43, R58 ;  /* 0x0000003a2b3f7220 */ /* 0x000fe20000410000 */
[----:B------:R-:W-:-:S02]  /*8130*/  HADD2.F32 R57, -RZ, R59.H1_H1 ;  /* 0x3000003bff397230 */ /* 0x000fc40000004100 */
[C---:B------:R-:W-:Y:S01]  /*8140*/  FMUL.FTZ R66, R42.reuse, R58 ;  /* 0x0000003a2a427220 */ /* 0x040fe20000410000 */
[----:B------:R-:W-:Y:S02]  /*8150*/  HADD2.F32 R40, -RZ, R40.H0_H0 ;  /* 0x20000028ff287230 */ /* 0x000fe40000004100 */
[-C--:B------:R-:W-:Y:S01]  /*8160*/  FFMA.FTZ R64, R42, R54.reuse, -R63 ;  /* 0x000000362a407223 */ /* 0x080fe2000001083f */
[----:B------:R-:W-:Y:S02]  /*8170*/  HADD2.F32 R42, -RZ, R56.H1_H1 ;  /* 0x30000038ff2a7230 */ /* 0x000fe40000004100 */
[-C--:B------:R-:W-:Y:S01]  /*8180*/  FMUL.FTZ R63, R41, R57.reuse ;  /* 0x00000039293f7220 */ /* 0x080fe20000410000 */
[----:B------:R-:W-:Y:S02]  /*8190*/  HADD2.F32 R59, -RZ, R59.H0_H0 ;  /* 0x2000003bff3b7230 */ /* 0x000fe40000004100 */
[C---:B------:R-:W-:Y:S01]  /*81a0*/  FMUL.FTZ R58, R40.reuse, R57 ;  /* 0x00000039283a7220 */ /* 0x040fe20000410000 */
[----:B------:R-:W-:Y:S01]  /*81b0*/  FFMA.FTZ R57, R43, R54, R66 ;  /* 0x000000362b397223 */ /* 0x000fe20000010042 */
[----:B------:R-:W-:Y:S01]  /*81c0*/  FFMA.FTZ R63, R40, R42, -R63 ;  /* 0x0000002a283f7223 */ /* 0x000fe2000001083f */
[----:B------:R-:W-:-:S02]  /*81d0*/  HADD2.F32 R40, -RZ, R48.H0_H0 ;  /* 0x20000030ff287230 */ /* 0x000fc40000004100 */
[----:B------:R-:W-:Y:S01]  /*81e0*/  FFMA.FTZ R58, R41, R42, R58 ;  /* 0x0000002a293a7223 */ /* 0x000fe2000001003a */
[--C-:B------:R-:W-:Y:S01]  /*81f0*/  HADD2.F32 R41, -RZ, R49.reuse.H0_H0 ;  /* 0x20000031ff297230 */ /* 0x100fe20000004100 */
[----:B------:R-:W-:Y:S01]  /*8200*/  F2FP.SATFINITE.E4M3.F32.PACK_AB_MERGE_C R57, R57, R64, RZ ;  /* 0x000000403939723e */ /* 0x000fe200048070ff */
[----:B------:R-:W-:Y:S02]  /*8210*/  HADD2.F32 R49, -RZ, R49.H1_H1 ;  /* 0x30000031ff317230 */ /* 0x000fe40000004100 */
[----:B------:R-:W-:Y:S01]  /*8220*/  HADD2.F32 R54, -RZ, R55.H0_H0 ;  /* 0x20000037ff367230 */ /* 0x000fe20000004100 */
[----:B------:R-:W-:Y:S01]  /*8230*/  F2FP.SATFINITE.E4M3.F32.PACK_AB_MERGE_C R58, R58, R63, RZ ;  /* 0x0000003f3a3a723e */ /* 0x000fe200048070ff */
[----:B------:R-:W-:Y:S02]  /*8240*/  HADD2.F32 R48, -RZ, R48.H1_H1 ;  /* 0x30000030ff307230 */ /* 0x000fe40000004100 */
[----:B------:R-:W-:Y:S02]  /*8250*/  HADD2.F32 R42, -RZ, R47.H0_H0 ;  /* 0x2000002fff2a7230 */ /* 0x000fe40000004100 */
[----:B------:R-:W-:-:S02]  /*8260*/  HADD2.F32 R43, -RZ, R56.H0_H0 ;  /* 0x20000038ff2b7230 */ /* 0x000fc40000004100 */
[-C--:B------:R-:W-:Y:S01]  /*8270*/  FMUL.FTZ R56, R49, R54.reuse ;  /* 0x0000003631387220 */ /* 0x080fe20000410000 */
[-C--:B------:R-:W-:Y:S01]  /*8280*/  FMUL.FTZ R47, R48, R59.reuse ;  /* 0x0000003b302f7220 */ /* 0x080fe20000410000 */
[C---:B------:R-:W-:Y:S01]  /*8290*/  FMUL.FTZ R54, R41.reuse, R54 ;  /* 0x0000003629367220 */ /* 0x040fe20000410000 */
[C---:B------:R-:W-:Y:S01]  /*82a0*/  FMUL.FTZ R59, R40.reuse, R59 ;  /* 0x0000003b283b7220 */ /* 0x040fe20000410000 */
[-C--:B------:R-:W-:Y:S01]  /*82b0*/  FFMA.FTZ R56, R41, R42.reuse, -R56 ;  /* 0x0000002a29387223 */ /* 0x080fe20000010838 */
[-C--:B------:R-:W-:Y:S01]  /*82c0*/  FFMA.FTZ R47, R40, R43.reuse, -R47 ;  /* 0x0000002b282f7223 */ /* 0x080fe2000001082f */
[----:B------:R-:W-:Y:S01]  /*82d0*/  FFMA.FTZ R49, R49, R42, R54 ;  /* 0x0000002a31317223 */ /* 0x000fe20000010036 */
[----:B------:R-:W-:Y:S01]  /*82e0*/  FFMA.FTZ R48, R48, R43, R59 ;  /* 0x0000002b30307223 */ /* 0x000fe2000001003b */
[----:B------:R-:W-:Y:S02]  /*82f0*/  F2FP.SATFINITE.E4M3.F32.PACK_AB_MERGE_C R41, R62, R61, R67 ;  /* 0x0000003d3e29723e */ /* 0x000fe40004807043 */
[----:B------:R-:W-:-:S02]  /*8300*/  F2FP.SATFINITE.E4M3.F32.PACK_AB_MERGE_C R40, R91, R60, R65 ;  /* 0x0000003c5b28723e */ /* 0x000fc40004807041 */
[----:B------:R-:W-:Y:S02]  /*8310*/  F2FP.SATFINITE.E4M3.F32.PACK_AB_MERGE_C R42, R48, R47, R58 ;  /* 0x0000002f302a723e */ /* 0x000fe4000480703a */
[----:B------:R-:W-:-:S07]  /*8320*/  F2FP.SATFINITE.E4M3.F32.PACK_AB_MERGE_C R43, R49, R56, R57 ;  /* 0x00000038312b723e */ /* 0x000fce0004807039 */
.L_x_533:
[----:B------:R-:W-:Y:S05]  /*8330*/  BSYNC B2 ;  /* 0x0000000000027941 */ /* 0x000fea0003800000 */
.L_x_532:
[----:B-1----:R0:W-:Y:S02]  /*8340*/  STG.E.128 desc[UR54][R44.64+0x80], R40 ;  /* 0x000080282c007986 */ /* 0x0021e4000c101d36 */
.L_x_531:
[----:B------:R-:W-:Y:S05]  /*8350*/  BSYNC B1 ;  /* 0x0000000000017941 */ /* 0x000fea0003800000 */
.L_x_530:
[----:B------:R-:W-:-:S13]  /*8360*/  ISETP.NE.AND P2, PT, R39, RZ, PT ;  /* 0x000000ff2700720c */ /* 0x000fda0003f45270 */
[----:B------:R-:W-:Y:S05]  /*8370*/  @!P2 BRA `(.L_x_513) ;  /* 0x000000700024a947 */ /* 0x000fea0003800000 */
[----:B012-4-:R0:W1:Y:S01]  /*8380*/  LDS.128 R40, [R46+0x21400] ;  /* 0x021400002e287984 */ /* 0x0170620000000c00 */
[----:B------:R-:W-:Y:S01]  /*8390*/  ISETP.GE.AND P2, PT, R174, R131, PT ;  /* 0x00000083ae00720c */ /* 0x000fe20003f46270 */
[----:B------:R-:W-:-:S12]  /*83a0*/  BSSY B1, `(.L_x_534) ;  /* 0x000006b000017945 */ /* 0x000fd80003800000 */
[----:B0-----:R-:W-:Y:S05]  /*83b0*/  @P2 BRA `(.L_x_535) ;  /* 0x0000000400a42947 */ /* 0x001fea0003800000 */
[----:B------:R-:W-:Y:S01]  /*83c0*/  SHF.R.U32.HI R46, RZ, 0x8, R53 ;  /* 0x00000008ff2e7819 */ /* 0x000fe20000011635 */
[----:B-1----:R-:W-:Y:S01]  /*83d0*/  IMAD.MOV.U32 R48, RZ, RZ, R43 ;  /* 0x000000ffff307224 */ /* 0x002fe200078e002b */
[--C-:B------:R-:W-:Y:S01]  /*83e0*/  SHF.R.U32.HI R52, RZ, 0x8, R51.reuse ;  /* 0x00000008ff347819 */ /* 0x100fe20000011633 */
[----:B------:R-:W-:Y:S01]  /*83f0*/  IMAD.MOV.U32 R47, RZ, RZ, R42 ;  /* 0x000000ffff2f7224 */ /* 0x000fe200078e002a */
[----:B------:R-:W-:Y:S01]  /*8400*/  SHF.R.U32.HI R54, RZ, 0x10, R51 ;  /* 0x00000010ff367819 */ /* 0x000fe20000011633 */
[----:B------:R-:W-:Y:S01]  /*8410*/  IMAD.SHL.U32 R43, R46, 0x100, RZ ;  /* 0x000001002e2b7824 */ /* 0x000fe200078e00ff */
[----:B------:R-:W-:Y:S02]  /*8420*/  LOP3.LUT R49, R51, 0xff0000ff, RZ, 0xc0, !PT ;  /* 0xff0000ff33317812 */ /* 0x000fe400078ec0ff */
[----:B------:R-:W-:Y:S02]  /*8430*/  SHF.R.U32.HI R51, RZ, 0x10, R53 ;  /* 0x00000010ff337819 */ /* 0x000fe40000011635 */
[----:B------:R-:W-:-:S02]  /*8440*/  SHF.L.U32 R42, R52, 0x8, RZ ;  /* 0x00000008342a7819 */ /* 0x000fc400000006ff */
[----:B------:R-:W-:Y:S02]  /*8450*/  LOP3.LUT R50, R53, 0xff0000ff, RZ, 0xc0, !PT ;  /* 0xff0000ff35327812 */ /* 0x000fe400078ec0ff */
        /* <DEDUP_REMOVED lines=9> */
[----:B------:R-:W-:Y:S01]  /*84f0*/  HADD2.F32 R43, -RZ, R42.H1_H1 ;  /* 0x3000002aff2b7230 */ /* 0x000fe20000004100 */
[----:B------:R-:W-:Y:S01]  /*8500*/  F2FP.F16.E4M3.UNPACK_B R49, R88.H1 ;  /* 0x00000058ff31723e */ /* 0x000fe200030006ff */
[----:B------:R-:W-:Y:S01]  /*8510*/  HADD2.F32 R53, -RZ, R50.H1_H1 ;  /* 0x30000032ff357230 */ /* 0x000fe20000004100 */
[----:B------:R-:W-:Y:S01]  /*8520*/  F2FP.F16.E4M3.UNPACK_B R41, R41.H1 ;  /* 0x00000029ff29723e */ /* 0x000fe200030006ff */
[----:B------:R-:W-:-:S02]  /*8530*/  HADD2.F32 R42, -RZ, R42.H0_H0 ;  /* 0x2000002aff2a7230 */ /* 0x000fc40000004100 */
[CC--:B------:R-:W-:Y:S01]  /*8540*/  FMUL.FTZ R55, R43.reuse, R52.reuse ;  /* 0x000000342b377220 */ /* 0x0c0fe20000410000 */
[----:B------:R-:W-:Y:S01]  /*8550*/  HADD2.F32 R50, -RZ, R49.H0_H0 ;  /* 0x20000031ff327230 */ /* 0x000fe20000004100 */
[----:B------:R-:W-:Y:S01]  /*8560*/  F2FP.F16.E4M3.UNPACK_B R89, R89 ;  /* 0x00000059ff59723e */ /* 0x000fe200020006ff */
[--C-:B------:R-:W-:Y:S02]  /*8570*/  HADD2.F32 R46, -RZ, R41.reuse.H1_H1 ;  /* 0x30000029ff2e7230 */ /* 0x100fe40000004100 */
[C---:B------:R-:W-:Y:S01]  /*8580*/  FMUL.FTZ R52, R42.reuse, R52 ;  /* 0x000000342a347220 */ /* 0x040fe20000410000 */
[----:B------:R-:W-:Y:S02]  /*8590*/  HADD2.F32 R41, -RZ, R41.H0_H0 ;  /* 0x20000029ff297230 */ /* 0x000fe40000004100 */
[-C--:B------:R-:W-:Y:S01]  /*85a0*/  FFMA.FTZ R56, R42, R50.reuse, -R55 ;  /* 0x000000322a387223 */ /* 0x080fe20000010837 */
[----:B------:R-:W-:Y:S02]  /*85b0*/  HADD2.F32 R49, -RZ, R49.H1_H1 ;  /* 0x30000031ff317230 */ /* 0x000fe40000004100 */
[CC--:B------:R-:W-:Y:S01]  /*85c0*/  FMUL.FTZ R42, R46.reuse, R53.reuse ;  /* 0x000000352e2a7220 */ /* 0x0c0fe20000410000 */
[----:B------:R-:W-:Y:S01]  /*85d0*/  FFMA.FTZ R57, R43, R50, R52 ;  /* 0x000000322b397223 */ /* 0x000fe20000010034 */
[C---:B------:R-:W-:Y:S01]  /*85e0*/  FMUL.FTZ R53, R41.reuse, R53 ;  /* 0x0000003529357220 */ /* 0x040fe20000410000 */
[----:B------:R-:W-:Y:S01]  /*85f0*/  F2FP.F16.E4M3.UNPACK_B R88, R88 ;  /* 0x00000058ff58723e */ /* 0x000fe200020006ff */
        /* <DEDUP_REMOVED lines=19> */
[----:B------:R-:W-:Y:S01]  /*8730*/  FFMA.FTZ R55, R41, R88, -R50 ;  /* 0x0000005829377223 */ /* 0x000fe20000010832 */
[----:B------:R-:W-:Y:S01]  /*8740*/  F2FP.F16.E4M3.UNPACK_B R41, R48.H1 ;  /* 0x00000030ff29723e */ /* 0x000fe200030006ff */
[----:B------:R-:W-:Y:S01]  /*8750*/  FFMA.FTZ R88, R40, R88, R89 ;  /* 0x0000005828587223 */ /* 0x000fe20000010059 */
[----:B------:R-:W-:-:S02]  /*8760*/  F2FP.F16.E4M3.UNPACK_B R50, R54.H1 ;  /* 0x00000036ff32723e */ /* 0x000fc400030006ff */
[----:B------:R-:W-:Y:S01]  /*8770*/  F2FP.SATFINITE.E4M3.F32.PACK_AB_MERGE_C R60, R52, R53, RZ ;  /* 0x00000035343c723e */ /* 0x000fe200048070ff */
[--C-:B------:R-:W-:Y:S01]  /*8780*/  HADD2.F32 R43, -RZ, R41.reuse.H1_H1 ;  /* 0x30000029ff2b7230 */ /* 0x100fe20000004100 */
[----:B------:R-:W-:Y:S01]  /*8790*/  F2FP.F16.E4M3.UNPACK_B R46, R51.H1 ;  /* 0x00000033ff2e723e */ /* 0x000fe200030006ff */
[----:B------:R-:W-:Y:S01]  /*87a0*/  HADD2.F32 R53, -RZ, R50.H1_H1 ;  /* 0x30000032ff357230 */ /* 0x000fe20000004100 */
        /* <DEDUP_REMOVED lines=22> */
[--C-:B------:R-:W-:Y:S02]  /*8910*/  HADD2.F32 R41, -RZ, R48.reuse.H0_H0 ;  /* 0x20000030ff297230 */ /* 0x100fe40000004100 */
        /* <DEDUP_REMOVED lines=16> */
[----:B------:R-:W-:Y:S02]  /*8a20*/  F2FP.SATFINITE.E4M3.F32.PACK_AB_MERGE_C R41, R57, R56, R61 ;  /* 0x000000383929723e */ /* 0x000fe4000480703d */
[----:B------:R-:W-:Y:S02]  /*8a30*/  F2FP.SATFINITE.E4M3.F32.PACK_AB_MERGE_C R40, R88, R55, R60 ;  /* 0x000000375828723e */ /* 0x000fe4000480703c */
[----:B------:R-:W-:-:S07]  /*8a40*/  MOV R42, R52 ;  /* 0x00000034002a7202 */ /* 0x000fce0000000f00 */
.L_x_535:
[----:B------:R-:W-:Y:S05]  /*8a50*/  BSYNC B1 ;  /* 0x0000000000017941 */ /* 0x000fea0003800000 */
.L_x_534:
[----:B-1----:R0:W-:Y:S01]  /*8a60*/  STG.E.128 desc[UR54][R44.64+0xa0], R40 ;  /* 0x0000a0282c007986 */ /* 0x0021e2000c101d36 */
[----:B------:R-:W-:Y:S05]  /*8a70*/  BRA `(.L_x_513) ;  /* 0x0000006800647947 */ /* 0x000fea0003800000 */
.L_x_481:
[----:B------:R-:W-:Y:S01]  /*8a80*/  ISETP.GE.AND P4, PT, R168, R96, PT ;  /* 0x00000060a800720c */ /* 0x000fe20003f86270 */
[----:B------:R-:W-:Y:S01]  /*8a90*/  BSSY B1, `(.L_x_536) ;  /* 0x000002a000017945 */ /* 0x000fe20003800000 */
[----:B------:R-:W-:Y:S02]  /*8aa0*/  CS2R R64, SRZ ;  /* 0x0000000000407805 */ /* 0x000fe4000001ff00 */
[----:B------:R-:W-:Y:S02]  /*8ab0*/  CS2R R40, SRZ ;  /* 0x0000000000287805 */ /* 0x000fe4000001ff00 */
[----:B0-----:R-:W-:Y:S02]  /*8ac0*/  CS2R R42, SRZ ;  /* 0x00000000002a7805 */ /* 0x001fe4000001ff00 */
        /* <DEDUP_REMOVED lines=15> */
[----:B------:R-:W-:Y:S02]  /*8bc0*/  CS2R R40, SRZ ;  /* 0x0000000000287805 */ /* 0x000fe4000001ff00 */
[----:B------:R-:W-:Y:S02]  /*8bd0*/  CS2R R42, SRZ ;  /* 0x00000000002a7805 */ /* 0x000fe4000001ff00 */
[----:B------:R-:W-:Y:S01]  /*8be0*/  IADD3.X R67, R14, UR5, R97, P1, P2 ;  /* 0x000000050e437c10 */ /* 0x000fe20008fe4461 */
[----:B------:R-:W-:-:S02]  /*8bf0*/  ULDC.64 UR4, c[0x0][0x400] ;  /* 0x0001000000047ab9 */ /* 0x000fc40000000a00 */
[----:B------:R-:W-:-:S04]  /*8c00*/  IADD3 R68, P1, P2, R102, UR4, R88 ;  /* 0x0000000466447c10 */ /* 0x000fc8000fa3e058 */
[----:B------:R-:W-:Y:S02]  /*8c10*/  IADD3.X R69, R20, UR5, R98, P1, P2 ;  /* 0x0000000514457c10 */ /* 0x000fe40008fe4462 */
[----:B------:R-:W-:Y:S02]  /*8c20*/  ISETP.GE.AND P1, PT, R18, R131, PT ;  /* 0x000000831200720c */ /* 0x000fe40003f26270 */
[----:B------:R-:W-:Y:S02]  /*8c30*/  CS2R R56, SRZ ;  /* 0x0000000000387805 */ /* 0x000fe4000001ff00 */
[----:B------:R-:W-:Y:S02]  /*8c40*/  CS2R R58, SRZ ;  /* 0x00000000003a7805 */ /* 0x000fe4000001ff00 */
[----:B------:R-:W-:Y:S02]  /*8c50*/  CS2R R44, SRZ ;  /* 0x00000000002c7805 */ /* 0x000fe4000001ff00 */
[----:B------:R-:W-:-:S05]  /*8c60*/  CS2R R46, SRZ ;  /* 0x00000000002e7805 */ /* 0x000fca000001ff00 */
[----:B------:R0:W5:Y:S04]  /*8c70*/  @!P1 LDG.E.128 R52, desc[UR54][R66.64] ;  /* 0x0000003642349981 */ /* 0x000168000c1e1d00 */
[----:B------:R0:W5:Y:S01]  /*8c80*/  @!P1 LDG.E.128 R40, desc[UR54][R68.64] ;  /* 0x0000003644289981 */ /* 0x000162000c1e1d00 */
[----:B------:R-:W-:Y:S02]  /*8c90*/  ISETP.GE.AND P1, PT, R0, R131, PT ;  /* 0x000000830000720c */ /* 0x000fe40003f26270 */
[----:B------:R-:W-:Y:S02]  /*8ca0*/  CS2R R60, SRZ ;  /* 0x00000000003c7805 */ /* 0x000fe4000001ff00 */
[----:B------:R-:W-:Y:S02]  /*8cb0*/  CS2R R62, SRZ ;  /* 0x00000000003e7805 */ /* 0x000fe4000001ff00 */
[----:B------:R-:W-:-:S02]  /*8cc0*/  CS2R R48, SRZ ;  /* 0x0000000000307805 */ /* 0x000fc4000001ff00 */
[----:B------:R-:W-:-:S05]  /*8cd0*/  CS2R R50, SRZ ;  /* 0x0000000000327805 */ /* 0x000fca000001ff00 */
[----:B------:R0:W5:Y:S04]  /*8ce0*/  @!P1 LDG.E.128 R56, desc[UR54][R66.64+0x20] ;  /* 0x0000203642389981 */ /* 0x000168000c1e1d00 */
[----:B------:R0:W5:Y:S01]  /*8cf0*/  @!P1 LDG.E.128 R44, desc[UR54][R68.64+0x20] ;  /* 0x00002036442c9981 */ /* 0x000162000c1e1d00 */
[----:B------:R-:W-:-:S13]  /*8d00*/  ISETP.GE.AND P1, PT, R6, R131, PT ;  /* 0x000000830600720c */ /* 0x000fda0003f26270 */
[----:B------:R0:W5:Y:S04]  /*8d10*/  @!P1 LDG.E.128 R60, desc[UR54][R66.64+0x40] ;  /* 0x00004036423c9981 */ /* 0x000168000c1e1d00 */
[----:B------:R0:W5:Y:S02]  /*8d20*/  @!P1 LDG.E.128 R48, desc[UR54][R68.64+0x40] ;  /* 0x0000403644309981 */ /* 0x000164000c1e1d00 */
.L_x_537:
[----:B------:R-:W-:Y:S05]  /*8d30*/  BSYNC B1 ;  /* 0x0000000000017941 */ /* 0x000fea0003800000 */
.L_x_536:
[----:B------:R-:W-:Y:S01]  /*8d40*/  ISETP.GE.AND P2, PT, R218, R96, PT ;  /* 0x00000060da00720c */ /* 0x000fe20003f46270 */
[----:B------:R-:W-:Y:S01]  /*8d50*/  BSSY B1, `(.L_x_538) ;  /* 0x000002e000017945 */ /* 0x000fe20003800000 */
[----:B0-----:R-:W-:Y:S02]  /*8d60*/  CS2R R66, SRZ ;  /* 0x0000000000427805 */ /* 0x001fe4000001ff00 */
        /* <DEDUP_REMOVED lines=13> */
[----:B------:R-:W-:Y:S01]  /*8e40*/  IADD3 R89, P1, P5, R108, R90, R10 ;  /* 0x0000005a6c597210 */ /* 0x000fe20007d3e00a */
[----:B------:R-:W-:Y:S01]  /*8e50*/  ULDC.64 UR4, c[0x0][0x3e8] ;  /* 0x0000fa0000047ab9 */ /* 0x000fe20000000a00 */
[----:B------:R-:W-:Y:S02]  /*8e60*/  CS2R R76, SRZ ;  /* 0x00000000004c7805 */ /* 0x000fe4000001ff00 */
[----:B------:R-:W-:Y:S02]  /*8e70*/  CS2R R78, SRZ ;  /* 0x00000000004e7805 */ /* 0x000fe4000001ff00 */
[----:B------:R-:W-:Y:S02]  /*8e80*/  IADD3.X R97, R14, R97, R9, P1, P5 ;  /* 0x000000610e617210 */ /* 0x000fe40000fea409 */
[----:B------:R-:W-:Y:S02]  /*8e90*/  CS2R R64, SRZ ;  /* 0x0000000000407805 */ /* 0x000fe4000001ff00 */
[----:B------:R-:W-:-:S02]  /*8ea0*/  IADD3 R90, P1, P5, R102, R88, R12 ;  /* 0x00000058665a7210 */ /* 0x000fc40007d3e00c */
[----:B------:R-:W-:Y:S02]  /*8eb0*/  CS2R R66, SRZ ;  /* 0x0000000000427805 */ /* 0x000fe4000001ff00 */
        /* <DEDUP_REMOVED lines=23> */
.L_x_539:
[----:B------:R-:W-:Y:S05]  /*9030*/  BSYNC B1 ;  /* 0x0000000000017941 */ /* 0x000fea0003800000 */
.L_x_538:
        /* <DEDUP_REMOVED lines=26> */
.L_x_540:
[----:B------:R-:W-:Y:S01]  /*91e0*/  IMAD R97, R17, 0x8, R16 ;  /* 0x0000000811617824 */ /* 0x000fe200078e0210 */
[----:B------:R-:W-:Y:S01]  /*91f0*/  SHF.L.U32 R98, R169, 0x1f, RZ ;  /* 0x0000001fa9627819 */ /* 0x000fe200000006ff */
[----:B------:R-:W1:Y:S01]  /*9200*/  LDC R150, c[0x0][0x2f4] ;  /* 0x0000bd00ff967b82 */ /* 0x000e620000000800 */
[----:B------:R-:W-:Y:S02]  /*9210*/  BSSY B1, `(.L_x_541) ;  /* 0x0000004000017945 */ /* 0x000fe40003800000 */
[----:B------:R-:W2:Y:S05]  /*9220*/  SYNCS.PHASECHK.TRANS64.TRYWAIT P5, [R97+URZ+0x29890], R98 ;  /* 0x02989062610075a7 */ /* 0x000eaa00080a017f */
[----:B------:R-:W3:Y:S01]  /*9230*/  LDC.64 R134, c[0x0][0x300] ;  /* 0x0000c000ff867b82 */ /* 0x000ee20000000a00 */
[----:B--2---:R-:W-:Y:S05]  /*9240*/  @!P5 BRA `(.L_x_542) ;  /* 0x000001f40010d947 */ /* 0x004fea0003800000 */
.L_x_797:
[----:B------:R-:W-:Y:S05]  /*9250*/  BSYNC B1 ;  /* 0x0000000000017941 */ /* 0x000fea0003800000 */
.L_x_541:
[----:B------:R-:W-:Y:S01]  /*9260*/  BSSY B1, `(.L_x_543) ;  /* 0x00002f0000017945 */ /* 0x000fe20003800000 */
[----:B-1----:R-:W-:Y:S02]  /*9270*/  IMAD.IADD R155, R150, 0x1, -R99 ;  /* 0x00000001969b7824 */ /* 0x002fe400078e0a63 */
[----:B------:R-:W-:Y:S01]  /*9280*/  IMAD.MOV.U32 R137, RZ, RZ, R92 ;  /* 0x000000ffff897224 */ /* 0x000fe200078e005c */
[----:B------:R-:W-:Y:S06]  /*9290*/  @P4 BRA `(.L_x_544) ;  /* 0x0000002c00b04947 */ /* 0x000fec0003800000 */
[----:B------:R-:W-:Y:S01]  /*92a0*/  ISETP.NE.AND P4, PT, R34, RZ, PT ;  /* 0x000000ff2200720c */ /* 0x000fe20003f85270 */
[-C--:B0--3--:R-:W-:Y:S01]  /*92b0*/  IMAD R88, R219, R134.reuse, RZ ;  /* 0x00000086db587224 */ /* 0x089fe200078e02ff */
[----:B------:R-:W-:Y:S01]  /*92c0*/  BSSY B2, `(.L_x_545) ;  /* 0x00000f8000027945 */ /* 0x000fe20003800000 */
[----:B------:R-:W-:-:S04]  /*92d0*/  IMAD.WIDE.U32 R138, R168, R134, R136 ;  /* 0x00000086a88a7225 */ /* 0x000fc800078e0088 */
[----:B------:R-:W-:-:S05]  /*92e0*/  IMAD R177, R168, R135, R88 ;  /* 0x00000087a8b17224 */ /* 0x000fca00078e0258 */
[----:B------:R-:W-:Y:S01]  /*92f0*/  IADD3 R177, R177, R139, RZ ;  /* 0x0000008bb1b17210 */ /* 0x000fe20007ffe0ff */
[----:B------:R-:W-:Y:S06]  /*9300*/  @!P4 BRA `(.L_x_546) ;  /* 0x0000000c00ccc947 */ /* 0x000fec0003800000 */
[----:B------:R-:W-:Y:S01]  /*9310*/  SEL R88, R99, R155, !P0 ;  /* 0x0000009b63587207 */ /* 0x000fe20004000000 */
[----:B------:R-:W-:Y:S01]  /*9320*/  BSSY B3, `(.L_x_547) ;  /* 0x00000e5000037945 */ /* 0x000fe20003800000 */
[----:B------:R-:W-:Y:S02]  /*9330*/  ISETP.GE.AND P4, PT, R18, R131, PT ;  /* 0x000000831200720c */ /* 0x000fe40003f86270 */
[----:B------:R-:W-:-:S04]  /*9340*/  SHF.R.S32.HI R89, RZ, 0x1f, R88 ;  /* 0x0000001fff597819 */ /* 0x000fc80000011458 */
[----:B------:R-:W-:-:S04]  /*9350*/  LEA.HI R88, R89, R88, RZ, 0x5 ;  /* 0x0000005859587211 */ /* 0x000fc800078f28ff */
[----:B------:R-:W-:-:S04]  /*9360*/  LEA.HI.SX32 R88, R88, R21, 0x1b ;  /* 0x0000001558587211 */ /* 0x000fc800078fdaff */
[----:B------:R-:W-:Y:S01]  /*9370*/  SHF.R.S32.HI R89, RZ, 0x1f, R88 ;  /* 0x0000001fff597819 */ /* 0x000fe20000011458 */
[----:B------:R-:W-:-:S03]  /*9380*/  IMAD.SHL.U32 R186, R88, 0x10, RZ ;  /* 0x0000001058ba7824 */ /* 0x000fc600078e00ff */
[----:B------:R-:W-:-:S04]  /*9390*/  LEA.HI R89, R89, R88, RZ, 0x2 ;  /* 0x0000005859597211 */ /* 0x000fc800078f10ff */
[----:B------:R-:W-:Y:S02]  /*93a0*/  SHF.R.S32.HI R88, RZ, 0x2, R89 ;  /* 0x00000002ff587819 */ /* 0x000fe40000011459 */
[----:B------:R-:W-:-:S03]  /*93b0*/  LOP3.LUT R89, R175, 0x30, R186, 0xf8, !PT ;  /* 0x00000030af597812 */ /* 0x000fc600078ef8ba */
[----:B------:R-:W-:Y:S01]  /*93c0*/  IMAD R88, R88, 0x2800, R197 ;  /* 0x0000280058587824 */ /* 0x000fe200078e02c5 */
[----:B------:R-:W-:-:S05]  /*93d0*/  LOP3.LUT R89, R89, R196, RZ, 0x3c, !PT ;  /* 0x000000c459597212 */ /* 0x000fca00078e3cff */
[----:B------:R-:W-:Y:S02]  /*93e0*/  IMAD.IADD R88, R88, 0x1, R89 ;  /* 0x0000000158587824 */ /* 0x000fe400078e0259 */
[C---:B------:R-:W-:Y:S02]  /*93f0*/  IMAD R89, R17.reuse, 0x7800, R143 ;  /* 0x0000780011597824 */ /* 0x040fe400078e028f */
[----:B------:R-:W-:Y:S02]  /*9400*/  IMAD R91, R17, 0x7800, R88 ;  /* 0x00007800115b7824 */ /* 0x000fe400078e0258 */
[----:B------:R-:W-:-:S03]  /*9410*/  IMAD.IADD R89, R16, 0x1, R89 ;  /* 0x0000000110597824 */ /* 0x000fc600078e0259 */
[----:B------:R-:W-:-:S03]  /*9420*/  IADD3 R92, R16, R91, RZ ;  /* 0x0000005b105c7210 */ /* 0x000fc60007ffe0ff */
[----:B------:R-:W0:Y:S04]  /*9430*/  LDS.128 R88, [R89+0x1a400] ;  /* 0x01a4000059587984 */ /* 0x000e280000000c00 */
[----:B------:R-:W1:Y:S01]  /*9440*/  LDS.128 R92, [R92+0x1a400] ;  /* 0x01a400005c5c7984 */ /* 0x000e620000000c00 */
[----:B------:R-:W-:Y:S05]  /*9450*/  @P4 BRA `(.L_x_548) ;  /* 0x0000000c00444947 */ /* 0x000fea0003800000 */
[--C-:B------:R-:W-:Y:S02]  /*9460*/  SHF.R.U32.HI R54, RZ, 0x8, R53.reuse ;  /* 0x00000008ff367819 */ /* 0x100fe40000011635 */
[----:B------:R-:W-:Y:S02]  /*9470*/  SHF.R.U32.HI R40, RZ, 0x10, R53 ;  /* 0x00000010ff287819 */ /* 0x000fe40000011635 */
[----:B------:R-:W-:Y:S01]  /*9480*/  LOP3.LUT R52, R53, 0xff0000ff, RZ, 0xc0, !PT ;  /* 0xff0000ff35347812 */ /* 0x000fe200078ec0ff */
[----:B------:R-:W-:Y:S01]  /*9490*/  IMAD.SHL.U32 R190, R54, 0x100, RZ ;  /* 0x0000010036be7824 */ /* 0x000fe200078e00ff */
[--C-:B------:R-:W-:Y:S02]  /*94a0*/  SHF.R.U32.HI R53, RZ, 0x8, R55.reuse ;  /* 0x00000008ff357819 */ /* 0x100fe40000011637 */
[----:B------:R-:W-:Y:S02]  /*94b0*/  SHF.R.U32.HI R42, RZ, 0x10, R55 ;  /* 0x00000010ff2a7819 */ /* 0x000fe40000011637 */
[----:B------:R-:W-:Y:S01]  /*94c0*/  LOP3.LUT R188, R55, 0xff0000ff, RZ, 0xc0, !PT ;  /* 0xff0000ff37bc7812 */ /* 0x000fe200078ec0ff */
[----:B------:R-:W-:Y:S01]  /*94d0*/  IMAD.SHL.U32 R53, R53, 0x100, RZ ;  /* 0x0000010035357824 */ /* 0x000fe200078e00ff */
[--C-:B------:R-:W-:Y:S01]  /*94e0*/  SHF.R.U32.HI R55, RZ, 0x8, R41.reuse ;  /* 0x00000008ff377819 */ /* 0x100fe20000011629 */
[----:B------:R-:W-:Y:S01]  /*94f0*/  IMAD.U32 R42, R42, 0x10000, RZ ;  /* 0x000100002a2a7824 */ /* 0x000fe200078e00ff */
[----:B------:R-:W-:-:S02]  /*9500*/  SHF.R.U32.HI R187, RZ, 0x10, R41 ;  /* 0x00000010ffbb7819 */ /* 0x000fc40000011629 */
[----:B------:R-:W-:Y:S01]  /*9510*/  LOP3.LUT R52, R52, 0xff00, R190, 0xf8, !PT ;  /* 0x0000ff0034347812 */ /* 0x000fe200078ef8be */
[----:B------:R-:W-:Y:S01]  /*9520*/  IMAD.SHL.U32 R190, R55, 0x100, RZ ;  /* 0x0000010037be7824 */ /* 0x000fe200078e00ff */
[----:B------:R-:W-:Y:S02]  /*9530*/  LOP3.LUT R189, R41, 0xff0000ff, RZ, 0xc0, !PT ;  /* 0xff0000ff29bd7812 */ /* 0x000fe400078ec0ff */
[----:B------:R-:W-:Y:S02]  /*9540*/  LOP3.LUT R55, R188, 0xff00, R53, 0xf8, !PT ;  /* 0x0000ff00bc377812 */ /* 0x000fe400078ef835 */
[----:B------:R-:W-:Y:S01]  /*9550*/  SHF.L.U32 R53, R40, 0x10, RZ ;  /* 0x0000001028357819 */ /* 0x000fe200000006ff */
[----:B------:R-:W-:Y:S01]  /*9560*/  IMAD.U32 R40, R187, 0x10000, RZ ;  /* 0x00010000bb287824 */ /* 0x000fe200078e00ff */
[----:B------:R-:W-:Y:S02]  /*9570*/  LOP3.LUT R189, R189, 0xff00, R190, 0xf8, !PT ;  /* 0x0000ff00bdbd7812 */ /* 0x000fe400078ef8be */
[----:B------:R-:W-:-:S02]  /*9580*/  LOP3.LUT R187, R52, 0xff0000, R53, 0xf8, !PT ;  /* 0x00ff000034bb7812 */ /* 0x000fc400078ef835 */
[----:B------:R-:W-:Y:S02]  /*9590*/  LOP3.LUT R40, R189, 0xff0000, R40, 0xf8, !PT ;  /* 0x00ff0000bd287812 */ /* 0x000fe400078ef828 */
[----:B-1----:R-:W-:Y:S02]  /*95a0*/  F2FP.F16.E4M3.UNPACK_B R188, R93 ;  /* 0x0000005dffbc723e */ /* 0x002fe400020006ff */
[----:B------:R-:W-:Y:S02]  /*95b0*/  F2FP.F16.E4M3.UNPACK_B R190, R40 ;  /* 0x00000028ffbe723e */ /* 0x000fe400020006ff */
[----:B0-----:R-:W-:Y:S01]  /*95c0*/  F2FP.F16.E4M3.UNPACK_B R52, R89 ;  /* 0x00000059ff34723e */ /* 0x001fe200020006ff */
[----:B------:R-:W-:Y:S01]  /*95d0*/  HADD2.F32 R53, -RZ, R188.H0_H0 ;  /* 0x200000bcff357230 */ /* 0x000fe20000004100 */
[----:B------:R-:W-:Y:S01]  /*95e0*/  F2FP.F16.E4M3.UNPACK_B R191, R187 ;  /* 0x000000bbffbf723e */ /* 0x000fe200020006ff */
[----:B------:R-:W-:Y:S01]  /*95f0*/  HADD2.F32 R193, -RZ, R190.H0_H0 ;  /* 0x200000beffc17230 */ /* 0x000fe20000004100 */
[----:B------:R-:W-:Y:S01]  /*9600*/  F2FP.F16.E4M3.UNPACK_B R93, R93.H1 ;  /* 0x0000005dff5d723e */ /* 0x000fe200030006ff */
[----:B------:R-:W-:Y:S01]  /*9610*/  HADD2.F32 R189, -RZ, R52.H0_H0 ;  /* 0x20000034ffbd7230 */ /* 0x000fe20000004100 */
[----:B------:R-:W-:Y:S01]  /*9620*/  F2FP.F16.E4M3.UNPACK_B R187, R187.H1 ;  /* 0x000000bbffbb723e */ /* 0x000fe200030006ff */
[----:B------:R-:W-:-:S02]  /*9630*/  HADD2.F32 R192, -RZ, R191.H0_H0 ;  /* 0x200000bfffc07230 */ /* 0x000fc40000004100 */
[-C--:B------:R-:W-:Y:S01]  /*9640*/  FMUL.FTZ R194, R53, R193.reuse ;  /* 0x000000c135c27220 */ /* 0x080fe20000410000 */
[----:B------:R-:W-:Y:S02]  /*9650*/  HADD2.F32 R190, -RZ, R190.H1_H1 ;  /* 0x300000beffbe7230 */ /* 0x000fe40000004100 */
[C---:B------:R-:W-:Y:S01]  /*9660*/  FMUL.FTZ R193, R189.reuse, R193 ;  /* 0x000000c1bdc17220 */ /* 0x040fe20000410000 */
[----:B------:R-:W-:Y:S02]  /*9670*/  HADD2.F32 R52, -RZ, R52.H1_H1 ;  /* 0x30000034ff347230 */ /* 0x000fe40000004100 */
[-C--:B------:R-:W-:Y:S01]  /*9680*/  FFMA.FTZ R189, R189, R192.reuse, -R194 ;  /* 0x000000c0bdbd7223 */ /* 0x080fe200000108c2 */
[----:B------:R-:W-:Y:S02]  /*9690*/  HADD2.F32 R191, -RZ, R191.H1_H1 ;  /* 0x300000bfffbf7230 */ /* 0x000fe40000004100 */
[----:B------:R-:W-:Y:S01]  /*96a0*/  FFMA.FTZ R53, R53, R192, R193 ;  /* 0x000000c035357223 */ /* 0x000fe200000100c1 */
[----:B------:R-:W-:Y:S01]  /*96b0*/  HADD2.F32 R192, -RZ, R188.H1_H1 ;  /* 0x300000bcffc07230 */ /* 0x000fe20000004100 */
[----:B------:R-:W-:-:S02]  /*96c0*/  SHF.R.U32.HI R54, RZ, 0x8, R43 ;  /* 0x00000008ff367819 */ /* 0x000fc4000001162b */
[----:B------:R-:W-:Y:S02]  /*96d0*/  SHF.R.U32.HI R41, RZ, 0x10, R43 ;  /* 0x00000010ff297819 */ /* 0x000fe4000001162b */
[-C--:B------:R-:W-:Y:S01]  /*96e0*/  FMUL.FTZ R188, R192, R190.reuse ;  /* 0x000000bec0bc7220 */ /* 0x080fe20000410000 */
[----:B------:R-:W-:Y:S01]  /*96f0*/  FMUL.FTZ R190, R52, R190 ;  /* 0x000000be34be7220 */ /* 0x000fe20000410000 */
[----:B------:R-:W-:Y:S01]  /*9700*/  IMAD.SHL.U32 R54, R54, 0x100, RZ ;  /* 0x0000010036367824 */ /* 0x000fe200078e00ff */
[----:B------:R-:W-:Y:S01]  /*9710*/  LOP3.LUT R43, R43, 0xff0000ff, RZ, 0xc0, !PT ;  /* 0xff0000ff2b2b7812 */ /* 0x000fe200078ec0ff */
[-C--:B------:R-:W-:Y:S01]  /*9720*/  FFMA.FTZ R188, R52, R191.reuse, -R188 ;  /* 0x000000bf34bc7223 */ /* 0x080fe200000108bc */
[----:B------:R-:W-:Y:S01]  /*9730*/  FFMA.FTZ R52, R192, R191, R190 ;  /* 0x000000bfc0347223 */ /* 0x000fe200000100be */
[----:B------:R-:W-:Y:S01]  /*9740*/  F2FP.F16.E4M3.UNPACK_B R190, R40.H1 ;  /* 0x00000028ffbe723e */ /* 0x000fe200030006ff */
[----:B------:R-:W-:Y:S01]  /*9750*/  HADD2.F32 R40, -RZ, R93.H0_H0 ;  /* 0x2000005dff287230 */ /* 0x000fe20000004100 */
[----:B------:R-:W-:Y:S01]  /*9760*/  F2FP.F16.E4M3.UNPACK_B R191, R89.H1 ;  /* 0x00000059ffbf723e */ /* 0x000fe200030006ff */
[----:B------:R-:W-:Y:S01]  /*9770*/  HADD2.F32 R192, -RZ, R187.H0_H0 ;  /* 0x200000bbffc07230 */ /* 0x000fe20000004100 */
[----:B------:R-:W-:Y:S01]  /*9780*/  LOP3.LUT R43, R43, 0xff00, R54, 0xf8, !PT ;  /* 0x0000ff002b2b7812 */ /* 0x000fe200078ef836 */
[----:B------:R-:W-:Y:S01]  /*9790*/  HADD2.F32 R193, -RZ, R190.H0_H0 ;  /* 0x200000beffc17230 */ /* 0x000fe20000004100 */
[----:B------:R-:W-:Y:S01]  /*97a0*/  SHF.L.U32 R41, R41, 0x10, RZ ;  /* 0x0000001029297819 */ /* 0x000fe200000006ff */
[----:B------:R-:W-:Y:S01]  /*97b0*/  HADD2.F32 R89, -RZ, R191.H0_H0 ;  /* 0x200000bfff597230 */ /* 0x000fe20000004100 */
[----:B------:R-:W-:Y:S01]  /*97c0*/  F2FP.F16.E4M3.UNPACK_B R54, R91 ;  /* 0x0000005bff36723e */ /* 0x000fe200020006ff */
[----:B------:R-:W-:-:S02]  /*97d0*/  HADD2.F32 R93, -RZ, R93.H1_H1 ;  /* 0x3000005dff5d7230 */ /* 0x000fc40000004100 */
[CC--:B------:R-:W-:Y:S01]  /*97e0*/  FMUL.FTZ R194, R40.reuse, R193.reuse ;  /* 0x000000c128c27220 */ /* 0x0c0fe20000410000 */
[----:B------:R-:W-:Y:S02]  /*97f0*/  HADD2.F32 R190, -RZ, R190.H1_H1 ;  /* 0x300000beffbe7230 */ /* 0x000fe40000004100 */
[C---:B------:R-:W-:Y:S01]  /*9800*/  FMUL.FTZ R193, R89.reuse, R193 ;  /* 0x000000c159c17220 */ /* 0x040fe20000410000 */
[----:B------:R-:W-:Y:S02]  /*9810*/  HADD2.F32 R191, -RZ, R191.H1_H1 ;  /* 0x300000bfffbf7230 */ /* 0x000fe40000004100 */
[-C--:B------:R-:W-:Y:S01]  /*9820*/  FFMA.FTZ R89, R89, R192.reuse, -R194 ;  /* 0x000000c059597223 */ /* 0x080fe200000108c2 */
[----:B------:R-:W-:Y:S02]  /*9830*/  HADD2.F32 R187, -RZ, R187.H1_H1 ;  /* 0x300000bbffbb7230 */ /* 0x000fe40000004100 */
[----:B------:R-:W-:Y:S01]  /*9840*/  FFMA.FTZ R40, R40, R192, R193 ;  /* 0x000000c028287223 */ /* 0x000fe200000100c1 */
[-C--:B------:R-:W-:Y:S01]  /*9850*/  FMUL.FTZ R192, R93, R190.reuse ;  /* 0x000000be5dc07220 */ /* 0x080fe20000410000 */
[----:B------:R-:W-:Y:S01]  /*9860*/  FMUL.FTZ R193, R191, R190 ;  /* 0x000000bebfc17220 */ /* 0x000fe20000410000 */
[----:B------:R-:W-:Y:S01]  /*9870*/  LOP3.LUT R41, R43, 0xff0000, R41, 0xf8, !PT ;  /* 0x00ff00002b297812 */ /* 0x000fe200078ef829 */
[----:B------:R-:W-:-:S02]  /*9880*/  HADD2.F32 R194, -RZ, R54.H0_H0 ;  /* 0x20000036ffc27230 */ /* 0x000fc40000004100 */
[-C--:B------:R-:W-:Y:S01]  /*9890*/  FFMA.FTZ R190, R191, R187.reuse, -R192 ;  /* 0x000000bbbfbe7223 */ /* 0x080fe200000108c0 */
[----:B------:R-:W-:Y:S01]  /*98a0*/  FFMA.FTZ R187, R93, R187, R193 ;  /* 0x000000bb5dbb7223 */ /* 0x000fe200000100c1 */
[----:B------:R-:W-:Y:S01]  /*98b0*/  LOP3.LUT R93, R55, 0xff0000, R42, 0xf8, !PT ;  /* 0x00ff0000375d7812 */ /* 0x000fe200078ef82a */
[----:B------:R-:W-:Y:S01]  /*98c0*/  IMAD.MOV.U32 R42, RZ, RZ, R95 ;  /* 0x000000ffff2a7224 */ /* 0x000fe200078e005f */
[----:B------:R-:W-:Y:S02]  /*98d0*/  F2FP.F16.E4M3.UNPACK_B R95, R41 ;  /* 0x00000029ff5f723e */ /* 0x000fe400020006ff */
[----:B------:R-:W-:Y:S02]  /*98e0*/  F2FP.F16.E4M3.UNPACK_B R191, R93 ;  /* 0x0000005dffbf723e */ /* 0x000fe400020006ff */
[-C--:B------:R-:W-:Y:S01]  /*98f0*/  F2FP.F16.E4M3.UNPACK_B R43, R42.reuse ;  /* 0x0000002aff2b723e */ /* 0x080fe200020006ff */
[----:B------:R-:W-:Y:S01]  /*9900*/  HADD2.F32 R55, -RZ, R95.H0_H0 ;  /* 0x2000005fff377230 */ /* 0x000fe20000004100 */
[----:B------:R-:W-:Y:S01]  /*9910*/  F2FP.F16.E4M3.UNPACK_B R42, R42.H1 ;  /* 0x0000002aff2a723e */ /* 0x000fe200030006ff */
[----:B------:R-:W-:Y:S01]  /*9920*/  HADD2.F32 R193, -RZ, R191.H0_H0 ;  /* 0x200000bfffc17230 */ /* 0x000fe20000004100 */
[----:B------:R-:W-:Y:S01]  /*9930*/  F2FP.F16.E4M3.UNPACK_B R41, R41.H1 ;  /* 0x00000029ff29723e */ /* 0x000fe200030006ff */
[--C-:B------:R-:W-:Y:S01]  /*9940*/  HADD2.F32 R192, -RZ, R43.reuse.H0_H0 ;  /* 0x2000002bffc07230 */ /* 0x100fe20000004100 */
[----:B------:R-:W-:Y:S01]  /*9950*/  F2FP.F16.E4M3.UNPACK_B R93, R93.H1 ;  /* 0x0000005dff5d723e */ /* 0x000fe200030006ff */
[----:B------:R-:W-:Y:S01]  /*9960*/  HADD2.F32 R43, -RZ, R43.H1_H1 ;  /* 0x3000002bff2b7230 */ /* 0x000fe20000004100 */
[----:B------:R-:W-:Y:S01]  /*9970*/  F2FP.SATFINITE.E4M3.F32.PACK_AB_MERGE_C R89, R190, R89, RZ ;  /* 0x00000059be59723e */ /* 0x000fe200048070ff */
[----:B------:R-:W-:-:S02]  /*9980*/  HADD2.F32 R95, -RZ, R95.H1_H1 ;  /* 0x3000005fff5f7230 */ /* 0x000fc40000004100 */
[-C--:B------:R-:W-:Y:S01]  /*9990*/  FMUL.FTZ R195, R192, R55.reuse ;  /* 0x00000037c0c37220 */ /* 0x080fe20000410000 */
[----:B------:R-:W-:Y:S01]  /*99a0*/  FMUL.FTZ R55, R194, R55 ;  /* 0x00000037c2377220 */ /* 0x000fe20000410000 */
[----:B------:R-:W-:Y:S01]  /*99b0*/  HADD2.F32 R191, -RZ, R191.H1_H1 ;  /* 0x300000bfffbf7230 */ /* 0x000fe20000004100 */
[----:B------:R-:W-:Y:S01]  /*99c0*/  F2FP.SATFINITE.E4M3.F32.PACK_AB_MERGE_C R188, R188, R189, R89 ;  /* 0x000000bdbcbc723e */ /* 0x000fe20004807059 */
[-C--:B------:R-:W-:Y:S01]  /*99d0*/  FFMA.FTZ R195, R194, R193.reuse, -R195 ;  /* 0x000000c1c2c37223 */ /* 0x080fe200000108c3 */
[----:B------:R-:W-:Y:S01]  /*99e0*/  FFMA.FTZ R192, R192, R193, R55 ;  /* 0x000000c1c0c07223 */ /* 0x000fe20000010037 */
[----:B------:R-:W-:Y:S02]  /*99f0*/  HADD2.F32 R55, -RZ, R54.H1_H1 ;  /* 0x30000036ff377230 */ /* 0x000fe40000004100 */
[----:B------:R-:W-:Y:S01]  /*9a00*/  FMUL.FTZ R54, R43, R95 ;  /* 0x0000005f2b367220 */ /* 0x000fe20000410000 */
[--C-:B------:R-:W-:Y:S01]  /*9a10*/  HADD2.F32 R193, -RZ, R41.reuse.H0_H0 ;  /* 0x20000029ffc17230 */ /* 0x100fe20000004100 */
[----:B------:R-:W-:Y:S01]  /*9a20*/  F2FP.F16.E4M3.UNPACK_B R89, R92.H1 ;  /* 0x0000005cff59723e */ /* 0x000fe200030006ff */
[----:B------:R-:W-:-:S02]  /*9a30*/  HADD2.F32 R41, -RZ, R41.H1_H1 ;  /* 0x30000029ff297230 */ /* 0x000fc40000004100 */
[C---:B------:R-:W-:Y:S01]  /*9a40*/  FFMA.FTZ R54, R55.reuse, R191, -R54 ;  /* 0x000000bf37367223 */ /* 0x040fe20000010836 */
[----:B------:R-:W-:Y:S01]  /*9a50*/  FMUL.FTZ R55, R55, R95 ;  /* 0x0000005f37377220 */ /* 0x000fe20000410000 */
[--C-:B------:R-:W-:Y:S01]  /*9a60*/  HADD2.F32 R95, -RZ, R93.reuse.H0_H0 ;  /* 0x2000005dff5f7230 */ /* 0x100fe20000004100 */
[----:B------:R-:W-:Y:S01]  /*9a70*/  F2FP.SATFINITE.E4M3.F32.PACK_AB_MERGE_C R40, R187, R40, RZ ;  /* 0x00000028bb28723e */ /* 0x000fe200048070ff */
[----:B------:R-:W-:Y:S02]  /*9a80*/  HADD2.F32 R93, -RZ, R93.H1_H1 ;  /* 0x3000005dff5d7230 */ /* 0x000fe40000004100 */
[----:B------:R-:W-:Y:S01]  /*9a90*/  FFMA.FTZ R43, R43, R191, R55 ;  /* 0x000000bf2b2b7223 */ /* 0x000fe20000010037 */
[----:B------:R-:W-:Y:S01]  /*9aa0*/  F2FP.F16.E4M3.UNPACK_B R55, R91.H1 ;  /* 0x0000005bff37723e */ /* 0x000fe200030006ff */
[--C-:B------:R-:W-:Y:S01]  /*9ab0*/  HADD2.F32 R91, -RZ, R42.reuse.H0_H0 ;  /* 0x2000002aff5b7230 */ /* 0x100fe20000004100 */
[----:B------:R-:W-:Y:S01]  /*9ac0*/  F2FP.F16.E4M3.UNPACK_B R92, R92 ;  /* 0x0000005cff5c723e */ /* 0x000fe200020006ff */
[----:B------:R-:W-:-:S02]  /*9ad0*/  HADD2.F32 R42, -RZ, R42.H1_H1 ;  /* 0x3000002aff2a7230 */ /* 0x000fc40000004100 */
[--C-:B------:R-:W-:Y:S02]  /*9ae0*/  HADD2.F32 R191, -RZ, R55.reuse.H0_H0 ;  /* 0x20000037ffbf7230 */ /* 0x100fe40000004100 */
[----:B------:R-:W-:Y:S01]  /*9af0*/  FMUL.FTZ R194, R91, R193 ;  /* 0x000000c15bc27220 */ /* 0x000fe20000410000 */
[----:B------:R-:W-:-:S03]  /*9b00*/  HADD2.F32 R55, -RZ, R55.H1_H1 ;  /* 0x30000037ff377230 */ /* 0x000fc60000004100 */
[C---:B------:R-:W-:Y:S01]  /*9b10*/  FFMA.FTZ R194, R191.reuse, R95, -R194 ;  /* 0x0000005fbfc27223 */ /* 0x040fe200000108c2 */
[----:B------:R-:W-:-:S04]  /*9b20*/  FMUL.FTZ R191, R191, R193 ;  /* 0x000000c1bfbf7220 */ /* 0x000fc80000410000 */
[----:B------:R-:W-:Y:S01]  /*9b30*/  FFMA.FTZ R191, R91, R95, R191 ;  /* 0x0000005f5bbf7223 */ /* 0x000fe200000100bf */
[CC--:B------:R-:W-:Y:S01]  /*9b40*/  FMUL.FTZ R91, R42.reuse, R41.reuse ;  /* 0x000000292a5b7220 */ /* 0x0c0fe20000410000 */
[C---:B------:R-:W-:Y:S01]  /*9b50*/  FMUL.FTZ R41, R55.reuse, R41 ;  /* 0x0000002937297220 */ /* 0x040fe20000410000 */
[----:B------:R-:W-:Y:S02]  /*9b60*/  F2FP.F16.E4M3.UNPACK_B R95, R184.H1 ;  /* 0x000000b8ff5f723e */ /* 0x000fe400030006ff */
[-C--:B------:R-:W-:Y:S01]  /*9b70*/  FFMA.FTZ R91, R55, R93.reuse, -R91 ;  /* 0x0000005d375b7223 */ /* 0x080fe2000001085b */
[----:B------:R-:W-:Y:S01]  /*9b80*/  FFMA.FTZ R42, R42, R93, R41 ;  /* 0x0000005d2a2a7223 */ /* 0x000fe20000010029 */
[----:B------:R-:W-:Y:S01]  /*9b90*/  IMAD.MOV.U32 R41, RZ, RZ, R88 ;  /* 0x000000ffff297224 */ /* 0x000fe200078e0058 */
[-C--:B------:R-:W-:Y:S01]  /*9ba0*/  F2FP.F16.E4M3.UNPACK_B R55, R182.reuse.H1 ;  /* 0x000000b6ff37723e */ /* 0x080fe200030006ff */
[----:B------:R-:W-:Y:S01]  /*9bb0*/  HADD2.F32 R93, -RZ, R89.H0_H0 ;  /* 0x20000059ff5d7230 */ /* 0x000fe20000004100 */
[----:B------:R-:W-:Y:S01]  /*9bc0*/  F2FP.F16.E4M3.UNPACK_B R182, R182 ;  /* 0x000000b6ffb6723e */ /* 0x000fe200020006ff */
[----:B------:R-:W-:Y:S01]  /*9bd0*/  HADD2.F32 R189, -RZ, R95.H0_H0 ;  /* 0x2000005fffbd7230 */ /* 0x000fe20000004100 */
[-C--:B------:R-:W-:Y:S01]  /*9be0*/  F2FP.F16.E4M3.UNPACK_B R88, R41.reuse.H1 ;  /* 0x00000029ff58723e */ /* 0x080fe200030006ff */
[--C-:B------:R-:W-:Y:S01]  /*9bf0*/  HADD2.F32 R193, -RZ, R55.reuse.H0_H0 ;  /* 0x20000037ffc17230 */ /* 0x100fe20000004100 */
[----:B------:R-:W-:Y:S01]  /*9c00*/  F2FP.F16.E4M3.UNPACK_B R41, R41 ;  /* 0x00000029ff29723e */ /* 0x000fe200020006ff */
[----:B------:R-:W-:Y:S01]  /*9c10*/  HADD2.F32 R55, -RZ, R55.H1_H1 ;  /* 0x30000037ff377230 */ /* 0x000fe20000004100 */
[----:B------:R-:W-:Y:S01]  /*9c20*/  F2FP.F16.E4M3.UNPACK_B R184, R184 ;  /* 0x000000b8ffb8723e */ /* 0x000fe200020006ff */
[----:B------:R-:W-:-:S02]  /*9c30*/  HADD2.F32 R187, -RZ, R88.H0_H0 ;  /* 0x20000058ffbb7230 */ /* 0x000fc40000004100 */
[-C--:B------:R-:W-:Y:S01]  /*9c40*/  FMUL.FTZ R190, R93, R193.reuse ;  /* 0x000000c15dbe7220 */ /* 0x080fe20000410000 */
[----:B------:R-:W-:Y:S01]  /*9c50*/  HADD2.F32 R89, -RZ, R89.H1_H1 ;  /* 0x30000059ff597230 */ /* 0x000fe20000004100 */
[----:B------:R-:W-:Y:S01]  /*9c60*/  F2FP.SATFINITE.E4M3.F32.PACK_AB_MERGE_C R91, R91, R194, RZ ;  /* 0x000000c25b5b723e */ /* 0x000fe200048070ff */
[----:B------:R-:W-:Y:S02]  /*9c70*/  HADD2.F32 R88, -RZ, R88.H1_H1 ;  /* 0x30000058ff587230 */ /* 0x000fe40000004100 */
[C---:B------:R-:W-:Y:S01]  /*9c80*/  FMUL.FTZ R193, R187.reuse, R193 ;  /* 0x000000c1bbc17220 */ /* 0x040fe20000410000 */
[----:B------:R-:W-:Y:S02]  /*9c90*/  HADD2.F32 R95, -RZ, R95.H1_H1 ;  /* 0x3000005fff5f7230 */ /* 0x000fe40000004100 */
[----:B------:R-:W-:Y:S01]  /*9ca0*/  FFMA.FTZ R190, R187, R189, -R190 ;  /* 0x000000bdbbbe7223 */ /* 0x000fe200000108be */
[----:B------:R-:W-:Y:S01]  /*9cb0*/  F2FP.SATFINITE.E4M3.F32.PACK_AB_MERGE_C R42, R42, R191, RZ ;  /* 0x000000bf2a2a723e */ /* 0x000fe200048070ff */
[----:B------:R-:W-:Y:S01]  /*9cc0*/  FFMA.FTZ R193, R93, R189, R193 ;  /* 0x000000bd5dc17223 */ /* 0x000fe200000100c1 */
[CC--:B------:R-:W-:Y:S01]  /*9cd0*/  FMUL.FTZ R93, R89.reuse, R55.reuse ;  /* 0x00000037595d7220 */ /* 0x0c0fe20000410000 */
[----:B------:R-:W-:Y:S01]  /*9ce0*/  FMUL.FTZ R55, R88, R55 ;  /* 0x0000003758377220 */ /* 0x000fe20000410000 */
[----:B------:R-:W-:Y:S01]  /*9cf0*/  HADD2.F32 R189, -RZ, R182.H0_H0 ;  /* 0x200000b6ffbd7230 */ /* 0x000fe20000004100 */
[----:B------:R-:W-:Y:S01]  /*9d00*/  F2FP.SATFINITE.E4M3.F32.PACK_AB_MERGE_C R91, R54, R195, R91 ;  /* 0x000000c3365b723e */ /* 0x000fe2000480705b */
[-C--:B------:R-:W-:Y:S01]  /*9d10*/  FFMA.FTZ R88, R88, R95.reuse, -R93 ;  /* 0x0000005f58587223 */ /* 0x080fe2000001085d */
[----:B------:R-:W-:Y:S01]  /*9d20*/  FFMA.FTZ R55, R89, R95, R55 ;  /* 0x0000005f59377223 */ /* 0x000fe20000010037 */
[----:B------:R-:W-:-:S02]  /*9d30*/  HADD2.F32 R89, -RZ, R92.H0_H0 ;  /* 0x2000005cff597230 */ /* 0x000fc40000004100 */
[--C-:B------:R-:W-:Y:S01]  /*9d40*/  HADD2.F32 R95, -RZ, R41.reuse.H0_H0 ;  /* 0x20000029ff5f7230 */ /* 0x100fe20000004100 */
[----:B------:R-:W-:Y:S01]  /*9d50*/  F2FP.SATFINITE.E4M3.F32.PACK_AB_MERGE_C R88, R88, R190, RZ ;  /* 0x000000be5858723e */ /* 0x000fe200048070ff */
[----:B------:R-:W-:Y:S02]  /*9d60*/  HADD2.F32 R93, -RZ, R184.H0_H0 ;  /* 0x200000b8ff5d7230 */ /* 0x000fe40000004100 */
[-C--:B------:R-:W-:Y:S01]  /*9d70*/  FMUL.FTZ R187, R89, R189.reuse ;  /* 0x000000bd59bb7220 */ /* 0x080fe20000410000 */
[----:B------:R-:W-:Y:S02]  /*9d80*/  HADD2.F32 R182, -RZ, R182.H1_H1 ;  /* 0x300000b6ffb67230 */ /* 0x000fe40000004100 */
[C---:B------:R-:W-:Y:S01]  /*9d90*/  FMUL.FTZ R189, R95.reuse, R189 ;  /* 0x000000bd5fbd7220 */ /* 0x040fe20000410000 */
[----:B------:R-:W-:Y:S02]  /*9da0*/  HADD2.F32 R92, -RZ, R92.H1_H1 ;  /* 0x3000005cff5c7230 */ /* 0x000fe40000004100 */
[----:B------:R-:W-:Y:S01]  /*9db0*/  FFMA.FTZ R187, R95, R93, -R187 ;  /* 0x0000005d5fbb7223 */ /* 0x000fe200000108bb */
[----:B------:R-:W-:-:S02]  /*9dc0*/  HADD2.F32 R41, -RZ, R41.H1_H1 ;  /* 0x30000029ff297230 */ /* 0x000fc40000004100 */
[----:B------:R-:W-:Y:S01]  /*9dd0*/  FFMA.FTZ R189, R89, R93, R189 ;  /* 0x0000005d59bd7223 */ /* 0x000fe200000100bd */
[----:B------:R-:W-:Y:S02]  /*9de0*/  HADD2.F32 R184, -RZ, R184.H1_H1 ;  /* 0x300000b8ffb87230 */ /* 0x000fe40000004100 */
[CC--:B------:R-:W-:Y:S01]  /*9df0*/  FMUL.FTZ R89, R92.reuse, R182.reuse ;  /* 0x000000b65c597220 */ /* 0x0c0fe20000410000 */
[-C--:B------:R-:W-:Y:S01]  /*9e00*/  F2FP.F16.E4M3.UNPACK_B R95, R185.reuse.H1 ;  /* 0x000000b9ff5f723e */ /* 0x080fe200030006ff */
[C---:B------:R-:W-:Y:S01]  /*9e10*/  FMUL.FTZ R182, R41.reuse, R182 ;  /* 0x000000b629b67220 */ /* 0x040fe20000410000 */
[----:B------:R-:W-:Y:S01]  /*9e20*/  F2FP.F16.E4M3.UNPACK_B R185, R185 ;  /* 0x000000b9ffb9723e */ /* 0x000fe200020006ff */
[-C--:B------:R-:W-:Y:S02]  /*9e30*/  FFMA.FTZ R89, R41, R184.reuse, -R89 ;  /* 0x000000b829597223 */ /* 0x080fe40000010859 */
[----:B------:R-:W-:Y:S01]  /*9e40*/  FFMA.FTZ R41, R92, R184, R182 ;  /* 0x000000b85c297223 */ /* 0x000fe200000100b6 */
[----:B------:R-:W-:Y:S01]  /*9e50*/  F2FP.F16.E4M3.UNPACK_B R92, R94.H1 ;  /* 0x0000005eff5c723e */ /* 0x000fe200030006ff */
[--C-:B------:R-:W-:Y:S01]  /*9e60*/  HADD2.F32 R184, -RZ, R95.reuse.H0_H0 ;  /* 0x2000005fffb87230 */ /* 0x100fe20000004100 */
[----:B------:R-:W-:Y:S01]  /*9e70*/  F2FP.SATFINITE.E4M3.F32.PACK_AB_MERGE_C R187, R89, R187, R88 ;  /* 0x000000bb59bb723e */ /* 0x000fe20004807058 */
[----:B------:R-:W-:Y:S01]  /*9e80*/  HADD2.F32 R95, -RZ, R95.H1_H1 ;  /* 0x3000005fff5f7230 */ /* 0x000fe20000004100 */
[-C--:B------:R-:W-:Y:S01]  /*9e90*/  F2FP.F16.E4M3.UNPACK_B R88, R183.reuse.H1 ;  /* 0x000000b7ff58723e */ /* 0x080fe200030006ff */
[--C-:B------:R-:W-:Y:S01]  /*9ea0*/  HADD2.F32 R93, -RZ, R92.reuse.H0_H0 ;  /* 0x2000005cff5d7230 */ /* 0x100fe20000004100 */
[----:B------:R-:W-:Y:S01]  /*9eb0*/  F2FP.F16.E4M3.UNPACK_B R89, R90.H1 ;  /* 0x0000005aff59723e */ /* 0x000fe200030006ff */
[----:B------:R-:W-:Y:S01]  /*9ec0*/  HADD2.F32 R92, -RZ, R92.H1_H1 ;  /* 0x3000005cff5c7230 */ /* 0x000fe20000004100 */
[----:B------:R-:W-:Y:S01]  /*9ed0*/  F2FP.F16.E4M3.UNPACK_B R183, R183 ;  /* 0x000000b7ffb7723e */ /* 0x000fe200020006ff */
[--C-:B------:R-:W-:Y:S01]  /*9ee0*/  HADD2.F32 R194, -RZ, R88.reuse.H0_H0 ;  /* 0x20000058ffc27230 */ /* 0x100fe20000004100 */
[----:B------:R-:W-:Y:S01]  /*9ef0*/  F2FP.F16.E4M3.UNPACK_B R94, R94 ;  /* 0x0000005eff5e723e */ /* 0x000fe200020006ff */
[----:B------:R-:W-:Y:S01]  /*9f00*/  HADD2.F32 R182, -RZ, R89.H0_H0 ;  /* 0x20000059ffb67230 */ /* 0x000fe20000004100 */
[----:B------:R-:W-:Y:S01]  /*9f10*/  F2FP.F16.E4M3.UNPACK_B R90, R90 ;  /* 0x0000005aff5a723e */ /* 0x000fe200020006ff */
[----:B------:R-:W-:-:S02]  /*9f20*/  HADD2.F32 R88, -RZ, R88.H1_H1 ;  /* 0x30000058ff587230 */ /* 0x000fc40000004100 */
[-C--:B------:R-:W-:Y:S01]  /*9f30*/  FMUL.FTZ R190, R93, R194.reuse ;  /* 0x000000c25dbe7220 */ /* 0x080fe20000410000 */
[----:B------:R-:W-:Y:S02]  /*9f40*/  HADD2.F32 R89, -RZ, R89.H1_H1 ;  /* 0x30000059ff597230 */ /* 0x000fe40000004100 */
[C---:B------:R-:W-:Y:S01]  /*9f50*/  FMUL.FTZ R194, R182.reuse, R194 ;  /* 0x000000c2b6c27220 */ /* 0x040fe20000410000 */
[----:B------:R-:W-:-:S03]  /*9f60*/  FFMA.FTZ R190, R182, R184, -R190 ;  /* 0x000000b8b6be7223 */ /* 0x000fc600000108be */
[----:B------:R-:W-:Y:S01]  /*9f70*/  FFMA.FTZ R194, R93, R184, R194 ;  /* 0x000000b85dc27223 */ /* 0x000fe200000100c2 */
[CC--:B------:R-:W-:Y:S01]  /*9f80*/  FMUL.FTZ R93, R92.reuse, R88.reuse ;  /* 0x000000585c5d7220 */ /* 0x0c0fe20000410000 */
[C---:B------:R-:W-:Y:S01]  /*9f90*/  FMUL.FTZ R88, R89.reuse, R88 ;  /* 0x0000005859587220 */ /* 0x040fe20000410000 */
[----:B------:R-:W-:Y:S02]  /*9fa0*/  HADD2.F32 R184, -RZ, R183.H0_H0 ;  /* 0x200000b7ffb87230 */ /* 0x000fe40000004100 */
[-C--:B------:R-:W-:Y:S01]  /*9fb0*/  FFMA.FTZ R89, R89, R95.reuse, -R93 ;  /* 0x0000005f59597223 */ /* 0x080fe2000001085d */
[----:B------:R-:W-:Y:S01]  /*9fc0*/  FFMA.FTZ R88, R92, R95, R88 ;  /* 0x0000005f5c587223 */ /* 0x000fe20000010058 */
[----:B------:R-:W-:Y:S02]  /*9fd0*/  HADD2.F32 R92, -RZ, R94.H0_H0 ;  /* 0x2000005eff5c7230 */ /* 0x000fe40000004100 */
[----:B------:R-:W-:Y:S01]  /*9fe0*/  HADD2.F32 R95, -RZ, R90.H0_H0 ;  /* 0x2000005aff5f7230 */ /* 0x000fe20000004100 */
[----:B------:R-:W-:Y:S01]  /*9ff0*/  F2FP.SATFINITE.E4M3.F32.PACK_AB_MERGE_C R89, R89, R190, RZ ;  /* 0x000000be5959723e */ /* 0x000fe200048070ff */
[----:B------:R-:W-:-:S02]  /*a000*/  HADD2.F32 R93, -RZ, R185.H0_H0 ;  /* 0x200000b9ff5d7230 */ /* 0x000fc40000004100 */
[CC--:B------:R-:W-:Y:S01]  /*a010*/  FMUL.FTZ R182, R92.reuse, R184.reuse ;  /* 0x000000b85cb67220 */ /* 0x0c0fe20000410000 */
[----:B------:R-:W-:Y:S02]  /*a020*/  HADD2.F32 R183, -RZ, R183.H1_H1 ;  /* 0x300000b7ffb77230 */ /* 0x000fe40000004100 */
[C---:B------:R-:W-:Y:S01]  /*a030*/  FMUL.FTZ R184, R95.reuse, R184 ;  /* 0x000000b85fb87220 */ /* 0x040fe20000410000 */
[----:B------:R-:W-:Y:S02]  /*a040*/  HADD2.F32 R94, -RZ, R94.H1_H1 ;  /* 0x3000005eff5e7230 */ /* 0x000fe40000004100 */
[-C--:B------:R-:W-:Y:S01]  /*a050*/  FFMA.FTZ R182, R95, R93.reuse, -R182 ;  /* 0x0000005d5fb67223 */ /* 0x080fe200000108b6 */
[----:B------:R-:W-:Y:S02]  /*a060*/  HADD2.F32 R90, -RZ, R90.H1_H1 ;  /* 0x3000005aff5a7230 */ /* 0x000fe40000004100 */
[----:B------:R-:W-:Y:S01]  /*a070*/  FFMA.FTZ R184, R92, R93, R184 ;  /* 0x0000005d5cb87223 */ /* 0x000fe200000100b8 */
[----:B------:R-:W-:-:S02]  /*a080*/  HADD2.F32 R185, -RZ, R185.H1_H1 ;  /* 0x300000b9ffb97230 */ /* 0x000fc40000004100 */
[-C--:B------:R-:W-:Y:S01]  /*a090*/  FMUL.FTZ R92, R94, R183.reuse ;  /* 0x000000b75e5c7220 */ /* 0x080fe20000410000 */
[----:B------:R-:W-:Y:S01]  /*a0a0*/  F2FP.SATFINITE.E4M3.F32.PACK_AB_MERGE_C R88, R88, R194, RZ ;  /* 0x000000c25858723e */ /* 0x000fe200048070ff */
[----:B------:R-:W-:Y:S01]  /*a0b0*/  FMUL.FTZ R183, R90, R183 ;  /* 0x000000b75ab77220 */ /* 0x000fe20000410000 */
[----:B------:R-:W-:Y:S01]  /*a0c0*/  F2FP.SATFINITE.E4M3.F32.PACK_AB_MERGE_C R93, R52, R53, R40 ;  /* 0x00000035345d723e */ /* 0x000fe20004807028 */
[----:B------:R-:W-:Y:S01]  /*a0d0*/  FFMA.FTZ R92, R90, R185, -R92 ;  /* 0x000000b95a5c7223 */ /* 0x000fe2000001085c */
[----:B------:R-:W-:Y:S01]  /*a0e0*/  F2FP.SATFINITE.E4M3.F32.PACK_AB_MERGE_C R90, R55, R193, RZ ;  /* 0x000000c1375a723e */ /* 0x000fe200048070ff */
[----:B------:R-:W-:Y:S01]  /*a0f0*/  FFMA.FTZ R183, R94, R185, R183 ;  /* 0x000000b95eb77223 */ /* 0x000fe200000100b7 */
[----:B------:R-:W-:Y:S02]  /*a100*/  F2FP.SATFINITE.E4M3.F32.PACK_AB_MERGE_C R95, R43, R192, R42 ;  /* 0x000000c02b5f723e */ /* 0x000fe4000480702a */
[----:B------:R-:W-:Y:S02]  /*a110*/  F2FP.SATFINITE.E4M3.F32.PACK_AB_MERGE_C R41, R41, R189, R90 ;  /* 0x000000bd2929723e */ /* 0x000fe4000480705a */
[----:B------:R-:W-:-:S02]  /*a120*/  F2FP.SATFINITE.E4M3.F32.PACK_AB_MERGE_C R90, R92, R182, R89 ;  /* 0x000000b65c5a723e */ /* 0x000fc40004807059 */
[----:B------:R-:W-:Y:S01]  /*a130*/  F2FP.SATFINITE.E4M3.F32.PACK_AB_MERGE_C R94, R183, R184, R88 ;  /* 0x000000b8b75e723e */ /* 0x000fe20004807058 */
[----:B------:R-:W-:Y:S01]  /*a140*/  IMAD.MOV.U32 R88, RZ, RZ, R187 ;  /* 0x000000ffff587224 */ /* 0x000fe200078e00bb */
[----:B------:R-:W-:Y:S01]  /*a150*/  MOV R89, R188 ;  /* 0x000000bc00597202 */ /* 0x000fe20000000f00 */
[----:B------:R-:W-:-:S07]  /*a160*/  IMAD.MOV.U32 R92, RZ, RZ, R41 ;  /* 0x000000ffff5c7224 */ /* 0x000fce00078e0029 */
.L_x_548:
[----:B------:R-:W-:Y:S05]  /*a170*/  BSYNC B3 ;  /* 0x0000000000037941 */ /* 0x000fea0003800000 */
.L_x_547:
[----:B------:R-:W-:-:S13]  /*a180*/  ISETP.GE.AND P4, PT, R186, R150, PT ;  /* 0x00000096ba00720c */ /* 0x000fda0003f86270 */
[--C-:B------:R-:W-:Y:S02]  /*a190*/  @!P4 SHF.R.S32.HI R40, RZ, 0x1f, R186.reuse ;  /* 0x0000001fff28c819 */ /* 0x100fe400000114ba */
[----:B------:R-:W-:-:S04]  /*a1a0*/  @!P4 IADD3 R43, P5, P6, R116, R138, R186 ;  /* 0x0000008a742bc210 */ /* 0x000fc80007ebe0ba */
[----:B------:R-:W-:Y:S02]  /*a1b0*/  @!P4 IADD3.X R52, R4, R177, R40, P5, P6 ;  /* 0x000000b10434c210 */ /* 0x000fe40002fec428 */
[----:B------:R-:W-:-:S04]  /*a1c0*/  IADD3 R41, P5, P6, R116, R138, R25 ;  /* 0x0000008a74297210 */ /* 0x000fc80007ebe019 */
[----:B------:R-:W-:Y:S02]  /*a1d0*/  IADD3.X R42, R4, R177, R30, P5, P6 ;  /* 0x000000b1042a7210 */ /* 0x000fe40002fec41e */
[----:B------:R-:W-:-:S05]  /*a1e0*/  IADD3 R40, P5, R41, R122, RZ ;  /* 0x0000007a29287210 */ /* 0x000fca0007fbe0ff */
[----:B------:R-:W-:Y:S01]  /*a1f0*/  IMAD.X R41, R42, 0x1, R123, P5 ;  /* 0x000000012a297824 */ /* 0x000fe200028e067b */
[----:B------:R-:W-:-:S04]  /*a200*/  @!P4 IADD3 R42, P5, R43, R122, RZ ;  /* 0x0000007a2b2ac210 */ /* 0x000fc80007fbe0ff */
[----:B0-----:R0:W-:Y:S01]  /*a210*/  STG.E.128 desc[UR54][R40.64], R88 ;  /* 0x0000005828007986 */ /* 0x0011e2000c101d36 */
[----:B------:R-:W-:-:S05]  /*a220*/  @!P4 IMAD.X R43, R52, 0x1, R123, P5 ;  /* 0x00000001342bc824 */ /* 0x000fca00028e067b */
[----:B-1----:R0:W-:Y:S03]  /*a230*/  @!P4 STG.E.128 desc[UR54][R42.64], R92 ;  /* 0x0000005c2a00c986 */ /* 0x0021e6000c101d36 */
.L_x_546:
[----:B------:R-:W-:Y:S05]  /*a240*/  BSYNC B2 ;  /* 0x0000000000027941 */ /* 0x000fea0003800000 */
.L_x_545:
[----:B------:R-:W-:Y:S01]  /*a250*/  ISETP.NE.AND P4, PT, R35, RZ, PT ;  /* 0x000000ff2300720c */ /* 0x000fe20003f85270 */
[----:B------:R-:W-:-:S12]  /*a260*/  BSSY B2, `(.L_x_549) ;  /* 0x00000f5000027945 */ /* 0x000fd80003800000 */
[----:B------:R-:W-:Y:S05]  /*a270*/  @!P4 BRA `(.L_x_550) ;  /* 0x0000000c00ccc947 */ /* 0x000fea0003800000 */
[----:B0-----:R-:W-:Y:S01]  /*a280*/  SEL R40, R99, R155, !P3 ;  /* 0x0000009b63287207 */ /* 0x001fe20005800000 */
[----:B------:R-:W-:Y:S01]  /*a290*/  BSSY B3, `(.L_x_551) ;  /* 0x00000e7000037945 */ /* 0x000fe20003800000 */
[----:B------:R-:W-:Y:S02]  /*a2a0*/  IADD3 R89, P4, P5, R116, R138, R27 ;  /* 0x0000008a74597210 */ /* 0x000fe40007d9e01b */
[----:B------:R-:W-:Y:S02]  /*a2b0*/  SHF.R.S32.HI R41, RZ, 0x1f, R40 ;  /* 0x0000001fff297819 */ /* 0x000fe40000011428 */
[----:B------:R-:W-:Y:S02]  /*a2c0*/  IADD3.X R88, R4, R177, R31, P4, P5 ;  /* 0x000000b104587210 */ /* 0x000fe400027ea41f */
[----:B------:R-:W-:Y:S02]  /*a2d0*/  LEA.HI R41, R41, R40, RZ, 0x5 ;  /* 0x0000002829297211 */ /* 0x000fe400078f28ff */
[----:B------:R-:W-:-:S02]  /*a2e0*/  ISETP.GE.AND P4, PT, R0, R131, PT ;  /* 0x000000830000720c */ /* 0x000fc40003f86270 */
[----:B------:R-:W-:-:S04]  /*a2f0*/  LEA.HI.SX32 R41, R41, R26, 0x1b ;  /* 0x0000001a29297211 */ /* 0x000fc800078fdaff */
[----:B------:R-:W-:Y:S02]  /*a300*/  SHF.R.S32.HI R40, RZ, 0x1f, R41 ;  /* 0x0000001fff287819 */ /* 0x000fe40000011429 */
[----:B------:R-:W-:Y:S02]  /*a310*/  SHF.L.U32 R90, R41, 0x4, RZ ;  /* 0x00000004295a7819 */ /* 0x000fe400000006ff */
[----:B------:R-:W-:Y:S02]  /*a320*/  LEA.HI R40, R40, R41, RZ, 0x2 ;  /* 0x0000002928287211 */ /* 0x000fe400078f10ff */
[----:B------:R-:W-:Y:S02]  /*a330*/  LOP3.LUT R41, R175, 0x30, R90, 0xf8, !PT ;  /* 0x00000030af297812 */ /* 0x000fe400078ef85a */
[----:B------:R-:W-:Y:S02]  /*a340*/  SHF.R.S32.HI R40, RZ, 0x2, R40 ;  /* 0x00000002ff287819 */ /* 0x000fe40000011428 */
[----:B------:R-:W-:-:S03]  /*a350*/  LOP3.LUT R41, R41, R196, RZ, 0x3c, !PT ;  /* 0x000000c429297212 */ /* 0x000fc600078e3cff */
[----:B------:R-:W-:-:S04]  /*a360*/  IMAD R40, R40, 0x2800, R197 ;  /* 0x0000280028287824 */ /* 0x000fc800078e02c5 */
[----:B------:R-:W-:Y:S02]  /*a370*/  IMAD.IADD R40, R40, 0x1, R41 ;  /* 0x0000000128287824 */ /* 0x000fe400078e0229 */
[C---:B------:R-:W-:Y:S02]  /*a380*/  IMAD R41, R17.reuse, 0x7800, R142 ;  /* 0x0000780011297824 */ /* 0x040fe400078e028e */
[----:B------:R-:W-:Y:S02]  /*a390*/  IMAD R43, R17, 0x7800, R40 ;  /* 0x00007800112b7824 */ /* 0x000fe400078e0228 */
[C---:B------:R-:W-:Y:S02]  /*a3a0*/  IMAD.IADD R41, R16.reuse, 0x1, R41 ;  /* 0x0000000110297824 */ /* 0x040fe400078e0229 */
[----:B------:R-:W-:-:S04]  /*a3b0*/  IMAD.IADD R52, R16, 0x1, R43 ;  /* 0x0000000110347824 */ /* 0x000fc800078e022b */
[----:B------:R-:W0:Y:S04]  /*a3c0*/  LDS.128 R40, [R41+0x1a400] ;  /* 0x01a4000029287984 */ /* 0x000e280000000c00 */
[----:B------:R-:W1:Y:S01]  /*a3d0*/  LDS.128 R52, [R52+0x1a400] ;  /* 0x01a4000034347984 */ /* 0x000e620000000c00 */
[----:B------:R-:W-:Y:S05]  /*a3e0*/  @P4 BRA `(.L_x_552) ;  /* 0x0000000c00444947 */ /* 0x000fea0003800000 */
[--C-:B------:R-:W-:Y:S02]  /*a3f0*/  SHF.R.U32.HI R91, RZ, 0x8, R57.reuse ;  /* 0x00000008ff5b7819 */ /* 0x100fe40000011639 */
[----:B------:R-:W-:Y:S02]  /*a400*/  LOP3.LUT R44, R57, 0xff0000ff, RZ, 0xc0, !PT ;  /* 0xff0000ff392c7812 */ /* 0x000fe400078ec0ff */
[----:B------:R-:W-:Y:S02]  /*a410*/  SHF.R.U32.HI R58, RZ, 0x10, R57 ;  /* 0x00000010ff3a7819 */ /* 0x000fe40000011639 */
[--C-:B------:R-:W-:Y:S02]  /*a420*/  SHF.R.U32.HI R57, RZ, 0x8, R45.reuse ;  /* 0x00000008ff397819 */ /* 0x100fe4000001162d */
[----:B------:R-:W-:Y:S02]  /*a430*/  LOP3.LUT R46, R45, 0xff0000ff, RZ, 0xc0, !PT ;  /* 0xff0000ff2d2e7812 */ /* 0x000fe400078ec0ff */
[----:B------:R-:W-:Y:S01]  /*a440*/  SHF.R.U32.HI R56, RZ, 0x10, R45 ;  /* 0x00000010ff387819 */ /* 0x000fe2000001162d */
[----:B------:R-:W-:Y:S01]  /*a450*/  IMAD.SHL.U32 R57, R57, 0x100, RZ ;  /* 0x0000010039397824 */ /* 0x000fe200078e00ff */
[----:B------:R-:W-:-:S02]  /*a460*/  SHF.L.U32 R45, R91, 0x8, RZ ;  /* 0x000000085b2d7819 */ /* 0x000fc400000006ff */
[----:B------:R-:W-:Y:S02]  /*a470*/  F2FP.F16.E4M3.UNPACK_B R185, R179.H1 ;  /* 0x000000b3ffb9723e */ /* 0x000fe400030006ff */
[----:B------:R-:W-:Y:S01]  /*a480*/  LOP3.LUT R57, R46, 0xff00, R57, 0xf8, !PT ;  /* 0x0000ff002e397812 */ /* 0x000fe200078ef839 */
[----:B------:R-:W-:Y:S01]  /*a490*/  IMAD.U32 R46, R56, 0x10000, RZ ;  /* 0x00010000382e7824 */ /* 0x000fe200078e00ff */
[----:B------:R-:W-:Y:S01]  /*a4a0*/  LOP3.LUT R44, R44, 0xff00, R45, 0xf8, !PT ;  /* 0x0000ff002c2c7812 */ /* 0x000fe200078ef82d */
[----:B------:R-:W-:Y:S01]  /*a4b0*/  IMAD.U32 R45, R58, 0x10000, RZ ;  /* 0x000100003a2d7824 */ /* 0x000fe200078e00ff */
[----:B-1----:R-:W-:Y:S01]  /*a4c0*/  MOV R58, R53 ;  /* 0x00000035003a7202 */ /* 0x002fe20000000f00 */
[--C-:B------:R-:W-:Y:S01]  /*a4d0*/  HADD2.F32 R187, -RZ, R185.reuse.H0_H0 ;  /* 0x200000b9ffbb7230 */ /* 0x100fe20000004100 */
[----:B------:R-:W-:Y:S01]  /*a4e0*/  LOP3.LUT R57, R57, 0xff0000, R46, 0xf8, !PT ;  /* 0x00ff000039397812 */ /* 0x000fe200078ef82e */
[----:B------:R-:W-:Y:S01]  /*a4f0*/  HADD2.F32 R185, -RZ, R185.H1_H1 ;  /* 0x300000b9ffb97230 */ /* 0x000fe20000004100 */
[----:B------:R-:W-:-:S02]  /*a500*/  F2FP.F16.E4M3.UNPACK_B R91, R58 ;  /* 0x0000003aff5b723e */ /* 0x000fc400020006ff */
[----:B------:R-:W-:Y:S02]  /*a510*/  F2FP.F16.E4M3.UNPACK_B R92, R57 ;  /* 0x00000039ff5c723e */ /* 0x000fe400020006ff */
[----:B0-----:R-:W-:Y:S01]  /*a520*/  F2FP.F16.E4M3.UNPACK_B R53, R41 ;  /* 0x00000029ff35723e */ /* 0x001fe200020006ff */
[--C-:B------:R-:W-:Y:S01]  /*a530*/  HADD2.F32 R46, -RZ, R91.reuse.H0_H0 ;  /* 0x2000005bff2e7230 */ /* 0x100fe20000004100 */
[----:B------:R-:W-:Y:S01]  /*a540*/  LOP3.LUT R44, R44, 0xff0000, R45, 0xf8, !PT ;  /* 0x00ff00002c2c7812 */ /* 0x000fe200078ef82d */
[----:B------:R-:W-:Y:S01]  /*a550*/  HADD2.F32 R91, -RZ, R91.H1_H1 ;  /* 0x3000005bff5b7230 */ /* 0x000fe20000004100 */
[----:B------:R-:W-:Y:S01]  /*a560*/  F2FP.F16.E4M3.UNPACK_B R58, R58.H1 ;  /* 0x0000003aff3a723e */ /* 0x000fe200030006ff */
[--C-:B------:R-:W-:Y:S01]  /*a570*/  HADD2.F32 R56, -RZ, R53.reuse.H0_H0 ;  /* 0x20000035ff387230 */ /* 0x100fe20000004100 */
[----:B------:R-:W-:Y:S01]  /*a580*/  F2FP.F16.E4M3.UNPACK_B R45, R44 ;  /* 0x0000002cff2d723e */ /* 0x000fe200020006ff */
[----:B------:R-:W-:Y:S01]  /*a590*/  HADD2.F32 R94, -RZ, R92.H1_H1 ;  /* 0x3000005cff5e7230 */ /* 0x000fe20000004100 */
[----:B------:R-:W-:Y:S01]  /*a5a0*/  F2FP.F16.E4M3.UNPACK_B R179, R179 ;  /* 0x000000b3ffb3723e */ /* 0x000fe200020006ff */
[----:B------:R-:W-:-:S02]  /*a5b0*/  HADD2.F32 R53, -RZ, R53.H1_H1 ;  /* 0x30000035ff357230 */ /* 0x000fc40000004100 */
[----:B------:R-:W-:Y:S02]  /*a5c0*/  HADD2.F32 R95, -RZ, R92.H0_H0 ;  /* 0x2000005cff5f7230 */ /* 0x000fe40000004100 */
[-C--:B------:R-:W-:Y:S01]  /*a5d0*/  FMUL.FTZ R182, R91, R94.reuse ;  /* 0x0000005e5bb67220 */ /* 0x080fe20000410000 */
[--C-:B------:R-:W-:Y:S02]  /*a5e0*/  HADD2.F32 R92, -RZ, R45.reuse.H1_H1 ;  /* 0x3000002dff5c7230 */ /* 0x100fe40000004100 */
[----:B------:R-:W-:Y:S01]  /*a5f0*/  FMUL.FTZ R94, R53, R94 ;  /* 0x0000005e355e7220 */ /* 0x000fe20000410000 */
[----:B------:R-:W-:Y:S02]  /*a600*/  HADD2.F32 R93, -RZ, R45.H0_H0 ;  /* 0x2000002dff5d7230 */ /* 0x000fe40000004100 */
[-C--:B------:R-:W-:Y:S01]  /*a610*/  FMUL.FTZ R183, R46, R95.reuse ;  /* 0x0000005f2eb77220 */ /* 0x080fe20000410000 */
[----:B------:R-:W-:Y:S01]  /*a620*/  FMUL.FTZ R95, R56, R95 ;  /* 0x0000005f385f7220 */ /* 0x000fe20000410000 */
[-C--:B------:R-:W-:Y:S01]  /*a630*/  FFMA.FTZ R45, R91, R92.reuse, R94 ;  /* 0x0000005c5b2d7223 */ /* 0x080fe2000001005e */
[----:B------:R-:W-:Y:S01]  /*a640*/  F2FP.F16.E4M3.UNPACK_B R91, R57.H1 ;  /* 0x00000039ff5b723e */ /* 0x000fe200030006ff */
[----:B------:R-:W-:Y:S01]  /*a650*/  FFMA.FTZ R53, R53, R92, -R182 ;  /* 0x0000005c35357223 */ /* 0x000fe200000108b6 */
[----:B------:R-:W-:Y:S01]  /*a660*/  F2FP.F16.E4M3.UNPACK_B R57, R41.H1 ;  /* 0x00000029ff39723e */ /* 0x000fe200030006ff */
[----:B------:R-:W-:Y:S01]  /*a670*/  HADD2.F32 R41, -RZ, R58.H0_H0 ;  /* 0x2000003aff297230 */ /* 0x000fe20000004100 */
[----:B------:R-:W-:Y:S01]  /*a680*/  F2FP.F16.E4M3.UNPACK_B R92, R44.H1 ;  /* 0x0000002cff5c723e */ /* 0x000fe200030006ff */
[----:B------:R-:W-:-:S02]  /*a690*/  HADD2.F32 R94, -RZ, R91.H0_H0 ;  /* 0x2000005bff5e7230 */ /* 0x000fc40000004100 */
[-C--:B------:R-:W-:Y:S01]  /*a6a0*/  FFMA.FTZ R56, R56, R93.reuse, -R183 ;  /* 0x0000005d38387223 */ /* 0x080fe200000108b7 */
[--C-:B------:R-:W-:Y:S02]  /*a6b0*/  HADD2.F32 R44, -RZ, R57.reuse.H0_H0 ;  /* 0x20000039ff2c7230 */ /* 0x100fe40000004100 */
[----:B------:R-:W-:Y:S01]  /*a6c0*/  FFMA.FTZ R46, R46, R93, R95 ;  /* 0x0000005d2e2e7223 */ /* 0x000fe2000001005f */
[--C-:B------:R-:W-:Y:S02]  /*a6d0*/  HADD2.F32 R93, -RZ, R92.reuse.H0_H0 ;  /* 0x2000005cff5d7230 */ /* 0x100fe40000004100 */
[-C--:B------:R-:W-:Y:S01]  /*a6e0*/  FMUL.FTZ R95, R41, R94.reuse ;  /* 0x0000005e295f7220 */ /* 0x080fe20000410000 */
[----:B------:R-:W-:Y:S02]  /*a6f0*/  HADD2.F32 R57, -RZ, R57.H1_H1 ;  /* 0x30000039ff397230 */ /* 0x000fe40000004100 */
[----:B------:R-:W-:Y:S01]  /*a700*/  FMUL.FTZ R94, R44, R94 ;  /* 0x0000005e2c5e7220 */ /* 0x000fe20000410000 */
[----:B------:R-:W-:-:S02]  /*a710*/  HADD2.F32 R92, -RZ, R92.H1_H1 ;  /* 0x3000005cff5c7230 */ /* 0x000fc40000004100 */
[-C--:B------:R-:W-:Y:S01]  /*a720*/  FFMA.FTZ R44, R44, R93.reuse, -R95 ;  /* 0x0000005d2c2c7223 */ /* 0x080fe2000001085f */
[----:B------:R-:W-:Y:S01]  /*a730*/  SHF.R.U32.HI R95, RZ, 0x10, R59 ;  /* 0x00000010ff5f7819 */ /* 0x000fe2000001163b */
[----:B------:R-:W-:Y:S01]  /*a740*/  FFMA.FTZ R41, R41, R93, R94 ;  /* 0x0000005d29297223 */ /* 0x000fe2000001005e */
[----:B------:R-:W-:Y:S02]  /*a750*/  HADD2.F32 R93, -RZ, R58.H1_H1 ;  /* 0x3000003aff5d7230 */ /* 0x000fe40000004100 */
[----:B------:R-:W-:Y:S01]  /*a760*/  HADD2.F32 R58, -RZ, R91.H1_H1 ;  /* 0x3000005bff3a7230 */ /* 0x000fe20000004100 */
[----:B------:R-:W-:-:S04]  /*a770*/  LOP3.LUT R91, R59, 0xff0000ff, RZ, 0xc0, !PT ;  /* 0xff0000ff3b5b7812 */ /* 0x000fc800078ec0ff */
[-C--:B------:R-:W-:Y:S01]  /*a780*/  FMUL.FTZ R94, R93, R58.reuse ;  /* 0x0000003a5d5e7220 */ /* 0x080fe20000410000 */
[----:B------:R-:W-:-:S03]  /*a790*/  FMUL.FTZ R182, R57, R58 ;  /* 0x0000003a39b67220 */ /* 0x000fc60000410000 */
[-C--:B------:R-:W-:Y:S01]  /*a7a0*/  FFMA.FTZ R58, R57, R92.reuse, -R94 ;  /* 0x0000005c393a7223 */ /* 0x080fe2000001085e */
[----:B------:R-:W-:Y:S01]  /*a7b0*/  SHF.R.U32.HI R94, RZ, 0x8, R47 ;  /* 0x00000008ff5e7819 */ /* 0x000fe2000001162f */
[----:B------:R-:W-:Y:S01]  /*a7c0*/  FFMA.FTZ R57, R93, R92, R182 ;  /* 0x0000005c5d397223 */ /* 0x000fe200000100b6 */
[----:B------:R-:W-:Y:S02]  /*a7d0*/  SHF.R.U32.HI R92, RZ, 0x8, R59 ;  /* 0x00000008ff5c7819 */ /* 0x000fe4000001163b */
[----:B------:R-:W-:Y:S01]  /*a7e0*/  LOP3.LUT R59, R47, 0xff0000ff, RZ, 0xc0, !PT ;  /* 0xff0000ff2f3b7812 */ /* 0x000fe200078ec0ff */
[----:B------:R-:W-:Y:S01]  /*a7f0*/  IMAD.SHL.U32 R94, R94, 0x100, RZ ;  /* 0x000001005e5e7824 */ /* 0x000fe200078e00ff */
[----:B------:R-:W-:Y:S01]  /*a800*/  SHF.R.U32.HI R93, RZ, 0x10, R47 ;  /* 0x00000010ff5d7819 */ /* 0x000fe2000001162f */
[----:B------:R-:W-:Y:S01]  /*a810*/  IMAD.SHL.U32 R92, R92, 0x100, RZ ;  /* 0x000001005c5c7824 */ /* 0x000fe200078e00ff */
[----:B------:R-:W-:Y:S02]  /*a820*/  F2FP.SATFINITE.E4M3.F32.PACK_AB_MERGE_C R44, R58, R44, RZ ;  /* 0x0000002c3a2c723e */ /* 0x000fe400048070ff */
[----:B------:R-:W-:-:S02]  /*a830*/  LOP3.LUT R59, R59, 0xff00, R94, 0xf8, !PT ;  /* 0x0000ff003b3b7812 */ /* 0x000fc400078ef85e */
[----:B------:R-:W-:Y:S02]  /*a840*/  SHF.L.U32 R94, R93, 0x10, RZ ;  /* 0x000000105d5e7819 */ /* 0x000fe400000006ff */
[----:B------:R-:W-:Y:S01]  /*a850*/  LOP3.LUT R47, R91, 0xff00, R92, 0xf8, !PT ;  /* 0x0000ff005b2f7812 */ /* 0x000fe200078ef85c */
[----:B------:R-:W-:Y:S01]  /*a860*/  IMAD.U32 R92, R95, 0x10000, RZ ;  /* 0x000100005f5c7824 */ /* 0x000fe200078e00ff */
[----:B------:R-:W-:Y:S01]  /*a870*/  LOP3.LUT R93, R59, 0xff0000, R94, 0xf8, !PT ;  /* 0x00ff00003b5d7812 */ /* 0x000fe200078ef85e */
[----:B------:R-:W-:Y:S01]  /*a880*/  IMAD.MOV.U32 R94, RZ, RZ, R55 ;  /* 0x000000ffff5e7224 */ /* 0x000fe200078e0037 */
[----:B------:R-:W-:Y:S02]  /*a890*/  F2FP.F16.E4M3.UNPACK_B R91, R43 ;  /* 0x0000002bff5b723e */ /* 0x000fe400020006ff */
[----:B------:R-:W-:Y:S02]  /*a8a0*/  F2FP.F16.E4M3.UNPACK_B R95, R93 ;  /* 0x0000005dff5f723e */ /* 0x000fe400020006ff */
[-C--:B------:R-:W-:Y:S01]  /*a8b0*/  F2FP.F16.E4M3.UNPACK_B R55, R94.reuse ;  /* 0x0000005eff37723e */ /* 0x080fe200020006ff */
[----:B------:R-:W-:Y:S01]  /*a8c0*/  HADD2.F32 R183, -RZ, R91.H0_H0 ;  /* 0x2000005bffb77230 */ /* 0x000fe20000004100 */
[----:B------:R-:W-:Y:S01]  /*a8d0*/  LOP3.LUT R47, R47, 0xff0000, R92, 0xf8, !PT ;  /* 0x00ff00002f2f7812 */ /* 0x000fe200078ef85c */
[----:B------:R-:W-:Y:S01]  /*a8e0*/  HADD2.F32 R186, -RZ, R95.H0_H0 ;  /* 0x2000005fffba7230 */ /* 0x000fe20000004100 */
[----:B------:R-:W-:Y:S01]  /*a8f0*/  F2FP.F16.E4M3.UNPACK_B R94, R94.H1 ;  /* 0x0000005eff5e723e */ /* 0x000fe200030006ff */
[--C-:B------:R-:W-:Y:S01]  /*a900*/  HADD2.F32 R59, -RZ, R55.reuse.H0_H0 ;  /* 0x20000037ff3b7230 */ /* 0x100fe20000004100 */
[----:B------:R-:W-:Y:S01]  /*a910*/  F2FP.F16.E4M3.UNPACK_B R182, R47 ;  /* 0x0000002fffb6723e */ /* 0x000fe200020006ff */
[----:B------:R-:W-:Y:S01]  /*a920*/  HADD2.F32 R55, -RZ, R55.H1_H1 ;  /* 0x30000037ff377230 */ /* 0x000fe20000004100 */
[----:B------:R-:W-:Y:S01]  /*a930*/  F2FP.F16.E4M3.UNPACK_B R93, R93.H1 ;  /* 0x0000005dff5d723e */ /* 0x000fe200030006ff */
[----:B------:R-:W-:-:S02]  /*a940*/  HADD2.F32 R91, -RZ, R91.H1_H1 ;  /* 0x3000005bff5b7230 */ /* 0x000fc40000004100 */
[-C--:B------:R-:W-:Y:S01]  /*a950*/  FMUL.FTZ R92, R59, R186.reuse ;  /* 0x000000ba3b5c7220 */ /* 0x080fe20000410000 */
[--C-:B------:R-:W-:Y:S02]  /*a960*/  HADD2.F32 R184, -RZ, R182.reuse.H0_H0 ;  /* 0x200000b6ffb87230 */ /* 0x100fe40000004100 */
[----:B------:R-:W-:Y:S01]  /*a970*/  FMUL.FTZ R186, R183, R186 ;  /* 0x000000bab7ba7220 */ /* 0x000fe20000410000 */
[----:B------:R-:W-:Y:S01]  /*a980*/  HADD2.F32 R182, -RZ, R182.H1_H1 ;  /* 0x300000b6ffb67230 */ /* 0x000fe20000004100 */
[----:B------:R-:W-:Y:S01]  /*a990*/  F2FP.SATFINITE.E4M3.F32.PACK_AB_MERGE_C R57, R57, R41, RZ ;  /* 0x000000293939723e */ /* 0x000fe200048070ff */
[-C--:B------:R-:W-:Y:S01]  /*a9a0*/  FFMA.FTZ R92, R183, R184.reuse, -R92 ;  /* 0x000000b8b75c7223 */ /* 0x080fe2000001085c */
[----:B------:R-:W-:Y:S01]  /*a9b0*/  FFMA.FTZ R59, R59, R184, R186 ;  /* 0x000000b83b3b7223 */ /* 0x000fe200000100ba */
[----:B------:R-:W-:Y:S01]  /*a9c0*/  HADD2.F32 R184, -RZ, R95.H1_H1 ;  /* 0x3000005fffb87230 */ /* 0x000fe20000004100 */
[----:B------:R-:W-:Y:S01]  /*a9d0*/  F2FP.F16.E4M3.UNPACK_B R95, R43.H1 ;  /* 0x0000002bff5f723e */ /* 0x000fe200030006ff */
[----:B------:R-:W-:Y:S01]  /*a9e0*/  HADD2.F32 R183, -RZ, R94.H1_H1 ;  /* 0x3000005effb77230 */ /* 0x000fe20000004100 */
[----:B------:R-:W-:-:S02]  /*a9f0*/  F2FP.SATFINITE.E4M3.F32.PACK_AB_MERGE_C R41, R53, R56, R44 ;  /* 0x000000383529723e */ /* 0x000fc4000480702c */
[-C--:B------:R-:W-:Y:S01]  /*aa00*/  FMUL.FTZ R186, R55, R184.reuse ;  /* 0x000000b837ba7220 */ /* 0x080fe20000410000 */
[----:B------:R-:W-:Y:S01]  /*aa10*/  FMUL.FTZ R184, R91, R184 ;  /* 0x000000b85bb87220 */ /* 0x000fe20000410000 */
[----:B------:R-:W-:Y:S01]  /*aa20*/  HADD2.F32 R43, -RZ, R95.H0_H0 ;  /* 0x2000005fff2b7230 */ /* 0x000fe20000004100 */
[----:B------:R-:W-:Y:S01]  /*aa30*/  F2FP.SATFINITE.E4M3.F32.PACK_AB_MERGE_C R53, R45, R46, R57 ;  /* 0x0000002e2d35723e */ /* 0x000fe20004807039 */
[-C--:B------:R-:W-:Y:S01]  /*aa40*/  FFMA.FTZ R91, R91, R182.reuse, -R186 ;  /* 0x000000b65b5b7223 */ /* 0x080fe200000108ba */
[----:B------:R-:W-:Y:S01]  /*aa50*/  FFMA.FTZ R55, R55, R182, R184 ;  /* 0x000000b637377223 */ /* 0x000fe200000100b8 */
[----:B------:R-:W-:Y:S01]  /*aa60*/  F2FP.F16.E4M3.UNPACK_B R182, R47.H1 ;  /* 0x0000002fffb6723e */ /* 0x000fe200030006ff */
[----:B------:R-:W-:Y:S02]  /*aa70*/  HADD2.F32 R47, -RZ, R94.H0_H0 ;  /* 0x2000005eff2f7230 */ /* 0x000fe40000004100 */
[----:B------:R-:W-:Y:S02]  /*aa80*/  HADD2.F32 R186, -RZ, R93.H0_H0 ;  /* 0x2000005dffba7230 */ /* 0x000fe40000004100 */
[----:B------:R-:W-:-:S02]  /*aa90*/  HADD2.F32 R184, -RZ, R182.H0_H0 ;  /* 0x200000b6ffb87230 */ /* 0x000fc40000004100 */
[----:B------:R-:W-:Y:S02]  /*aaa0*/  HADD2.F32 R94, -RZ, R93.H1_H1 ;  /* 0x3000005dff5e7230 */ /* 0x000fe40000004100 */
[-C--:B------:R-:W-:Y:S01]  /*aab0*/  FMUL.FTZ R188, R47, R186.reuse ;  /* 0x000000ba2fbc7220 */ /* 0x080fe20000410000 */
[C---:B------:R-:W-:Y:S01]  /*aac0*/  FMUL.FTZ R186, R43.reuse, R186 ;  /* 0x000000ba2bba7220 */ /* 0x040fe20000410000 */
[----:B------:R-:W-:Y:S02]  /*aad0*/  HADD2.F32 R95, -RZ, R95.H1_H1 ;  /* 0x3000005fff5f7230 */ /* 0x000fe40000004100 */
[-C--:B------:R-:W-:Y:S01]  /*aae0*/  FFMA.FTZ R43, R43, R184.reuse, -R188 ;  /* 0x000000b82b2b7223 */ /* 0x080fe200000108bc */
[----:B------:R-:W-:Y:S01]  /*aaf0*/  FFMA.FTZ R47, R47, R184, R186 ;  /* 0x000000b82f2f7223 */ /* 0x000fe200000100ba */
[----:B------:R-:W-:Y:S02]  /*ab00*/  HADD2.F32 R182, -RZ, R182.H1_H1 ;  /* 0x300000b6ffb67230 */ /* 0x000fe40000004100 */
[-C--:B------:R-:W-:Y:S01]  /*ab10*/  FMUL.FTZ R184, R183, R94.reuse ;  /* 0x0000005eb7b87220 */ /* 0x080fe20000410000 */
[----:B------:R-:W-:-:S03]  /*ab20*/  FMUL.FTZ R186, R95, R94 ;  /* 0x0000005e5fba7220 */ /* 0x000fc60000410000 */
[-C--:B------:R-:W-:Y:S01]  /*ab30*/  FFMA.FTZ R94, R95, R182.reuse, -R184 ;  /* 0x000000b65f5e7223 */ /* 0x080fe200000108b8 */
[----:B------:R-:W-:Y:S02]  /*ab40*/  IMAD.MOV.U32 R95, RZ, RZ, R40 ;  /* 0x000000ffff5f7224 */ /* 0x000fe400078e0028 */
[----:B------:R-:W-:Y:S01]  /*ab50*/  FFMA.FTZ R93, R183, R182, R186 ;  /* 0x000000b6b75d7223 */ /* 0x000fe200000100ba */
[----:B------:R-:W-:Y:S02]  /*ab60*/  F2FP.F16.E4M3.UNPACK_B R40, R181.H1 ;  /* 0x000000b5ff28723e */ /* 0x000fe400030006ff */
[-C--:B------:R-:W-:Y:S02]  /*ab70*/  F2FP.F16.E4M3.UNPACK_B R183, R52.reuse.H1 ;  /* 0x00000034ffb7723e */ /* 0x080fe400030006ff */
[----:B------:R-:W-:Y:S01]  /*ab80*/  F2FP.F16.E4M3.UNPACK_B R182, R95.H1 ;  /* 0x0000005fffb6723e */ /* 0x000fe200030006ff */
[----:B------:R-:W-:Y:S01]  /*ab90*/  HADD2.F32 R189, -RZ, R40.H0_H0 ;  /* 0x20000028ffbd7230 */ /* 0x000fe20000004100 */
[----:B------:R-:W-:Y:S01]  /*aba0*/  F2FP.F16.E4M3.UNPACK_B R181, R181 ;  /* 0x000000b5ffb5723e */ /* 0x000fe200020006ff */
[----:B------:R-:W-:Y:S01]  /*abb0*/  HADD2.F32 R184, -RZ, R183.H0_H0 ;  /* 0x200000b7ffb87230 */ /* 0x000fe20000004100 */
[----:B------:R-:W-:Y:S01]  /*abc0*/  F2FP.F16.E4M3.UNPACK_B R52, R52 ;  /* 0x00000034ff34723e */ /* 0x000fe200020006ff */
[----:B------:R-:W-:Y:S01]  /*abd0*/  HADD2.F32 R186, -RZ, R182.H0_H0 ;  /* 0x200000b6ffba7230 */ /* 0x000fe20000004100 */
[----:B------:R-:W-:Y:S01]  /*abe0*/  F2FP.F16.E4M3.UNPACK_B R95, R95 ;  /* 0x0000005fff5f723e */ /* 0x000fe200020006ff */
[----:B------:R-:W-:-:S02]  /*abf0*/  HADD2.F32 R40, -RZ, R40.H1_H1 ;  /* 0x30000028ff287230 */ /* 0x000fc40000004100 */
[-C--:B------:R-:W-:Y:S01]  /*ac00*/  FMUL.FTZ R188, R184, R189.reuse ;  /* 0x000000bdb8bc7220 */ /* 0x080fe20000410000 */
[----:B------:R-:W-:Y:S02]  /*ac10*/  HADD2.F32 R183, -RZ, R183.H1_H1 ;  /* 0x300000b7ffb77230 */ /* 0x000fe40000004100 */
[C---:B------:R-:W-:Y:S01]  /*ac20*/  FMUL.FTZ R189, R186.reuse, R189 ;  /* 0x000000bdbabd7220 */ /* 0x040fe20000410000 */
[----:B------:R-:W-:Y:S02]  /*ac30*/  HADD2.F32 R182, -RZ, R182.H1_H1 ;  /* 0x300000b6ffb67230 */ /* 0x000fe40000004100 */
[----:B------:R-:W-:Y:S01]  /*ac40*/  FFMA.FTZ R188, R186, R187, -R188 ;  /* 0x000000bbbabc7223 */ /* 0x000fe200000108bc */
[----:B------:R-:W-:Y:S01]  /*ac50*/  F2FP.SATFINITE.E4M3.F32.PACK_AB_MERGE_C R43, R94, R43, RZ ;  /* 0x0000002b5e2b723e */ /* 0x000fe200048070ff */
[----:B------:R-:W-:Y:S01]  /*ac60*/  FFMA.FTZ R189, R184, R187, R189 ;  /* 0x000000bbb8bd7223 */ /* 0x000fe200000100bd */
[-C--:B------:R-:W-:Y:S01]  /*ac70*/  FMUL.FTZ R184, R183, R40.reuse ;  /* 0x00000028b7b87220 */ /* 0x080fe20000410000 */
[C---:B------:R-:W-:Y:S01]  /*ac80*/  FMUL.FTZ R40, R182.reuse, R40 ;  /* 0x00000028b6287220 */ /* 0x040fe20000410000 */
[----:B------:R-:W-:Y:S01]  /*ac90*/  HADD2.F32 R187, -RZ, R181.H0_H0 ;  /* 0x200000b5ffbb7230 */ /* 0x000fe20000004100 */
[----:B------:R-:W-:Y:S01]  /*aca0*/  F2FP.SATFINITE.E4M3.F32.PACK_AB_MERGE_C R43, R91, R92, R43 ;  /* 0x0000005c5b2b723e */ /* 0x000fe2000480702b */
[-C--:B------:R-:W-:Y:S01]  /*acb0*/  FFMA.FTZ R182, R182, R185.reuse, -R184 ;  /* 0x000000b9b6b67223 */ /* 0x080fe200000108b8 */
[----:B------:R-:W-:Y:S01]  /*acc0*/  FFMA.FTZ R40, R183, R185, R40 ;  /* 0x000000b9b7287223 */ /* 0x000fe20000010028 */
[----:B------:R-:W-:-:S02]  /*acd0*/  HADD2.F32 R183, -RZ, R52.H0_H0 ;  /* 0x20000034ffb77230 */ /* 0x000fc40000004100 */
[----:B------:R-:W-:Y:S01]  /*ace0*/  HADD2.F32 R185, -RZ, R95.H0_H0 ;  /* 0x2000005fffb97230 */ /* 0x000fe20000004100 */
        /* <DEDUP_REMOVED lines=10> */
[----:B------:R-:W-:Y:S01]  /*ad90*/  FMUL.FTZ R95, R52, R181 ;  /* 0x000000b5345f7220 */ /* 0x000fe20000410000 */
[-C--:B------:R-:W-:Y:S02]  /*ada0*/  F2FP.F16.E4M3.UNPACK_B R183, R178.reuse.H1 ;  /* 0x000000b2ffb7723e */ /* 0x080fe400030006ff */
[----:B------:R-:W-:Y:S01]  /*adb0*/  F2FP.F16.E4M3.UNPACK_B R178, R178 ;  /* 0x000000b2ffb2723e */ /* 0x000fe200020006ff */
[C---:B------:R-:W-:Y:S01]  /*adc0*/  FFMA.FTZ R95, R184.reuse, R179, -R95 ;  /* 0x000000b3b85f7223 */ /* 0x040fe2000001085f */
[----:B------:R-:W-:Y:S01]  /*add0*/  FMUL.FTZ R181, R184, R181 ;  /* 0x000000b5b8b57220 */ /* 0x000fe20000410000 */
[----:B------:R-:W-:Y:S01]  /*ade0*/  HADD2.F32 R185, -RZ, R183.H0_H0 ;  /* 0x200000b7ffb97230 */ /* 0x000fe20000004100 */
[----:B------:R-:W-:-:S02]  /*adf0*/  F2FP.SATFINITE.E4M3.F32.PACK_AB_MERGE_C R40, R40, R189, RZ ;  /* 0x000000bd2828723e */ /* 0x000fc400048070ff */
[----:B------:R-:W-:Y:S01]  /*ae00*/  F2FP.SATFINITE.E4M3.F32.PACK_AB_MERGE_C R186, R95, R186, R182 ;  /* 0x000000ba5fba723e */ /* 0x000fe200048070b6 */
[----:B------:R-:W-:Y:S02]  /*ae10*/  IMAD.MOV.U32 R95, RZ, RZ, R42 ;  /* 0x000000ffff5f7224 */ /* 0x000fe400078e002a */
[----:B------:R-:W-:Y:S01]  /*ae20*/  FFMA.FTZ R52, R52, R179, R181 ;  /* 0x000000b334347223 */ /* 0x000fe200000100b5 */
[----:B------:R-:W-:Y:S02]  /*ae30*/  F2FP.F16.E4M3.UNPACK_B R42, R180.H1 ;  /* 0x000000b4ff2a723e */ /* 0x000fe400030006ff */
[----:B------:R-:W-:Y:S02]  /*ae40*/  F2FP.F16.E4M3.UNPACK_B R181, R54.H1 ;  /* 0x00000036ffb5723e */ /* 0x000fe400030006ff */
[-C--:B------:R-:W-:Y:S01]  /*ae50*/  F2FP.F16.E4M3.UNPACK_B R179, R95.reuse.H1 ;  /* 0x0000005fffb3723e */ /* 0x080fe200030006ff */
[--C-:B------:R-:W-:Y:S01]  /*ae60*/  HADD2.F32 R190, -RZ, R42.reuse.H0_H0 ;  /* 0x2000002affbe7230 */ /* 0x100fe20000004100 */
        /* <DEDUP_REMOVED lines=11> */
[----:B------:R-:W-:Y:S01]  /*af20*/  F2FP.SATFINITE.E4M3.F32.PACK_AB_MERGE_C R52, R52, R187, R40 ;  /* 0x000000bb3434723e */ /* 0x000fe20004807028 */
[----:B------:R-:W-:Y:S01]  /*af30*/  FFMA.FTZ R190, R182, R185, R190 ;  /* 0x000000b9b6be7223 */ /* 0x000fe200000100be */
[----:B------:R-:W-:Y:S02]  /*af40*/  HADD2.F32 R182, -RZ, R183.H1_H1 ;  /* 0x300000b7ffb67230 */ /* 0x000fe40000004100 */
[-C--:B------:R-:W-:Y:S01]  /*af50*/  FMUL.FTZ R184, R181, R42.reuse ;  /* 0x0000002ab5b87220 */ /* 0x080fe20000410000 */
[----:B------:R-:W-:Y:S01]  /*af60*/  FMUL.FTZ R42, R179, R42 ;  /* 0x0000002ab32a7220 */ /* 0x000fe20000410000 */
[----:B------:R-:W-:Y:S01]  /*af70*/  HADD2.F32 R185, -RZ, R180.H0_H0 ;  /* 0x200000b4ffb97230 */ /* 0x000fe20000004100 */
[----:B------:R-:W-:Y:S01]  /*af80*/  F2FP.SATFINITE.E4M3.F32.PACK_AB_MERGE_C R40, R93, R47, RZ ;  /* 0x0000002f5d28723e */ /* 0x000fe200048070ff */
[----:B------:R-:W-:-:S02]  /*af90*/  HADD2.F32 R183, -RZ, R95.H0_H0 ;  /* 0x2000005fffb77230 */ /* 0x000fc40000004100 */
[-C--:B------:R-:W-:Y:S01]  /*afa0*/  FFMA.FTZ R42, R181, R182.reuse, R42 ;  /* 0x000000b6b52a7223 */ /* 0x080fe2000001002a */
[----:B------:R-:W-:Y:S02]  /*afb0*/  HADD2.F32 R181, -RZ, R54.H0_H0 ;  /* 0x20000036ffb57230 */ /* 0x000fe40000004100 */
[----:B------:R-:W-:Y:S01]  /*afc0*/  FFMA.FTZ R179, R179, R182, -R184 ;  /* 0x000000b6b3b37223 */ /* 0x000fe200000108b8 */
[----:B------:R-:W-:Y:S01]  /*afd0*/  HADD2.F32 R182, -RZ, R178.H0_H0 ;  /* 0x200000b2ffb67230 */ /* 0x000fe20000004100 */
[----:B------:R-:W-:Y:S01]  /*afe0*/  F2FP.SATFINITE.E4M3.F32.PACK_AB_MERGE_C R55, R55, R59, R40 ;  /* 0x0000003b3737723e */ /* 0x000fe20004807028 */
[----:B------:R-:W-:Y:S02]  /*aff0*/  HADD2.F32 R180, -RZ, R180.H1_H1 ;  /* 0x300000b4ffb47230 */ /* 0x000fe40000004100 */
[-C--:B------:R-:W-:Y:S01]  /*b000*/  FMUL.FTZ R184, R181, R185.reuse ;  /* 0x000000b9b5b87220 */ /* 0x080fe20000410000 */
[----:B------:R-:W-:Y:S01]  /*b010*/  FMUL.FTZ R185, R183, R185 ;  /* 0x000000b9b7b97220 */ /* 0x000fe20000410000 */
[----:B------:R-:W-:Y:S01]  /*b020*/  HADD2.F32 R95, -RZ, R95.H1_H1 ;  /* 0x3000005fff5f7230 */ /* 0x000fe20000004100 */
[----:B------:R-:W-:Y:S01]  /*b030*/  F2FP.SATFINITE.E4M3.F32.PACK_AB_MERGE_C R179, R179, R188, RZ ;  /* 0x000000bcb3b3723e */ /* 0x000fe200048070ff */
[----:B------:R-:W-:-:S02]  /*b040*/  HADD2.F32 R178, -RZ, R178.H1_H1 ;  /* 0x300000b2ffb27230 */ /* 0x000fc40000004100 */
[-C--:B------:R-:W-:Y:S01]  /*b050*/  FFMA.FTZ R185, R181, R182.reuse, R185 ;  /* 0x000000b6b5b97223 */ /* 0x080fe200000100b9 */
[----:B------:R-:W-:Y:S02]  /*b060*/  HADD2.F32 R181, -RZ, R54.H1_H1 ;  /* 0x30000036ffb57230 */ /* 0x000fe40000004100 */
[----:B------:R-:W-:Y:S01]  /*b070*/  FFMA.FTZ R184, R183, R182, -R184 ;  /* 0x000000b6b7b87223 */ /* 0x000fe200000108b8 */
[----:B------:R-:W-:Y:S02]  /*b080*/  MOV R40, R186 ;  /* 0x000000ba00287202 */ /* 0x000fe40000000f00 */
[-C--:B------:R-:W-:Y:S01]  /*b090*/  FMUL.FTZ R54, R181, R180.reuse ;  /* 0x000000b4b5367220 */ /* 0x080fe20000410000 */
[----:B------:R-:W-:-:S03]  /*b0a0*/  FMUL.FTZ R180, R95, R180 ;  /* 0x000000b45fb47220 */ /* 0x000fc60000410000 */
[-C--:B------:R-:W-:Y:S01]  /*b0b0*/  FFMA.FTZ R95, R95, R178.reuse, -R54 ;  /* 0x000000b25f5f7223 */ /* 0x080fe20000010836 */
[----:B------:R-:W-:Y:S01]  /*b0c0*/  FFMA.FTZ R178, R181, R178, R180 ;  /* 0x000000b2b5b27223 */ /* 0x000fe200000100b4 */
[----:B------:R-:W-:-:S03]  /*b0d0*/  F2FP.SATFINITE.E4M3.F32.PACK_AB_MERGE_C R54, R42, R190, RZ ;  /* 0x000000be2a36723e */ /* 0x000fc600048070ff */
[----:B------:R-:W-:Y:S02]  /*b0e0*/  F2FP.SATFINITE.E4M3.F32.PACK_AB_MERGE_C R42, R95, R184, R179 ;  /* 0x000000b85f2a723e */ /* 0x000fe400048070b3 */
[----:B------:R-:W-:-:S07]  /*b0f0*/  F2FP.SATFINITE.E4M3.F32.PACK_AB_MERGE_C R54, R178, R185, R54 ;  /* 0x000000b9b236723e */ /* 0x000fce0004807036 */
.L_x_552:
[----:B------:R-:W-:Y:S05]  /*b100*/  BSYNC B3 ;  /* 0x0000000000037941 */ /* 0x000fea0003800000 */
.L_x_551:
[----:B------:R-:W-:-:S13]  /*b110*/  ISETP.GE.AND P4, PT, R90, R150, PT ;  /* 0x000000965a00720c */ /* 0x000fda0003f86270 */
[--C-:B------:R-:W-:Y:S02]  /*b120*/  @!P4 SHF.R.S32.HI R44, RZ, 0x1f, R90.reuse ;  /* 0x0000001fff2cc819 */ /* 0x100fe4000001145a */
[----:B------:R-:W-:-:S04]  /*b130*/  @!P4 IADD3 R47, P5, P6, R116, R138, R90 ;  /* 0x0000008a742fc210 */ /* 0x000fc80007ebe05a */
[----:B------:R-:W-:Y:S02]  /*b140*/  @!P4 IADD3.X R56, R4, R177, R44, P5, P6 ;  /* 0x000000b10438c210 */ /* 0x000fe40002fec42c */
[----:B------:R-:W-:-:S05]  /*b150*/  IADD3 R44, P5, R89, R122, RZ ;  /* 0x0000007a592c7210 */ /* 0x000fca0007fbe0ff */
[----:B------:R-:W-:Y:S01]  /*b160*/  IMAD.X R45, R88, 0x1, R123, P5 ;  /* 0x00000001582d7824 */ /* 0x000fe200028e067b */
[----:B------:R-:W-:-:S04]  /*b170*/  @!P4 IADD3 R46, P5, R47, R122, RZ ;  /* 0x0000007a2f2ec210 */ /* 0x000fc80007fbe0ff */
[----:B0-----:R3:W-:Y:S01]  /*b180*/  STG.E.128 desc[UR54][R44.64], R40 ;  /* 0x000000282c007986 */ /* 0x0017e2000c101d36 */
[----:B------:R-:W-:-:S05]  /*b190*/  @!P4 IMAD.X R47, R56, 0x1, R123, P5 ;  /* 0x00000001382fc824 */ /* 0x000fca00028e067b */
[----:B-1----:R3:W-:Y:S03]  /*b1a0*/  @!P4 STG.E.128 desc[UR54][R46.64], R52 ;  /* 0x000000342e00c986 */ /* 0x0027e6000c101d36 */
.L_x_550:
[----:B------:R-:W-:Y:S05]  /*b1b0*/  BSYNC B2 ;  /* 0x0000000000027941 */ /* 0x000fea0003800000 */
.L_x_549:
[----:B------:R-:W-:-:S13]  /*b1c0*/  ISETP.NE.AND P4, PT, R36, RZ, PT ;  /* 0x000000ff2400720c */ /* 0x000fda0003f85270 */
[----:B------:R-:W-:Y:S05]  /*b1d0*/  @!P4 BRA `(.L_x_544) ;  /* 0x0000000c00e0c947 */ /* 0x000fea0003800000 */
[----:B0--3--:R-:W3:Y:S01]  /*b1e0*/  LDL R40, [R1+0x10] ;  /* 0x0000100001287983 */ /* 0x009ee20000100800 */
[----:B------:R-:W-:Y:S01]  /*b1f0*/  IADD3 R53, P4, P5, R116, R138, R29 ;  /* 0x0000008a74357210 */ /* 0x000fe20007d9e01d */
[----:B------:R-:W-:Y:S03]  /*b200*/  BSSY B2, `(.L_x_553) ;  /* 0x00000eb000027945 */ /* 0x000fe60003800000 */
[----:B------:R-:W-:Y:S02]  /*b210*/  IADD3.X R52, R4, R177, R32, P4, P5 ;  /* 0x000000b104347210 */ /* 0x000fe400027ea420 */
[----:B------:R-:W-:Y:S02]  /*b220*/  ISETP.GE.AND P4, PT, R6, R131, PT ;  /* 0x000000830600720c */ /* 0x000fe40003f86270 */
[----:B---3--:R-:W-:-:S04]  /*b230*/  LOP3.LUT P6, RZ, R40, 0x1, RZ, 0xc0, !PT ;  /* 0x0000000128ff7812 */ /* 0x008fc800078cc0ff */
[----:B------:R-:W-:-:S04]  /*b240*/  SEL R40, R99, R155, !P6 ;  /* 0x0000009b63287207 */ /* 0x000fc80007000000 */
[----:B------:R-:W-:-:S04]  /*b250*/  SHF.R.S32.HI R41, RZ, 0x1f, R40 ;  /* 0x0000001fff297819 */ /* 0x000fc80000011428 */
[----:B------:R-:W-:-:S04]  /*b260*/  LEA.HI R41, R41, R40, RZ, 0x5 ;  /* 0x0000002829297211 */ /* 0x000fc800078f28ff */
[----:B------:R-:W-:-:S04]  /*b270*/  LEA.HI.SX32 R41, R41, R28, 0x1b ;  /* 0x0000001c29297211 */ /* 0x000fc800078fdaff */
[----:B------:R-:W-:Y:S01]  /*b280*/  SHF.R.S32.HI R40, RZ, 0x1f, R41 ;  /* 0x0000001fff287819 */ /* 0x000fe20000011429 */
[----:B------:R-:W-:-:S03]  /*b290*/  IMAD.SHL.U32 R55, R41, 0x10, RZ ;  /* 0x0000001029377824 */ /* 0x000fc600078e00ff */
[----:B------:R-:W-:Y:S02]  /*b2a0*/  LEA.HI R40, R40, R41, RZ, 0x2 ;  /* 0x0000002928287211 */ /* 0x000fe400078f10ff */
[----:B------:R-:W-:Y:S02]  /*b2b0*/  LOP3.LUT R41, R175, 0x30, R55, 0xf8, !PT ;  /* 0x00000030af297812 */ /* 0x000fe400078ef837 */
[----:B------:R-:W-:Y:S02]  /*b2c0*/  SHF.R.S32.HI R40, RZ, 0x2, R40 ;  /* 0x00000002ff287819 */ /* 0x000fe40000011428 */
[----:B------:R-:W-:-:S03]  /*b2d0*/  LOP3.LUT R41, R41, R196, RZ, 0x3c, !PT ;  /* 0x000000c429297212 */ /* 0x000fc600078e3cff */
[----:B------:R-:W-:-:S05]  /*b2e0*/  IMAD R40, R40, 0x2800, R197 ;  /* 0x0000280028287824 */ /* 0x000fca00078e02c5 */
[----:B------:R-:W-:Y:S01]  /*b2f0*/  IADD3 R40, R40, R41, RZ ;  /* 0x0000002928287210 */ /* 0x000fe20007ffe0ff */
[----:B------:R-:W-:-:S04]  /*b300*/  IMAD R41, R17, 0x7800, R140 ;  /* 0x0000780011297824 */ /* 0x000fc800078e028c */
[----:B------:R-:W-:Y:S02]  /*b310*/  IMAD R43, R17, 0x7800, R40 ;  /* 0x00007800112b7824 */ /* 0x000fe400078e0228 */
[C---:B------:R-:W-:Y:S02]  /*b320*/  IMAD.IADD R41, R16.reuse, 0x1, R41 ;  /* 0x0000000110297824 */ /* 0x040fe400078e0229 */
[----:B------:R-:W-:-:S04]  /*b330*/  IMAD.IADD R44, R16, 0x1, R43 ;  /* 0x00000001102c7824 */ /* 0x000fc800078e022b */
[----:B------:R-:W0:Y:S04]  /*b340*/  LDS.128 R40, [R41+0x1a400] ;  /* 0x01a4000029287984 */ /* 0x000e280000000c00 */
[----:B------:R-:W1:Y:S01]  /*b350*/  LDS.128 R44, [R44+0x1a400] ;  /* 0x01a400002c2c7984 */ /* 0x000e620000000c00 */
[----:B------:R-:W-:Y:S05]  /*b360*/  @P4 BRA `(.L_x_554) ;  /* 0x0000000c00504947 */ /* 0x000fea0003800000 */
[--C-:B------:R-:W-:Y:S01]  /*b370*/  SHF.R.U32.HI R48, RZ, 0x8, R61.reuse ;  /* 0x00000008ff307819 */ /* 0x100fe2000001163d */
[----:B0-----:R-:W-:Y:S01]  /*b380*/  IMAD.MOV.U32 R54, RZ, RZ, R40 ;  /* 0x000000ffff367224 */ /* 0x001fe200078e0028 */
[----:B------:R-:W-:Y:S02]  /*b390*/  SHF.R.U32.HI R89, RZ, 0x10, R61 ;  /* 0x00000010ff597819 */ /* 0x000fe4000001163d */
[----:B------:R-:W-:Y:S01]  /*b3a0*/  LOP3.LUT R59, R61, 0xff0000ff, RZ, 0xc0, !PT ;  /* 0xff0000ff3d3b7812 */ /* 0x000fe200078ec0ff */
[----:B------:R-:W-:Y:S01]  /*b3b0*/  IMAD.SHL.U32 R40, R48, 0x100, RZ ;  /* 0x0000010030287824 */ /* 0x000fe200078e00ff */
[----:B------:R-:W-:Y:S01]  /*b3c0*/  SHF.R.U32.HI R88, RZ, 0x8, R63 ;  /* 0x00000008ff587819 */ /* 0x000fe2000001163f */
[----:B------:R-:W-:Y:S01]  /*b3d0*/  IMAD.MOV.U32 R48, RZ, RZ, R42 ;  /* 0x000000ffff307224 */ /* 0x000fe200078e002a */
[----:B-1----:R-:W-:Y:S01]  /*b3e0*/  MOV R56, R44 ;  /* 0x0000002c00387202 */ /* 0x002fe20000000f00 */
[----:B------:R-:W-:Y:S01]  /*b3f0*/  IMAD.U32 R44, R89, 0x10000, RZ ;  /* 0x00010000592c7824 */ /* 0x000fe200078e00ff */
[----:B------:R-:W-:-:S02]  /*b400*/  LOP3.LUT R59, R59, 0xff00, R40, 0xf8, !PT ;  /* 0x0000ff003b3b7812 */ /* 0x000fc400078ef828 */
[----:B------:R-:W-:Y:S02]  /*b410*/  LOP3.LUT R61, R63, 0xff0000ff, RZ, 0xc0, !PT ;  /* 0xff0000ff3f3d7812 */ /* 0x000fe400078ec0ff */
[----:B------:R-:W-:Y:S02]  /*b420*/  SHF.R.U32.HI R62, RZ, 0x8, R49 ;  /* 0x00000008ff3e7819 */ /* 0x000fe40000011631 */
[----:B------:R-:W-:Y:S02]  /*b430*/  SHF.L.U32 R40, R88, 0x8, RZ ;  /* 0x0000000858287819 */ /* 0x000fe400000006ff */
[----:B------:R-:W-:Y:S01]  /*b440*/  SHF.R.U32.HI R58, RZ, 0x10, R63 ;  /* 0x00000010ff3a7819 */ /* 0x000fe2000001163f */
[----:B------:R-:W-:Y:S01]  /*b450*/  IMAD.SHL.U32 R42, R62, 0x100, RZ ;  /* 0x000001003e2a7824 */ /* 0x000fe200078e00ff */
[----:B------:R-:W-:Y:S02]  /*b460*/  SHF.R.U32.HI R60, RZ, 0x8, R51 ;  /* 0x00000008ff3c7819 */ /* 0x000fe40000011633 */
[----:B------:R-:W-:-:S02]  /*b470*/  SHF.R.U32.HI R50, RZ, 0x10, R49 ;  /* 0x00000010ff327819 */ /* 0x000fc40000011631 */
[----:B------:R-:W-:Y:S01]  /*b480*/  LOP3.LUT R63, R49, 0xff0000ff, RZ, 0xc0, !PT ;  /* 0xff0000ff313f7812 */ /* 0x000fe200078ec0ff */
[----:B------:R-:W-:Y:S01]  /*b490*/  IMAD.MOV.U32 R49, RZ, RZ, R46 ;  /* 0x000000ffff317224 */ /* 0x000fe200078e002e */
[----:B------:R-:W-:Y:S01]  /*b4a0*/  LOP3.LUT R61, R61, 0xff00, R40, 0xf8, !PT ;  /* 0x0000ff003d3d7812 */ /* 0x000fe200078ef828 */
[----:B------:R-:W-:Y:S01]  /*b4b0*/  IMAD.SHL.U32 R46, R60, 0x100, RZ ;  /* 0x000001003c2e7824 */ /* 0x000fe200078e00ff */
[----:B------:R-:W-:Y:S02]  /*b4c0*/  LOP3.LUT R44, R59, 0xff0000, R44, 0xf8, !PT ;  /* 0x00ff00003b2c7812 */ /* 0x000fe400078ef82c */
[----:B------:R-:W-:Y:S02]  /*b4d0*/  SHF.L.U32 R40, R58, 0x10, RZ ;  /* 0x000000103a287819 */ /* 0x000fe400000006ff */
[----:B------:R-:W-:Y:S02]  /*b4e0*/  SHF.R.U32.HI R57, RZ, 0x10, R51 ;  /* 0x00000010ff397819 */ /* 0x000fe40000011633 */
[----:B------:R-:W-:-:S02]  /*b4f0*/  F2FP.F16.E4M3.UNPACK_B R62, R165.H1 ;  /* 0x000000a5ff3e723e */ /* 0x000fc400030006ff */
[----:B------:R-:W-:Y:S02]  /*b500*/  F2FP.F16.E4M3.UNPACK_B R59, R56.H1 ;  /* 0x00000038ff3b723e */ /* 0x000fe400030006ff */
[----:B------:R-:W-:Y:S02]  /*b510*/  LOP3.LUT R51, R51, 0xff0000ff, RZ, 0xc0, !PT ;  /* 0xff0000ff33337812 */ /* 0x000fe400078ec0ff */
[----:B------:R-:W-:Y:S01]  /*b520*/  F2FP.F16.E4M3.UNPACK_B R58, R54.H1 ;  /* 0x00000036ff3a723e */ /* 0x000fe200030006ff */
[----:B------:R-:W-:Y:S01]  /*b530*/  HADD2.F32 R60, -RZ, R59.H0_H0 ;  /* 0x2000003bff3c7230 */ /* 0x000fe20000004100 */
[----:B------:R-:W-:Y:S02]  /*b540*/  LOP3.LUT R40, R61, 0xff0000, R40, 0xf8, !PT ;  /* 0x00ff00003d287812 */ /* 0x000fe400078ef828 */
[----:B------:R-:W-:Y:S01]  /*b550*/  LOP3.LUT R63, R63, 0xff00, R42, 0xf8, !PT ;  /* 0x0000ff003f3f7812 */ /* 0x000fe200078ef82a */
[----:B------:R-:W-:Y:S01]  /*b560*/  HADD2.F32 R42, -RZ, R62.H0_H0 ;  /* 0x2000003eff2a7230 */ /* 0x000fe20000004100 */
[----:B------:R-:W-:-:S02]  /*b570*/  F2FP.F16.E4M3.UNPACK_B R61, R167.H1 ;  /* 0x000000a7ff3d723e */ /* 0x000fc400030006ff */
[----:B------:R-:W-:Y:S01]  /*b580*/  LOP3.LUT R89, R51, 0xff00, R46, 0xf8, !PT ;  /* 0x0000ff0033597812 */ /* 0x000fe200078ef82e */
[--C-:B------:R-:W-:Y:S02]  /*b590*/  HADD2.F32 R51, -RZ, R58.reuse.H0_H0 ;  /* 0x2000003aff337230 */ /* 0x100fe40000004100 */
[-C--:B------:R-:W-:Y:S01]  /*b5a0*/  FMUL.FTZ R88, R60, R42.reuse ;  /* 0x0000002a3c587220 */ /* 0x080fe20000410000 */
[----:B------:R-:W-:Y:S01]  /*b5b0*/  IMAD.U32 R46, R50, 0x10000, RZ ;  /* 0x00010000322e7824 */ /* 0x000fe200078e00ff */
[----:B------:R-:W-:Y:S01]  /*b5c0*/  F2FP.F16.E4M3.UNPACK_B R165, R165 ;  /* 0x000000a5ffa5723e */ /* 0x000fe200020006ff */
[----:B------:R-:W-:Y:S02]  /*b5d0*/  IMAD.U32 R50, R57, 0x10000, RZ ;  /* 0x0001000039327824 */ /* 0x000fe400078e00ff */
[----:B------:R-:W-:Y:S01]  /*b5e0*/  FMUL.FTZ R91, R51, R42 ;  /* 0x0000002a335b7220 */ /* 0x000fe20000410000 */
[--C-:B------:R-:W-:Y:S01]  /*b5f0*/  HADD2.F32 R57, -RZ, R61.reuse.H0_H0 ;  /* 0x2000003dff397230 */ /* 0x100fe20000004100 */
[----:B------:R-:W-:Y:S01]  /*b600*/  LOP3.LUT R46, R63, 0xff0000, R46, 0xf8, !PT ;  /* 0x00ff00003f2e7812 */ /* 0x000fe200078ef82e */
[----:B------:R-:W-:Y:S01]  /*b610*/  HADD2.F32 R58, -RZ, R58.H1_H1 ;  /* 0x3000003aff3a7230 */ /* 0x000fe20000004100 */
[----:B------:R-:W-:Y:S01]  /*b620*/  LOP3.LUT R42, R89, 0xff0000, R50, 0xf8, !PT ;  /* 0x00ff0000592a7812 */ /* 0x000fe200078ef832 */
[----:B------:R-:W-:-:S02]  /*b630*/  HADD2.F32 R63, -RZ, R61.H1_H1 ;  /* 0x3000003dff3f7230 */ /* 0x000fc40000004100 */
[-C--:B------:R-:W-:Y:S01]  /*b640*/  FFMA.FTZ R50, R51, R57.reuse, -R88 ;  /* 0x0000003933327223 */ /* 0x080fe20000010858 */
[----:B------:R-:W-:Y:S01]  /*b650*/  FFMA.FTZ R51, R60, R57, R91 ;  /* 0x000000393c337223 */ /* 0x000fe2000001005b */
[----:B------:R-:W-:Y:S01]  /*b660*/  HADD2.F32 R57, -RZ, R62.H1_H1 ;  /* 0x3000003eff397230 */ /* 0x000fe20000004100 */
[----:B------:R-:W-:Y:S01]  /*b670*/  F2FP.F16.E4M3.UNPACK_B R60, R56 ;  /* 0x00000038ff3c723e */ /* 0x000fe200020006ff */
[----:B------:R-:W-:Y:S01]  /*b680*/  HADD2.F32 R62, -RZ, R59.H1_H1 ;  /* 0x3000003bff3e7230 */ /* 0x000fe20000004100 */
[----:B------:R-:W-:Y:S01]  /*b690*/  F2FP.F16.E4M3.UNPACK_B R59, R54 ;  /* 0x00000036ff3b723e */ /* 0x000fe200020006ff */
[----:B------:R-:W-:Y:S02]  /*b6a0*/  HADD2.F32 R88, -RZ, R165.H0_H0 ;  /* 0x200000a5ff587230 */ /* 0x000fe40000004100 */
[----:B------:R-:W-:Y:S01]  /*b6b0*/  FMUL.FTZ R91, R58, R57 ;  /* 0x000000393a5b7220 */ /* 0x000fe20000410000 */
[----:B------:R-:W-:Y:S01]  /*b6c0*/  F2FP.F16.E4M3.UNPACK_B R167, R167 ;  /* 0x000000a7ffa7723e */ /* 0x000fe200020006ff */
[----:B------:R-:W-:Y:S01]  /*b6d0*/  FMUL.FTZ R89, R62, R57 ;  /* 0x000000393e597220 */ /* 0x000fe20000410000 */
[----:B------:R-:W-:-:S02]  /*b6e0*/  HADD2.F32 R61, -RZ, R60.H0_H0 ;  /* 0x2000003cff3d7230 */ /* 0x000fc40000004100 */
[-C--:B------:R-:W-:Y:S01]  /*b6f0*/  FFMA.FTZ R54, R62, R63.reuse, R91 ;  /* 0x0000003f3e367223 */ /* 0x080fe2000001005b */
[----:B------:R-:W-:Y:S02]  /*b700*/  HADD2.F32 R56, -RZ, R59.H0_H0 ;  /* 0x2000003bff387230 */ /* 0x000fe40000004100 */
[----:B------:R-:W-:Y:S01]  /*b710*/  FFMA.FTZ R57, R58, R63, -R89 ;  /* 0x0000003f3a397223 */ /* 0x000fe20000010859 */
[----:B------:R-:W-:Y:S02]  /*b720*/  HADD2.F32 R165, -RZ, R165.H1_H1 ;  /* 0x300000a5ffa57230 */ /* 0x000fe40000004100 */
[-C--:B------:R-:W-:Y:S01]  /*b730*/  FMUL.FTZ R63, R61, R88.reuse ;  /* 0x000000583d3f7220 */ /* 0x080fe20000410000 */
[----:B------:R-:W-:Y:S02]  /*b740*/  HADD2.F32 R62, -RZ, R60.H1_H1 ;  /* 0x3000003cff3e7230 */ /* 0x000fe40000004100 */
[----:B------:R-:W-:Y:S01]  /*b750*/  FMUL.FTZ R88, R56, R88 ;  /* 0x0000005838587220 */ /* 0x000fe20000410000 */
[----:B------:R-:W-:Y:S01]  /*b760*/  HADD2.F32 R58, -RZ, R167.H0_H0 ;  /* 0x200000a7ff3a7230 */ /* 0x000fe20000004100 */
[----:B------:R-:W-:Y:S01]  /*b770*/  F2FP.F16.E4M3.UNPACK_B R89, R166.H1 ;  /* 0x000000a6ff59723e */ /* 0x000fe200030006ff */
[----:B------:R-:W-:-:S02]  /*b780*/  HADD2.F32 R59, -RZ, R59.H1_H1 ;  /* 0x3000003bff3b7230 */ /* 0x000fc40000004100 */
[----:B------:R-:W-:Y:S01]  /*b790*/  FMUL.FTZ R60, R62, R165 ;  /* 0x000000a53e3c7220 */ /* 0x000fe20000410000 */
[----:B------:R-:W-:Y:S02]  /*b7a0*/  HADD2.F32 R167, -RZ, R167.H1_H1 ;  /* 0x300000a7ffa77230 */ /* 0x000fe40000004100 */
[-C--:B------:R-:W-:Y:S01]  /*b7b0*/  FFMA.FTZ R56, R56, R58.reuse, -R63 ;  /* 0x0000003a38387223 */ /* 0x080fe2000001083f */
[----:B------:R-:W-:Y:S01]  /*b7c0*/  FFMA.FTZ R58, R61, R58, R88 ;  /* 0x0000003a3d3a7223 */ /* 0x000fe20000010058 */
[----:B------:R-:W-:Y:S01]  /*b7d0*/  F2FP.F16.E4M3.UNPACK_B R63, R49.H1 ;  /* 0x00000031ff3f723e */ /* 0x000fe200030006ff */
[C---:B------:R-:W-:Y:S01]  /*b7e0*/  FMUL.FTZ R165, R59.reuse, R165 ;  /* 0x000000a53ba57220 */ /* 0x040fe20000410000 */
[----:B------:R-:W-:Y:S01]  /*b7f0*/  FFMA.FTZ R61, R59, R167, -R60 ;  /* 0x000000a73b3d7223 */ /* 0x000fe2000001083c */
[----:B------:R-:W-:Y:S01]  /*b800*/  F2FP.F16.E4M3.UNPACK_B R60, R48.H1 ;  /* 0x00000030ff3c723e */ /* 0x000fe200030006ff */
[----:B------:R-:W-:Y:S01]  /*b810*/  HADD2.F32 R93, -RZ, R89.H0_H0 ;  /* 0x20000059ff5d7230 */ /* 0x000fe20000004100 */
[----:B------:R-:W-:Y:S01]  /*b820*/  F2FP.F16.E4M3.UNPACK_B R90, R176.H1 ;  /* 0x000000b0ff5a723e */ /* 0x000fe200030006ff */
[----:B------:R-:W-:-:S02]  /*b830*/  HADD2.F32 R88, -RZ, R63.H0_H0 ;  /* 0x2000003fff587230 */ /* 0x000fc40000004100 */
[----:B------:R-:W-:Y:S01]  /*b840*/  FFMA.FTZ R59, R62, R167, R165 ;  /* 0x000000a73e3b7223 */ /* 0x000fe200000100a5 */
[----:B------:R-:W-:Y:S01]  /*b850*/  HADD2.F32 R62, -RZ, R60.H0_H0 ;  /* 0x2000003cff3e7230 */ /* 0x000fe20000004100 */
[----:B------:R-:W-:Y:S01]  /*b860*/  F2FP.F16.E4M3.UNPACK_B R166, R166 ;  /* 0x000000a6ffa6723e */ /* 0x000fe200020006ff */
[----:B------:R-:W-:Y:S02]  /*b870*/  HADD2.F32 R92, -RZ, R89.H1_H1 ;  /* 0x30000059ff5c7230 */ /* 0x000fe40000004100 */
[-C--:B------:R-:W-:Y:S01]  /*b880*/  FMUL.FTZ R95, R88, R93.reuse ;  /* 0x0000005d585f7220 */ /* 0x080fe20000410000 */
[----:B------:R-:W-:Y:S02]  /*b890*/  HADD2.F32 R91, -RZ, R90.H0_H0 ;  /* 0x2000005aff5b7230 */ /* 0x000fe40000004100 */
[----:B------:R-:W-:Y:S01]  /*b8a0*/  FMUL.FTZ R93, R62, R93 ;  /* 0x0000005d3e5d7220 */ /* 0x000fe20000410000 */
[----:B------:R-:W-:Y:S01]  /*b8b0*/  HADD2.F32 R89, -RZ, R63.H1_H1 ;  /* 0x3000003fff597230 */ /* 0x000fe20000004100 */
[----:B------:R-:W-:Y:S01]  /*b8c0*/  F2FP.F16.E4M3.UNPACK_B R48, R48 ;  /* 0x00000030ff30723e */ /* 0x000fe200020006ff */
[----:B------:R-:W-:-:S02]  /*b8d0*/  HADD2.F32 R63, -RZ, R60.H1_H1 ;  /* 0x3000003cff3f7230 */ /* 0x000fc40000004100 */
[-C--:B------:R-:W-:Y:S01]  /*b8e0*/  FFMA.FTZ R60, R62, R91.reuse, -R95 ;  /* 0x0000005b3e3c7223 */ /* 0x080fe2000001085f */
[----:B------:R-:W-:Y:S02]  /*b8f0*/  HADD2.F32 R90, -RZ, R90.H1_H1 ;  /* 0x3000005aff5a7230 */ /* 0x000fe40000004100 */
[-C--:B------:R-:W-:Y:S01]  /*b900*/  FMUL.FTZ R94, R89, R92.reuse ;  /* 0x0000005c595e7220 */ /* 0x080fe20000410000 */
[----:B------:R-:W-:Y:S01]  /*b910*/  FFMA.FTZ R62, R88, R91, R93 ;  /* 0x0000005b583e7223 */ /* 0x000fe2000001005d */
[C---:B------:R-:W-:Y:S01]  /*b920*/  FMUL.FTZ R92, R63.reuse, R92 ;  /* 0x0000005c3f5c7220 */ /* 0x040fe20000410000 */
[----:B------:R-:W-:Y:S01]  /*b930*/  F2FP.F16.E4M3.UNPACK_B R88, R49 ;  /* 0x00000031ff58723e */ /* 0x000fe200020006ff */
[----:B------:R-:W-:Y:S01]  /*b940*/  FFMA.FTZ R63, R63, R90, -R94 ;  /* 0x0000005a3f3f7223 */ /* 0x000fe2000001085e */
[----:B------:R-:W-:Y:S01]  /*b950*/  F2FP.F16.E4M3.UNPACK_B R176, R176 ;  /* 0x000000b0ffb0723e */ /* 0x000fe200020006ff */
[----:B------:R-:W-:Y:S01]  /*b960*/  FFMA.FTZ R89, R89, R90, R92 ;  /* 0x0000005a59597223 */ /* 0x000fe2000001005c */
[----:B------:R-:W-:Y:S01]  /*b970*/  HADD2.F32 R92, -RZ, R166.H0_H0 ;  /* 0x200000a6ff5c7230 */ /* 0x000fe20000004100 */
[----:B------:R-:W-:Y:S01]  /*b980*/  F2FP.SATFINITE.E4M3.F32.PACK_AB_MERGE_C R50, R57, R50, RZ ;  /* 0x000000323932723e */ /* 0x000fe200048070ff */
[----:B------:R-:W-:Y:S01]  /*b990*/  HADD2.F32 R90, -RZ, R88.H0_H0 ;  /* 0x20000058ff5a7230 */ /* 0x000fe20000004100 */
[----:B------:R-:W-:Y:S01]  /*b9a0*/  F2FP.SATFINITE.E4M3.F32.PACK_AB_MERGE_C R54, R54, R51, RZ ;  /* 0x000000333636723e */ /* 0x000fe200048070ff */
[----:B------:R-:W-:Y:S01]  /*b9b0*/  HADD2.F32 R95, -RZ, R166.H1_H1 ;  /* 0x300000a6ff5f7230 */ /* 0x000fe20000004100 */
[----:B------:R-:W-:Y:S01]  /*b9c0*/  F2FP.SATFINITE.E4M3.F32.PACK_AB_MERGE_C R60, R63, R60, RZ ;  /* 0x0000003c3f3c723e */ /* 0x000fe200048070ff */
[----:B------:R-:W-:-:S02]  /*b9d0*/  HADD2.F32 R49, -RZ, R48.H0_H0 ;  /* 0x20000030ff317230 */ /* 0x000fc40000004100 */
[----:B------:R-:W-:Y:S01]  /*b9e0*/  FMUL.FTZ R94, R90, R92 ;  /* 0x0000005c5a5e7220 */ /* 0x000fe20000410000 */
[----:B------:R-:W-:Y:S01]  /*b9f0*/  HADD2.F32 R88, -RZ, R88.H1_H1 ;  /* 0x30000058ff587230 */ /* 0x000fe20000004100 */
[----:B------:R-:W-:Y:S01]  /*ba00*/  F2FP.SATFINITE.E4M3.F32.PACK_AB_MERGE_C R51, R61, R56, R50 ;  /* 0x000000383d33723e */ /* 0x000fe20004807032 */
[----:B------:R-:W-:Y:S02]  /*ba10*/  HADD2.F32 R48, -RZ, R48.H1_H1 ;  /* 0x30000030ff307230 */ /* 0x000fe40000004100 */
[C---:B------:R-:W-:Y:S01]  /*ba20*/  FMUL.FTZ R165, R49.reuse, R92 ;  /* 0x0000005c31a57220 */ /* 0x040fe20000410000 */
[--C-:B------:R-:W-:Y:S02]  /*ba30*/  HADD2.F32 R91, -RZ, R176.reuse.H0_H0 ;  /* 0x200000b0ff5b7230 */ /* 0x100fe40000004100 */
[-C--:B------:R-:W-:Y:S01]  /*ba40*/  FMUL.FTZ R167, R88, R95.reuse ;  /* 0x0000005f58a77220 */ /* 0x080fe20000410000 */
[----:B------:R-:W-:Y:S02]  /*ba50*/  HADD2.F32 R93, -RZ, R176.H1_H1 ;  /* 0x300000b0ff5d7230 */ /* 0x000fe40000004100 */
[C---:B------:R-:W-:Y:S01]  /*ba60*/  FMUL.FTZ R95, R48.reuse, R95 ;  /* 0x0000005f305f7220 */ /* 0x040fe20000410000 */
[----:B------:R-:W-:Y:S01]  /*ba70*/  F2FP.F16.E4M3.UNPACK_B R57, R45 ;  /* 0x0000002dff39723e */ /* 0x000fe200020006ff */
[----:B------:R-:W-:Y:S01]  /*ba80*/  FFMA.FTZ R49, R49, R91, -R94 ;  /* 0x0000005b31317223 */ /* 0x000fe2000001085e */
[----:B------:R-:W-:Y:S01]  /*ba90*/  F2FP.F16.E4M3.UNPACK_B R63, R46 ;  /* 0x0000002eff3f723e */ /* 0x000fe200020006ff */
[----:B------:R-:W-:Y:S01]  /*baa0*/  FFMA.FTZ R48, R48, R93, -R167 ;  /* 0x0000005d30307223 */ /* 0x000fe200000108a7 */
[----:B------:R-:W-:Y:S01]  /*bab0*/  F2FP.F16.E4M3.UNPACK_B R56, R41 ;  /* 0x00000029ff38723e */ /* 0x000fe200020006ff */
[----:B------:R-:W-:Y:S01]  /*bac0*/  FFMA.FTZ R165, R90, R91, R165 ;  /* 0x0000005b5aa57223 */ /* 0x000fe200000100a5 */
[----:B------:R-:W-:Y:S01]  /*bad0*/  FFMA.FTZ R88, R88, R93, R95 ;  /* 0x0000005d58587223 */ /* 0x000fe2000001005f */
[----:B------:R-:W-:-:S02]  /*bae0*/  F2FP.SATFINITE.E4M3.F32.PACK_AB_MERGE_C R62, R89, R62, RZ ;  /* 0x0000003e593e723e */ /* 0x000fc400048070ff */
[----:B------:R-:W-:Y:S01]  /*baf0*/  F2FP.SATFINITE.E4M3.F32.PACK_AB_MERGE_C R50, R59, R58, R54 ;  /* 0x0000003a3b32723e */ /* 0x000fe20004807036 */
[----:B------:R-:W-:Y:S01]  /*bb00*/  HADD2.F32 R59, -RZ, R57.H0_H0 ;  /* 0x20000039ff3b7230 */ /* 0x000fe20000004100 */
[----:B------:R-:W-:Y:S01]  /*bb10*/  F2FP.F16.E4M3.UNPACK_B R61, R44 ;  /* 0x0000002cff3d723e */ /* 0x000fe200020006ff */
[----:B------:R-:W-:Y:S01]  /*bb20*/  HADD2.F32 R58, -RZ, R63.H0_H0 ;  /* 0x2000003fff3a7230 */ /* 0x000fe20000004100 */
[----:B------:R-:W-:Y:S01]  /*bb30*/  F2FP.SATFINITE.E4M3.F32.PACK_AB_MERGE_C R49, R48, R49, R60 ;  /* 0x000000313031723e */ /* 0x000fe2000480703c */
[----:B------:R-:W-:Y:S01]  /*bb40*/  HADD2.F32 R54, -RZ, R56.H0_H0 ;  /* 0x20000038ff367230 */ /* 0x000fe20000004100 */
[----:B------:R-:W-:Y:S01]  /*bb50*/  F2FP.SATFINITE.E4M3.F32.PACK_AB_MERGE_C R48, R88, R165, R62 ;  /* 0x000000a55830723e */ /* 0x000fe2000480703e */
[----:B------:R-:W-:Y:S02]  /*bb60*/  HADD2.F32 R62, -RZ, R61.H0_H0 ;  /* 0x2000003dff3e7230 */ /* 0x000fe40000004100 */
[----:B------:R-:W-:Y:S01]  /*bb70*/  FMUL.FTZ R89, R59, R58 ;  /* 0x0000003a3b597220 */ /* 0x000fe20000410000 */
[----:B------:R-:W-:-:S02]  /*bb80*/  HADD2.F32 R60, -RZ, R57.H1_H1 ;  /* 0x30000039ff3c7230 */ /* 0x000fc40000004100 */
[C---:B------:R-:W-:Y:S01]  /*bb90*/  FMUL.FTZ R88, R54.reuse, R58 ;  /* 0x0000003a36587220 */ /* 0x040fe20000410000 */
[----:B------:R-:W-:Y:S02]  /*bba0*/  HADD2.F32 R63, -RZ, R63.H1_H1 ;  /* 0x3000003fff3f7230 */ /* 0x000fe40000004100 */
[-C--:B------:R-:W-:Y:S01]  /*bbb0*/  FFMA.FTZ R54, R54, R62.reuse, -R89 ;  /* 0x0000003e36367223 */ /* 0x080fe20000010859 */
[----:B------:R-:W-:Y:S02]  /*bbc0*/  HADD2.F32 R58, -RZ, R56.H1_H1 ;  /* 0x30000038ff3a7230 */ /* 0x000fe40000004100 */
[----:B------:R-:W-:Y:S01]  /*bbd0*/  FFMA.FTZ R56, R59, R62, R88 ;  /* 0x0000003e3b387223 */ /* 0x000fe20000010058 */
[----:B------:R-:W-:Y:S02]  /*bbe0*/  HADD2.F32 R61, -RZ, R61.H1_H1 ;  /* 0x3000003dff3d7230 */ /* 0x000fe40000004100 */
[----:B------:R-:W-:Y:S01]  /*bbf0*/  FMUL.FTZ R89, R60, R63 ;  /* 0x0000003f3c597220 */ /* 0x000fe20000410000 */
[----:B------:R-:W-:Y:S01]  /*bc00*/  F2FP.F16.E4M3.UNPACK_B R59, R45.H1 ;  /* 0x0000002dff3b723e */ /* 0x000fe200030006ff */
[----:B------:R-:W-:Y:S01]  /*bc10*/  FMUL.FTZ R63, R58, R63 ;  /* 0x0000003f3a3f7220 */ /* 0x000fe20000410000 */
[----:B------:R-:W-:-:S02]  /*bc20*/  F2FP.F16.E4M3.UNPACK_B R62, R46.H1 ;  /* 0x0000002eff3e723e */ /* 0x000fc400030006ff */
[----:B------:R-:W-:Y:S01]  /*bc30*/  F2FP.F16.E4M3.UNPACK_B R57, R41.H1 ;  /* 0x00000029ff39723e */ /* 0x000fe200030006ff */
[-C--:B------:R-:W-:Y:S01]  /*bc40*/  FFMA.FTZ R41, R58, R61.reuse, -R89 ;  /* 0x0000003d3a297223 */ /* 0x080fe20000010859 */
[----:B------:R-:W-:Y:S01]  /*bc50*/  FFMA.FTZ R45, R60, R61, R63 ;  /* 0x0000003d3c2d7223 */ /* 0x000fe2000001003f */
[----:B------:R-:W-:Y:S01]  /*bc60*/  HADD2.F32 R58, -RZ, R59.H0_H0 ;  /* 0x2000003bff3a7230 */ /* 0x000fe20000004100 */
[----:B------:R-:W-:Y:S01]  /*bc70*/  F2FP.F16.E4M3.UNPACK_B R44, R44.H1 ;  /* 0x0000002cff2c723e */ /* 0x000fe200030006ff */
[--C-:B------:R-:W-:Y:S01]  /*bc80*/  HADD2.F32 R63, -RZ, R62.reuse.H0_H0 ;  /* 0x2000003eff3f7230 */ /* 0x100fe20000004100 */
[-C--:B------:R-:W-:Y:S01]  /*bc90*/  F2FP.F16.E4M3.UNPACK_B R93, R42.reuse.H1 ;  /* 0x0000002aff5d723e */ /* 0x080fe200030006ff */
[----:B------:R-:W-:Y:S01]  /*bca0*/  HADD2.F32 R46, -RZ, R57.H0_H0 ;  /* 0x20000039ff2e7230 */ /* 0x000fe20000004100 */
[----:B------:R-:W-:Y:S01]  /*bcb0*/  F2FP.F16.E4M3.UNPACK_B R92, R42 ;  /* 0x0000002aff5c723e */ /* 0x000fe200020006ff */
[----:B------:R-:W-:Y:S02]  /*bcc0*/  HADD2.F32 R59, -RZ, R59.H1_H1 ;  /* 0x3000003bff3b7230 */ /* 0x000fe40000004100 */
[----:B------:R-:W-:Y:S01]  /*bcd0*/  FMUL.FTZ R89, R58, R63 ;  /* 0x0000003f3a597220 */ /* 0x000fe20000410000 */
[----:B------:R-:W-:-:S02]  /*bce0*/  HADD2.F32 R62, -RZ, R62.H1_H1 ;  /* 0x3000003eff3e7230 */ /* 0x000fc40000004100 */
[----:B------:R-:W-:Y:S01]  /*bcf0*/  FMUL.FTZ R63, R46, R63 ;  /* 0x0000003f2e3f7220 */ /* 0x000fe20000410000 */
[----:B------:R-:W-:Y:S01]  /*bd00*/  HADD2.F32 R57, -RZ, R57.H1_H1 ;  /* 0x30000039ff397230 */ /* 0x000fe20000004100 */
[----:B------:R-:W-:Y:S01]  /*bd10*/  F2FP.F16.E4M3.UNPACK_B R90, R40.H1 ;  /* 0x00000028ff5a723e */ /* 0x000fe200030006ff */
[--C-:B------:R-:W-:Y:S02]  /*bd20*/  HADD2.F32 R60, -RZ, R44.reuse.H1_H1 ;  /* 0x3000002cff3c7230 */ /* 0x100fe40000004100 */
[-C--:B------:R-:W-:Y:S01]  /*bd30*/  FMUL.FTZ R88, R59, R62.reuse ;  /* 0x0000003e3b587220 */ /* 0x080fe20000410000 */
[----:B------:R-:W-:Y:S02]  /*bd40*/  HADD2.F32 R61, -RZ, R44.H0_H0 ;  /* 0x2000002cff3d7230 */ /* 0x000fe40000004100 */
[C---:B------:R-:W-:Y:S01]  /*bd50*/  FMUL.FTZ R62, R57.reuse, R62 ;  /* 0x0000003e393e7220 */ /* 0x040fe20000410000 */
[----:B------:R-:W-:Y:S02]  /*bd60*/  HADD2.F32 R95, -RZ, R93.H0_H0 ;  /* 0x2000005dff5f7230 */ /* 0x000fe40000004100 */
[----:B------:R-:W-:Y:S01]  /*bd70*/  FFMA.FTZ R57, R57, R60, -R88 ;  /* 0x0000003c39397223 */ /* 0x000fe20000010858 */
[----:B------:R-:W-:-:S02]  /*bd80*/  HADD2.F32 R91, -RZ, R90.H0_H0 ;  /* 0x2000005aff5b7230 */ /* 0x000fc40000004100 */
[----:B------:R-:W-:Y:S01]  /*bd90*/  FFMA.FTZ R59, R59, R60, R62 ;  /* 0x0000003c3b3b7223 */ /* 0x000fe2000001003e */
[----:B------:R-:W-:Y:S01]  /*bda0*/  F2FP.F16.E4M3.UNPACK_B R62, R47.H1 ;  /* 0x0000002fff3e723e */ /* 0x000fe200030006ff */
[-C--:B------:R-:W-:Y:S01]  /*bdb0*/  FFMA.FTZ R44, R46, R61.reuse, -R89 ;  /* 0x0000003d2e2c7223 */ /* 0x080fe20000010859 */
[----:B------:R-:W-:Y:S01]  /*bdc0*/  FFMA.FTZ R46, R58, R61, R63 ;  /* 0x0000003d3a2e7223 */ /* 0x000fe2000001003f */
[----:B------:R-:W-:Y:S01]  /*bdd0*/  F2FP.F16.E4M3.UNPACK_B R58, R43 ;  /* 0x0000002bff3a723e */ /* 0x000fe200020006ff */
[----:B------:R-:W-:Y:S01]  /*bde0*/  HADD2.F32 R93, -RZ, R93.H1_H1 ;  /* 0x3000005dff5d7230 */ /* 0x000fe20000004100 */
[----:B------:R-:W-:Y:S01]  /*bdf0*/  F2FP.F16.E4M3.UNPACK_B R61, R47 ;  /* 0x0000002fff3d723e */ /* 0x000fe200020006ff */
[--C-:B------:R-:W-:Y:S01]  /*be00*/  HADD2.F32 R88, -RZ, R62.reuse.H0_H0 ;  /* 0x2000003eff587230 */ /* 0x100fe20000004100 */
[----:B------:R-:W-:Y:S01]  /*be10*/  F2FP.F16.E4M3.UNPACK_B R43, R43.H1 ;  /* 0x0000002bff2b723e */ /* 0x000fe200030006ff */
[----:B------:R-:W-:Y:S01]  /*be20*/  HADD2.F32 R62, -RZ, R62.H1_H1 ;  /* 0x3000003eff3e7230 */ /* 0x000fe20000004100 */
[----:B------:R-:W-:Y:S01]  /*be30*/  F2FP.F16.E4M3.UNPACK_B R89, R40 ;  /* 0x00000028ff59723e */ /* 0x000fe200020006ff */
[----:B------:R-:W-:-:S02]  /*be40*/  HADD2.F32 R63, -RZ, R61.H0_H0 ;  /* 0x2000003dff3f7230 */ /* 0x000fc40000004100 */
[-C--:B------:R-:W-:Y:S01]  /*be50*/  FMUL.FTZ R165, R88, R95.reuse ;  /* 0x0000005f58a57220 */ /* 0x080fe20000410000 */
[--C-:B------:R-:W-:Y:S01]  /*be60*/  HADD2.F32 R60, -RZ, R43.reuse.H0_H0 ;  /* 0x2000002bff3c7230 */ /* 0x100fe20000004100 */
[----:B------:R-:W-:Y:S01]  /*be70*/  F2FP.SATFINITE.E4M3.F32.PACK_AB_MERGE_C R44, R57, R44, RZ ;  /* 0x0000002c392c723e */ /* 0x000fe200048070ff */
[----:B------:R-:W-:Y:S01]  /*be80*/  HADD2.F32 R40, -RZ, R92.H0_H0 ;  /* 0x2000005cff287230 */ /* 0x000fe20000004100 */
[----:B------:R-:W-:Y:S01]  /*be90*/  F2FP.SATFINITE.E4M3.F32.PACK_AB_MERGE_C R46, R59, R46, RZ ;  /* 0x0000002e3b2e723e */ /* 0x000fe200048070ff */
[----:B------:R-:W-:Y:S02]  /*bea0*/  HADD2.F32 R43, -RZ, R43.H1_H1 ;  /* 0x3000002bff2b7230 */ /* 0x000fe40000004100 */
[----:B------:R-:W-:Y:S01]  /*beb0*/  FMUL.FTZ R95, R60, R95 ;  /* 0x0000005f3c5f7220 */ /* 0x000fe20000410000 */
[----:B------:R-:W-:Y:S02]  /*bec0*/  HADD2.F32 R47, -RZ, R58.H0_H0 ;  /* 0x2000003aff2f7230 */ /* 0x000fe40000004100 */
[----:B------:R-:W-:Y:S01]  /*bed0*/  FMUL.FTZ R94, R63, R40 ;  /* 0x000000283f5e7220 */ /* 0x000fe20000410000 */
[----:B------:R-:W-:-:S02]  /*bee0*/  HADD2.F32 R42, -RZ, R89.H0_H0 ;  /* 0x20000059ff2a7230 */ /* 0x000fc40000004100 */
[----:B------:R-:W-:Y:S01]  /*bef0*/  FFMA.FTZ R165, R60, R91, -R165 ;  /* 0x0000005b3ca57223 */ /* 0x000fe200000108a5 */
[----:B------:R-:W-:Y:S02]  /*bf00*/  HADD2.F32 R61, -RZ, R61.H1_H1 ;  /* 0x3000003dff3d7230 */ /* 0x000fe40000004100 */
[-C--:B------:R-:W-:Y:S01]  /*bf10*/  FMUL.FTZ R60, R62, R93.reuse ;  /* 0x0000005d3e3c7220 */ /* 0x080fe20000410000 */
[----:B------:R-:W-:Y:S02]  /*bf20*/  HADD2.F32 R92, -RZ, R92.H1_H1 ;  /* 0x3000005cff5c7230 */ /* 0x000fe40000004100 */
[----:B------:R-:W-:Y:S01]  /*bf30*/  FMUL.FTZ R93, R43, R93 ;  /* 0x0000005d2b5d7220 */ /* 0x000fe20000410000 */
[----:B------:R-:W-:Y:S02]  /*bf40*/  HADD2.F32 R90, -RZ, R90.H1_H1 ;  /* 0x3000005aff5a7230 */ /* 0x000fe40000004100 */
[----:B------:R-:W-:Y:S01]  /*bf50*/  FMUL.FTZ R166, R47, R40 ;  /* 0x000000282fa67220 */ /* 0x000fe20000410000 */
[----:B------:R-:W-:-:S02]  /*bf60*/  HADD2.F32 R58, -RZ, R58.H1_H1 ;  /* 0x3000003aff3a7230 */ /* 0x000fc40000004100 */
[----:B------:R-:W-:Y:S01]  /*bf70*/  FFMA.FTZ R40, R47, R42, -R94 ;  /* 0x0000002a2f287223 */ /* 0x000fe2000001085e */
[----:B------:R-:W-:Y:S02]  /*bf80*/  HADD2.F32 R89, -RZ, R89.H1_H1 ;  /* 0x30000059ff597230 */ /* 0x000fe40000004100 */
[----:B------:R-:W-:Y:S01]  /*bf90*/  FMUL.FTZ R47, R61, R92 ;  /* 0x0000005c3d2f7220 */ /* 0x000fe20000410000 */
[----:B------:R-:W-:Y:S01]  /*bfa0*/  FFMA.FTZ R60, R43, R90, -R60 ;  /* 0x0000005a2b3c7223 */ /* 0x000fe2000001083c */
[----:B------:R-:W-:Y:S01]  /*bfb0*/  FFMA.FTZ R95, R88, R91, R95 ;  /* 0x0000005b585f7223 */ /* 0x000fe2000001005f */
[----:B------:R-:W-:Y:S01]  /*bfc0*/  FMUL.FTZ R92, R58, R92 ;  /* 0x0000005c3a5c7220 */ /* 0x000fe20000410000 */
[----:B------:R-:W-:Y:S01]  /*bfd0*/  FFMA.FTZ R62, R62, R90, R93 ;  /* 0x0000005a3e3e7223 */ /* 0x000fe2000001005d */
[-C--:B------:R-:W-:Y:S01]  /*bfe0*/  FFMA.FTZ R47, R58, R89.reuse, -R47 ;  /* 0x000000593a2f7223 */ /* 0x080fe2000001082f */
[----:B------:R-:W-:Y:S01]  /*bff0*/  FFMA.FTZ R42, R63, R42, R166 ;  /* 0x0000002a3f2a7223 */ /* 0x000fe200000100a6 */
[----:B------:R-:W-:Y:S01]  /*c000*/  FFMA.FTZ R61, R61, R89, R92 ;  /* 0x000000593d3d7223 */ /* 0x000fe2000001005c */
[----:B------:R-:W-:-:S02]  /*c010*/  F2FP.SATFINITE.E4M3.F32.PACK_AB_MERGE_C R60, R60, R165, RZ ;  /* 0x000000a53c3c723e */ /* 0x000fc400048070ff */
[----:B------:R-:W-:Y:S02]  /*c020*/  F2FP.SATFINITE.E4M3.F32.PACK_AB_MERGE_C R62, R62, R95, RZ ;  /* 0x0000005f3e3e723e */ /* 0x000fe400048070ff */
[----:B------:R-:W-:Y:S01]  /*c030*/  F2FP.SATFINITE.E4M3.F32.PACK_AB_MERGE_C R43, R47, R40, R60 ;  /* 0x000000282f2b723e */ /* 0x000fe2000480703c */
[----:B------:R-:W-:Y:S01]  /*c040*/  IMAD.MOV.U32 R40, RZ, RZ, R51 ;  /* 0x000000ffff287224 */ /* 0x000fe200078e0033 */
[----:B------:R-:W-:Y:S02]  /*c050*/  F2FP.SATFINITE.E4M3.F32.PACK_AB_MERGE_C R41, R41, R54, R44 ;  /* 0x000000362929723e */ /* 0x000fe4000480702c */
[----:B------:R-:W-:Y:S01]  /*c060*/  F2FP.SATFINITE.E4M3.F32.PACK_AB_MERGE_C R45, R45, R56, R46 ;  /* 0x000000382d2d723e */ /* 0x000fe2000480702e */
[----:B------:R-:W-:Y:S01]  /*c070*/  IMAD.MOV.U32 R46, RZ, RZ, R48 ;  /* 0x000000ffff2e7224 */ /* 0x000fe200078e0030 */
[----:B------:R-:W-:Y:S01]  /*c080*/  F2FP.SATFINITE.E4M3.F32.PACK_AB_MERGE_C R47, R61, R42, R62 ;  /* 0x0000002a3d2f723e */ /* 0x000fe2000480703e */
[----:B------:R-:W-:Y:S01]  /*c090*/  IMAD.MOV.U32 R42, RZ, RZ, R49 ;  /* 0x000000ffff2a7224 */ /* 0x000fe200078e0031 */
[----:B------:R-:W-:-:S07]  /*c0a0*/  MOV R44, R50 ;  /* 0x00000032002c7202 */ /* 0x000fce0000000f00 */
.L_x_554:
[----:B------:R-:W-:Y:S05]  /*c0b0*/  BSYNC B2 ;  /* 0x0000000000027941 */ /* 0x000fea0003800000 */
.L_x_553:
[----:B------:R-:W-:-:S13]  /*c0c0*/  ISETP.GE.AND P4, PT, R55, R150, PT ;  /* 0x000000963700720c */ /* 0x000fda0003f86270 */
[--C-:B------:R-:W-:Y:S02]  /*c0d0*/  @!P4 SHF.R.S32.HI R48, RZ, 0x1f, R55.reuse ;  /* 0x0000001fff30c819 */ /* 0x100fe40000011437 */
[----:B------:R-:W-:-:S04]  /*c0e0*/  @!P4 IADD3 R51, P5, P6, R116, R138, R55 ;  /* 0x0000008a7433c210 */ /* 0x000fc80007ebe037 */
[----:B------:R-:W-:Y:S02]  /*c0f0*/  @!P4 IADD3.X R54, R4, R177, R48, P5, P6 ;  /* 0x000000b10436c210 */ /* 0x000fe40002fec430 */
[----:B------:R-:W-:-:S05]  /*c100*/  IADD3 R48, P5, R53, R122, RZ ;  /* 0x0000007a35307210 */ /* 0x000fca0007fbe0ff */
[----:B------:R-:W-:Y:S01]  /*c110*/  IMAD.X R49, R52, 0x1, R123, P5 ;  /* 0x0000000134317824 */ /* 0x000fe200028e067b */
[----:B------:R-:W-:-:S04]  /*c120*/  @!P4 IADD3 R50, P5, R51, R122, RZ ;  /* 0x0000007a3332c210 */ /* 0x000fc80007fbe0ff */
[----:B------:R-:W-:Y:S01]  /*c130*/  @!P4 IADD3.X R51, R54, R123, RZ, P5, !PT ;  /* 0x0000007b3633c210 */ /* 0x000fe20002ffe4ff */
[----:B0-----:R4:W-:Y:S04]  /*c140*/  STG.E.128 desc[UR54][R48.64], R40 ;  /* 0x0000002830007986 */ /* 0x0019e8000c101d36 */
[----:B-1----:R4:W-:Y:S04]  /*c150*/  @!P4 STG.E.128 desc[UR54][R50.64], R44 ;  /* 0x0000002c3200c986 */ /* 0x0029e8000c101d36 */
.L_x_544:
[----:B------:R-:W-:Y:S05]  /*c160*/  BSYNC B1 ;  /* 0x0000000000017941 */ /* 0x000fea0003800000 */
.L_x_543:
[-C--:B0--34-:R-:W-:Y:S02]  /*c170*/  IMAD R40, R145, R134.reuse, RZ ;  /* 0x0000008691287224 */ /* 0x099fe400078e02ff */
[----:B------:R-:W-:-:S04]  /*c180*/  IMAD.WIDE.U32 R136, R218, R134, R136 ;  /* 0x00000086da887225 */ /* 0x000fc800078e0088 */
[----:B------:R-:W-:Y:S01]  /*c190*/  IMAD R53, R218, R135, R40 ;  /* 0x00000087da357224 */ /* 0x000fe200078e0228 */
[----:B------:R-:W-:Y:S06]  /*c1a0*/  @P2 BRA `(.L_x_513) ;  /* 0x0000003000982947 */ /* 0x000fec0003800000 */
[----:B------:R-:W-:Y:S01]  /*c1b0*/  ISETP.NE.AND P2, PT, R34, RZ, PT ;  /* 0x000000ff2200720c */ /* 0x000fe20003f45270 */
[----:B------:R-:W-:Y:S01]  /*c1c0*/  BSSY B1, `(.L_x_555) ;  /* 0x00000f8000017945 */ /* 0x000fe20003800000 */
[----:B------:R-:W-:-:S11]  /*c1d0*/  IMAD.IADD R53, R137, 0x1, R53 ;  /* 0x0000000189357824 */ /* 0x000fd600078e0235 */
[----:B------:R-:W-:Y:S05]  /*c1e0*/  @!P2 BRA `(.L_x_556) ;  /* 0x0000000c00d4a947 */ /* 0x000fea0003800000 */
[----:B------:R-:W-:Y:S01]  /*c1f0*/  SEL R40, R99, R155, !P0 ;  /* 0x0000009b63287207 */ /* 0x000fe20004000000 */
[----:B------:R-:W-:Y:S01]  /*c200*/  BSSY B2, `(.L_x_557) ;  /* 0x00000f1000027945 */ /* 0x000fe20003800000 */
[----:B------:R-:W-:Y:S02]  /*c210*/  IADD3 R49, P2, P4, R116, R136, R25 ;  /* 0x0000008874317210 */ /* 0x000fe40007c5e019 */
[----:B------:R-:W-:Y:S02]  /*c220*/  SHF.R.S32.HI R41, RZ, 0x1f, R40 ;  /* 0x0000001fff297819 */ /* 0x000fe40000011428 */
[----:B------:R-:W-:Y:S02]  /*c230*/  IADD3.X R42, R4, R53, R30, P2, P4 ;  /* 0x00000035042a7210 */ /* 0x000fe400017e841e */
[----:B------:R-:W-:-:S04]  /*c240*/  LEA.HI R40, R41, R40, RZ, 0x5 ;  /* 0x0000002829287211 */ /* 0x000fc800078f28ff */
[----:B------:R-:W-:-:S05]  /*c250*/  LEA.HI.SX32 R41, R40, R21, 0x1b ;  /* 0x0000001528297211 */ /* 0x000fca00078fdaff */
[----:B------:R-:W-:-:S05]  /*c260*/  IMAD.SHL.U32 R43, R41, 0x10, RZ ;  /* 0x00000010292b7824 */ /* 0x000fca00078e00ff */
[----:B------:R-:W-:-:S13]  /*c270*/  ISETP.GE.AND P2, PT, R43, R150, PT ;  /* 0x000000962b00720c */ /* 0x000fda0003f46270 */
[--C-:B------:R-:W-:Y:S02]  /*c280*/  @!P2 SHF.R.S32.HI R40, RZ, 0x1f, R43.reuse ;  /* 0x0000001fff28a819 */ /* 0x100fe4000001142b */
[----:B------:R-:W-:-:S04]  /*c290*/  @!P2 IADD3 R51, P4, P5, R116, R136, R43 ;  /* 0x000000887433a210 */ /* 0x000fc80007d9e02b */
[----:B------:R-:W-:Y:S02]  /*c2a0*/  @!P2 IADD3.X R40, R4, R53, R40, P4, P5 ;  /* 0x000000350428a210 */ /* 0x000fe400027ea428 */
[----:B------:R-:W-:-:S05]  /*c2b0*/  IADD3 R48, P4, R49, R122, RZ ;  /* 0x0000007a31307210 */ /* 0x000fca0007f9e0ff */
[----:B------:R-:W-:Y:S01]  /*c2c0*/  IMAD.X R49, R42, 0x1, R123, P4 ;  /* 0x000000012a317824 */ /* 0x000fe200020e067b */
[----:B------:R-:W-:-:S04]  /*c2d0*/  @!P2 IADD3 R50, P4, R51, R122, RZ ;  /* 0x0000007a3332a210 */ /* 0x000fc80007f9e0ff */
[----:B------:R-:W-:Y:S02]  /*c2e0*/  @!P2 IADD3.X R51, R40, R123, RZ, P4, !PT ;  /* 0x0000007b2833a210 */ /* 0x000fe400027fe4ff */
[----:B------:R-:W-:Y:S02]  /*c2f0*/  SHF.R.S32.HI R40, RZ, 0x1f, R41 ;  /* 0x0000001fff287819 */ /* 0x000fe40000011429 */
[----:B------:R-:W-:Y:S02]  /*c300*/  ISETP.GE.AND P4, PT, R18, R131, PT ;  /* 0x000000831200720c */ /* 0x000fe40003f86270 */
[----:B------:R-:W-:Y:S02]  /*c310*/  LEA.HI R40, R40, R41, RZ, 0x2 ;  /* 0x0000002928287211 */ /* 0x000fe400078f10ff */
[----:B------:R-:W-:Y:S02]  /*c320*/  LOP3.LUT R41, R199, 0x30, R43, 0xf8, !PT ;  /* 0x00000030c7297812 */ /* 0x000fe400078ef82b */
[----:B------:R-:W-:-:S02]  /*c330*/  SHF.R.S32.HI R45, RZ, 0x2, R40 ;  /* 0x00000002ff2d7819 */ /* 0x000fc40000011428 */
        /* <DEDUP_REMOVED lines=10> */
[----:B------:R-:W-:Y:S01]  /*c3e0*/  SHF.R.U32.HI R54, RZ, 0x8, R77 ;  /* 0x00000008ff367819 */ /* 0x000fe2000001164d */
[----:B0-----:R-:W-:Y:S01]  /*c3f0*/  IMAD.MOV.U32 R57, RZ, RZ, R40 ;  /* 0x000000ffff397224 */ /* 0x001fe200078e0028 */
[----:B------:R-:W-:Y:S01]  /*c400*/  SHF.R.U32.HI R62, RZ, 0x8, R65 ;  /* 0x00000008ff3e7819 */ /* 0x000fe20000011641 */
[----:B-1----:R-:W-:Y:S01]  /*c410*/  IMAD.MOV.U32 R58, RZ, RZ, R44 ;  /* 0x000000ffff3a7224 */ /* 0x002fe200078e002c */
[----:B------:R-:W-:Y:S01]  /*c420*/  SHF.R.U32.HI R61, RZ, 0x8, R67 ;  /* 0x00000008ff3d7819 */ /* 0x000fe20000011643 */
[----:B------:R-:W-:Y:S01]  /*c430*/  IMAD.SHL.U32 R40, R54, 0x100, RZ ;  /* 0x0000010036287824 */ /* 0x000fe200078e00ff */
[----:B------:R-:W-:Y:S02]  /*c440*/  LOP3.LUT R55, R77, 0xff0000ff, RZ, 0xc0, !PT ;  /* 0xff0000ff4d377812 */ /* 0x000fe400078ec0ff */
[----:B------:R-:W-:Y:S01]  /*c450*/  SHF.R.U32.HI R66, RZ, 0x10, R77 ;  /* 0x00000010ff427819 */ /* 0x000fe2000001164d */
[----:B------:R-:W-:Y:S01]  /*c460*/  IMAD.SHL.U32 R61, R61, 0x100, RZ ;  /* 0x000001003d3d7824 */ /* 0x000fe200078e00ff */
[----:B------:R-:W-:-:S02]  /*c470*/  SHF.R.U32.HI R64, RZ, 0x8, R79 ;  /* 0x00000008ff407819 */ /* 0x000fc4000001164f */
[----:B------:R-:W-:Y:S01]  /*c480*/  MOV R54, R42 ;  /* 0x0000002a00367202 */ /* 0x000fe20000000f00 */
[----:B------:R-:W-:Y:S01]  /*c490*/  IMAD.SHL.U32 R42, R62, 0x100, RZ ;  /* 0x000001003e2a7824 */ /* 0x000fe200078e00ff */
[----:B------:R-:W-:Y:S02]  /*c4a0*/  LOP3.LUT R59, R65, 0xff0000ff, RZ, 0xc0, !PT ;  /* 0xff0000ff413b7812 */ /* 0x000fe400078ec0ff */
[----:B------:R-:W-:Y:S02]  /*c4b0*/  MOV R52, R41 ;  /* 0x0000002900347202 */ /* 0x000fe40000000f00 */
[----:B------:R-:W-:Y:S02]  /*c4c0*/  SHF.R.U32.HI R63, RZ, 0x10, R79 ;  /* 0x00000010ff3f7819 */ /* 0x000fe4000001164f */
[----:B------:R-:W-:Y:S01]  /*c4d0*/  LOP3.LUT R40, R55, 0xff00, R40, 0xf8, !PT ;  /* 0x0000ff0037287812 */ /* 0x000fe200078ef828 */
[----:B------:R-:W-:Y:S01]  /*c4e0*/  IMAD.SHL.U32 R55, R64, 0x100, RZ ;  /* 0x0000010040377824 */ /* 0x000fe200078e00ff */
[----:B------:R-:W-:-:S02]  /*c4f0*/  SHF.L.U32 R41, R66, 0x10, RZ ;  /* 0x0000001042297819 */ /* 0x000fc400000006ff */
[----:B------:R-:W-:Y:S02]  /*c500*/  LOP3.LUT R60, R67, 0xff0000ff, RZ, 0xc0, !PT ;  /* 0xff0000ff433c7812 */ /* 0x000fe400078ec0ff */
[----:B------:R-:W-:Y:S02]  /*c510*/  LOP3.LUT R56, R79, 0xff0000ff, RZ, 0xc0, !PT ;  /* 0xff0000ff4f387812 */ /* 0x000fe400078ec0ff */
[----:B------:R-:W-:Y:S02]  /*c520*/  LOP3.LUT R44, R59, 0xff00, R42, 0xf8, !PT ;  /* 0x0000ff003b2c7812 */ /* 0x000fe400078ef82a */
[----:B------:R-:W-:Y:S01]  /*c530*/  LOP3.LUT R42, R40, 0xff0000, R41, 0xf8, !PT ;  /* 0x00ff0000282a7812 */ /* 0x000fe200078ef829 */
[----:B------:R-:W-:Y:S01]  /*c540*/  IMAD.U32 R40, R63, 0x10000, RZ ;  /* 0x000100003f287824 */ /* 0x000fe200078e00ff */
[----:B------:R-:W-:Y:S02]  /*c550*/  LOP3.LUT R64, R60, 0xff00, R61, 0xf8, !PT ;  /* 0x0000ff003c407812 */ /* 0x000fe400078ef83d */
[----:B------:R-:W-:-:S02]  /*c560*/  LOP3.LUT R55, R56, 0xff00, R55, 0xf8, !PT ;  /* 0x0000ff0038377812 */ /* 0x000fc400078ef837 */
[----:B------:R-:W-:Y:S02]  /*c570*/  F2FP.F16.E4M3.UNPACK_B R63, R159.H1 ;  /* 0x0000009fff3f723e */ /* 0x000fe400030006ff */
[----:B------:R-:W-:Y:S02]  /*c580*/  F2FP.F16.E4M3.UNPACK_B R61, R58.H1 ;  /* 0x0000003aff3d723e */ /* 0x000fe400030006ff */
[----:B------:R-:W-:Y:S01]  /*c590*/  F2FP.F16.E4M3.UNPACK_B R59, R57.H1 ;  /* 0x00000039ff3b723e */ /* 0x000fe200030006ff */
[----:B------:R-:W-:Y:S01]  /*c5a0*/  HADD2.F32 R41, -RZ, R63.H0_H0 ;  /* 0x2000003fff297230 */ /* 0x000fe20000004100 */
[----:B------:R-:W-:Y:S01]  /*c5b0*/  SHF.R.U32.HI R65, RZ, 0x10, R65 ;  /* 0x00000010ff417819 */ /* 0x000fe20000011641 */
[----:B------:R-:W-:Y:S01]  /*c5c0*/  HADD2.F32 R56, -RZ, R61.H0_H0 ;  /* 0x2000003dff387230 */ /* 0x000fe20000004100 */
[----:B------:R-:W-:Y:S01]  /*c5d0*/  SHF.R.U32.HI R67, RZ, 0x10, R67 ;  /* 0x00000010ff437819 */ /* 0x000fe20000011643 */
[----:B------:R-:W-:Y:S01]  /*c5e0*/  HADD2.F32 R63, -RZ, R63.H1_H1 ;  /* 0x3000003fff3f7230 */ /* 0x000fe20000004100 */
[----:B------:R-:W-:Y:S01]  /*c5f0*/  LOP3.LUT R40, R55, 0xff0000, R40, 0xf8, !PT ;  /* 0x00ff000037287812 */ /* 0x000fe200078ef828 */
[----:B------:R-:W-:Y:S01]  /*c600*/  HADD2.F32 R55, -RZ, R59.H0_H0 ;  /* 0x2000003bff377230 */ /* 0x000fe20000004100 */
[----:B------:R-:W-:Y:S01]  /*c610*/  F2FP.F16.E4M3.UNPACK_B R60, R161.H1 ;  /* 0x000000a1ff3c723e */ /* 0x000fe200030006ff */
[----:B------:R-:W-:-:S02]  /*c620*/  IMAD.U32 R65, R65, 0x10000, RZ ;  /* 0x0001000041417824 */ /* 0x000fc400078e00ff */
[-C--:B------:R-:W-:Y:S01]  /*c630*/  FMUL.FTZ R66, R56, R41.reuse ;  /* 0x0000002938427220 */ /* 0x080fe20000410000 */
[----:B------:R-:W-:Y:S02]  /*c640*/  IMAD.U32 R67, R67, 0x10000, RZ ;  /* 0x0001000043437824 */ /* 0x000fe400078e00ff */
[C---:B------:R-:W-:Y:S01]  /*c650*/  FMUL.FTZ R77, R55.reuse, R41 ;  /* 0x00000029374d7220 */ /* 0x040fe20000410000 */
[--C-:B------:R-:W-:Y:S01]  /*c660*/  HADD2.F32 R62, -RZ, R60.reuse.H0_H0 ;  /* 0x2000003cff3e7230 */ /* 0x100fe20000004100 */
[----:B------:R-:W-:Y:S01]  /*c670*/  LOP3.LUT R44, R44, 0xff0000, R65, 0xf8, !PT ;  /* 0x00ff00002c2c7812 */ /* 0x000fe200078ef841 */
[----:B------:R-:W-:Y:S01]  /*c680*/  HADD2.F32 R65, -RZ, R60.H1_H1 ;  /* 0x3000003cff417230 */ /* 0x000fe20000004100 */
[----:B------:R-:W-:Y:S01]  /*c690*/  LOP3.LUT R41, R64, 0xff0000, R67, 0xf8, !PT ;  /* 0x00ff000040297812 */ /* 0x000fe200078ef843 */
[----:B------:R-:W-:Y:S02]  /*c6a0*/  HADD2.F32 R60, -RZ, R59.H1_H1 ;  /* 0x3000003bff3c7230 */ /* 0x000fe40000004100 */
[-C--:B------:R-:W-:Y:S01]  /*c6b0*/  FFMA.FTZ R55, R55, R62.reuse, -R66 ;  /* 0x0000003e37377223 */ /* 0x080fe20000010842 */
[----:B------:R-:W-:Y:S01]  /*c6c0*/  FFMA.FTZ R56, R56, R62, R77 ;  /* 0x0000003e38387223 */ /* 0x000fe2000001004d */
[----:B------:R-:W-:Y:S01]  /*c6d0*/  HADD2.F32 R64, -RZ, R61.H1_H1 ;  /* 0x3000003dff407230 */ /* 0x000fe20000004100 */
[----:B------:R-:W-:Y:S01]  /*c6e0*/  F2FP.F16.E4M3.UNPACK_B R159, R159 ;  /* 0x0000009fff9f723e */ /* 0x000fe200020006ff */
[----:B------:R-:W-:Y:S01]  /*c6f0*/  FMUL.FTZ R67, R60, R63 ;  /* 0x0000003f3c437220 */ /* 0x000fe20000410000 */
[----:B------:R-:W-:-:S02]  /*c700*/  F2FP.F16.E4M3.UNPACK_B R62, R58 ;  /* 0x0000003aff3e723e */ /* 0x000fc400020006ff */
[----:B------:R-:W-:Y:S01]  /*c710*/  F2FP.F16.E4M3.UNPACK_B R61, R57 ;  /* 0x00000039ff3d723e */ /* 0x000fe200020006ff */
[----:B------:R-:W-:Y:S01]  /*c720*/  FMUL.FTZ R57, R64, R63 ;  /* 0x0000003f40397220 */ /* 0x000fe20000410000 */
[----:B------:R-:W-:Y:S01]  /*c730*/  F2FP.F16.E4M3.UNPACK_B R161, R161 ;  /* 0x000000a1ffa1723e */ /* 0x000fe200020006ff */
[----:B------:R-:W-:Y:S02]  /*c740*/  HADD2.F32 R66, -RZ, R159.H0_H0 ;  /* 0x2000009fff427230 */ /* 0x000fe40000004100 */
[----:B------:R-:W-:Y:S02]  /*c750*/  HADD2.F32 R63, -RZ, R62.H0_H0 ;  /* 0x2000003eff3f7230 */ /* 0x000fe40000004100 */
[-C--:B------:R-:W-:Y:S01]  /*c760*/  FFMA.FTZ R58, R60, R65.reuse, -R57 ;  /* 0x000000413c3a7223 */ /* 0x080fe20000010839 */
[----:B------:R-:W-:Y:S02]  /*c770*/  HADD2.F32 R59, -RZ, R61.H0_H0 ;  /* 0x2000003dff3b7230 */ /* 0x000fe40000004100 */
[----:B------:R-:W-:Y:S01]  /*c780*/  FFMA.FTZ R57, R64, R65, R67 ;  /* 0x0000004140397223 */ /* 0x000fe20000010043 */
[----:B------:R-:W-:-:S02]  /*c790*/  HADD2.F32 R60, -RZ, R161.H0_H0 ;  /* 0x200000a1ff3c7230 */ /* 0x000fc40000004100 */
[-C--:B------:R-:W-:Y:S01]  /*c7a0*/  FMUL.FTZ R76, R63, R66.reuse ;  /* 0x000000423f4c7220 */ /* 0x080fe20000410000 */
[----:B------:R-:W-:Y:S02]  /*c7b0*/  HADD2.F32 R159, -RZ, R159.H1_H1 ;  /* 0x3000009fff9f7230 */ /* 0x000fe40000004100 */
[C---:B------:R-:W-:Y:S01]  /*c7c0*/  FMUL.FTZ R66, R59.reuse, R66 ;  /* 0x000000423b427220 */ /* 0x040fe20000410000 */
[----:B------:R-:W-:Y:S02]  /*c7d0*/  HADD2.F32 R64, -RZ, R62.H1_H1 ;  /* 0x3000003eff407230 */ /* 0x000fe40000004100 */
[----:B------:R-:W-:Y:S01]  /*c7e0*/  FFMA.FTZ R59, R59, R60, -R76 ;  /* 0x0000003c3b3b7223 */ /* 0x000fe2000001084c */
[----:B------:R-:W-:Y:S01]  /*c7f0*/  HADD2.F32 R61, -RZ, R61.H1_H1 ;  /* 0x3000003dff3d7230 */ /* 0x000fe20000004100 */
[----:B------:R-:W-:Y:S01]  /*c800*/  F2FP.F16.E4M3.UNPACK_B R76, R160.H1 ;  /* 0x000000a0ff4c723e */ /* 0x000fe200030006ff */
[----:B------:R-:W-:Y:S01]  /*c810*/  HADD2.F32 R161, -RZ, R161.H1_H1 ;  /* 0x300000a1ffa17230 */ /* 0x000fe20000004100 */
[----:B------:R-:W-:Y:S01]  /*c820*/  F2FP.F16.E4M3.UNPACK_B R65, R46.H1 ;  /* 0x0000002eff41723e */ /* 0x000fe200030006ff */
[----:B------:R-:W-:Y:S01]  /*c830*/  FFMA.FTZ R60, R63, R60, R66 ;  /* 0x0000003c3f3c7223 */ /* 0x000fe20000010042 */
[-C--:B------:R-:W-:Y:S01]  /*c840*/  FMUL.FTZ R62, R64, R159.reuse ;  /* 0x0000009f403e7220 */ /* 0x080fe20000410000 */
[----:B------:R-:W-:Y:S01]  /*c850*/  FMUL.FTZ R159, R61, R159 ;  /* 0x0000009f3d9f7220 */ /* 0x000fe20000410000 */
[----:B------:R-:W-:Y:S01]  /*c860*/  F2FP.F16.E4M3.UNPACK_B R67, R162.H1 ;  /* 0x000000a2ff43723e */ /* 0x000fe200030006ff */
[----:B------:R-:W-:Y:S01]  /*c870*/  HADD2.F32 R79, -RZ, R76.H0_H0 ;  /* 0x2000004cff4f7230 */ /* 0x000fe20000004100 */
[----:B------:R-:W-:Y:S01]  /*c880*/  F2FP.F16.E4M3.UNPACK_B R63, R54.H1 ;  /* 0x00000036ff3f723e */ /* 0x000fe200030006ff */
[----:B------:R-:W-:-:S02]  /*c890*/  HADD2.F32 R66, -RZ, R65.H0_H0 ;  /* 0x20000041ff427230 */ /* 0x000fc40000004100 */
[-C--:B------:R-:W-:Y:S01]  /*c8a0*/  FFMA.FTZ R62, R61, R161.reuse, -R62 ;  /* 0x000000a13d3e7223 */ /* 0x080fe2000001083e */
[----:B------:R-:W-:Y:S01]  /*c8b0*/  FFMA.FTZ R61, R64, R161, R159 ;  /* 0x000000a1403d7223 */ /* 0x000fe2000001009f */
[----:B------:R-:W-:Y:S01]  /*c8c0*/  HADD2.F32 R77, -RZ, R67.H0_H0 ;  /* 0x20000043ff4d7230 */ /* 0x000fe20000004100 */
[----:B------:R-:W-:Y:S01]  /*c8d0*/  F2FP.F16.E4M3.UNPACK_B R160, R160 ;  /* 0x000000a0ffa0723e */ /* 0x000fe200020006ff */
[----:B------:R-:W-:Y:S02]  /*c8e0*/  HADD2.F32 R64, -RZ, R63.H0_H0 ;  /* 0x2000003fff407230 */ /* 0x000fe40000004100 */
[-C--:B------:R-:W-:Y:S01]  /*c8f0*/  FMUL.FTZ R89, R66, R79.reuse ;  /* 0x0000004f42597220 */ /* 0x080fe20000410000 */
[----:B------:R-:W-:Y:S01]  /*c900*/  HADD2.F32 R76, -RZ, R76.H1_H1 ;  /* 0x3000004cff4c7230 */ /* 0x000fe20000004100 */
[----:B------:R-:W-:Y:S01]  /*c910*/  F2FP.F16.E4M3.UNPACK_B R54, R54 ;  /* 0x00000036ff36723e */ /* 0x000fe200020006ff */
[----:B------:R-:W-:Y:S02]  /*c920*/  HADD2.F32 R65, -RZ, R65.H1_H1 ;  /* 0x30000041ff417230 */ /* 0x000fe40000004100 */
[C---:B------:R-:W-:Y:S01]  /*c930*/  FMUL.FTZ R79, R64.reuse, R79 ;  /* 0x0000004f404f7220 */ /* 0x040fe20000410000 */
[----:B------:R-:W-:Y:S01]  /*c940*/  FFMA.FTZ R89, R64, R77, -R89 ;  /* 0x0000004d40597223 */ /* 0x000fe20000010859 */
[----:B------:R-:W-:Y:S01]  /*c950*/  HADD2.F32 R63, -RZ, R63.H1_H1 ;  /* 0x3000003fff3f7230 */ /* 0x000fe20000004100 */
[----:B------:R-:W-:Y:S01]  /*c960*/  F2FP.F16.E4M3.UNPACK_B R162, R162 ;  /* 0x000000a2ffa2723e */ /* 0x000fe200020006ff */
[----:B------:R-:W-:-:S02]  /*c970*/  HADD2.F32 R64, -RZ, R67.H1_H1 ;  /* 0x30000043ff407230 */ /* 0x000fc40000004100 */
[-C--:B------:R-:W-:Y:S01]  /*c980*/  FMUL.FTZ R78, R65, R76.reuse ;  /* 0x0000004c414e7220 */ /* 0x080fe20000410000 */
[--C-:B------:R-:W-:Y:S02]  /*c990*/  HADD2.F32 R67, -RZ, R160.reuse.H0_H0 ;  /* 0x200000a0ff437230 */ /* 0x100fe40000004100 */
[C---:B------:R-:W-:Y:S01]  /*c9a0*/  FMUL.FTZ R76, R63.reuse, R76 ;  /* 0x0000004c3f4c7220 */ /* 0x040fe20000410000 */
[----:B------:R-:W-:Y:S02]  /*c9b0*/  HADD2.F32 R160, -RZ, R160.H1_H1 ;  /* 0x300000a0ffa07230 */ /* 0x000fe40000004100 */
[----:B------:R-:W-:Y:S01]  /*c9c0*/  FFMA.FTZ R78, R63, R64, -R78 ;  /* 0x000000403f4e7223 */ /* 0x000fe2000001084e */
[----:B------:R-:W-:Y:S01]  /*c9d0*/  F2FP.F16.E4M3.UNPACK_B R63, R46 ;  /* 0x0000002eff3f723e */ /* 0x000fe200020006ff */
[----:B------:R-:W-:Y:S01]  /*c9e0*/  FFMA.FTZ R91, R65, R64, R76 ;  /* 0x00000040415b7223 */ /* 0x000fe2000001004c */
[--C-:B------:R-:W-:Y:S02]  /*c9f0*/  HADD2.F32 R46, -RZ, R54.reuse.H0_H0 ;  /* 0x20000036ff2e7230 */ /* 0x100fe40000004100 */
[----:B------:R-:W-:Y:S01]  /*ca00*/  FFMA.FTZ R66, R66, R77, R79 ;  /* 0x0000004d42427223 */ /* 0x000fe2000001004f */
[----:B------:R-:W-:Y:S01]  /*ca10*/  HADD2.F32 R54, -RZ, R54.H1_H1 ;  /* 0x30000036ff367230 */ /* 0x000fe20000004100 */
[----:B------:R-:W-:Y:S01]  /*ca20*/  F2FP.SATFINITE.E4M3.F32.PACK_AB_MERGE_C R55, R58, R55, RZ ;  /* 0x000000373a37723e */ /* 0x000fe200048070ff */
[--C-:B------:R-:W-:Y:S01]  /*ca30*/  HADD2.F32 R64, -RZ, R63.reuse.H0_H0 ;  /* 0x2000003fff407230 */ /* 0x100fe20000004100 */
[----:B------:R-:W-:Y:S01]  /*ca40*/  F2FP.SATFINITE.E4M3.F32.PACK_AB_MERGE_C R57, R57, R56, RZ ;  /* 0x000000383939723e */ /* 0x000fe200048070ff */
[----:B------:R-:W-:Y:S01]  /*ca50*/  HADD2.F32 R63, -RZ, R63.H1_H1 ;  /* 0x3000003fff3f7230 */ /* 0x000fe20000004100 */
[----:B------:R-:W-:Y:S01]  /*ca60*/  F2FP.F16.E4M3.UNPACK_B R58, R52 ;  /* 0x00000034ff3a723e */ /* 0x000fe200020006ff */
[----:B------:R-:W-:-:S02]  /*ca70*/  HADD2.F32 R65, -RZ, R162.H0_H0 ;  /* 0x200000a2ff417230 */ /* 0x000fc40000004100 */
[-C--:B------:R-:W-:Y:S01]  /*ca80*/  FMUL.FTZ R77, R64, R67.reuse ;  /* 0x00000043404d7220 */ /* 0x080fe20000410000 */
[----:B------:R-:W-:Y:S02]  /*ca90*/  HADD2.F32 R162, -RZ, R162.H1_H1 ;  /* 0x300000a2ffa27230 */ /* 0x000fe40000004100 */
[----:B------:R-:W-:Y:S01]  /*caa0*/  FMUL.FTZ R67, R46, R67 ;  /* 0x000000432e437220 */ /* 0x000fe20000410000 */
[CC--:B------:R-:W-:Y:S01]  /*cab0*/  FMUL.FTZ R79, R63.reuse, R160.reuse ;  /* 0x000000a03f4f7220 */ /* 0x0c0fe20000410000 */
[----:B------:R-:W-:Y:S01]  /*cac0*/  FMUL.FTZ R160, R54, R160 ;  /* 0x000000a036a07220 */ /* 0x000fe20000410000 */
[-C--:B------:R-:W-:Y:S01]  /*cad0*/  FFMA.FTZ R77, R46, R65.reuse, -R77 ;  /* 0x000000412e4d7223 */ /* 0x080fe2000001084d */
[----:B------:R-:W-:Y:S01]  /*cae0*/  FFMA.FTZ R46, R64, R65, R67 ;  /* 0x00000041402e7223 */ /* 0x000fe20000010043 */
[----:B------:R-:W-:Y:S01]  /*caf0*/  F2FP.F16.E4M3.UNPACK_B R64, R44 ;  /* 0x0000002cff40723e */ /* 0x000fe200020006ff */
[-C--:B------:R-:W-:Y:S01]  /*cb00*/  FFMA.FTZ R65, R63, R162.reuse, R160 ;  /* 0x000000a23f417223 */ /* 0x080fe200000100a0 */
[----:B------:R-:W-:Y:S01]  /*cb10*/  F2FP.F16.E4M3.UNPACK_B R63, R45 ;  /* 0x0000002dff3f723e */ /* 0x000fe200020006ff */
[----:B------:R-:W-:Y:S01]  /*cb20*/  FFMA.FTZ R54, R54, R162, -R79 ;  /* 0x000000a236367223 */ /* 0x000fe2000001084f */
[----:B------:R-:W-:-:S02]  /*cb30*/  F2FP.SATFINITE.E4M3.F32.PACK_AB_MERGE_C R56, R62, R59, R55 ;  /* 0x0000003b3e38723e */ /* 0x000fc40004807037 */
[----:B------:R-:W-:Y:S01]  /*cb40*/  F2FP.SATFINITE.E4M3.F32.PACK_AB_MERGE_C R55, R61, R60, R57 ;  /* 0x0000003c3d37723e */ /* 0x000fe20004807039 */
[--C-:B------:R-:W-:Y:S01]  /*cb50*/  HADD2.F32 R59, -RZ, R63.reuse.H0_H0 ;  /* 0x2000003fff3b7230 */ /* 0x100fe20000004100 */
[----:B------:R-:W-:Y:S01]  /*cb60*/  F2FP.SATFINITE.E4M3.F32.PACK_AB_MERGE_C R66, R91, R66, RZ ;  /* 0x000000425b42723e */ /* 0x000fe200048070ff */
[----:B------:R-:W-:Y:S01]  /*cb70*/  HADD2.F32 R60, -RZ, R64.H0_H0 ;  /* 0x20000040ff3c7230 */ /* 0x000fe20000004100 */
[----:B------:R-:W-:Y:S01]  /*cb80*/  F2FP.F16.E4M3.UNPACK_B R61, R42 ;  /* 0x0000002aff3d723e */ /* 0x000fe200020006ff */
[----:B------:R-:W-:Y:S01]  /*cb90*/  HADD2.F32 R57, -RZ, R58.H0_H0 ;  /* 0x2000003aff397230 */ /* 0x000fe20000004100 */
[----:B------:R-:W-:Y:S01]  /*cba0*/  F2FP.SATFINITE.E4M3.F32.PACK_AB_MERGE_C R46, R65, R46, R66 ;  /* 0x0000002e412e723e */ /* 0x000fe20004807042 */
[----:B------:R-:W-:Y:S02]  /*cbb0*/  HADD2.F32 R63, -RZ, R63.H1_H1 ;  /* 0x3000003fff3f7230 */ /* 0x000fe40000004100 */
[----:B------:R-:W-:Y:S01]  /*cbc0*/  FMUL.FTZ R66, R59, R60 ;  /* 0x0000003c3b427220 */ /* 0x000fe20000410000 */
[----:B------:R-:W-:-:S02]  /*cbd0*/  HADD2.F32 R62, -RZ, R61.H0_H0 ;  /* 0x2000003dff3e7230 */ /* 0x000fc40000004100 */
[C---:B------:R-:W-:Y:S01]  /*cbe0*/  FMUL.FTZ R76, R57.reuse, R60 ;  /* 0x0000003c394c7220 */ /* 0x040fe20000410000 */
[----:B------:R-:W-:Y:S01]  /*cbf0*/  HADD2.F32 R64, -RZ, R64.H1_H1 ;  /* 0x30000040ff407230 */ /* 0x000fe20000004100 */
[----:B------:R-:W-:Y:S01]  /*cc00*/  F2FP.F16.E4M3.UNPACK_B R42, R42.H1 ;  /* 0x0000002aff2a723e */ /* 0x000fe200030006ff */
[----:B------:R-:W-:Y:S02]  /*cc10*/  HADD2.F32 R60, -RZ, R58.H1_H1 ;  /* 0x3000003aff3c7230 */ /* 0x000fe40000004100 */
[-C--:B------:R-:W-:Y:S01]  /*cc20*/  FFMA.FTZ R57, R57, R62.reuse, -R66 ;  /* 0x0000003e39397223 */ /* 0x080fe20000010842 */
[----:B------:R-:W-:Y:S01]  /*cc30*/  FFMA.FTZ R58, R59, R62, R76 ;  /* 0x0000003e3b3a7223 */ /* 0x000fe2000001004c */
[----:B------:R-:W-:Y:S02]  /*cc40*/  HADD2.F32 R62, -RZ, R61.H1_H1 ;  /* 0x3000003dff3e7230 */ /* 0x000fe40000004100 */
[-C--:B------:R-:W-:Y:S01]  /*cc50*/  FMUL.FTZ R65, R63, R64.reuse ;  /* 0x000000403f417220 */ /* 0x080fe20000410000 */
[----:B------:R-:W-:Y:S01]  /*cc60*/  FMUL.FTZ R66, R60, R64 ;  /* 0x000000403c427220 */ /* 0x000fe20000410000 */
[----:B------:R-:W-:-:S02]  /*cc70*/  F2FP.F16.E4M3.UNPACK_B R61, R45.H1 ;  /* 0x0000002dff3d723e */ /* 0x000fc400030006ff */
[----:B------:R-:W-:Y:S01]  /*cc80*/  F2FP.F16.E4M3.UNPACK_B R64, R44.H1 ;  /* 0x0000002cff40723e */ /* 0x000fe200030006ff */
[----:B------:R-:W-:Y:S01]  /*cc90*/  FFMA.FTZ R45, R63, R62, R66 ;  /* 0x0000003e3f2d7223 */ /* 0x000fe20000010042 */
[----:B------:R-:W-:Y:S01]  /*cca0*/  F2FP.F16.E4M3.UNPACK_B R59, R52.H1 ;  /* 0x00000034ff3b723e */ /* 0x000fe200030006ff */
[----:B------:R-:W-:Y:S01]  /*ccb0*/  FFMA.FTZ R52, R60, R62, -R65 ;  /* 0x0000003e3c347223 */ /* 0x000fe20000010841 */
[----:B------:R-:W-:Y:S01]  /*ccc0*/  HADD2.F32 R60, -RZ, R61.H0_H0 ;  /* 0x2000003dff3c7230 */ /* 0x000fe20000004100 */
[----:B------:R-:W-:Y:S01]  /*ccd0*/  F2FP.SATFINITE.E4M3.F32.PACK_AB_MERGE_C R78, R78, R89, RZ ;  /* 0x000000594e4e723e */ /* 0x000fe200048070ff */
[----:B------:R-:W-:Y:S01]  /*cce0*/  HADD2.F32 R65, -RZ, R64.H0_H0 ;  /* 0x20000040ff417230 */ /* 0x000fe20000004100 */
[----:B------:R-:W-:Y:S01]  /*ccf0*/  F2FP.F16.E4M3.UNPACK_B R76, R41.H1 ;  /* 0x00000029ff4c723e */ /* 0x000fe200030006ff */
[----:B------:R-:W-:Y:S01]  /*cd00*/  HADD2.F32 R44, -RZ, R59.H0_H0 ;  /* 0x2000003bff2c7230 */ /* 0x000fe20000004100 */
[----:B------:R-:W-:Y:S01]  /*cd10*/  F2FP.SATFINITE.E4M3.F32.PACK_AB_MERGE_C R54, R54, R77, R78 ;  /* 0x0000004d3636723e */ /* 0x000fe2000480704e */
[----:B------:R-:W-:-:S02]  /*cd20*/  HADD2.F32 R63, -RZ, R42.H0_H0 ;  /* 0x2000002aff3f7230 */ /* 0x000fc40000004100 */
[-C--:B------:R-:W-:Y:S01]  /*cd30*/  FMUL.FTZ R67, R60, R65.reuse ;  /* 0x000000413c437220 */ /* 0x080fe20000410000 */
[----:B------:R-:W-:Y:S02]  /*cd40*/  HADD2.F32 R59, -RZ, R59.H1_H1 ;  /* 0x3000003bff3b7230 */ /* 0x000fe40000004100 */
[C---:B------:R-:W-:Y:S01]  /*cd50*/  FMUL.FTZ R65, R44.reuse, R65 ;  /* 0x000000412c417220 */ /* 0x040fe20000410000 */
[----:B------:R-:W-:Y:S02]  /*cd60*/  HADD2.F32 R62, -RZ, R64.H1_H1 ;  /* 0x30000040ff3e7230 */ /* 0x000fe40000004100 */
[----:B------:R-:W-:Y:S02]  /*cd70*/  HADD2.F32 R64, -RZ, R42.H1_H1 ;  /* 0x3000002aff407230 */ /* 0x000fe40000004100 */
[-C--:B------:R-:W-:Y:S01]  /*cd80*/  FFMA.FTZ R42, R44, R63.reuse, -R67 ;  /* 0x0000003f2c2a7223 */ /* 0x080fe20000010843 */
[----:B------:R-:W-:Y:S02]  /*cd90*/  HADD2.F32 R61, -RZ, R61.H1_H1 ;  /* 0x3000003dff3d7230 */ /* 0x000fe40000004100 */
[----:B------:R-:W-:Y:S01]  /*cda0*/  FFMA.FTZ R44, R60, R63, R65 ;  /* 0x0000003f3c2c7223 */ /* 0x000fe20000010041 */
[----:B------:R-:W-:Y:S01]  /*cdb0*/  FMUL.FTZ R60, R59, R62 ;  /* 0x0000003e3b3c7220 */ /* 0x000fe20000410000 */
[----:B------:R-:W-:Y:S01]  /*cdc0*/  F2FP.F16.E4M3.UNPACK_B R67, R41 ;  /* 0x00000029ff43723e */ /* 0x000fe200020006ff */
[----:B------:R-:W-:-:S02]  /*cdd0*/  HADD2.F32 R77, -RZ, R76.H0_H0 ;  /* 0x2000004cff4d7230 */ /* 0x000fc40000004100 */
[C---:B------:R-:W-:Y:S01]  /*cde0*/  FMUL.FTZ R66, R61.reuse, R62 ;  /* 0x0000003e3d427220 */ /* 0x040fe20000410000 */
[-C--:B------:R-:W-:Y:S01]  /*cdf0*/  FFMA.FTZ R89, R61, R64.reuse, R60 ;  /* 0x000000403d597223 */ /* 0x080fe2000001003c */
[----:B------:R-:W-:Y:S01]  /*ce00*/  F2FP.F16.E4M3.UNPACK_B R61, R47.H1 ;  /* 0x0000002fff3d723e */ /* 0x000fe200030006ff */
[----:B------:R-:W-:Y:S02]  /*ce10*/  HADD2.F32 R76, -RZ, R76.H1_H1 ;  /* 0x3000004cff4c7230 */ /* 0x000fe40000004100 */
[----:B------:R-:W-:Y:S01]  /*ce20*/  FFMA.FTZ R79, R59, R64, -R66 ;  /* 0x000000403b4f7223 */ /* 0x000fe20000010842 */
[-C--:B------:R-:W-:Y:S01]  /*ce30*/  F2FP.F16.E4M3.UNPACK_B R59, R43.reuse ;  /* 0x0000002bff3b723e */ /* 0x080fe200020006ff */
[--C-:B------:R-:W-:Y:S01]  /*ce40*/  HADD2.F32 R78, -RZ, R67.reuse.H0_H0 ;  /* 0x20000043ff4e7230 */ /* 0x100fe20000004100 */
[----:B------:R-:W-:Y:S01]  /*ce50*/  F2FP.F16.E4M3.UNPACK_B R43, R43.H1 ;  /* 0x0000002bff2b723e */ /* 0x000fe200030006ff */
[----:B------:R-:W-:Y:S01]  /*ce60*/  HADD2.F32 R67, -RZ, R67.H1_H1 ;  /* 0x30000043ff437230 */ /* 0x000fe20000004100 */
[----:B------:R-:W-:-:S02]  /*ce70*/  F2FP.F16.E4M3.UNPACK_B R41, R40 ;  /* 0x00000028ff29723e */ /* 0x000fc400020006ff */
[----:B------:R-:W-:Y:S01]  /*ce80*/  F2FP.F16.E4M3.UNPACK_B R64, R40.H1 ;  /* 0x00000028ff40723e */ /* 0x000fe200030006ff */
[----:B------:R-:W-:Y:S01]  /*ce90*/  HADD2.F32 R40, -RZ, R61.H0_H0 ;  /* 0x2000003dff287230 */ /* 0x000fe20000004100 */
[----:B------:R-:W-:Y:S01]  /*cea0*/  F2FP.F16.E4M3.UNPACK_B R62, R47 ;  /* 0x0000002fff3e723e */ /* 0x000fe200020006ff */
[----:B------:R-:W-:Y:S01]  /*ceb0*/  HADD2.F32 R60, -RZ, R43.H0_H0 ;  /* 0x2000002bff3c7230 */ /* 0x000fe20000004100 */
[----:B------:R-:W-:Y:S01]  /*cec0*/  F2FP.SATFINITE.E4M3.F32.PACK_AB_MERGE_C R42, R79, R42, RZ ;  /* 0x0000002a4f2a723e */ /* 0x000fe200048070ff */
[----:B------:R-:W-:Y:S02]  /*ced0*/  HADD2.F32 R65, -RZ, R64.H0_H0 ;  /* 0x20000040ff417230 */ /* 0x000fe40000004100 */
[-C--:B------:R-:W-:Y:S01]  /*cee0*/  FMUL.FTZ R91, R40, R77.reuse ;  /* 0x0000004d285b7220 */ /* 0x080fe20000410000 */
[----:B------:R-:W-:Y:S02]  /*cef0*/  HADD2.F32 R61, -RZ, R61.H1_H1 ;  /* 0x3000003dff3d7230 */ /* 0x000fe40000004100 */
[----:B------:R-:W-:Y:S01]  /*cf00*/  FMUL.FTZ R77, R60, R77 ;  /* 0x0000004d3c4d7220 */ /* 0x000fe20000410000 */
[----:B------:R-:W-:-:S02]  /*cf10*/  HADD2.F32 R43, -RZ, R43.H1_H1 ;  /* 0x3000002bff2b7230 */ /* 0x000fc40000004100 */
[-C--:B------:R-:W-:Y:S01]  /*cf20*/  FFMA.FTZ R91, R60, R65.reuse, -R91 ;  /* 0x000000413c5b7223 */ /* 0x080fe2000001085b */
[--C-:B------:R-:W-:Y:S02]  /*cf30*/  HADD2.F32 R63, -RZ, R62.reuse.H0_H0 ;  /* 0x2000003eff3f7230 */ /* 0x100fe40000004100 */
[-C--:B------:R-:W-:Y:S01]  /*cf40*/  FMUL.FTZ R60, R61, R76.reuse ;  /* 0x0000004c3d3c7220 */ /* 0x080fe20000410000 */
[--C-:B------:R-:W-:Y:S02]  /*cf50*/  HADD2.F32 R47, -RZ, R59.reuse.H0_H0 ;  /* 0x2000003bff2f7230 */ /* 0x100fe40000004100 */
[----:B------:R-:W-:Y:S01]  /*cf60*/  FMUL.FTZ R76, R43, R76 ;  /* 0x0000004c2b4c7220 */ /* 0x000fe20000410000 */
[----:B------:R-:W-:Y:S02]  /*cf70*/  HADD2.F32 R62, -RZ, R62.H1_H1 ;  /* 0x3000003eff3e7230 */ /* 0x000fe40000004100 */
[----:B------:R-:W-:Y:S01]  /*cf80*/  FFMA.FTZ R77, R40, R65, R77 ;  /* 0x00000041284d7223 */ /* 0x000fe2000001004d */
[----:B------:R-:W-:-:S02]  /*cf90*/  HADD2.F32 R59, -RZ, R59.H1_H1 ;  /* 0x3000003bff3b7230 */ /* 0x000fc40000004100 */
[-C--:B------:R-:W-:Y:S01]  /*cfa0*/  FMUL.FTZ R88, R63, R78.reuse ;  /* 0x0000004e3f587220 */ /* 0x080fe20000410000 */
[----:B------:R-:W-:Y:S02]  /*cfb0*/  HADD2.F32 R64, -RZ, R64.H1_H1 ;  /* 0x30000040ff407230 */ /* 0x000fe40000004100 */
[CC--:B------:R-:W-:Y:S01]  /*cfc0*/  FMUL.FTZ R40, R62.reuse, R67.reuse ;  /* 0x000000433e287220 */ /* 0x0c0fe20000410000 */
[--C-:B------:R-:W-:Y:S02]  /*cfd0*/  HADD2.F32 R66, -RZ, R41.reuse.H0_H0 ;  /* 0x20000029ff427230 */ /* 0x100fe40000004100 */
[----:B------:R-:W-:Y:S01]  /*cfe0*/  FMUL.FTZ R78, R47, R78 ;  /* 0x0000004e2f4e7220 */ /* 0x000fe20000410000 */
[----:B------:R-:W-:Y:S02]  /*cff0*/  HADD2.F32 R41, -RZ, R41.H1_H1 ;  /* 0x30000029ff297230 */ /* 0x000fe40000004100 */
[----:B------:R-:W-:Y:S01]  /*d000*/  FMUL.FTZ R67, R59, R67 ;  /* 0x000000433b437220 */ /* 0x000fe20000410000 */
[-C--:B------:R-:W-:Y:S01]  /*d010*/  FFMA.FTZ R60, R43, R64.reuse, -R60 ;  /* 0x000000402b3c7223 */ /* 0x080fe2000001083c */
[----:B------:R-:W-:Y:S01]  /*d020*/  FFMA.FTZ R76, R61, R64, R76 ;  /* 0x000000403d4c7223 */ /* 0x000fe2000001004c */
[-C--:B------:R-:W-:Y:S01]  /*d030*/  FFMA.FTZ R88, R47, R66.reuse, -R88 ;  /* 0x000000422f587223 */ /* 0x080fe20000010858 */
[----:B------:R-:W-:Y:S01]  /*d040*/  FFMA.FTZ R78, R63, R66, R78 ;  /* 0x000000423f4e7223 */ /* 0x000fe2000001004e */
[-C--:B------:R-:W-:Y:S01]  /*d050*/  FFMA.FTZ R59, R59, R41.reuse, -R40 ;  /* 0x000000293b3b7223 */ /* 0x080fe20000010828 */
[----:B------:R-:W-:Y:S01]  /*d060*/  FFMA.FTZ R67, R62, R41, R67 ;  /* 0x000000293e437223 */ /* 0x000fe20000010043 */
[----:B------:R-:W-:-:S02]  /*d070*/  F2FP.SATFINITE.E4M3.F32.PACK_AB_MERGE_C R44, R89, R44, RZ ;  /* 0x0000002c592c723e */ /* 0x000fc400048070ff */
[----:B------:R-:W-:Y:S02]  /*d080*/  F2FP.SATFINITE.E4M3.F32.PACK_AB_MERGE_C R60, R60, R91, RZ ;  /* 0x0000005b3c3c723e */ /* 0x000fe400048070ff */
[----:B------:R-:W-:Y:S02]  /*d090*/  F2FP.SATFINITE.E4M3.F32.PACK_AB_MERGE_C R76, R76, R77, RZ ;  /* 0x0000004d4c4c723e */ /* 0x000fe400048070ff */
[----:B------:R-:W-:Y:S01]  /*d0a0*/  F2FP.SATFINITE.E4M3.F32.PACK_AB_MERGE_C R41, R52, R57, R42 ;  /* 0x000000393429723e */ /* 0x000fe2000480702a */
[----:B------:R-:W-:Y:S01]  /*d0b0*/  IMAD.MOV.U32 R42, RZ, RZ, R54 ;  /* 0x000000ffff2a7224 */ /* 0x000fe200078e0036 */
[----:B------:R-:W-:Y:S01]  /*d0c0*/  F2FP.SATFINITE.E4M3.F32.PACK_AB_MERGE_C R45, R45, R58, R44 ;  /* 0x0000003a2d2d723e */ /* 0x000fe2000480702c */
[----:B------:R-:W-:Y:S01]  /*d0d0*/  IMAD.MOV.U32 R44, RZ, RZ, R55 ;  /* 0x000000ffff2c7224 */ /* 0x000fe200078e0037 */
[----:B------:R-:W-:Y:S02]  /*d0e0*/  F2FP.SATFINITE.E4M3.F32.PACK_AB_MERGE_C R43, R59, R88, R60 ;  /* 0x000000583b2b723e */ /* 0x000fe4000480703c */
[----:B------:R-:W-:-:S02]  /*d0f0*/  F2FP.SATFINITE.E4M3.F32.PACK_AB_MERGE_C R47, R67, R78, R76 ;  /* 0x0000004e432f723e */ /* 0x000fc4000480704c */
[----:B------:R-:W-:-:S07]  /*d100*/  MOV R40, R56 ;  /* 0x0000003800287202 */ /* 0x000fce0000000f00 */
.L_x_558:
[----:B------:R-:W-:Y:S05]  /*d110*/  BSYNC B2 ;  /* 0x0000000000027941 */ /* 0x000fea0003800000 */
.L_x_557:
[----:B0-----:R0:W-:Y:S04]  /*d120*/  STG.E.128 desc[UR54][R48.64], R40 ;  /* 0x0000002830007986 */ /* 0x0011e8000c101d36 */
[----:B-1----:R0:W-:Y:S02]  /*d130*/  @!P2 STG.E.128 desc[UR54][R50.64], R44 ;  /* 0x0000002c3200a986 */ /* 0x0021e4000c101d36 */
.L_x_556:
[----:B------:R-:W-:Y:S05]  /*d140*/  BSYNC B1 ;  /* 0x0000000000017941 */ /* 0x000fea0003800000 */
.L_x_555:
        /* <DEDUP_REMOVED lines=15> */
[----:B------:R-:W-:-:S04]  /*d240*/  IADD3 R48, P4, R49, R122, RZ ;  /* 0x0000007a31307210 */ /* 0x000fc80007f9e0ff */
[----:B------:R-:W-:Y:S02]  /*d250*/  IADD3.X R49, R42, R123, RZ, P4, !PT ;  /* 0x0000007b2a317210 */ /* 0x000fe400027fe4ff */
[----:B------:R-:W-:-:S05]  /*d260*/  @!P2 IADD3 R50, P4, R51, R122, RZ ;  /* 0x0000007a3332a210 */ /* 0x000fca0007f9e0ff */
[----:B------:R-:W-:Y:S01]  /*d270*/  @!P2 IMAD.X R51, R40, 0x1, R123, P4 ;  /* 0x000000012833a824 */ /* 0x000fe200020e067b */
[----:B------:R-:W-:Y:S02]  /*d280*/  SHF.R.S32.HI R40, RZ, 0x1f, R41 ;  /* 0x0000001fff287819 */ /* 0x000fe40000011429 */
[----:B------:R-:W-:Y:S02]  /*d290*/  ISETP.GE.AND P4, PT, R0, R131, PT ;  /* 0x000000830000720c */ /* 0x000fe40003f86270 */
        /* <DEDUP_REMOVED lines=13> */
[----:B------:R-:W-:Y:S01]  /*d370*/  SHF.R.U32.HI R54, RZ, 0x8, R81 ;  /* 0x00000008ff367819 */ /* 0x000fe20000011651 */
[----:B0-----:R-:W-:Y:S01]  /*d380*/  IMAD.MOV.U32 R57, RZ, RZ, R40 ;  /* 0x000000ffff397224 */ /* 0x001fe200078e0028 */
[----:B------:R-:W-:Y:S01]  /*d390*/  LOP3.LUT R55, R81, 0xff0000ff, RZ, 0xc0, !PT ;  /* 0xff0000ff51377812 */ /* 0x000fe200078ec0ff */
[----:B-1----:R-:W-:Y:S01]  /*d3a0*/  IMAD.MOV.U32 R59, RZ, RZ, R44 ;  /* 0x000000ffff3b7224 */ /* 0x002fe200078e002c */
[----:B------:R-:W-:Y:S01]  /*d3b0*/  SHF.R.U32.HI R65, RZ, 0x8, R83 ;  /* 0x00000008ff417819 */ /* 0x000fe20000011653 */
[----:B------:R-:W-:Y:S01]  /*d3c0*/  IMAD.MOV.U32 R52, RZ, RZ, R41 ;  /* 0x000000ffff347224 */ /* 0x000fe200078e0029 */
[----:B------:R-:W-:Y:S01]  /*d3d0*/  SHF.L.U32 R40, R54, 0x8, RZ ;  /* 0x0000000836287819 */ /* 0x000fe200000006ff */
[----:B------:R-:W-:Y:S01]  /*d3e0*/  IMAD.MOV.U32 R54, RZ, RZ, R42 ;  /* 0x000000ffff367224 */ /* 0x000fe200078e002a */
[----:B------:R-:W-:Y:S02]  /*d3f0*/  SHF.R.U32.HI R58, RZ, 0x8, R71 ;  /* 0x00000008ff3a7819 */ /* 0x000fe40000011647 */
[----:B------:R-:W-:Y:S01]  /*d400*/  LOP3.LUT R55, R55, 0xff00, R40, 0xf8, !PT ;  /* 0x0000ff0037377812 */ /* 0x000fe200078ef828 */
[----:B------:R-:W-:Y:S01]  /*d410*/  IMAD.SHL.U32 R40, R65, 0x100, RZ ;  /* 0x0000010041287824 */ /* 0x000fe200078e00ff */
[----:B------:R-:W-:-:S02]  /*d420*/  SHF.R.U32.HI R67, RZ, 0x10, R81 ;  /* 0x00000010ff437819 */ /* 0x000fc40000011651 */
[----:B------:R-:W-:Y:S02]  /*d430*/  SHF.R.U32.HI R66, RZ, 0x10, R83 ;  /* 0x00000010ff427819 */ /* 0x000fe40000011653 */
[----:B------:R-:W-:Y:S01]  /*d440*/  LOP3.LUT R61, R83, 0xff0000ff, RZ, 0xc0, !PT ;  /* 0xff0000ff533d7812 */ /* 0x000fe200078ec0ff */
[----:B------:R-:W-:Y:S01]  /*d450*/  IMAD.U32 R42, R67, 0x10000, RZ ;  /* 0x00010000432a7824 */ /* 0x000fe200078e00ff */
[----:B------:R-:W-:Y:S02]  /*d460*/  SHF.R.U32.HI R60, RZ, 0x8, R69 ;  /* 0x00000008ff3c7819 */ /* 0x000fe40000011645 */
[----:B------:R-:W-:Y:S02]  /*d470*/  LOP3.LUT R63, R71, 0xff0000ff, RZ, 0xc0, !PT ;  /* 0xff0000ff473f7812 */ /* 0x000fe400078ec0ff */
[----:B------:R-:W-:Y:S01]  /*d480*/  SHF.L.U32 R44, R58, 0x8, RZ ;  /* 0x000000083a2c7819 */ /* 0x000fe200000006ff */
[----:B------:R-:W-:Y:S01]  /*d490*/  IMAD.SHL.U32 R41, R60, 0x100, RZ ;  /* 0x000001003c297824 */ /* 0x000fe200078e00ff */
[----:B------:R-:W-:Y:S01]  /*d4a0*/  LOP3.LUT R61, R61, 0xff00, R40, 0xf8, !PT ;  /* 0x0000ff003d3d7812 */ /* 0x000fe200078ef828 */
[----:B------:R-:W-:Y:S01]  /*d4b0*/  IMAD.U32 R40, R66, 0x10000, RZ ;  /* 0x0001000042287824 */ /* 0x000fe200078e00ff */
[----:B------:R-:W-:-:S02]  /*d4c0*/  LOP3.LUT R67, R63, 0xff00, R44, 0xf8, !PT ;  /* 0x0000ff003f437812 */ /* 0x000fc400078ef82c */
[----:B------:R-:W-:Y:S02]  /*d4d0*/  LOP3.LUT R56, R69, 0xff0000ff, RZ, 0xc0, !PT ;  /* 0xff0000ff45387812 */ /* 0x000fe400078ec0ff */
[----:B------:R-:W-:Y:S02]  /*d4e0*/  F2FP.F16.E4M3.UNPACK_B R63, R151.H1 ;  /* 0x00000097ff3f723e */ /* 0x000fe400030006ff */
[----:B------:R-:W-:Y:S02]  /*d4f0*/  F2FP.F16.E4M3.UNPACK_B R60, R59.H1 ;  /* 0x0000003bff3c723e */ /* 0x000fe400030006ff */
[----:B------:R-:W-:Y:S02]  /*d500*/  F2FP.F16.E4M3.UNPACK_B R58, R57.H1 ;  /* 0x00000039ff3a723e */ /* 0x000fe400030006ff */
[----:B------:R-:W-:Y:S02]  /*d510*/  SHF.R.U32.HI R62, RZ, 0x10, R69 ;  /* 0x00000010ff3e7819 */ /* 0x000fe40000011645 */
[----:B------:R-:W-:-:S02]  /*d520*/  LOP3.LUT R40, R61, 0xff0000, R40, 0xf8, !PT ;  /* 0x00ff00003d287812 */ /* 0x000fc400078ef828 */
[----:B------:R-:W-:Y:S01]  /*d530*/  LOP3.LUT R65, R56, 0xff00, R41, 0xf8, !PT ;  /* 0x0000ff0038417812 */ /* 0x000fe200078ef829 */
[----:B------:R-:W-:Y:S01]  /*d540*/  HADD2.F32 R41, -RZ, R63.H0_H0 ;  /* 0x2000003fff297230 */ /* 0x000fe20000004100 */
[----:B------:R-:W-:Y:S01]  /*d550*/  LOP3.LUT R42, R55, 0xff0000, R42, 0xf8, !PT ;  /* 0x00ff0000372a7812 */ /* 0x000fe200078ef82a */
[----:B------:R-:W-:Y:S01]  /*d560*/  HADD2.F32 R56, -RZ, R60.H0_H0 ;  /* 0x2000003cff387230 */ /* 0x000fe20000004100 */
[----:B------:R-:W-:Y:S01]  /*d570*/  F2FP.F16.E4M3.UNPACK_B R61, R153.H1 ;  /* 0x00000099ff3d723e */ /* 0x000fe200030006ff */
[----:B------:R-:W-:Y:S01]  /*d580*/  HADD2.F32 R55, -RZ, R58.H0_H0 ;  /* 0x2000003aff377230 */ /* 0x000fe20000004100 */
[----:B------:R-:W-:Y:S01]  /*d590*/  SHF.R.U32.HI R64, RZ, 0x10, R71 ;  /* 0x00000010ff407819 */ /* 0x000fe20000011647 */
[----:B------:R-:W-:Y:S02]  /*d5a0*/  IMAD.U32 R44, R62, 0x10000, RZ ;  /* 0x000100003e2c7824 */ /* 0x000fe400078e00ff */
[----:B------:R-:W-:Y:S01]  /*d5b0*/  FMUL.FTZ R66, R56, R41 ;  /* 0x0000002938427220 */ /* 0x000fe20000410000 */
[----:B------:R-:W-:-:S02]  /*d5c0*/  HADD2.F32 R62, -RZ, R61.H0_H0 ;  /* 0x2000003dff3e7230 */ /* 0x000fc40000004100 */
[C---:B------:R-:W-:Y:S01]  /*d5d0*/  FMUL.FTZ R69, R55.reuse, R41 ;  /* 0x0000002937457220 */ /* 0x040fe20000410000 */
[----:B------:R-:W-:Y:S01]  /*d5e0*/  SHF.L.U32 R64, R64, 0x10, RZ ;  /* 0x0000001040407819 */ /* 0x000fe200000006ff */
[----:B------:R-:W-:Y:S01]  /*d5f0*/  HADD2.F32 R58, -RZ, R58.H1_H1 ;  /* 0x3000003aff3a7230 */ /* 0x000fe20000004100 */
[----:B------:R-:W-:Y:S01]  /*d600*/  F2FP.F16.E4M3.UNPACK_B R151, R151 ;  /* 0x00000097ff97723e */ /* 0x000fe200020006ff */
[-C--:B------:R-:W-:Y:S01]  /*d610*/  FFMA.FTZ R55, R55, R62.reuse, -R66 ;  /* 0x0000003e37377223 */ /* 0x080fe20000010842 */
[----:B------:R-:W-:Y:S01]  /*d620*/  FFMA.FTZ R56, R56, R62, R69 ;  /* 0x0000003e38387223 */ /* 0x000fe20000010045 */
[----:B------:R-:W-:Y:S01]  /*d630*/  HADD2.F32 R62, -RZ, R63.H1_H1 ;  /* 0x3000003fff3e7230 */ /* 0x000fe20000004100 */
[----:B------:R-:W-:Y:S01]  /*d640*/  LOP3.LUT R41, R67, 0xff0000, R64, 0xf8, !PT ;  /* 0x00ff000043297812 */ /* 0x000fe200078ef840 */
[----:B------:R-:W-:Y:S01]  /*d650*/  HADD2.F32 R63, -RZ, R60.H1_H1 ;  /* 0x3000003cff3f7230 */ /* 0x000fe20000004100 */
[----:B------:R-:W-:Y:S01]  /*d660*/  F2FP.F16.E4M3.UNPACK_B R60, R59 ;  /* 0x0000003bff3c723e */ /* 0x000fe200020006ff */
[----:B------:R-:W-:Y:S01]  /*d670*/  HADD2.F32 R64, -RZ, R61.H1_H1 ;  /* 0x3000003dff407230 */ /* 0x000fe20000004100 */
[----:B------:R-:W-:Y:S01]  /*d680*/  F2FP.F16.E4M3.UNPACK_B R61, R57 ;  /* 0x00000039ff3d723e */ /* 0x000fe200020006ff */
[-C--:B------:R-:W-:Y:S01]  /*d690*/  FMUL.FTZ R66, R58, R62.reuse ;  /* 0x0000003e3a427220 */ /* 0x080fe20000410000 */
[----:B------:R-:W-:Y:S01]  /*d6a0*/  LOP3.LUT R44, R65, 0xff0000, R44, 0xf8, !PT ;  /* 0x00ff0000412c7812 */ /* 0x000fe200078ef82c */
[----:B------:R-:W-:Y:S01]  /*d6b0*/  FMUL.FTZ R57, R63, R62 ;  /* 0x0000003e3f397220 */ /* 0x000fe20000410000 */
[----:B------:R-:W-:Y:S01]  /*d6c0*/  F2FP.F16.E4M3.UNPACK_B R153, R153 ;  /* 0x00000099ff99723e */ /* 0x000fe200020006ff */
[----:B------:R-:W-:Y:S01]  /*d6d0*/  HADD2.F32 R65, -RZ, R151.H0_H0 ;  /* 0x20000097ff417230 */ /* 0x000fe20000004100 */
[----:B------:R-:W-:Y:S01]  /*d6e0*/  F2FP.F16.E4M3.UNPACK_B R67, R152.H1 ;  /* 0x00000098ff43723e */ /* 0x000fe200030006ff */
[----:B------:R-:W-:-:S02]  /*d6f0*/  HADD2.F32 R62, -RZ, R60.H0_H0 ;  /* 0x2000003cff3e7230 */ /* 0x000fc40000004100 */
[-C--:B------:R-:W-:Y:S01]  /*d700*/  FFMA.FTZ R58, R58, R64.reuse, -R57 ;  /* 0x000000403a3a7223 */ /* 0x080fe20000010839 */
[----:B------:R-:W-:Y:S02]  /*d710*/  HADD2.F32 R59, -RZ, R61.H0_H0 ;  /* 0x2000003dff3b7230 */ /* 0x000fe40000004100 */
[----:B------:R-:W-:Y:S01]  /*d720*/  FFMA.FTZ R57, R63, R64, R66 ;  /* 0x000000403f397223 */ /* 0x000fe20000010042 */
[----:B------:R-:W-:Y:S02]  /*d730*/  HADD2.F32 R64, -RZ, R153.H0_H0 ;  /* 0x20000099ff407230 */ /* 0x000fe40000004100 */
[-C--:B------:R-:W-:Y:S01]  /*d740*/  FMUL.FTZ R68, R62, R65.reuse ;  /* 0x000000413e447220 */ /* 0x080fe20000410000 */
[----:B------:R-:W-:Y:S02]  /*d750*/  HADD2.F32 R66, -RZ, R151.H1_H1 ;  /* 0x30000097ff427230 */ /* 0x000fe40000004100 */
[----:B------:R-:W-:Y:S01]  /*d760*/  FMUL.FTZ R65, R59, R65 ;  /* 0x000000413b417220 */ /* 0x000fe20000410000 */
[----:B------:R-:W-:-:S02]  /*d770*/  HADD2.F32 R63, -RZ, R60.H1_H1 ;  /* 0x3000003cff3f7230 */ /* 0x000fc40000004100 */
[-C--:B------:R-:W-:Y:S01]  /*d780*/  FFMA.FTZ R59, R59, R64.reuse, -R68 ;  /* 0x000000403b3b7223 */ /* 0x080fe20000010844 */
[----:B------:R-:W-:Y:S02]  /*d790*/  HADD2.F32 R61, -RZ, R61.H1_H1 ;  /* 0x3000003dff3d7230 */ /* 0x000fe40000004100 */
[----:B------:R-:W-:Y:S01]  /*d7a0*/  FFMA.FTZ R60, R62, R64, R65 ;  /* 0x000000403e3c7223 */ /* 0x000fe20000010041 */
[----:B------:R-:W-:Y:S02]  /*d7b0*/  HADD2.F32 R62, -RZ, R153.H1_H1 ;  /* 0x30000099ff3e7230 */ /* 0x000fe40000004100 */
[----:B------:R-:W-:Y:S01]  /*d7c0*/  FMUL.FTZ R68, R63, R66 ;  /* 0x000000423f447220 */ /* 0x000fe20000410000 */
[----:B------:R-:W-:Y:S01]  /*d7d0*/  F2FP.F16.E4M3.UNPACK_B R64, R46.H1 ;  /* 0x0000002eff40723e */ /* 0x000fe200030006ff */
[C---:B------:R-:W-:Y:S01]  /*d7e0*/  FMUL.FTZ R76, R61.reuse, R66 ;  /* 0x000000423d4c7220 */ /* 0x040fe20000410000 */
[----:B------:R-:W-:Y:S01]  /*d7f0*/  F2FP.F16.E4M3.UNPACK_B R66, R154.H1 ;  /* 0x0000009aff42723e */ /* 0x000fe200030006ff */
[----:B------:R-:W-:Y:S01]  /*d800*/  FFMA.FTZ R70, R61, R62, -R68 ;  /* 0x0000003e3d467223 */ /* 0x000fe20000010844 */
[----:B------:R-:W-:Y:S01]  /*d810*/  F2FP.F16.E4M3.UNPACK_B R61, R54.H1 ;  /* 0x00000036ff3d723e */ /* 0x000fe200030006ff */
[----:B------:R-:W-:-:S02]  /*d820*/  HADD2.F32 R68, -RZ, R67.H0_H0 ;  /* 0x20000043ff447230 */ /* 0x000fc40000004100 */
[----:B------:R-:W-:Y:S01]  /*d830*/  FFMA.FTZ R69, R63, R62, R76 ;  /* 0x0000003e3f457223 */ /* 0x000fe2000001004c */
[----:B------:R-:W-:Y:S01]  /*d840*/  HADD2.F32 R65, -RZ, R64.H0_H0 ;  /* 0x20000040ff417230 */ /* 0x000fe20000004100 */
[----:B------:R-:W-:Y:S01]  /*d850*/  F2FP.F16.E4M3.UNPACK_B R152, R152 ;  /* 0x00000098ff98723e */ /* 0x000fe200020006ff */
[----:B------:R-:W-:Y:S01]  /*d860*/  HADD2.F32 R62, -RZ, R61.H0_H0 ;  /* 0x2000003dff3e7230 */ /* 0x000fe20000004100 */
[----:B------:R-:W-:Y:S01]  /*d870*/  F2FP.F16.E4M3.UNPACK_B R54, R54 ;  /* 0x00000036ff36723e */ /* 0x000fe200020006ff */
        /* <DEDUP_REMOVED lines=9> */
[-C--:B------:R-:W-:Y:S01]  /*d910*/  FMUL.FTZ R62, R64, R67.reuse ;  /* 0x00000043403e7220 */ /* 0x080fe20000410000 */
[----:B------:R-:W-:Y:S01]  /*d920*/  F2FP.F16.E4M3.UNPACK_B R154, R154 ;  /* 0x0000009aff9a723e */ /* 0x000fe200020006ff */
[C---:B------:R-:W-:Y:S01]  /*d930*/  FMUL.FTZ R67, R61.reuse, R67 ;  /* 0x000000433d437220 */ /* 0x040fe20000410000 */
[--C-:B------:R-:W-:Y:S02]  /*d940*/  HADD2.F32 R65, -RZ, R152.reuse.H0_H0 ;  /* 0x20000098ff417230 */ /* 0x100fe40000004100 */
[----:B------:R-:W-:Y:S01]  /*d950*/  FFMA.FTZ R77, R61, R66, -R62 ;  /* 0x000000423d4d7223 */ /* 0x000fe2000001083e */
[----:B------:R-:W-:Y:S01]  /*d960*/  F2FP.F16.E4M3.UNPACK_B R61, R46 ;  /* 0x0000002eff3d723e */ /* 0x000fe200020006ff */
[----:B------:R-:W-:-:S02]  /*d970*/  HADD2.F32 R152, -RZ, R152.H1_H1 ;  /* 0x30000098ff987230 */ /* 0x000fc40000004100 */
[----:B------:R-:W-:Y:S01]  /*d980*/  FFMA.FTZ R79, R64, R66, R67 ;  /* 0x00000042404f7223 */ /* 0x000fe20000010043 */
[--C-:B------:R-:W-:Y:S01]  /*d990*/  HADD2.F32 R46, -RZ, R54.reuse.H0_H0 ;  /* 0x20000036ff2e7230 */ /* 0x100fe20000004100 */
[----:B------:R-:W-:Y:S01]  /*d9a0*/  F2FP.SATFINITE.E4M3.F32.PACK_AB_MERGE_C R55, R58, R55, RZ ;  /* 0x000000373a37723e */ /* 0x000fe200048070ff */
[--C-:B------:R-:W-:Y:S01]  /*d9b0*/  HADD2.F32 R62, -RZ, R61.reuse.H0_H0 ;  /* 0x2000003dff3e7230 */ /* 0x100fe20000004100 */
[----:B------:R-:W-:Y:S01]  /*d9c0*/  F2FP.SATFINITE.E4M3.F32.PACK_AB_MERGE_C R57, R57, R56, RZ ;  /* 0x000000383939723e */ /* 0x000fe200048070ff */
[----:B------:R-:W-:Y:S01]  /*d9d0*/  HADD2.F32 R61, -RZ, R61.H1_H1 ;  /* 0x3000003dff3d7230 */ /* 0x000fe20000004100 */
[----:B------:R-:W-:Y:S01]  /*d9e0*/  F2FP.F16.E4M3.UNPACK_B R58, R52 ;  /* 0x00000034ff3a723e */ /* 0x000fe200020006ff */
[----:B------:R-:W-:Y:S02]  /*d9f0*/  HADD2.F32 R54, -RZ, R54.H1_H1 ;  /* 0x30000036ff367230 */ /* 0x000fe40000004100 */
[----:B------:R-:W-:Y:S01]  /*da00*/  FMUL.FTZ R67, R62, R65 ;  /* 0x000000413e437220 */ /* 0x000fe20000410000 */
[----:B------:R-:W-:-:S02]  /*da10*/  HADD2.F32 R63, -RZ, R154.H0_H0 ;  /* 0x2000009aff3f7230 */ /* 0x000fc40000004100 */
[CC--:B------:R-:W-:Y:S01]  /*da20*/  FMUL.FTZ R71, R61.reuse, R152.reuse ;  /* 0x000000983d477220 */ /* 0x0c0fe20000410000 */
[----:B------:R-:W-:Y:S02]  /*da30*/  HADD2.F32 R154, -RZ, R154.H1_H1 ;  /* 0x3000009aff9a7230 */ /* 0x000fe40000004100 */
[----:B------:R-:W-:Y:S01]  /*da40*/  FMUL.FTZ R65, R46, R65 ;  /* 0x000000412e417220 */ /* 0x000fe20000410000 */
[----:B------:R-:W-:Y:S01]  /*da50*/  FMUL.FTZ R152, R54, R152 ;  /* 0x0000009836987220 */ /* 0x000fe20000410000 */
[----:B------:R-:W-:Y:S01]  /*da60*/  FFMA.FTZ R67, R46, R63, -R67 ;  /* 0x0000003f2e437223 */ /* 0x000fe20000010843 */
[----:B------:R-:W-:Y:S01]  /*da70*/  F2FP.SATFINITE.E4M3.F32.PACK_AB_MERGE_C R56, R70, R59, R55 ;  /* 0x0000003b4638723e */ /* 0x000fe20004807037 */
[-C--:B------:R-:W-:Y:S01]  /*da80*/  FFMA.FTZ R54, R54, R154.reuse, -R71 ;  /* 0x0000009a36367223 */ /* 0x080fe20000010847 */
[----:B------:R-:W-:Y:S01]  /*da90*/  FFMA.FTZ R46, R62, R63, R65 ;  /* 0x0000003f3e2e7223 */ /* 0x000fe20000010041 */
[----:B------:R-:W-:Y:S01]  /*daa0*/  FFMA.FTZ R71, R61, R154, R152 ;  /* 0x0000009a3d477223 */ /* 0x000fe20000010098 */
[----:B------:R-:W-:-:S02]  /*dab0*/  F2FP.F16.E4M3.UNPACK_B R61, R45 ;  /* 0x0000002dff3d723e */ /* 0x000fc400020006ff */
[----:B------:R-:W-:Y:S02]  /*dac0*/  F2FP.F16.E4M3.UNPACK_B R65, R44 ;  /* 0x0000002cff41723e */ /* 0x000fe400020006ff */
[----:B------:R-:W-:Y:S01]  /*dad0*/  F2FP.SATFINITE.E4M3.F32.PACK_AB_MERGE_C R55, R69, R60, R57 ;  /* 0x0000003c4537723e */ /* 0x000fe20004807039 */
[----:B------:R-:W-:Y:S01]  /*dae0*/  HADD2.F32 R59, -RZ, R61.H0_H0 ;  /* 0x2000003dff3b7230 */ /* 0x000fe20000004100 */
        /* <DEDUP_REMOVED lines=24> */
[----:B------:R-:W-:Y:S01]  /*dc70*/  F2FP.SATFINITE.E4M3.F32.PACK_AB_MERGE_C R76, R79, R76, RZ ;  /* 0x0000004c4f4c723e */ /* 0x000fe200048070ff */
[----:B------:R-:W-:Y:S01]  /*dc80*/  HADD2.F32 R44, -RZ, R59.H0_H0 ;  /* 0x2000003bff2c7230 */ /* 0x000fe20000004100 */
[----:B------:R-:W-:Y:S01]  /*dc90*/  F2FP.F16.E4M3.UNPACK_B R66, R41.H1 ;  /* 0x00000029ff42723e */ /* 0x000fe200030006ff */
[----:B------:R-:W-:Y:S02]  /*dca0*/  HADD2.F32 R61, -RZ, R61.H1_H1 ;  /* 0x3000003dff3d7230 */ /* 0x000fe40000004100 */
[----:B------:R-:W-:Y:S01]  /*dcb0*/  FMUL.FTZ R67, R60, R65 ;  /* 0x000000413c437220 */ /* 0x000fe20000410000 */
[----:B------:R-:W-:-:S02]  /*dcc0*/  HADD2.F32 R64, -RZ, R64.H1_H1 ;  /* 0x30000040ff407230 */ /* 0x000fc40000004100 */
[----:B------:R-:W-:Y:S01]  /*dcd0*/  FMUL.FTZ R65, R44, R65 ;  /* 0x000000412c417220 */ /* 0x000fe20000410000 */
[----:B------:R-:W-:Y:S01]  /*dce0*/  HADD2.F32 R59, -RZ, R59.H1_H1 ;  /* 0x3000003bff3b7230 */ /* 0x000fe20000004100 */
[----:B------:R-:W-:Y:S01]  /*dcf0*/  F2FP.SATFINITE.E4M3.F32.PACK_AB_MERGE_C R46, R71, R46, R76 ;  /* 0x0000002e472e723e */ /* 0x000fe2000480704c */
[--C-:B------:R-:W-:Y:S02]  /*dd00*/  HADD2.F32 R63, -RZ, R42.reuse.H0_H0 ;  /* 0x2000002aff3f7230 */ /* 0x100fe40000004100 */
[----:B------:R-:W-:Y:S02]  /*dd10*/  HADD2.F32 R62, -RZ, R42.H1_H1 ;  /* 0x3000002aff3e7230 */ /* 0x000fe40000004100 */
[-C--:B------:R-:W-:Y:S01]  /*dd20*/  FMUL.FTZ R42, R61, R64.reuse ;  /* 0x000000403d2a7220 */ /* 0x080fe20000410000 */
[C---:B------:R-:W-:Y:S01]  /*dd30*/  FMUL.FTZ R64, R59.reuse, R64 ;  /* 0x000000403b407220 */ /* 0x040fe20000410000 */
[----:B------:R-:W-:Y:S01]  /*dd40*/  FFMA.FTZ R70, R60, R63, R65 ;  /* 0x0000003f3c467223 */ /* 0x000fe20000010041 */
[----:B------:R-:W-:Y:S01]  /*dd50*/  F2FP.F16.E4M3.UNPACK_B R65, R41 ;  /* 0x00000029ff41723e */ /* 0x000fe200020006ff */
[-C--:B------:R-:W-:Y:S01]  /*dd60*/  FFMA.FTZ R76, R59, R62.reuse, -R42 ;  /* 0x0000003e3b4c7223 */ /* 0x080fe2000001082a */
[----:B------:R-:W-:Y:S01]  /*dd70*/  F2FP.F16.E4M3.UNPACK_B R42, R43 ;  /* 0x0000002bff2a723e */ /* 0x000fe200020006ff */
[----:B------:R-:W-:Y:S01]  /*dd80*/  FFMA.FTZ R69, R44, R63, -R67 ;  /* 0x0000003f2c457223 */ /* 0x000fe20000010843 */
[-C--:B------:R-:W-:Y:S01]  /*dd90*/  F2FP.F16.E4M3.UNPACK_B R59, R47.reuse ;  /* 0x0000002fff3b723e */ /* 0x080fe200020006ff */
[----:B------:R-:W-:Y:S01]  /*dda0*/  FFMA.FTZ R71, R61, R62, R64 ;  /* 0x0000003e3d477223 */ /* 0x000fe20000010040 */
[----:B------:R-:W-:Y:S01]  /*ddb0*/  F2FP.F16.E4M3.UNPACK_B R60, R47.H1 ;  /* 0x0000002fff3c723e */ /* 0x000fe200030006ff */
[----:B------:R-:W-:Y:S01]  /*ddc0*/  HADD2.F32 R44, -RZ, R42.H0_H0 ;  /* 0x2000002aff2c7230 */ /* 0x000fe20000004100 */
[----:B------:R-:W-:Y:S01]  /*ddd0*/  F2FP.F16.E4M3.UNPACK_B R43, R43.H1 ;  /* 0x0000002bff2b723e */ /* 0x000fe200030006ff */
[----:B------:R-:W-:Y:S01]  /*dde0*/  HADD2.F32 R61, -RZ, R59.H0_H0 ;  /* 0x2000003bff3d7230 */ /* 0x000fe20000004100 */
[-C--:B------:R-:W-:Y:S01]  /*ddf0*/  F2FP.F16.E4M3.UNPACK_B R41, R40.reuse ;  /* 0x00000028ff29723e */ /* 0x080fe200020006ff */
[----:B------:R-:W-:Y:S01]  /*de00*/  HADD2.F32 R67, -RZ, R65.H0_H0 ;  /* 0x20000041ff437230 */ /* 0x000fe20000004100 */
[----:B------:R-:W-:Y:S01]  /*de10*/  F2FP.F16.E4M3.UNPACK_B R62, R40.H1 ;  /* 0x00000028ff3e723e */ /* 0x000fe200030006ff */
[----:B------:R-:W-:Y:S01]  /*de20*/  HADD2.F32 R40, -RZ, R60.H0_H0 ;  /* 0x2000003cff287230 */ /* 0x000fe20000004100 */
[----:B------:R-:W-:Y:S01]  /*de30*/  F2FP.SATFINITE.E4M3.F32.PACK_AB_MERGE_C R69, R76, R69, RZ ;  /* 0x000000454c45723e */ /* 0x000fe200048070ff */
[----:B------:R-:W-:-:S02]  /*de40*/  HADD2.F32 R68, -RZ, R66.H0_H0 ;  /* 0x20000042ff447230 */ /* 0x000fc40000004100 */
[-C--:B------:R-:W-:Y:S01]  /*de50*/  FMUL.FTZ R77, R61, R67.reuse ;  /* 0x000000433d4d7220 */ /* 0x080fe20000410000 */
[----:B------:R-:W-:Y:S02]  /*de60*/  HADD2.F32 R47, -RZ, R43.H0_H0 ;  /* 0x2000002bff2f7230 */ /* 0x000fe40000004100 */
[----:B------:R-:W-:Y:S01]  /*de70*/  FMUL.FTZ R78, R44, R67 ;  /* 0x000000432c4e7220 */ /* 0x000fe20000410000 */
        /* <DEDUP_REMOVED lines=18> */
[----:B------:R-:W-:Y:S02]  /*dfa0*/  HADD2.F32 R41, -RZ, R41.H1_H1 ;  /* 0x30000029ff297230 */ /* 0x000fe40000004100 */
[----:B------:R-:W-:Y:S01]  /*dfb0*/  FMUL.FTZ R40, R42, R65 ;  /* 0x000000412a287220 */ /* 0x000fe20000410000 */
[----:B------:R-:W-:Y:S01]  /*dfc0*/  F2FP.SATFINITE.E4M3.F32.PACK_AB_MERGE_C R57, R52, R57, R69 ;  /* 0x000000393439723e */ /* 0x000fe20004807045 */
[-C--:B------:R-:W-:Y:S01]  /*dfd0*/  FFMA.FTZ R43, R43, R62.reuse, -R44 ;  /* 0x0000003e2b2b7223 */ /* 0x080fe2000001082c */
[----:B------:R-:W-:Y:S01]  /*dfe0*/  FFMA.FTZ R60, R60, R62, R61 ;  /* 0x0000003e3c3c7223 */ /* 0x000fe2000001003d */
[-C--:B------:R-:W-:Y:S01]  /*dff0*/  FFMA.FTZ R42, R42, R41.reuse, -R47 ;  /* 0x000000292a2a7223 */ /* 0x080fe2000001082f */
[----:B------:R-:W-:Y:S01]  /*e000*/  FFMA.FTZ R41, R59, R41, R40 ;  /* 0x000000293b297223 */ /* 0x000fe20000010028 */
[----:B------:R-:W-:Y:S01]  /*e010*/  F2FP.SATFINITE.E4M3.F32.PACK_AB_MERGE_C R70, R71, R70, RZ ;  /* 0x000000464746723e */ /* 0x000fe200048070ff */
[----:B------:R-:W-:Y:S01]  /*e020*/  IMAD.MOV.U32 R40, RZ, RZ, R56 ;  /* 0x000000ffff287224 */ /* 0x000fe200078e0038 */
[----:B------:R-:W-:Y:S01]  /*e030*/  F2FP.SATFINITE.E4M3.F32.PACK_AB_MERGE_C R43, R43, R80, RZ ;  /* 0x000000502b2b723e */ /* 0x000fe200048070ff */
[----:B------:R-:W-:Y:S01]  /*e040*/  IMAD.MOV.U32 R44, RZ, RZ, R55 ;  /* 0x000000ffff2c7224 */ /* 0x000fe200078e0037 */
[----:B------:R-:W-:-:S02]  /*e050*/  F2FP.SATFINITE.E4M3.F32.PACK_AB_MERGE_C R60, R60, R67, RZ ;  /* 0x000000433c3c723e */ /* 0x000fc400048070ff */
[----:B------:R-:W-:Y:S02]  /*e060*/  F2FP.SATFINITE.E4M3.F32.PACK_AB_MERGE_C R43, R42, R77, R43 ;  /* 0x0000004d2a2b723e */ /* 0x000fe4000480702b */
[----:B------:R-:W-:Y:S01]  /*e070*/  F2FP.SATFINITE.E4M3.F32.PACK_AB_MERGE_C R47, R41, R78, R60 ;  /* 0x0000004e292f723e */ /* 0x000fe2000480703c */
[----:B------:R-:W-:Y:S01]  /*e080*/  IMAD.MOV.U32 R41, RZ, RZ, R57 ;  /* 0x000000ffff297224 */ /* 0x000fe200078e0039 */
[----:B------:R-:W-:Y:S02]  /*e090*/  F2FP.SATFINITE.E4M3.F32.PACK_AB_MERGE_C R45, R45, R58, R70 ;  /* 0x0000003a2d2d723e */ /* 0x000fe40004807046 */
[----:B------:R-:W-:-:S07]  /*e0a0*/  MOV R42, R54 ;  /* 0x00000036002a7202 */ /* 0x000fce0000000f00 */
.L_x_562:
[----:B------:R-:W-:Y:S05]  /*e0b0*/  BSYNC B2 ;  /* 0x0000000000027941 */ /* 0x000fea0003800000 */
.L_x_561:
[----:B0-----:R3:W-:Y:S04]  /*e0c0*/  STG.E.128 desc[UR54][R48.64], R40 ;  /* 0x0000002830007986 */ /* 0x0017e8000c101d36 */
[----:B-1----:R3:W-:Y:S02]  /*e0d0*/  @!P2 STG.E.128 desc[UR54][R50.64], R44 ;  /* 0x0000002c3200a986 */ /* 0x0027e4000c101d36 */
.L_x_560:
[----:B------:R-:W-:Y:S05]  /*e0e0*/  BSYNC B1 ;  /* 0x0000000000017941 */ /* 0x000fea0003800000 */
.L_x_559:
[----:B------:R-:W-:-:S13]  /*e0f0*/  ISETP.NE.AND P2, PT, R36, RZ, PT ;  /* 0x000000ff2400720c */ /* 0x000fda0003f45270 */
[----:B------:R-:W-:Y:S05]  /*e100*/  @!P2 BRA `(.L_x_513) ;  /* 0x0000001000c0a947 */ /* 0x000fea0003800000 */
[----:B0--3--:R-:W3:Y:S01]  /*e110*/  LDL R40, [R1+0x10] ;  /* 0x0000100001287983 */ /* 0x009ee20000100800 */
[----:B------:R-:W-:Y:S01]  /*e120*/  IADD3 R49, P2, P4, R116, R136, R29 ;  /* 0x0000008874317210 */ /* 0x000fe20007c5e01d */
[----:B------:R-:W-:Y:S03]  /*e130*/  BSSY B1, `(.L_x_563) ;  /* 0x00000ed000017945 */ /* 0x000fe60003800000 */
[----:B------:R-:W-:Y:S02]  /*e140*/  IADD3.X R42, R4, R53, R32, P2, P4 ;  /* 0x00000035042a7210 */ /* 0x000fe400017e8420 */
[----:B------:R-:W-:-:S05]  /*e150*/  IADD3 R48, P2, R49, R122, RZ ;  /* 0x0000007a31307210 */ /* 0x000fca0007f5e0ff */
[----:B------:R-:W-:Y:S01]  /*e160*/  IMAD.X R49, R42, 0x1, R123, P2 ;  /* 0x000000012a317824 */ /* 0x000fe200010e067b */
        /* <DEDUP_REMOVED lines=21> */
[--C-:B------:R-:W-:Y:S01]  /*e2c0*/  SHF.R.U32.HI R55, RZ, 0x8, R85.reuse ;  /* 0x00000008ff377819 */ /* 0x100fe20000011655 */
[----:B-1----:R-:W-:Y:S01]  /*e2d0*/  IMAD.MOV.U32 R59, RZ, RZ, R44 ;  /* 0x000000ffff3b7224 */ /* 0x002fe200078e002c */
[----:B------:R-:W-:Y:S01]  /*e2e0*/  LOP3.LUT R54, R85, 0xff0000ff, RZ, 0xc0, !PT ;  /* 0xff0000ff55367812 */ /* 0x000fe200078ec0ff */
[----:B0-----:R-:W-:Y:S01]  /*e2f0*/  IMAD.MOV.U32 R56, RZ, RZ, R40 ;  /* 0x000000ffff387224 */ /* 0x001fe200078e0028 */
[----:B------:R-:W-:Y:S01]  /*e300*/  SHF.R.U32.HI R66, RZ, 0x10, R85 ;  /* 0x00000010ff427819 */ /* 0x000fe20000011655 */
[----:B------:R-:W-:Y:S01]  /*e310*/  IMAD.MOV.U32 R52, RZ, RZ, R46 ;  /* 0x000000ffff347224 */ /* 0x000fe200078e002e */
[----:B------:R-:W-:Y:S01]  /*e320*/  SHF.L.U32 R55, R55, 0x8, RZ ;  /* 0x0000000837377819 */ /* 0x000fe200000006ff */
[----:B------:R-:W-:Y:S01]  /*e330*/  IMAD.MOV.U32 R50, RZ, RZ, R42 ;  /* 0x000000ffff327224 */ /* 0x000fe200078e002a */
[----:B------:R-:W-:Y:S02]  /*e340*/  SHF.R.U32.HI R62, RZ, 0x8, R87 ;  /* 0x00000008ff3e7819 */ /* 0x000fe40000011657 */
[----:B------:R-:W-:-:S02]  /*e350*/  SHF.R.U32.HI R63, RZ, 0x8, R75 ;  /* 0x00000008ff3f7819 */ /* 0x000fc4000001164b */
[----:B------:R-:W-:Y:S01]  /*e360*/  LOP3.LUT R44, R54, 0xff00, R55, 0xf8, !PT ;  /* 0x0000ff00362c7812 */ /* 0x000fe200078ef837 */
[----:B------:R-:W-:Y:S01]  /*e370*/  IMAD.U32 R55, R66, 0x10000, RZ ;  /* 0x0001000042377824 */ /* 0x000fe200078e00ff */
[----:B------:R-:W-:Y:S01]  /*e380*/  SHF.R.U32.HI R64, RZ, 0x10, R87 ;  /* 0x00000010ff407819 */ /* 0x000fe20000011657 */
[----:B------:R-:W-:Y:S01]  /*e390*/  IMAD.SHL.U32 R40, R62, 0x100, RZ ;  /* 0x000001003e287824 */ /* 0x000fe200078e00ff */
[----:B------:R-:W-:Y:S01]  /*e3a0*/  LOP3.LUT R57, R87, 0xff0000ff, RZ, 0xc0, !PT ;  /* 0xff0000ff57397812 */ /* 0x000fe200078ec0ff */
[----:B------:R-:W-:Y:S01]  /*e3b0*/  IMAD.SHL.U32 R63, R63, 0x100, RZ ;  /* 0x000001003f3f7824 */ /* 0x000fe200078e00ff */
[----:B------:R-:W-:Y:S02]  /*e3c0*/  SHF.R.U32.HI R61, RZ, 0x8, R73 ;  /* 0x00000008ff3d7819 */ /* 0x000fe40000011649 */
[----:B------:R-:W-:Y:S02]  /*e3d0*/  LOP3.LUT R60, R75, 0xff0000ff, RZ, 0xc0, !PT ;  /* 0xff0000ff4b3c7812 */ /* 0x000fe400078ec0ff */
[----:B------:R-:W-:Y:S01]  /*e3e0*/  LOP3.LUT R44, R44, 0xff0000, R55, 0xf8, !PT ;  /* 0x00ff00002c2c7812 */ /* 0x000fe200078ef837 */
[----:B------:R-:W-:Y:S01]  /*e3f0*/  IMAD.U32 R55, R64, 0x10000, RZ ;  /* 0x0001000040377824 */ /* 0x000fe200078e00ff */
[----:B------:R-:W-:-:S02]  /*e400*/  LOP3.LUT R58, R73, 0xff0000ff, RZ, 0xc0, !PT ;  /* 0xff0000ff493a7812 */ /* 0x000fc400078ec0ff */
[----:B------:R-:W-:Y:S02]  /*e410*/  SHF.L.U32 R61, R61, 0x8, RZ ;  /* 0x000000083d3d7819 */ /* 0x000fe400000006ff */
[----:B------:R-:W-:Y:S02]  /*e420*/  LOP3.LUT R40, R57, 0xff00, R40, 0xf8, !PT ;  /* 0x0000ff0039287812 */ /* 0x000fe400078ef828 */
[----:B------:R-:W-:Y:S02]  /*e430*/  LOP3.LUT R62, R60, 0xff00, R63, 0xf8, !PT ;  /* 0x0000ff003c3e7812 */ /* 0x000fe400078ef83f */
[----:B------:R-:W-:Y:S02]  /*e440*/  F2FP.F16.E4M3.UNPACK_B R63, R146.H1 ;  /* 0x00000092ff3f723e */ /* 0x000fe400030006ff */
[----:B------:R-:W-:Y:S02]  /*e450*/  F2FP.F16.E4M3.UNPACK_B R60, R59.H1 ;  /* 0x0000003bff3c723e */ /* 0x000fe400030006ff */
[----:B------:R-:W-:Y:S01]  /*e460*/  F2FP.F16.E4M3.UNPACK_B R57, R56.H1 ;  /* 0x00000038ff39723e */ /* 0x000fe200030006ff */
[----:B------:R-:W-:Y:S01]  /*e470*/  HADD2.F32 R42, -RZ, R63.H0_H0 ;  /* 0x2000003fff2a7230 */ /* 0x000fe20000004100 */
[----:B------:R-:W-:-:S02]  /*e480*/  LOP3.LUT R46, R58, 0xff00, R61, 0xf8, !PT ;  /* 0x0000ff003a2e7812 */ /* 0x000fc400078ef83d */
[----:B------:R-:W-:Y:S01]  /*e490*/  SHF.R.U32.HI R67, RZ, 0x10, R75 ;  /* 0x00000010ff437819 */ /* 0x000fe2000001164b */
[--C-:B------:R-:W-:Y:S01]  /*e4a0*/  HADD2.F32 R54, -RZ, R57.reuse.H0_H0 ;  /* 0x20000039ff367230 */ /* 0x100fe20000004100 */
[----:B------:R-:W-:Y:S01]  /*e4b0*/  LOP3.LUT R40, R40, 0xff0000, R55, 0xf8, !PT ;  /* 0x00ff000028287812 */ /* 0x000fe200078ef837 */
[----:B------:R-:W-:Y:S01]  /*e4c0*/  HADD2.F32 R55, -RZ, R60.H0_H0 ;  /* 0x2000003cff377230 */ /* 0x000fe20000004100 */
[----:B------:R-:W-:Y:S01]  /*e4d0*/  F2FP.F16.E4M3.UNPACK_B R58, R148.H1 ;  /* 0x00000094ff3a723e */ /* 0x000fe200030006ff */
[----:B------:R-:W-:Y:S02]  /*e4e0*/  IMAD.U32 R67, R67, 0x10000, RZ ;  /* 0x0001000043437824 */ /* 0x000fe400078e00ff */
[-C--:B------:R-:W-:Y:S01]  /*e4f0*/  FMUL.FTZ R64, R54, R42.reuse ;  /* 0x0000002a36407220 */ /* 0x080fe20000410000 */
[----:B------:R-:W-:Y:S01]  /*e500*/  SHF.R.U32.HI R65, RZ, 0x10, R73 ;  /* 0x00000010ff417819 */ /* 0x000fe20000011649 */
[----:B------:R-:W-:Y:S01]  /*e510*/  FMUL.FTZ R69, R55, R42 ;  /* 0x0000002a37457220 */ /* 0x000fe20000410000 */
[--C-:B------:R-:W-:Y:S01]  /*e520*/  HADD2.F32 R61, -RZ, R58.reuse.H0_H0 ;  /* 0x2000003aff3d7230 */ /* 0x100fe20000004100 */
[----:B------:R-:W-:Y:S01]  /*e530*/  LOP3.LUT R42, R62, 0xff0000, R67, 0xf8, !PT ;  /* 0x00ff00003e2a7812 */ /* 0x000fe200078ef843 */
[----:B------:R-:W-:Y:S01]  /*e540*/  HADD2.F32 R62, -RZ, R58.H1_H1 ;  /* 0x3000003aff3e7230 */ /* 0x000fe20000004100 */
[----:B------:R-:W-:Y:S01]  /*e550*/  SHF.L.U32 R65, R65, 0x10, RZ ;  /* 0x0000001041417819 */ /* 0x000fe200000006ff */
[----:B------:R-:W-:-:S02]  /*e560*/  HADD2.F32 R58, -RZ, R57.H1_H1 ;  /* 0x30000039ff3a7230 */ /* 0x000fc40000004100 */
[-C--:B------:R-:W-:Y:S01]  /*e570*/  FFMA.FTZ R54, R54, R61.reuse, -R69 ;  /* 0x0000003d36367223 */ /* 0x080fe20000010845 */
[----:B------:R-:W-:Y:S01]  /*e580*/  FFMA.FTZ R55, R55, R61, R64 ;  /* 0x0000003d37377223 */ /* 0x000fe20000010040 */
[----:B------:R-:W-:Y:S01]  /*e590*/  HADD2.F32 R64, -RZ, R63.H1_H1 ;  /* 0x3000003fff407230 */ /* 0x000fe20000004100 */
[----:B------:R-:W-:Y:S01]  /*e5a0*/  F2FP.F16.E4M3.UNPACK_B R146, R146 ;  /* 0x00000092ff92723e */ /* 0x000fe200020006ff */
[----:B------:R-:W-:Y:S01]  /*e5b0*/  HADD2.F32 R61, -RZ, R60.H1_H1 ;  /* 0x3000003cff3d7230 */ /* 0x000fe20000004100 */
[----:B------:R-:W-:Y:S02]  /*e5c0*/  F2FP.F16.E4M3.UNPACK_B R59, R59 ;  /* 0x0000003bff3b723e */ /* 0x000fe400020006ff */
[----:B------:R-:W-:Y:S01]  /*e5d0*/  F2FP.F16.E4M3.UNPACK_B R56, R56 ;  /* 0x00000038ff38723e */ /* 0x000fe200020006ff */
[----:B------:R-:W-:Y:S01]  /*e5e0*/  HADD2.F32 R63, -RZ, R146.H0_H0 ;  /* 0x20000092ff3f7230 */ /* 0x000fe20000004100 */
[----:B------:R-:W-:Y:S01]  /*e5f0*/  LOP3.LUT R46, R46, 0xff0000, R65, 0xf8, !PT ;  /* 0x00ff00002e2e7812 */ /* 0x000fe200078ef841 */
[----:B------:R-:W-:Y:S01]  /*e600*/  FMUL.FTZ R65, R61, R64 ;  /* 0x000000403d417220 */ /* 0x000fe20000410000 */
[----:B------:R-:W-:Y:S01]  /*e610*/  F2FP.F16.E4M3.UNPACK_B R148, R148 ;  /* 0x00000094ff94723e */ /* 0x000fe200020006ff */
[----:B------:R-:W-:Y:S01]  /*e620*/  FMUL.FTZ R64, R58, R64 ;  /* 0x000000403a407220 */ /* 0x000fe20000410000 */
        /* <DEDUP_REMOVED lines=14> */
[----:B------:R-:W-:Y:S01]  /*e710*/  F2FP.F16.E4M3.UNPACK_B R57, R147.H1 ;  /* 0x00000093ff39723e */ /* 0x000fe200030006ff */
[C---:B------:R-:W-:Y:S01]  /*e720*/  FMUL.FTZ R146, R56.reuse, R146 ;  /* 0x0000009238927220 */ /* 0x040fe20000410000 */
[----:B------:R-:W-:Y:S01]  /*e730*/  F2FP.F16.E4M3.UNPACK_B R58, R52.H1 ;  /* 0x00000034ff3a723e */ /* 0x000fe200030006ff */
[----:B------:R-:W-:Y:S01]  /*e740*/  FFMA.FTZ R67, R56, R148, -R61 ;  /* 0x0000009438437223 */ /* 0x000fe2000001083d */
[----:B------:R-:W-:Y:S01]  /*e750*/  F2FP.F16.E4M3.UNPACK_B R61, R149.H1 ;  /* 0x00000095ff3d723e */ /* 0x000fe200030006ff */
[----:B------:R-:W-:Y:S01]  /*e760*/  HADD2.F32 R62, -RZ, R57.H0_H0 ;  /* 0x20000039ff3e7230 */ /* 0x000fe20000004100 */
[----:B------:R-:W-:Y:S01]  /*e770*/  F2FP.F16.E4M3.UNPACK_B R56, R50.H1 ;  /* 0x00000032ff38723e */ /* 0x000fe200030006ff */
[----:B------:R-:W-:-:S02]  /*e780*/  HADD2.F32 R60, -RZ, R58.H0_H0 ;  /* 0x2000003aff3c7230 */ /* 0x000fc40000004100 */
[----:B------:R-:W-:Y:S01]  /*e790*/  FFMA.FTZ R146, R59, R148, R146 ;  /* 0x000000943b927223 */ /* 0x000fe20000010092 */
[----:B------:R-:W-:Y:S01]  /*e7a0*/  HADD2.F32 R63, -RZ, R57.H1_H1 ;  /* 0x30000039ff3f7230 */ /* 0x000fe20000004100 */
[----:B------:R-:W-:Y:S01]  /*e7b0*/  F2FP.F16.E4M3.UNPACK_B R147, R147 ;  /* 0x00000093ff93723e */ /* 0x000fe200020006ff */
[----:B------:R-:W-:Y:S02]  /*e7c0*/  HADD2.F32 R57, -RZ, R56.H0_H0 ;  /* 0x20000038ff397230 */ /* 0x000fe40000004100 */
[----:B------:R-:W-:Y:S01]  /*e7d0*/  FMUL.FTZ R68, R60, R62 ;  /* 0x0000003e3c447220 */ /* 0x000fe20000410000 */
[----:B------:R-:W-:Y:S01]  /*e7e0*/  HADD2.F32 R59, -RZ, R61.H0_H0 ;  /* 0x2000003dff3b7230 */ /* 0x000fe20000004100 */
[----:B------:R-:W-:Y:S01]  /*e7f0*/  F2FP.F16.E4M3.UNPACK_B R50, R50 ;  /* 0x00000032ff32723e */ /* 0x000fe200020006ff */
[----:B------:R-:W-:Y:S02]  /*e800*/  HADD2.F32 R58, -RZ, R58.H1_H1 ;  /* 0x3000003aff3a7230 */ /* 0x000fe40000004100 */
[----:B------:R-:W-:Y:S01]  /*e810*/  FMUL.FTZ R71, R57, R62 ;  /* 0x0000003e39477220 */ /* 0x000fe20000410000 */
[----:B------:R-:W-:-:S02]  /*e820*/  HADD2.F32 R56, -RZ, R56.H1_H1 ;  /* 0x30000038ff387230 */ /* 0x000fc40000004100 */
[----:B------:R-:W-:Y:S01]  /*e830*/  FFMA.FTZ R68, R57, R59, -R68 ;  /* 0x0000003b39447223 */ /* 0x000fe20000010844 */
[----:B------:R-:W-:Y:S02]  /*e840*/  HADD2.F32 R61, -RZ, R61.H1_H1 ;  /* 0x3000003dff3d7230 */ /* 0x000fe40000004100 */
[----:B------:R-:W-:Y:S01]  /*e850*/  FMUL.FTZ R57, R58, R63 ;  /* 0x0000003f3a397220 */ /* 0x000fe20000410000 */
[----:B------:R-:W-:Y:S01]  /*e860*/  FFMA.FTZ R62, R60, R59, R71 ;  /* 0x0000003b3c3e7223 */ /* 0x000fe20000010047 */
[C---:B------:R-:W-:Y:S01]  /*e870*/  FMUL.FTZ R73, R56.reuse, R63 ;  /* 0x0000003f38497220 */ /* 0x040fe20000410000 */
[----:B------:R-:W-:Y:S01]  /*e880*/  F2FP.F16.E4M3.UNPACK_B R149, R149 ;  /* 0x00000095ff95723e */ /* 0x000fe200020006ff */
[-C--:B------:R-:W-:Y:S01]  /*e890*/  FFMA.FTZ R63, R56, R61.reuse, -R57 ;  /* 0x0000003d383f7223 */ /* 0x080fe20000010839 */
[----:B------:R-:W-:Y:S01]  /*e8a0*/  F2FP.F16.E4M3.UNPACK_B R56, R52 ;  /* 0x00000034ff38723e */ /* 0x000fe200020006ff */
[--C-:B------:R-:W-:Y:S02]  /*e8b0*/  HADD2.F32 R59, -RZ, R147.reuse.H0_H0 ;  /* 0x20000093ff3b7230 */ /* 0x100fe40000004100 */
[----:B------:R-:W-:Y:S01]  /*e8c0*/  FFMA.FTZ R73, R58, R61, R73 ;  /* 0x0000003d3a497223 */ /* 0x000fe20000010049 */
[----:B------:R-:W-:Y:S01]  /*e8d0*/  HADD2.F32 R52, -RZ, R50.H0_H0 ;  /* 0x20000032ff347230 */ /* 0x000fe20000004100 */
[----:B------:R-:W-:Y:S01]  /*e8e0*/  F2FP.SATFINITE.E4M3.F32.PACK_AB_MERGE_C R68, R63, R68, RZ ;  /* 0x000000443f44723e */ /* 0x000fe200048070ff */
[----:B------:R-:W-:Y:S01]  /*e8f0*/  HADD2.F32 R57, -RZ, R56.H0_H0 ;  /* 0x20000038ff397230 */ /* 0x000fe20000004100 */
[----:B------:R-:W-:Y:S01]  /*e900*/  F2FP.SATFINITE.E4M3.F32.PACK_AB_MERGE_C R54, R69, R54, RZ ;  /* 0x000000364536723e */ /* 0x000fe200048070ff */
[----:B------:R-:W-:-:S02]  /*e910*/  HADD2.F32 R147, -RZ, R147.H1_H1 ;  /* 0x30000093ff937230 */ /* 0x000fc40000004100 */
[-C--:B------:R-:W-:Y:S01]  /*e920*/  FMUL.FTZ R60, R52, R59.reuse ;  /* 0x0000003b343c7220 */ /* 0x080fe20000410000 */
[----:B------:R-:W-:Y:S02]  /*e930*/  HADD2.F32 R56, -RZ, R56.H1_H1 ;  /* 0x30000038ff387230 */ /* 0x000fe40000004100 */
[C---:B------:R-:W-:Y:S01]  /*e940*/  FMUL.FTZ R61, R57.reuse, R59 ;  /* 0x0000003b393d7220 */ /* 0x040fe20000410000 */
[--C-:B------:R-:W-:Y:S01]  /*e950*/  HADD2.F32 R58, -RZ, R149.reuse.H0_H0 ;  /* 0x20000095ff3a7230 */ /* 0x100fe20000004100 */
[----:B------:R-:W-:Y:S01]  /*e960*/  F2FP.F16.E4M3.UNPACK_B R63, R46 ;  /* 0x0000002eff3f723e */ /* 0x000fe200020006ff */
[----:B------:R-:W-:Y:S02]  /*e970*/  HADD2.F32 R50, -RZ, R50.H1_H1 ;  /* 0x30000032ff327230 */ /* 0x000fe40000004100 */
[-C--:B------:R-:W-:Y:S01]  /*e980*/  FMUL.FTZ R59, R56, R147.reuse ;  /* 0x00000093383b7220 */ /* 0x080fe20000410000 */
[----:B------:R-:W-:Y:S02]  /*e990*/  HADD2.F32 R149, -RZ, R149.H1_H1 ;  /* 0x30000095ff957230 */ /* 0x000fe40000004100 */
[-C--:B------:R-:W-:Y:S01]  /*e9a0*/  FFMA.FTZ R52, R52, R58.reuse, -R61 ;  /* 0x0000003a34347223 */ /* 0x080fe2000001083d */
[----:B------:R-:W-:Y:S01]  /*e9b0*/  FFMA.FTZ R60, R57, R58, R60 ;  /* 0x0000003a393c7223 */ /* 0x000fe2000001003c */
[C---:B------:R-:W-:Y:S01]  /*e9c0*/  FMUL.FTZ R147, R50.reuse, R147 ;  /* 0x0000009332937220 */ /* 0x040fe20000410000 */
[----:B------:R-:W-:Y:S01]  /*e9d0*/  F2FP.F16.E4M3.UNPACK_B R58, R45 ;  /* 0x0000002dff3a723e */ /* 0x000fe200020006ff */
[----:B------:R-:W-:Y:S01]  /*e9e0*/  FFMA.FTZ R71, R50, R149, -R59 ;  /* 0x0000009532477223 */ /* 0x000fe2000001083b */
[----:B------:R-:W-:Y:S01]  /*e9f0*/  F2FP.SATFINITE.E4M3.F32.PACK_AB_MERGE_C R66, R66, R55, RZ ;  /* 0x000000374242723e */ /* 0x000fe200048070ff */
[----:B------:R-:W-:Y:S01]  /*ea00*/  FFMA.FTZ R147, R56, R149, R147 ;  /* 0x0000009538937223 */ /* 0x000fe20000010093 */
[----:B------:R-:W-:Y:S01]  /*ea10*/  F2FP.F16.E4M3.UNPACK_B R57, R41 ;  /* 0x00000029ff39723e */ /* 0x000fe200020006ff */
[--C-:B------:R-:W-:Y:S01]  /*ea20*/  HADD2.F32 R59, -RZ, R58.reuse.H0_H0 ;  /* 0x2000003aff3b7230 */ /* 0x100fe20000004100 */
[----:B------:R-:W-:Y:S01]  /*ea30*/  F2FP.SATFINITE.E4M3.F32.PACK_AB_MERGE_C R55, R67, R64, R54 ;  /* 0x000000404337723e */ /* 0x000fe20004807036 */
[----:B------:R-:W-:Y:S01]  /*ea40*/  HADD2.F32 R64, -RZ, R63.H0_H0 ;  /* 0x2000003fff407230 */ /* 0x000fe20000004100 */
[----:B------:R-:W-:Y:S01]  /*ea50*/  F2FP.F16.E4M3.UNPACK_B R61, R44 ;  /* 0x0000002cff3d723e */ /* 0x000fe200020006ff */
[----:B------:R-:W-:Y:S01]  /*ea60*/  HADD2.F32 R56, -RZ, R57.H0_H0 ;  /* 0x20000039ff387230 */ /* 0x000fe20000004100 */
[----:B------:R-:W-:Y:S01]  /*ea70*/  F2FP.SATFINITE.E4M3.F32.PACK_AB_MERGE_C R50, R73, R62, RZ ;  /* 0x0000003e4932723e */ /* 0x000fe200048070ff */
[----:B------:R-:W-:Y:S01]  /*ea80*/  HADD2.F32 R63, -RZ, R63.H1_H1 ;  /* 0x3000003fff3f7230 */ /* 0x000fe20000004100 */
[----:B------:R-:W-:Y:S01]  /*ea90*/  F2FP.SATFINITE.E4M3.F32.PACK_AB_MERGE_C R54, R146, R65, R66 ;  /* 0x000000419236723e */ /* 0x000fe20004807042 */
[----:B------:R-:W-:Y:S01]  /*eaa0*/  HADD2.F32 R62, -RZ, R61.H0_H0 ;  /* 0x2000003dff3e7230 */ /* 0x000fe20000004100 */
[----:B------:R-:W-:Y:S01]  /*eab0*/  F2FP.SATFINITE.E4M3.F32.PACK_AB_MERGE_C R50, R147, R60, R50 ;  /* 0x0000003c9332723e */ /* 0x000fe20004807032 */
[----:B------:R-:W-:Y:S01]  /*eac0*/  FMUL.FTZ R65, R59, R64 ;  /* 0x000000403b417220 */ /* 0x000fe20000410000 */
[----:B------:R-:W-:-:S02]  /*ead0*/  HADD2.F32 R60, -RZ, R58.H1_H1 ;  /* 0x3000003aff3c7230 */ /* 0x000fc40000004100 */
[C---:B------:R-:W-:Y:S01]  /*eae0*/  FMUL.FTZ R64, R56.reuse, R64 ;  /* 0x0000004038407220 */ /* 0x040fe20000410000 */
[----:B------:R-:W-:Y:S02]  /*eaf0*/  HADD2.F32 R58, -RZ, R57.H1_H1 ;  /* 0x30000039ff3a7230 */ /* 0x000fe40000004100 */
[-C--:B------:R-:W-:Y:S01]  /*eb00*/  FFMA.FTZ R56, R56, R62.reuse, -R65 ;  /* 0x0000003e38387223 */ /* 0x080fe20000010841 */
[----:B------:R-:W-:Y:S02]  /*eb10*/  HADD2.F32 R61, -RZ, R61.H1_H1 ;  /* 0x3000003dff3d7230 */ /* 0x000fe40000004100 */
[-C--:B------:R-:W-:Y:S01]  /*eb20*/  FMUL.FTZ R65, R60, R63.reuse ;  /* 0x0000003f3c417220 */ /* 0x080fe20000410000 */
[----:B------:R-:W-:Y:S01]  /*eb30*/  FFMA.FTZ R57, R59, R62, R64 ;  /* 0x0000003e3b397223 */ /* 0x000fe20000010040 */
[C---:B------:R-:W-:Y:S01]  /*eb40*/  FMUL.FTZ R63, R58.reuse, R63 ;  /* 0x0000003f3a3f7220 */ /* 0x040fe20000410000 */
[----:B------:R-:W-:Y:S01]  /*eb50*/  F2FP.F16.E4M3.UNPACK_B R41, R41.H1 ;  /* 0x00000029ff29723e */ /* 0x000fe200030006ff */
[----:B------:R-:W-:Y:S01]  /*eb60*/  FFMA.FTZ R67, R58, R61, -R65 ;  /* 0x0000003d3a437223 */ /* 0x000fe20000010841 */
[----:B------:R-:W-:Y:S01]  /*eb70*/  F2FP.F16.E4M3.UNPACK_B R59, R45.H1 ;  /* 0x0000002dff3b723e */ /* 0x000fe200030006ff */
[----:B------:R-:W-:Y:S01]  /*eb80*/  FFMA.FTZ R66, R60, R61, R63 ;  /* 0x0000003d3c427223 */ /* 0x000fe2000001003f */
[----:B------:R-:W-:Y:S01]  /*eb90*/  F2FP.F16.E4M3.UNPACK_B R58, R46.H1 ;  /* 0x0000002eff3a723e */ /* 0x000fe200030006ff */
[----:B------:R-:W-:Y:S01]  /*eba0*/  HADD2.F32 R45, -RZ, R41.H0_H0 ;  /* 0x20000029ff2d7230 */ /* 0x000fe20000004100 */
[----:B------:R-:W-:Y:S01]  /*ebb0*/  F2FP.F16.E4M3.UNPACK_B R44, R44.H1 ;  /* 0x0000002cff2c723e */ /* 0x000fe200030006ff */
[--C-:B------:R-:W-:Y:S01]  /*ebc0*/  HADD2.F32 R46, -RZ, R59.reuse.H0_H0 ;  /* 0x2000003bff2e7230 */ /* 0x100fe20000004100 */
[----:B------:R-:W-:Y:S01]  /*ebd0*/  F2FP.SATFINITE.E4M3.F32.PACK_AB_MERGE_C R52, R71, R52, R68 ;  /* 0x000000344734723e */ /* 0x000fe20004807044 */
[----:B------:R-:W-:Y:S01]  /*ebe0*/  HADD2.F32 R60, -RZ, R58.H0_H0 ;  /* 0x2000003aff3c7230 */ /* 0x000fe20000004100 */
[----:B------:R-:W-:Y:S01]  /*ebf0*/  F2FP.F16.E4M3.UNPACK_B R63, R42.H1 ;  /* 0x0000002aff3f723e */ /* 0x000fe200030006ff */
[----:B------:R-:W-:-:S02]  /*ec00*/  HADD2.F32 R59, -RZ, R59.H1_H1 ;  /* 0x3000003bff3b7230 */ /* 0x000fc40000004100 */
[----:B------:R-:W-:Y:S02]  /*ec10*/  HADD2.F32 R62, -RZ, R58.H1_H1 ;  /* 0x3000003aff3e7230 */ /* 0x000fe40000004100 */
[CC--:B------:R-:W-:Y:S01]  /*ec20*/  FMUL.FTZ R64, R46.reuse, R60.reuse ;  /* 0x0000003c2e407220 */ /* 0x0c0fe20000410000 */
[----:B------:R-:W-:Y:S02]  /*ec30*/  HADD2.F32 R41, -RZ, R41.H1_H1 ;  /* 0x30000029ff297230 */ /* 0x000fe40000004100 */
[----:B------:R-:W-:Y:S01]  /*ec40*/  FMUL.FTZ R61, R45, R60 ;  /* 0x0000003c2d3d7220 */ /* 0x000fe20000410000 */
[--C-:B------:R-:W-:Y:S02]  /*ec50*/  HADD2.F32 R58, -RZ, R44.reuse.H0_H0 ;  /* 0x2000002cff3a7230 */ /* 0x100fe40000004100 */
[-C--:B------:R-:W-:Y:S01]  /*ec60*/  FMUL.FTZ R60, R59, R62.reuse ;  /* 0x0000003e3b3c7220 */ /* 0x080fe20000410000 */
[----:B------:R-:W-:Y:S02]  /*ec70*/  HADD2.F32 R44, -RZ, R44.H1_H1 ;  /* 0x3000002cff2c7230 */ /* 0x000fe40000004100 */
[----:B------:R-:W-:Y:S01]  /*ec80*/  FMUL.FTZ R62, R41, R62 ;  /* 0x0000003e293e7220 */ /* 0x000fe20000410000 */
[----:B------:R-:W-:Y:S01]  /*ec90*/  FFMA.FTZ R69, R46, R58, R61 ;  /* 0x0000003a2e457223 */ /* 0x000fe2000001003d */
[----:B------:R-:W-:-:S02]  /*eca0*/  F2FP.F16.E4M3.UNPACK_B R46, R47 ;  /* 0x0000002fff2e723e */ /* 0x000fc400020006ff */
[----:B------:R-:W-:Y:S01]  /*ecb0*/  FFMA.FTZ R70, R59, R44, R62 ;  /* 0x0000002c3b467223 */ /* 0x000fe2000001003e */
[----:B------:R-:W-:Y:S01]  /*ecc0*/  F2FP.F16.E4M3.UNPACK_B R62, R42 ;  /* 0x0000002aff3e723e */ /* 0x000fe200020006ff */
[----:B------:R-:W-:Y:S01]  /*ecd0*/  FFMA.FTZ R71, R41, R44, -R60 ;  /* 0x0000002c29477223 */ /* 0x000fe2000001083c */
[-C--:B------:R-:W-:Y:S01]  /*ece0*/  F2FP.F16.E4M3.UNPACK_B R41, R43.reuse ;  /* 0x0000002bff29723e */ /* 0x080fe200020006ff */
[----:B------:R-:W-:Y:S01]  /*ecf0*/  FFMA.FTZ R68, R45, R58, -R64 ;  /* 0x0000003a2d447223 */ /* 0x000fe20000010840 */
[----:B------:R-:W-:Y:S01]  /*ed00*/  F2FP.F16.E4M3.UNPACK_B R43, R43.H1 ;  /* 0x0000002bff2b723e */ /* 0x000fe200030006ff */
[----:B------:R-:W-:Y:S01]  /*ed10*/  HADD2.F32 R58, -RZ, R46.H0_H0 ;  /* 0x2000002eff3a7230 */ /* 0x000fe20000004100 */
[-C--:B------:R-:W-:Y:S01]  /*ed20*/  F2FP.F16.E4M3.UNPACK_B R42, R40.reuse ;  /* 0x00000028ff2a723e */ /* 0x080fe200020006ff */
[----:B------:R-:W-:Y:S01]  /*ed30*/  HADD2.F32 R65, -RZ, R62.H0_H0 ;  /* 0x2000003eff417230 */ /* 0x000fe20000004100 */
[----:B------:R-:W-:Y:S01]  /*ed40*/  F2FP.F16.E4M3.UNPACK_B R47, R47.H1 ;  /* 0x0000002fff2f723e */ /* 0x000fe200030006ff */
[----:B------:R-:W-:Y:S01]  /*ed50*/  HADD2.F32 R44, -RZ, R41.H0_H0 ;  /* 0x20000029ff2c7230 */ /* 0x000fe20000004100 */
[----:B------:R-:W-:Y:S01]  /*ed60*/  F2FP.F16.E4M3.UNPACK_B R59, R40.H1 ;  /* 0x00000028ff3b723e */ /* 0x000fe200030006ff */
[----:B------:R-:W-:-:S02]  /*ed70*/  HADD2.F32 R45, -RZ, R43.H0_H0 ;  /* 0x2000002bff2d7230 */ /* 0x000fc40000004100 */
[-C--:B------:R-:W-:Y:S01]  /*ed80*/  FMUL.FTZ R73, R58, R65.reuse ;  /* 0x000000413a497220 */ /* 0x080fe20000410000 */
[----:B------:R-:W-:Y:S02]  /*ed90*/  HADD2.F32 R64, -RZ, R63.H0_H0 ;  /* 0x2000003fff407230 */ /* 0x000fe40000004100 */
[C---:B------:R-:W-:Y:S01]  /*eda0*/  FMUL.FTZ R65, R44.reuse, R65 ;  /* 0x000000412c417220 */ /* 0x040fe20000410000 */
[----:B------:R-:W-:Y:S01]  /*edb0*/  HADD2.F32 R61, -RZ, R42.H0_H0 ;  /* 0x2000002aff3d7230 */ /* 0x000fe20000004100 */
[----:B------:R-:W-:Y:S01]  /*edc0*/  F2FP.SATFINITE.E4M3.F32.PACK_AB_MERGE_C R68, R71, R68, RZ ;  /* 0x000000444744723e */ /* 0x000fe200048070ff */
[----:B------:R-:W-:Y:S02]  /*edd0*/  HADD2.F32 R40, -RZ, R47.H0_H0 ;  /* 0x2000002fff287230 */ /* 0x000fe40000004100 */
[----:B------:R-:W-:Y:S01]  /*ede0*/  FMUL.FTZ R75, R45, R64 ;  /* 0x000000402d4b7220 */ /* 0x000fe20000410000 */
[----:B------:R-:W-:Y:S02]  /*edf0*/  HADD2.F32 R60, -RZ, R59.H0_H0 ;  /* 0x2000003bff3c7230 */ /* 0x000fe40000004100 */
[----:B------:R-:W-:Y:S01]  /*ee00*/  FFMA.FTZ R73, R44, R61, -R73 ;  /* 0x0000003d2c497223 */ /* 0x000fe20000010849 */
[----:B------:R-:W-:-:S02]  /*ee10*/  HADD2.F32 R47, -RZ, R47.H1_H1 ;  /* 0x3000002fff2f7230 */ /* 0x000fc40000004100 */
[C---:B------:R-:W-:Y:S01]  /*ee20*/  FMUL.FTZ R72, R40.reuse, R64 ;  /* 0x0000004028487220 */ /* 0x040fe20000410000 */
[----:B------:R-:W-:Y:S02]  /*ee30*/  HADD2.F32 R44, -RZ, R63.H1_H1 ;  /* 0x3000003fff2c7230 */ /* 0x000fe40000004100 */
[-C--:B------:R-:W-:Y:S01]  /*ee40*/  FFMA.FTZ R75, R40, R60.reuse, R75 ;  /* 0x0000003c284b7223 */ /* 0x080fe2000001004b */
[----:B------:R-:W-:Y:S02]  /*ee50*/  HADD2.F32 R43, -RZ, R43.H1_H1 ;  /* 0x3000002bff2b7230 */ /* 0x000fe40000004100 */
[----:B------:R-:W-:Y:S01]  /*ee60*/  FFMA.FTZ R65, R58, R61, R65 ;  /* 0x0000003d3a417223 */ /* 0x000fe20000010041 */
[----:B------:R-:W-:Y:S02]  /*ee70*/  HADD2.F32 R46, -RZ, R46.H1_H1 ;  /* 0x3000002eff2e7230 */ /* 0x000fe40000004100 */
[----:B------:R-:W-:Y:S01]  /*ee80*/  FFMA.FTZ R72, R45, R60, -R72 ;  /* 0x0000003c2d487223 */ /* 0x000fe20000010848 */
[----:B------:R-:W-:-:S02]  /*ee90*/  HADD2.F32 R62, -RZ, R62.H1_H1 ;  /* 0x3000003eff3e7230 */ /* 0x000fc40000004100 */
[-C--:B------:R-:W-:Y:S01]  /*eea0*/  FMUL.FTZ R58, R47, R44.reuse ;  /* 0x0000002c2f3a7220 */ /* 0x080fe20000410000 */
[----:B------:R-:W-:Y:S02]  /*eeb0*/  HADD2.F32 R41, -RZ, R41.H1_H1 ;  /* 0x30000029ff297230 */ /* 0x000fe40000004100 */
[----:B------:R-:W-:Y:S01]  /*eec0*/  FMUL.FTZ R60, R43, R44 ;  /* 0x0000002c2b3c7220 */ /* 0x000fe20000410000 */
[----:B------:R-:W-:Y:S02]  /*eed0*/  HADD2.F32 R40, -RZ, R59.H1_H1 ;  /* 0x3000003bff287230 */ /* 0x000fe40000004100 */
[-C--:B------:R-:W-:Y:S01]  /*eee0*/  FMUL.FTZ R44, R46, R62.reuse ;  /* 0x0000003e2e2c7220 */ /* 0x080fe20000410000 */
[----:B------:R-:W-:Y:S02]  /*eef0*/  HADD2.F32 R42, -RZ, R42.H1_H1 ;  /* 0x3000002aff2a7230 */ /* 0x000fe40000004100 */
[----:B------:R-:W-:Y:S01]  /*ef00*/  FMUL.FTZ R45, R41, R62 ;  /* 0x0000003e292d7220 */ /* 0x000fe20000410000 */
[----:B------:R-:W-:Y:S01]  /*ef10*/  F2FP.SATFINITE.E4M3.F32.PACK_AB_MERGE_C R69, R70, R69, RZ ;  /* 0x000000454645723e */ /* 0x000fe200048070ff */
[-C--:B------:R-:W-:Y:S01]  /*ef20*/  FFMA.FTZ R43, R43, R40.reuse, -R58 ;  /* 0x000000282b2b7223 */ /* 0x080fe2000001083a */
[----:B------:R-:W-:Y:S01]  /*ef30*/  FFMA.FTZ R60, R47, R40, R60 ;  /* 0x000000282f3c7223 */ /* 0x000fe2000001003c */
[-C--:B------:R-:W-:Y:S01]  /*ef40*/  FFMA.FTZ R44, R41, R42.reuse, -R44 ;  /* 0x0000002a292c7223 */ /* 0x080fe2000001082c */
[----:B------:R-:W-:Y:S01]  /*ef50*/  FFMA.FTZ R42, R46, R42, R45 ;  /* 0x0000002a2e2a7223 */ /* 0x000fe2000001002d */
[----:B------:R-:W-:Y:S01]  /*ef60*/  F2FP.SATFINITE.E4M3.F32.PACK_AB_MERGE_C R41, R67, R56, R68 ;  /* 0x000000384329723e */ /* 0x000fe20004807044 */
[----:B------:R-:W-:Y:S01]  /*ef70*/  IMAD.MOV.U32 R40, RZ, RZ, R55 ;  /* 0x000000ffff287224 */ /* 0x000fe200078e0037 */
[----:B------:R-:W-:Y:S01]  /*ef80*/  F2FP.SATFINITE.E4M3.F32.PACK_AB_MERGE_C R43, R43, R72, RZ ;  /* 0x000000482b2b723e */ /* 0x000fe200048070ff */
[----:B------:R-:W-:Y:S01]  /*ef90*/  IMAD.MOV.U32 R46, RZ, RZ, R50 ;  /* 0x000000ffff2e7224 */ /* 0x000fe200078e0032 */
[----:B------:R-:W-:-:S02]  /*efa0*/  F2FP.SATFINITE.E4M3.F32.PACK_AB_MERGE_C R60, R60, R75, RZ ;  /* 0x0000004b3c3c723e */ /* 0x000fc400048070ff */
[----:B------:R-:W-:Y:S01]  /*efb0*/  F2FP.SATFINITE.E4M3.F32.PACK_AB_MERGE_C R43, R44, R73, R43 ;  /* 0x000000492c2b723e */ /* 0x000fe2000480702b */
[----:B------:R-:W-:Y:S01]  /*efc0*/  IMAD.MOV.U32 R44, RZ, RZ, R54 ;  /* 0x000000ffff2c7224 */ /* 0x000fe200078e0036 */
[----:B------:R-:W-:Y:S02]  /*efd0*/  F2FP.SATFINITE.E4M3.F32.PACK_AB_MERGE_C R47, R42, R65, R60 ;  /* 0x000000412a2f723e */ /* 0x000fe4000480703c */
[----:B------:R-:W-:Y:S02]  /*efe0*/  F2FP.SATFINITE.E4M3.F32.PACK_AB_MERGE_C R45, R66, R57, R69 ;  /* 0x00000039422d723e */ /* 0x000fe40004807045 */
[----:B------:R-:W-:-:S07]  /*eff0*/  MOV R42, R52 ;  /* 0x00000034002a7202 */ /* 0x000fce0000000f00 */
.L_x_564:
[----:B------:R-:W-:Y:S05]  /*f000*/  BSYNC B1 ;  /* 0x0000000000017941 */ /* 0x000fea0003800000 */
.L_x_563:
[----:B0-----:R4:W-:Y:S01]  /*f010*/  STG.E.128 desc[UR54][R48.64], R40 ;  /* 0x0000002830007986 */ /* 0x0019e2000c101d36 */
[----:B------:R-:W-:-:S13]  /*f020*/  ISETP.GE.AND P2, PT, R51, R150, PT ;  /* 0x000000963300720c */ /* 0x000fda0003f46270 */
[----:B------:R-:W-:Y:S05]  /*f030*/  @P2 BRA `(.L_x_513) ;  /* 0x0000000000f42947 */ /* 0x000fea0003800000 */
[--C-:B----4-:R-:W-:Y:S02]  /*f040*/  SHF.R.S32.HI R40, RZ, 0x1f, R51.reuse ;  /* 0x0000001fff287819 */ /* 0x110fe40000011433 */
[----:B------:R-:W-:-:S04]  /*f050*/  IADD3 R51, P2, P4, R116, R136, R51 ;  /* 0x0000008874337210 */ /* 0x000fc80007c5e033 */
[----:B------:R-:W-:Y:S02]  /*f060*/  IADD3.X R40, R4, R53, R40, P2, P4 ;  /* 0x0000003504287210 */ /* 0x000fe400017e8428 */
[----:B------:R-:W-:-:S05]  /*f070*/  IADD3 R122, P2, R51, R122, RZ ;  /* 0x0000007a337a7210 */ /* 0x000fca0007f5e0ff */
[----:B------:R-:W-:-:S05]  /*f080*/  IMAD.X R123, R40, 0x1, R123, P2 ;  /* 0x00000001287b7824 */ /* 0x000fca00010e067b */
[----:B-1----:R0:W-:Y:S01]  /*f090*/  STG.E.128 desc[UR54][R122.64], R44 ;  /* 0x0000002c7a007986 */ /* 0x0021e2000c101d36 */
[----:B------:R-:W-:Y:S05]  /*f0a0*/  BRA `(.L_x_513) ;  /* 0x0000000000d87947 */ /* 0x000fea0003800000 */
.L_x_480:
[----:B------:R-:W-:-:S06]  /*f0b0*/  UISETP.NE.AND UP0, UPT, UR53, 0x3, UPT ;  /* 0x000000033500788c */ /* 0x000fcc000bf05270 */
[----:B------:R-:W-:-:S13]  /*f0c0*/  PLOP3.LUT P1, PT, PT, PT, UP0, 0x80, 0x0 ;  /* 0x000000000000781c */ /* 0x000fda0003f2f008 */
[----:B------:R-:W-:Y:S05]  /*f0d0*/  @!P1 BRA `(.L_x_565) ;  /* 0x0000000000049947 */ /* 0x000fea0003800000 */
[----:B------:R-:W-:Y:S01]  /*f0e0*/  BPT.TRAP 0x1 ;  /* 0x000000040000795c */ /* 0x000fe20000300000 */
.L_x_565:
[----:B------:R-:W-:Y:S01]  /*f0f0*/  IMAD R97, R17, 0x8, R16 ;  /* 0x0000000811617824 */ /* 0x000fe200078e0210 */
[----:B------:R-:W-:Y:S01]  /*f100*/  SHF.L.U32 R98, R169, 0x1f, RZ ;  /* 0x0000001fa9627819 */ /* 0x000fe200000006ff */
[----:B------:R-:W-:Y:S01]  /*f110*/  IMAD R96, R24, -0xa0, R2 ;  /* 0xffffff6018607824 */ /* 0x000fe200078e0202 */
[----:B------:R-:W-:Y:S02]  /*f120*/  BSSY B1, `(.L_x_566) ;  /* 0x0000004000017945 */ /* 0x000fe40003800000 */
[----:B------:R-:W1:Y:S02]  /*f130*/  SYNCS.PHASECHK.TRANS64.TRYWAIT P2, [R97+URZ+0x29890], R98 ;  /* 0x02989062610075a7 */ /* 0x000e64000804017f */
[----:B------:R-:W-:Y:S01]  /*f140*/  VIMNMX R96, R96, 0xa0, PT ;  /* 0x000000a060607848 */ /* 0x000fe20003fe0100 */
[----:B-1----:R-:W-:Y:S06]  /*f150*/  @!P2 BRA `(.L_x_567) ;  /* 0x000001940060a947 */ /* 0x002fec0003800000 */
.L_x_798:
[----:B------:R-:W-:Y:S05]  /*f160*/  BSYNC B1 ;  /* 0x0000000000017941 */ /* 0x000fea0003800000 */
.L_x_566:
[----:B------:R-:W-:Y:S01]  /*f170*/  ISETP.GE.AND P2, PT, R168, R96, PT ;  /* 0x00000060a800720c */ /* 0x000fe20003f46270 */
[----:B------:R-:W-:-:S12]  /*f180*/  BSSY B1, `(.L_x_568) ;  /* 0x0000014000017945 */ /* 0x000fd80003800000 */
[----:B------:R-:W-:Y:S05]  /*f190*/  @P2 BRA `(.L_x_569) ;  /* 0x0000000000482947 */ /* 0x000fea0003800000 */
[----:B------:R-:W-:-:S13]  /*f1a0*/  ISETP.NE.AND P2, PT, R34, RZ, PT ;  /* 0x000000ff2200720c */ /* 0x000fda0003f45270 */
[----:B0-----:R-:W0:Y:S04]  /*f1b0*/  @P2 LDS.128 R40, [R47+0x1a400] ;  /* 0x01a400002f282984 */ /* 0x001e280000000c00 */
[----:B0-----:R-:W-:Y:S01]  /*f1c0*/  @P2 STG.E.128 desc[UR54][R48.64], R40 ;  /* 0x0000002830002986 */ /* 0x001fe2000c101d36 */
[----:B------:R-:W-:-:S13]  /*f1d0*/  ISETP.NE.AND P2, PT, R35, RZ, PT ;  /* 0x000000ff2300720c */ /* 0x000fda0003f45270 */
[----:B------:R-:W0:Y:S04]  /*f1e0*/  @P2 LDS.128 R40, [R46+0x1a400] ;  /* 0x01a400002e282984 */ /* 0x000e280000000c00 */
        /* <DEDUP_REMOVED lines=12> */
[----:B0-----:R2:W-:Y:S02]  /*f2b0*/  @P2 STG.E.128 desc[UR54][R48.64+0xa0], R40 ;  /* 0x0000a02830002986 */ /* 0x0015e4000c101d36 */
.L_x_569:
[----:B------:R-:W-:Y:S05]  /*f2c0*/  BSYNC B1 ;  /* 0x0000000000017941 */ /* 0x000fea0003800000 */
.L_x_568:
[----:B------:R-:W-:-:S13]  /*f2d0*/  ISETP.GE.AND P2, PT, R218, R96, PT ;  /* 0x00000060da00720c */ /* 0x000fda0003f46270 */
[----:B------:R-:W-:Y:S05]  /*f2e0*/  @P2 BRA `(.L_x_513) ;  /* 0x0000000000482947 */ /* 0x000fea0003800000 */
[----:B------:R-:W-:-:S13]  /*f2f0*/  ISETP.NE.AND P2, PT, R34, RZ, PT ;  /* 0x000000ff2200720c */ /* 0x000fda0003f45270 */
[----:B0-2---:R-:W0:Y:S04]  /*f300*/  @P2 LDS.128 R40, [R47+0x1c400] ;  /* 0x01c400002f282984 */ /* 0x005e280000000c00 */
        /* <DEDUP_REMOVED lines=16> */
.L_x_513:
[----:B------:R-:W-:Y:S05]  /*f410*/  BSYNC B0 ;  /* 0x0000000000007941 */ /* 0x000fea0003800000 */
.L_x_479:
[----:B01234-:R-:W0:Y:S01]  /*f420*/  S2R R40, SR_TID.X ;  /* 0x0000000000287919 */ /* 0x01fe220000002100 */
[----:B------:R-:W-:Y:S01]  /*f430*/  @!PT LDS RZ, [RZ] ;  /* 0x00000000fffff984 */ /* 0x000fe20000000800 */
[----:B------:R-:W-:Y:S01]  /*f440*/  @!PT LDS RZ, [RZ] ;  /* 0x00000000fffff984 */ /* 0x000fe20000000800 */
[----:B------:R-:W-:Y:S01]  /*f450*/  @!PT LDS RZ, [RZ] ;  /* 0x00000000fffff984 */ /* 0x000fe20000000800 */
[----:B------:R-:W-:Y:S01]  /*f460*/  @!PT LDS RZ, [RZ] ;  /* 0x00000000fffff984 */ /* 0x000fe20000000800 */
[----:B------:R1:W-:Y:S06]  /*f470*/  MEMBAR.ALL.CTA ;  /* 0x0000000000007992 */ /* 0x0003ec0000008000 */
[----:B-1----:R-:W1:Y:S01]  /*f480*/  FENCE.VIEW.ASYNC.S ;  /* 0x00000000000073c6 */ /* 0x002e620000000000 */
[----:B------:R-:W-:Y:S05]  /*f490*/  WARPSYNC.ALL ;  /* 0x0000000000007948 */ /* 0x000fea0003800000 */
[----:B------:R-:W-:Y:S01]  /*f4a0*/  BSSY B0, `(.L_x_570) ;  /* 0x0000009000007945 */ /* 0x000fe20003800000 */
[----:B0-----:R-:W-:Y:S01]  /*f4b0*/  LOP3.LUT R40, R40, 0x7f, RZ, 0xc0, !PT ;  /* 0x0000007f28287812 */ /* 0x001fe200078ec0ff */
[----:B-1----:R0:W-:Y:S03]  /*f4c0*/  BAR.SYNC.DEFER_BLOCKING R163, 0x80 ;  /* 0x000200a30000751d */ /* 0x0021e60000010000 */
[----:B------:R-:W-:-:S13]  /*f4d0*/  ISETP.NE.AND P2, PT, R40, RZ, PT ;  /* 0x000000ff2800720c */ /* 0x000fda0003f45270 */
[----:B------:R-:W-:-:S04]  /*f4e0*/  @!P2 IADD3 R40, R97, 0x298a0, RZ ;  /* 0x000298a06128a810 */ /* 0x000fc80007ffe0ff */
[----:B------:R-:W-:-:S04]  /*f4f0*/  @!P2 PRMT R40, RZ, 0x654, R40 ;  /* 0x00000654ff28a816 */ /* 0x000fc80000000028 */
[----:B------:R0:W-:Y:S01]  /*f500*/  @!P2 SYNCS.ARRIVE.TRANS64.RED.A1T0 RZ, [R40+URZ], RZ ;  /* 0x000000ff28ffa9a7 */ /* 0x0001e2000810043f */
[----:B------:R-:W-:Y:S05]  /*f510*/  @!P1 BRA `(.L_x_571) ;  /* 0x0000000000049947 */ /* 0x000fea0003800000 */
[----:B------:R-:W-:Y:S01]  /*f520*/  BPT.TRAP 0x1 ;  /* 0x000000040000795c */ /* 0x000fe20000300000 */
.L_x_571:
[----:B------:R-:W-:Y:S05]  /*f530*/  BSYNC B0 ;  /* 0x0000000000007941 */ /* 0x000fea0003800000 */
.L_x_570:
[----:B------:R-:W1:Y:S01]  /*f540*/  SYNCS.PHASECHK.TRANS64.TRYWAIT P1, [R97+URZ+0x298b0], R98 ;  /* 0x0298b062610075a7 */ /* 0x000e62000802017f */
[----:B------:R-:W-:Y:S01]  /*f550*/  ULDC UR42, c[0x0][0x320] ;  /* 0x0000c800002a7ab9 */ /* 0x000fe20000000800 */
[----:B------:R-:W-:Y:S01]  /*f560*/  ULDC.64 UR40, c[0x0][0x328] ;  /* 0x0000ca0000287ab9 */ /* 0x000fe20000000a00 */
[----:B------:R-:W-:Y:S01]  /*f570*/  ULDC.64 UR38, c[0x0][0x318] ;  /* 0x0000c60000267ab9 */ /* 0x000fe20000000a00 */
[----:B------:R-:W-:Y:S01]  /*f580*/  BSSY B0, `(.L_x_572) ;  /* 0x0000003000007945 */ /* 0x000fe20003800000 */
[----:B------:R-:W-:-:S03]  /*f590*/  IMAD R41, R17, 0x5000, R209 ;  /* 0x0000500011297824 */ /* 0x000fc600078e02d1 */
[----:B-1----:R-:W-:Y:S05]  /*f5a0*/  @!P1 BRA `(.L_x_573) ;  /* 0x0000019000609947 */ /* 0x002fea0003800000 */
.L_x_799:
[----:B------:R-:W-:Y:S05]  /*f5b0*/  BSYNC B0 ;  /* 0x0000000000007941 */ /* 0x000fea0003800000 */
.L_x_572:
[----:B------:R-:W-:Y:S01]  /*f5c0*/  ISETP.GE.AND P1, PT, R168, R96, PT ;  /* 0x00000060a800720c */ /* 0x000fe20003f26270 */
[----:B------:R-:W-:Y:S01]  /*f5d0*/  BSSY B0, `(.L_x_574) ;  /* 0x000001a000007945 */ /* 0x000fe20003800000 */
[C---:B------:R-:W-:Y:S01]  /*f5e0*/  IMAD.IADD R48, R16.reuse, 0x1, R41 ;  /* 0x0000000110307824 */ /* 0x040fe200078e0229 */
[-C--:B------:R-:W-:Y:S01]  /*f5f0*/  IADD3 R49, R16, R41.reuse, R124 ;  /* 0x0000002910317210 */ /* 0x080fe20007ffe07c */
[----:B------:R-:W-:Y:S01]  /*f600*/  IMAD.WIDE R44, R24, 0xa0, R118 ;  /* 0x000000a0182c7825 */ /* 0x000fe200078e0276 */
[CC--:B------:R-:W-:Y:S02]  /*f610*/  IADD3 R50, R16.reuse, R41.reuse, R121 ;  /* 0x0000002910327210 */ /* 0x0c0fe40007ffe079 */
[----:B------:R-:W-:-:S06]  /*f620*/  IADD3 R51, R16, R41, R130 ;  /* 0x0000002910337210 */ /* 0x000fcc0007ffe082 */
[----:B------:R-:W-:Y:S05]  /*f630*/  @P1 BRA `(.L_x_575) ;  /* 0x00000000004c1947 */ /* 0x000fea0003800000 */
[----:B0-----:R-:W-:Y:S02]  /*f640*/  IMAD.MOV.U32 R40, RZ, RZ, R114 ;  /* 0x000000ffff287224 */ /* 0x001fe400078e0072 */
[----:B------:R-:W-:Y:S02]  /*f650*/  IMAD.MOV.U32 R41, RZ, RZ, R33 ;  /* 0x000000ffff297224 */ /* 0x000fe400078e0021 */
[----:B------:R-:W-:Y:S02]  /*f660*/  IMAD R43, R45, UR40, RZ ;  /* 0x000000282d2b7c24 */ /* 0x000fe4000f8e02ff */
[----:B------:R-:W-:-:S04]  /*f670*/  IMAD.WIDE.U32 R40, R44, UR40, R40 ;  /* 0x000000282c287c25 */ /* 0x000fc8000f8e0028 */
[----:B------:R-:W-:Y:S01]  /*f680*/  IMAD R43, R44, UR41, R43 ;  /* 0x000000292c2b7c24 */ /* 0x000fe2000f8e022b */
[----:B------:R-:W-:-:S04]  /*f690*/  IADD3 R46, P1, R40, UR38, RZ ;  /* 0x00000026282e7c10 */ /* 0x000fc8000ff3e0ff */
[----:B------:R-:W-:Y:S02]  /*f6a0*/  IADD3.X R47, R41, UR39, R43, P1, !PT ;  /* 0x00000027292f7c10 */ /* 0x000fe40008ffe42b */
[----:B------:R-:W-:-:S13]  /*f6b0*/  ISETP.GE.AND P1, PT, R18, UR42, PT ;  /* 0x0000002a12007c0c */ /* 0x000fda000bf26270 */
[----:B------:R-:W0:Y:S04]  /*f6c0*/  @!P1 LDS.128 R40, [R48+0xa400] ;  /* 0x00a4000030289984 */ /* 0x000e280000000c00 */
[----:B0-----:R-:W-:Y:S01]  /*f6d0*/  @!P1 STG.E.128 desc[UR54][R46.64], R40 ;  /* 0x000000282e009986 */ /* 0x001fe2000c101d36 */
        /* <DEDUP_REMOVED lines=8> */
[----:B0-----:R2:W-:Y:S02]  /*f760*/  @!P1 STG.E.128 desc[UR54][R46.64+0x60], R40 ;  /* 0x000060282e009986 */ /* 0x0015e4000c101d36 */
.L_x_575:
[----:B------:R-:W-:Y:S05]  /*f770*/  BSYNC B0 ;  /* 0x0000000000007941 */ /* 0x000fea0003800000 */
.L_x_574:
[----:B------:R-:W-:Y:S01]  /*f780*/  ISETP.GE.AND P1, PT, R218, R96, PT ;  /* 0x00000060da00720c */ /* 0x000fe20003f26270 */
[----:B------:R-:W-:-:S12]  /*f790*/  BSSY B0, `(.L_x_576) ;  /* 0x0000017000007945 */ /* 0x000fd80003800000 */
[----:B------:R-:W-:Y:S05]  /*f7a0*/  @P1 BRA `(.L_x_577) ;  /* 0x0000000000541947 */ /* 0x000fea0003800000 */
[----:B--2---:R-:W-:Y:S01]  /*f7b0*/  IADD3 R43, P1, R44, 0x80, RZ ;  /* 0x000000802c2b7810 */ /* 0x004fe20007f3e0ff */
[----:B0-----:R-:W-:Y:S02]  /*f7c0*/  IMAD.MOV.U32 R40, RZ, RZ, R114 ;  /* 0x000000ffff287224 */ /* 0x001fe400078e0072 */
[----:B------:R-:W-:Y:S01]  /*f7d0*/  IMAD.MOV.U32 R41, RZ, RZ, R33 ;  /* 0x000000ffff297224 */ /* 0x000fe200078e0021 */
[----:B------:R-:W-:Y:S01]  /*f7e0*/  IADD3.X R44, RZ, R45, RZ, P1, !PT ;  /* 0x0000002dff2c7210 */ /* 0x000fe20000ffe4ff */
[----:B------:R-:W-:-:S04]  /*f7f0*/  IMAD.WIDE.U32 R40, R43, UR40, R40 ;  /* 0x000000282b287c25 */ /* 0x000fc8000f8e0028 */
[----:B------:R-:W-:-:S04]  /*f800*/  IMAD R44, R44, UR40, RZ ;  /* 0x000000282c2c7c24 */ /* 0x000fc8000f8e02ff */
        /* <DEDUP_REMOVED lines=15> */
.L_x_577:
[----:B------:R-:W-:Y:S05]  /*f900*/  BSYNC B0 ;  /* 0x0000000000007941 */ /* 0x000fea0003800000 */
.L_x_576:
[----:B0-23--:R-:W2:Y:S01]  /*f910*/  LDL R40, [R1+0x10] ;  /* 0x0000100001287983 */ /* 0x00dea20000100800 */
[----:B-1----:R-:W-:Y:S01]  /*f920*/  @!P2 VIADD R97, R97, 0x298c0 ;  /* 0x000298c06161a836 */ /* 0x002fe20000000000 */
[----:B------:R-:W-:Y:S01]  /*f930*/  IADD3 R17, R17, 0x1, RZ ;  /* 0x0000000111117810 */ /* 0x000fe20007ffe0ff */
[----:B------:R-:W-:Y:S01]  /*f940*/  @!PT LDS RZ, [RZ] ;  /* 0x00000000fffff984 */ /* 0x000fe20000000800 */
[----:B------:R-:W-:Y:S01]  /*f950*/  @!PT LDS RZ, [RZ] ;  /* 0x00000000fffff984 */ /* 0x000fe20000000800 */
[----:B------:R-:W-:Y:S01]  /*f960*/  @!PT LDS RZ, [RZ] ;  /* 0x00000000fffff984 */ /* 0x000fe20000000800 */
[----:B------:R-:W-:Y:S01]  /*f970*/  @!PT LDS RZ, [RZ] ;  /* 0x00000000fffff984 */ /* 0x000fe20000000800 */
[----:B------:R0:W-:Y:S06]  /*f980*/  MEMBAR.ALL.CTA ;  /* 0x0000000000007992 */ /* 0x0001ec0000008000 */
[----:B0-----:R-:W0:Y:S02]  /*f990*/  FENCE.VIEW.ASYNC.S ;  /* 0x00000000000073c6 */ /* 0x001e240000000000 */
[----:B0-----:R0:W-:Y:S01]  /*f9a0*/  BAR.SYNC.DEFER_BLOCKING R163, 0x80 ;  /* 0x000200a30000751d */ /* 0x0011e20000010000 */
[----:B------:R-:W-:-:S02]  /*f9b0*/  ISETP.NE.AND P1, PT, R17, 0x2, PT ;  /* 0x000000021100780c */ /* 0x000fc40003f25270 */
[----:B------:R-:W-:Y:S02]  /*f9c0*/  @!P2 PRMT R97, RZ, 0x654, R97 ;  /* 0x00000654ff61a816 */ /* 0x000fe40000000061 */
[----:B------:R-:W-:Y:S02]  /*f9d0*/  SEL R17, R17, RZ, P1 ;  /* 0x000000ff11117207 */ /* 0x000fe40000800000 */
[----:B------:R0:W-:Y:S01]  /*f9e0*/  @!P2 SYNCS.ARRIVE.TRANS64.RED.A1T0 RZ, [R97+URZ], RZ ;  /* 0x000000ff61ffa9a7 */ /* 0x0001e2000810043f */
[----:B--2---:R-:W-:Y:S02]  /*f9f0*/  LOP3.LUT P4, RZ, R40, 0x2, RZ, 0xc0, !PT ;  /* 0x0000000228ff7812 */ /* 0x004fe4000788c0ff */
[----:B------:R-:W-:-:S04]  /*fa00*/  SEL R40, RZ, 0x1, P1 ;  /* 0x00000001ff287807 */ /* 0x000fc80000800000 */
[----:B------:R-:W-:-:S07]  /*fa10*/  LOP3.LUT R169, R169, R40, RZ, 0x3c, !PT ;  /* 0x00000028a9a97212 */ /* 0x000fce00078e3cff */
[----:B0-----:R-:W-:Y:S05]  /*fa20*/  @P4 BRA `(.L_x_578) ;  /* 0xffffff2c00d84947 */ /* 0x001fea000383ffff */
[----:B------:R-:W0:Y:S01]  /*fa30*/  S2R R41, SR_TID.X ;  /* 0x0000000000297919 */ /* 0x000e220000002100 */
[----:B------:R-:W-:Y:S02]  /*fa40*/  PLOP3.LUT P0, PT, PT, PT, PT, 0x8, 0x0 ;  /* 0x000000000000781c */ /* 0x000fe40003f0e170 */
[----:B0-----:R-:W-:-:S04]  /*fa50*/  SHF.R.U32.HI R41, RZ, 0x7, R41 ;  /* 0x00000007ff297819 */ /* 0x001fc80000011629 */
[----:B------:R-:W-:-:S13]  /*fa60*/  ISETP.NE.AND P4, PT, R41, 0x1, PT ;  /* 0x000000012900780c */ /* 0x000fda0003f85270 */
[----:B------:R-:W-:Y:S06]  /*fa70*/  @!P4 BAR.ARV 0x9, 0x100 ;  /* 0x024400000000cb1d */ /* 0x000fec0000002000 */
.L_x_474:
[----:B------:R-:W-:Y:S02]  /*fa80*/  ISETP.GE.AND P2, PT, R158, 0x1, PT ;  /* 0x000000019e00780c */ /* 0x000fe40003f46270 */
[----:B------:R-:W-:Y:S02]  /*fa90*/  CS2R R88, SRZ ;  /* 0x0000000000587805 */ /* 0x000fe4000001ff00 */
[----:B------:R-:W-:Y:S01]  /*faa0*/  PLOP3.LUT P1, PT, PT, PT, PT, 0x80, 0x0 ;  /* 0x000000000000781c */ /* 0x000fe20003f2f070 */
[----:B------:R-:W-:Y:S01]  /*fab0*/  IMAD.MOV.U32 R87, RZ, RZ, RZ ;  /* 0x000000ffff577224 */ /* 0x000fe200078e00ff */
        /* <DEDUP_REMOVED lines=30> */
[----:B------:R-:W-:Y:S01]  /*fca0*/  MOV R72, RZ ;  /* 0x000000ff00487202 */ /* 0x000fe20000000f00 */
[----:B------:R-:W-:Y:S01]  /*fcb0*/  IMAD.MOV.U32 R101, RZ, RZ, RZ ;  /* 0x000000ffff657224 */ /* 0x000fe200078e00ff */
[----:B------:R-:W-:Y:S06]  /*fcc0*/  @P0 BRA `(.L_x_579) ;  /* 0x00000000000c0947 */ /* 0x000fec0003800000 */
[----:B------:R-:W0:Y:S01]  /*fcd0*/  FENCE.VIEW.ASYNC.G ;  /* 0x00000000000073c6 */ /* 0x000e220000000100 */
[----:B------:R-:W-:Y:S05]  /*fce0*/  WARPSYNC.ALL ;  /* 0x0000000000007948 */ /* 0x000fea0003800000 */
[----:B0-----:R-:W-:Y:S06]  /*fcf0*/  BAR.ARV 0xc, 0x180 ;  /* 0x0306000000007b1d */ /* 0x001fec0000002000 */
.L_x_579:
[----:B------:R-:W-:Y:S02]  /*fd00*/  IMAD.MOV.U32 R100, RZ, RZ, RZ ;  /* 0x000000ffff647224 */ /* 0x000fe400078e00ff */
[----:B------:R-:W-:Y:S01]  /*fd10*/  IMAD.MOV.U32 R103, RZ, RZ, RZ ;  /* 0x000000ffff677224 */ /* 0x000fe200078e00ff */
[----:B------:R-:W-:Y:S06]  /*fd20*/  @!P2 BRA `(.L_x_580) ;  /* 0x000000f8003ca947 */ /* 0x000fec0003800000 */
[----:B------:R-:W-:-:S03]  /*fd30*/  UMOV UR4, 0xffffffff ;  /* 0xffffffff00047882 */ /* 0x000fc60000000000 */
[----:B------:R-:W-:Y:S05]  /*fd40*/  BRA.DIV UR4, `(.L_x_581) ;  /* 0x0000018a048c7947 */ /* 0x000fea000b800000 */
[----:B------:R0:W1:Y:S02]  /*fd50*/  SHFL.IDX PT, R201, R234, RZ, 0x1f ;  /* 0x00001fffeac97589 */ /* 0x00006400000e0000 */
.L_x_802:
[----:B-1----:R-:W-:Y:S01]  /*fd60*/  LEA.HI R0, R201, R201, RZ, 0x1 ;  /* 0x000000c9c9007211 */ /* 0x002fe200078f08ff */
[----:B------:R-:W-:-:S03]  /*fd70*/  ULOP3.LUT UP0, URZ, UR52, 0x9f, URZ, 0xc0, !UPT ;  /* 0x0000009f343f7892 */ /* 0x000fc6000f80c03f */
[----:B------:R-:W-:-:S03]  /*fd80*/  LOP3.LUT R0, R0, 0x3e, RZ, 0xc0, !PT ;  /* 0x0000003e00007812 */ /* 0x000fc600078ec0ff */
[----:B------:R-:W-:Y:S02]  /*fd90*/  PLOP3.LUT P0, PT, PT, PT, UP0, 0x80, 0x0 ;  /* 0x000000000000781c */ /* 0x000fe40003f0f008 */
[----:B------:R-:W-:-:S05]  /*fda0*/  IMAD.IADD R0, R201, 0x1, -R0 ;  /* 0x00000001c9007824 */ /* 0x000fca00078e0a00 */
[----:B------:R-:W-:-:S04]  /*fdb0*/  LEA R0, R0, UR52, 0xc ;  /* 0x0000003400007c11 */ /* 0x000fc8000f8e60ff */
[----:B------:R-:W-:-:S04]  /*fdc0*/  SHF.R.U32.HI R0, RZ, 0x4, R0 ;  /* 0x00000004ff007819 */ /* 0x000fc80000011600 */
[----:B------:R-:W-:Y:S01]  /*fdd0*/  LOP3.LUT R44, R0, 0x3fff, RZ, 0xc0, !PT ;  /* 0x00003fff002c7812 */ /* 0x000fe200078ec0ff */
[----:B------:R-:W-:Y:S06]  /*fde0*/  @!P0 BRA `(.L_x_582) ;  /* 0x0000000000408947 */ /* 0x000fec0003800000 */
[----:B------:R-:W-:Y:S01]  /*fdf0*/  MOV R0, 0x0 ;  /* 0x0000000000007802 */ /* 0x000fe20000000f00 */
[----:B------:R-:W-:Y:S01]  /*fe00*/  ULDC.64 UR4, c[0x4][0xc8] ;  /* 0x0100320000047ab9 */ /* 0x000fe20000000a00 */
[----:B------:R-:W-:Y:S01]  /*fe10*/  ULDC.64 UR6, c[0x4][0xd0] ;  /* 0x0100340000067ab9 */ /* 0x000fe20000000a00 */
[----:B------:R-:W-:Y:S01]  /*fe20*/  MOV R4, UR4 ;  /* 0x0000000400047c02 */ /* 0x000fe20008000f00 */
[----:B------:R1:W2:Y:S01]  /*fe30*/  LDC.64 R2, c[0x4][R0] ;  /* 0x0100000000027b82 */ /* 0x0002a20000000a00 */
[----:B------:R-:W-:Y:S01]  /*fe40*/  IMAD.U32 R5, RZ, RZ, UR5 ;  /* 0x00000005ff057e24 */ /* 0x000fe2000f8e00ff */
[----:B------:R-:W-:Y:S01]  /*fe50*/  ULDC.64 UR4, c[0x4][0x38] ;  /* 0x01000e0000047ab9 */ /* 0x000fe20000000a00 */
[----:B------:R-:W-:Y:S01]  /*fe60*/  IMAD.U32 R6, RZ, RZ, UR6 ;  /* 0x00000006ff067e24 */ /* 0x000fe2000f8e00ff */
[----:B------:R-:W-:Y:S01]  /*fe70*/  MOV R10, UR4 ;  /* 0x00000004000a7c02 */ /* 0x000fe20008000f00 */
[----:B------:R-:W-:Y:S01]  /*fe80*/  IMAD.U32 R7, RZ, RZ, UR7 ;  /* 0x00000007ff077e24 */ /* 0x000fe2000f8e00ff */
[----:B------:R-:W-:Y:S01]  /*fe90*/  MOV R13, RZ ;  /* 0x000000ff000d7202 */ /* 0x000fe20000000f00 */
[----:B------:R-:W-:-:S02]  /*fea0*/  IMAD.U32 R11, RZ, RZ, UR5 ;  /* 0x00000005ff0b7e24 */ /* 0x000fc4000f8e00ff */
[----:B------:R-:W-:Y:S02]  /*feb0*/  IMAD.MOV.U32 R8, RZ, RZ, 0x70 ;  /* 0x00000070ff087424 */ /* 0x000fe400078e00ff */
[----:B-1----:R-:W-:-:S07]  /*fec0*/  IMAD.MOV.U32 R12, RZ, RZ, 0x1 ;  /* 0x00000001ff0c7424 */ /* 0x002fce00078e00ff */
[----:B------:R-:W-:-:S07]  /*fed0*/  LEPC R20, `(.L_x_582) ;  /* 0x000000001014794e */ /* 0x000fce0000000000 */
[----:B0-2--5:R-:W-:Y:S05]  /*fee0*/  CALL.ABS.NOINC R2 ;  /* 0x0000000002007343 */ /* 0x025fea0003c00000 */
.L_x_582:
[----:B------:R-:W-:Y:S01]  /*fef0*/  ULDC.64 UR4, c[0x0][0x990] ;  /* 0x0002640000047ab9 */ /* 0x000fe20000000a00 */
[----:B------:R-:W-:Y:S01]  /*ff00*/  ULDC.64 UR6, c[0x0][0x998] ;  /* 0x0002660000067ab9 */ /* 0x000fe20000000a00 */
[----:B------:R-:W-:Y:S02]  /*ff10*/  ISETP.NE.U32.AND P0, PT, RZ, UR4, PT ;  /* 0x00000004ff007c0c */ /* 0x000fe4000bf05070 */
[----:B------:R-:W-:Y:S02]  /*ff20*/  ISETP.NE.U32.AND P1, PT, RZ, UR6, PT ;  /* 0x00000006ff007c0c */ /* 0x000fe4000bf25070 */
[----:B------:R-:W-:Y:S02]  /*ff30*/  ISETP.NE.AND.EX P0, PT, RZ, UR5, PT, P0 ;  /* 0x00000005ff007c0c */ /* 0x000fe4000bf05300 */
[----:B------:R-:W-:-:S11]  /*ff40*/  ISETP.NE.AND.EX P1, PT, RZ, UR7, PT, P1 ;  /* 0x00000007ff007c0c */ /* 0x000fd6000bf25310 */
[----:B------:R-:W1:Y:S01]  /*ff50*/  @P0 LDC.64 R6, c[0x0][0x9a8] ;  /* 0x00026a00ff060b82 */ /* 0x000e620000000a00 */
[----:B------:R-:W-:-:S07]  /*ff60*/  @P0 SHF.R.S32.HI R15, RZ, 0x1f, R206 ;  /* 0x0000001fff0f0819 */ /* 0x000fce00000114ce */
[----:B------:R-:W2:Y:S08]  /*ff70*/  @P1 LDC.64 R8, c[0x0][0x9b8] ;  /* 0x00026e00ff081b82 */ /* 0x000eb00000000a00 */
[----:B------:R-:W3:Y:S08]  /*ff80*/  @P0 LDC.64 R10, c[0x0][0x9b0] ;  /* 0x00026c00ff0a0b82 */ /* 0x000ef00000000a00 */
[----:B------:R-:W4:Y:S01]  /*ff90*/  @P1 LDC.64 R12, c[0x0][0x9c0] ;  /* 0x00027000ff0c1b82 */ /* 0x000f220000000a00 */
[----:B-1----:R-:W-:-:S02]  /*ffa0*/  @P0 IMAD R0, R216, R6, RZ ;  /* 0x00000006d8000224 */ /* 0x002fc400078e02ff */
[----:B------:R-:W-:-:S04]  /*ffb0*/  @P0 IMAD.WIDE.U32 R2, R210, R6, RZ ;  /* 0x00000006d2020225 */ /* 0x000fc800078e00ff */
[----:B------:R-:W-:Y:S02]  /*ffc0*/  @P0 IMAD R7, R210, R7, R0 ;  /* 0x00000007d2070224 */ /* 0x000fe400078e0200 */
[-C--:B--2---:R-:W-:Y:S02]  /*ffd0*/  @P1 IMAD R4, R216, R8.reuse, RZ ;  /* 0x00000008d8041224 */ /* 0x084fe400078e02ff */
[----:B------:R-:W-:Y:S01]  /*ffe0*/  @P0 IMAD.IADD R3, R3, 0x1, R7 ;  /* 0x0000000103030824 */ /* 0x000fe200078e0207 */
[----:B------:R-:W-:Y:S01]  /*fff0*/  @P1 SHF.R.S32.HI R7, RZ, 0x1f, R206 ;  /* 0x0000001fff071819 */ /* 0x000fe200000114ce */
[C---:B------:R-:W-:Y:S02]  /*10000*/  @P1 IMAD R9, R210.reuse, R9, R4 ;  /* 0x00000009d2091224 */ /* 0x040fe400078e0204 */
[----:B------:R-:W-:-:S04]  /*10010*/  @P1 IMAD.WIDE.U32 R4, R210, R8, RZ ;  /* 0x00000008d2041225 */ /* 0x000fc800078e00ff */
[----:B---3--:R-:W-:Y:S02]  /*10020*/  @P0 IMAD R0, R15, R10, RZ ;  /* 0x0000000a0f000224 */ /* 0x008fe400078e02ff */
[----:B------:R-:W-:Y:S02]  /*10030*/  @P1 IMAD.IADD R5, R5, 0x1, R9 ;  /* 0x0000000105051824 */ /* 0x000fe400078e0209 */
[C---:B------:R-:W-:Y:S02]  /*10040*/  @P0 IMAD R9, R206.reuse, R11, R0 ;  /* 0x0000000bce090224 */ /* 0x040fe400078e0200 */
[----:B----4-:R-:W-:Y:S02]  /*10050*/  @P1 IMAD R6, R7, R12, RZ ;  /* 0x0000000c07061224 */ /* 0x010fe400078e02ff */
[----:B------:R-:W-:-:S04]  /*10060*/  @P0 IMAD.WIDE.U32 R2, R206, R10, R2 ;  /* 0x0000000ace020225 */ /* 0x000fc800078e0002 */
[C---:B------:R-:W-:Y:S02]  /*10070*/  @P1 IMAD R11, R206.reuse, R13, R6 ;  /* 0x0000000dce0b1224 */ /* 0x040fe400078e0206 */
[----:B------:R-:W-:Y:S01]  /*10080*/  @P1 IMAD.WIDE.U32 R6, R206, R12, R4 ;  /* 0x0000000cce061225 */ /* 0x000fe200078e0004 */
[----:B------:R-:W-:Y:S01]  /*10090*/  @P0 LEA R4, P2, R2, UR4, 0x2 ;  /* 0x0000000402040c11 */ /* 0x000fe2000f8410ff */
[----:B------:R-:W-:Y:S02]  /*100a0*/  ULDC UR4, c[0x0][0x3f4] ;  /* 0x0000fd0000047ab9 */ /* 0x000fe40000000800 */
[----:B------:R-:W-:Y:S01]  /*100b0*/  @P0 IMAD.IADD R5, R3, 0x1, R9 ;  /* 0x0000000103050824 */ /* 0x000fe200078e0209 */
[----:B------:R-:W-:Y:S01]  /*100c0*/  @P1 IADD3 R3, R7, R11, RZ ;  /* 0x0000000b07031210 */ /* 0x000fe20007ffe0ff */
[----:B------:R-:W-:Y:S01]  /*100d0*/  IMAD.MOV.U32 R0, RZ, RZ, 0x3f800000 ;  /* 0x3f800000ff007424 */ /* 0x000fe200078e00ff */
[----:B------:R-:W-:Y:S02]  /*100e0*/  @P1 LEA R8, P3, R6, UR6, 0x2 ;  /* 0x0000000606081c11 */ /* 0x000fe4000f8610ff */
[----:B------:R-:W-:-:S02]  /*100f0*/  @P0 LEA.HI.X R5, R2, UR5, R5, 0x2, P2 ;  /* 0x0000000502050c11 */ /* 0x000fc400090f1405 */
[----:B------:R-:W-:Y:S01]  /*10100*/  @P1 LEA.HI.X R9, R6, UR7, R3, 0x2, P3 ;  /* 0x0000000706091c11 */ /* 0x000fe200098f1403 */
[----:B------:R-:W-:-:S04]  /*10110*/  IMAD.MOV.U32 R3, RZ, RZ, 0x3f800000 ;  /* 0x3f800000ff037424 */ /* 0x000fc800078e00ff */
[----:B------:R-:W2:Y:S04]  /*10120*/  @P1 LDG.E R0, desc[UR54][R8.64] ;  /* 0x0000003608001981 */ /* 0x000ea8000c1e1900 */
[----:B------:R-:W2:Y:S01]  /*10130*/  @P0 LDG.E R3, desc[UR54][R4.64] ;  /* 0x0000003604030981 */ /* 0x000ea2000c1e1900 */
[----:B------:R-:W-:Y:S01]  /*10140*/  ISETP.LT.AND P0, PT, RZ, UR4, PT ;  /* 0x00000004ff007c0c */ /* 0x000fe2000bf01270 */
[----:B------:R-:W-:Y:S01]  /*10150*/  ULDC UR4, c[0x0][0x9d8] ;  /* 0x0002760000047ab9 */ /* 0x000fe20000000800 */
[----:B--2---:R-:W-:-:S04]  /*10160*/  FMUL.FTZ R0, R3, R0 ;  /* 0x0000000003007220 */ /* 0x004fc80000410000 */
[----:B------:R-:W-:-:S07]  /*10170*/  FMUL.FTZ R2, R0, UR4 ;  /* 0x0000000400027c20 */ /* 0x000fce0008410000 */
[----:B------:R-:W-:Y:S05]  /*10180*/  @P0 BRA `(.L_x_583) ;  /* 0x0000000000400947 */ /* 0x000fea0003800000 */
[----:B------:R-:W-:-:S04]  /*10190*/  ULEA.HI UR4, UR43, UR43, URZ, 0x1 ;  /* 0x0000002b2b047291 */ /* 0x000fc8000f8f083f */
[----:B------:R-:W-:-:S04]  /*101a0*/  ULOP3.LUT UR4, UR4, 0xfffffffe, URZ, 0xc0, !UPT ;  /* 0xfffffffe04047892 */ /* 0x000fc8000f8ec03f */
[----:B------:R-:W-:-:S06]  /*101b0*/  UIADD3 UR4, UR43, -UR4, URZ ;  /* 0x800000042b047290 */ /* 0x000fcc000fffe03f */
[----:B------:R-:W-:-:S05]  /*101c0*/  IMAD.U32 R3, RZ, RZ, UR4 ;  /* 0x00000004ff037e24 */ /* 0x000fca000f8e00ff */
[----:B------:R-:W-:-:S04]  /*101d0*/  SHF.L.U32 R3, R3, 0x1f, RZ ;  /* 0x0000001f03037819 */ /* 0x000fc800000006ff */
[----:B------:R1:W2:Y:S03]  /*101e0*/  SYNCS.PHASECHK.TRANS64.TRYWAIT P0, [R16+URZ+0x29800], R3 ;  /* 0x02980003100075a7 */ /* 0x0002a6000800017f */
[----:B--2---:R-:W-:Y:S05]  /*101f0*/  @!P0 NANOSLEEP.SYNCS 0x989680 ;  /* 0x009896800000895d */ /* 0x004fea0003900000 */
[----:B------:R-:W2:Y:S01]  /*10200*/  @!P0 SYNCS.PHASECHK.TRANS64 P0, [R16+URZ+0x29800], R3 ;  /* 0x02980003100085a7 */ /* 0x000ea2000800007f */
[----:B------:R-:W-:Y:S04]  /*10210*/  BSSY B0, `(.L_x_584) ;  /* 0x0000006000007945 */ /* 0x000fe80003800000 */
[----:B--2---:R-:W-:Y:S05]  /*10220*/  @P0 BRA `(.L_x_585) ;  /* 0x0000000000100947 */ /* 0x004fea0003800000 */
.L_x_586:
[----:B--2---:R2:W3:Y:S02]  /*10230*/  SYNCS.PHASECHK.TRANS64.TRYWAIT P0, [R16+URZ+0x29800], R3 ;  /* 0x02980003100075a7 */ /* 0x0044e4000800017f */
[----:B---3--:R-:W-:Y:S05]  /*10240*/  @!P0 NANOSLEEP.SYNCS 0x989680 ;  /* 0x009896800000895d */ /* 0x008fea0003900000 */
[----:B------:R-:W3:Y:S02]  /*10250*/  @!P0 SYNCS.PHASECHK.TRANS64 P0, [R16+URZ+0x29800], R3 ;  /* 0x02980003100085a7 */ /* 0x000ee4000800007f */
[----:B---3--:R-:W-:Y:S05]  /*10260*/  @!P0 BRA `(.L_x_586) ;  /* 0xfffffffc00f08947 */ /* 0x008fea000383ffff */
.L_x_585:
[----:B------:R-:W-:Y:S05]  /*10270*/  BSYNC B0 ;  /* 0x0000000000007941 */ /* 0x000fea0003800000 */
.L_x_584:
[----:B------:R-:W-:Y:S05]  /*10280*/  BRA `(.L_x_587) ;  /* 0x0000006800e47947 */ /* 0x000fea0003800000 */
.L_x_583:
[----:B------:R-:W1:Y:S01]  /*10290*/  LDC.64 R24, c[0x0][0x3e8] ;  /* 0x0000fa00ff187b82 */ /* 0x000e620000000a00 */
[----:B------:R-:W-:Y:S01]  /*102a0*/  ULOP3.LUT UP0, URZ, UR52, 0x1bf, URZ, 0xc0, !UPT ;  /* 0x000001bf343f7892 */ /* 0x000fe2000f80c03f */
[----:B-----5:R-:W-:Y:S01]  /*102b0*/  SHF.R.S32.HI R0, RZ, 0x1f, R144 ;  /* 0x0000001fff007819 */ /* 0x020fe20000011490 */
[----:B------:R-:W-:Y:S01]  /*102c0*/  ULDC.64 UR4, c[0x0][0x3f8] ;  /* 0x0000fe0000047ab9 */ /* 0x000fe20000000a00 */
[----:B------:R-:W-:-:S03]  /*102d0*/  ULDC.64 UR6, c[0x0][0x408] ;  /* 0x0001020000067ab9 */ /* 0x000fc60000000a00 */
[----:B------:R-:W-:Y:S01]  /*102e0*/  PLOP3.LUT P0, PT, PT, PT, UP0, 0x80, 0x0 ;  /* 0x000000000000781c */ /* 0x000fe20003f0f008 */
[----:B------:R-:W2:Y:S01]  /*102f0*/  LDC.64 R4, c[0x0][0x400] ;  /* 0x00010000ff047b82 */ /* 0x000ea20000000a00 */
[C---:B------:R-:W-:Y:S02]  /*10300*/  IMAD R3, R0.reuse, UR4, RZ ;  /* 0x0000000400037c24 */ /* 0x040fe4000f8e02ff */
[----:B------:R-:W-:Y:S02]  /*10310*/  IMAD R7, R0, UR6, RZ ;  /* 0x0000000600077c24 */ /* 0x000fe4000f8e02ff */
[C---:B------:R-:W-:Y:S02]  /*10320*/  IMAD R3, R144.reuse, UR5, R3 ;  /* 0x0000000590037c24 */ /* 0x040fe4000f8e0203 */
[C---:B------:R-:W-:Y:S02]  /*10330*/  IMAD R7, R144.reuse, UR7, R7 ;  /* 0x0000000790077c24 */ /* 0x040fe4000f8e0207 */
[----:B-1----:R-:W-:-:S05]  /*10340*/  IMAD.WIDE.U32 R24, R144, UR4, R24 ;  /* 0x0000000490187c25 */ /* 0x002fca000f8e0018 */
[----:B------:R-:W-:Y:S01]  /*10350*/  IADD3 R26, R3, R25, RZ ;  /* 0x00000019031a7210 */ /* 0x000fe20007ffe0ff */
[----:B--2---:R-:W-:-:S04]  /*10360*/  IMAD.WIDE.U32 R144, R144, UR6, R4 ;  /* 0x0000000690907c25 */ /* 0x004fc8000f8e0004 */
[----:B------:R-:W-:Y:S01]  /*10370*/  IMAD.IADD R27, R7, 0x1, R145 ;  /* 0x00000001071b7824 */ /* 0x000fe200078e0291 */
[----:B------:R-:W-:Y:S06]  /*10380*/  @!P0 BRA `(.L_x_588) ;  /* 0x0000000000408947 */ /* 0x000fec0003800000 */
[----:B------:R-:W-:Y:S01]  /*10390*/  MOV R0, 0x0 ;  /* 0x0000000000007802 */ /* 0x000fe20000000f00 */
[----:B------:R-:W-:Y:S01]  /*103a0*/  ULDC.64 UR4, c[0x4][0xc8] ;  /* 0x0100320000047ab9 */ /* 0x000fe20000000a00 */
[----:B------:R-:W-:Y:S01]  /*103b0*/  ULDC.64 UR6, c[0x4][0xd0] ;  /* 0x0100340000067ab9 */ /* 0x000fe20000000a00 */
[----:B------:R-:W-:Y:S01]  /*103c0*/  IMAD.U32 R4, RZ, RZ, UR4 ;  /* 0x00000004ff047e24 */ /* 0x000fe2000f8e00ff */
[----:B------:R1:W2:Y:S01]  /*103d0*/  LDC.64 R14, c[0x4][R0] ;  /* 0x01000000000e7b82 */ /* 0x0002a20000000a00 */
        /* <DEDUP_REMOVED lines=8> */
[----:B-1----:R-:W-:-:S07]  /*10460*/  IMAD.MOV.U32 R13, RZ, RZ, RZ ;  /* 0x000000ffff0d7224 */ /* 0x002fce00078e00ff */
[----:B------:R-:W-:-:S07]  /*10470*/  LEPC R20, `(.L_x_588) ;  /* 0x000000001014794e */ /* 0x000fce0000000000 */
[----:B0-2---:R-:W-:Y:S05]  /*10480*/  CALL.ABS.NOINC R14 ;  /* 0x000000000e007343 */ /* 0x005fea0003c00000 */
.L_x_588:
[----:B------:R-:W-:Y:S01]  /*10490*/  ULDC.U8 UR4, c[0x0][0x410] ;  /* 0x0001040000047ab9 */ /* 0x000fe20000000000 */
[----:B------:R-:W-:Y:S01]  /*104a0*/  BSSY B0, `(.L_x_589) ;  /* 0x000068f000007945 */ /* 0x000fe20003800000 */
[----:B------:R-:W-:Y:S01]  /*104b0*/  ISETP.NE.AND P0, PT, RZ, UR4, PT ;  /* 0x00000004ff007c0c */ /* 0x000fe2000bf05270 */
[----:B------:R-:W-:-:S12]  /*104c0*/  IMAD R8, R205, 0x80, R168 ;  /* 0x00000080cd087824 */ /* 0x000fd800078e02a8 */
[----:B------:R-:W-:Y:S05]  /*104d0*/  @!P0 BRA `(.L_x_590) ;  /* 0x0000003400188947 */ /* 0x000fea0003800000 */
[----:B------:R-:W-:-:S03]  /*104e0*/  UMOV UR4, 0xffffffff ;  /* 0xffffffff00047882 */ /* 0x000fc60000000000 */
[----:B------:R-:W-:Y:S05]  /*104f0*/  BRA.DIV UR4, `(.L_x_591) ;  /* 0x0000018204cc7947 */ /* 0x000fea000b800000 */
[----:B------:R1:W2:Y:S04]  /*10500*/  SHFL.IDX PT, R5, R24, RZ, 0x1e1f ;  /* 0x001e1fff18057589 */ /* 0x0002a800000e0000 */
[----:B------:R1:W3:Y:S04]  /*10510*/  SHFL.IDX PT, R14, R144, RZ, 0x1e1f ;  /* 0x001e1fff900e7589 */ /* 0x0002e800000e0000 */
[----:B------:R1:W4:Y:S04]  /*10520*/  SHFL.IDX PT, R3, R26, RZ, 0x1e1f ;  /* 0x001e1fff1a037589 */ /* 0x00032800000e0000 */
[----:B------:R1:W0:Y:S02]  /*10530*/  SHFL.IDX PT, R7, R27, RZ, 0x1e1f ;  /* 0x001e1fff1b077589 */ /* 0x00022400000e0000 */
.L_x_808:
[----:B------:R-:W-:Y:S01]  /*10540*/  ULDC UR4, c[0x0][0x448] ;  /* 0x0001120000047ab9 */ /* 0x000fe20000000800 */
[----:B------:R-:W-:Y:S01]  /*10550*/  BSSY B1, `(.L_x_592) ;  /* 0x0000048000017945 */ /* 0x000fe20003800000 */
[----:B------:R-:W-:Y:S01]  /*10560*/  IMAD R0, R157, UR4, RZ ;  /* 0x000000049d007c24 */ /* 0x000fe2000f8e02ff */
[----:B------:R-:W-:Y:S02]  /*10570*/  CS2R R36, SRZ ;  /* 0x0000000000247805 */ /* 0x000fe4000001ff00 */
[----:B------:R-:W-:Y:S02]  /*10580*/  CS2R R34, SRZ ;  /* 0x0000000000227805 */ /* 0x000fe4000001ff00 */
[----:B------:R-:W-:Y:S02]  /*10590*/  CS2R R28, SRZ ;  /* 0x00000000001c7805 */ /* 0x000fe4000001ff00 */
[----:B-1----:R-:W-:Y:S02]  /*105a0*/  CS2R R24, SRZ ;  /* 0x0000000000187805 */ /* 0x002fe4000001ff00 */
[----:B------:R-:W-:-:S02]  /*105b0*/  ISETP.GE.AND P0, PT, R8, R0, PT ;  /* 0x000000000800720c */ /* 0x000fc40003f06270 */
        /* <DEDUP_REMOVED lines=9> */
[----:B------:R-:W-:Y:S01]  /*10650*/  ULDC UR4, c[0x0][0x3f4] ;  /* 0x0000fd0000047ab9 */ /* 0x000fe20000000800 */
[----:B------:R-:W-:Y:S02]  /*10660*/  CS2R R38, SRZ ;  /* 0x0000000000267805 */ /* 0x000fe4000001ff00 */
[----:B------:R-:W-:Y:S02]  /*10670*/  ISETP.GE.AND P5, PT, R22, UR4, PT ;  /* 0x0000000416007c0c */ /* 0x000fe4000bfa6270 */
[----:B------:R-:W-:Y:S02]  /*10680*/  CS2R R36, SRZ ;  /* 0x0000000000247805 */ /* 0x000fe4000001ff00 */
[----:B------:R-:W-:Y:S02]  /*10690*/  ISETP.GE.AND P2, PT, R171, UR4, PT ;  /* 0x00000004ab007c0c */ /* 0x000fe4000bf46270 */
[----:B------:R-:W-:Y:S02]  /*106a0*/  CS2R R32, SRZ ;  /* 0x0000000000207805 */ /* 0x000fe4000001ff00 */
[----:B------:R-:W-:-:S05]  /*106b0*/  ISETP.GE.AND P3, PT, R170, UR4, PT ;  /* 0x00000004aa007c0c */ /* 0x000fca000bf66270 */
[----:B------:R-:W-:Y:S02]  /*106c0*/  @!P5 SHF.R.S32.HI R4, RZ, 0x1f, R22 ;  /* 0x0000001fff04d819 */ /* 0x000fe40000011416 */
[C---:B---3--:R-:W-:Y:S02]  /*106d0*/  @!P5 IADD3 R10, P1, R22.reuse, R14, RZ ;  /* 0x0000000e160ad210 */ /* 0x048fe40007f3e0ff */
[-C--:B--2---:R-:W-:Y:S02]  /*106e0*/  @!P5 IADD3 R8, P0, R22, R5.reuse, RZ ;  /* 0x000000051608d210 */ /* 0x084fe40007f1e0ff */
[----:B------:R-:W-:Y:S01]  /*106f0*/  @!P2 IADD3 R12, P4, R171, R5, RZ ;  /* 0x00000005ab0ca210 */ /* 0x000fe20007f9e0ff */
[----:B0-----:R-:W-:Y:S01]  /*10700*/  @!P5 IMAD.X R11, R7, 0x1, R4, P1 ;  /* 0x00000001070bd824 */ /* 0x001fe200008e0604 */
[----:B----4-:R-:W-:Y:S02]  /*10710*/  @!P5 IADD3.X R9, R3, R4, RZ, P0, !PT ;  /* 0x000000040309d210 */ /* 0x010fe400007fe4ff */
[----:B------:R-:W-:Y:S01]  /*10720*/  ISETP.GE.AND P1, PT, R173, UR4, PT ;  /* 0x00000004ad007c0c */ /* 0x000fe2000bf26270 */
[----:B------:R-:W-:Y:S01]  /*10730*/  @!P2 IMAD.X R13, R3, 0x1, R230, P4 ;  /* 0x00000001030da824 */ /* 0x000fe200020e06e6 */
[----:B------:R-:W5:Y:S01]  /*10740*/  @!P5 LD.E.64 R36, desc[UR54][R10.64] ;  /* 0x000000360a24d980 */ /* 0x000f62000c101b00 */
[----:B------:R-:W-:-:S03]  /*10750*/  @!P2 IADD3 R20, P0, R171, R14, RZ ;  /* 0x0000000eab14a210 */ /* 0x000fc60007f1e0ff */
[----:B------:R-:W5:Y:S01]  /*10760*/  @!P5 LD.E.64 R38, desc[UR54][R8.64] ;  /* 0x000000360826d980 */ /* 0x000f62000c101b00 */
[C---:B------:R-:W-:Y:S02]  /*10770*/  @!P3 IADD3 R42, P5, R170.reuse, R14, RZ ;  /* 0x0000000eaa2ab210 */ /* 0x040fe40007fbe0ff */
[----:B------:R-:W-:Y:S02]  /*10780*/  @!P3 IADD3 R40, P4, R170, R5, RZ ;  /* 0x00000005aa28b210 */ /* 0x000fe40007f9e0ff */
[----:B------:R-:W-:Y:S02]  /*10790*/  CS2R R34, SRZ ;  /* 0x0000000000227805 */ /* 0x000fe4000001ff00 */
[----:B------:R-:W-:Y:S01]  /*107a0*/  CS2R R30, SRZ ;  /* 0x00000000001e7805 */ /* 0x000fe2000001ff00 */
[----:B------:R-:W-:Y:S01]  /*107b0*/  @!P2 IMAD.X R21, R7, 0x1, R230, P0 ;  /* 0x000000010715a824 */ /* 0x000fe200000e06e6 */
[----:B------:R-:W-:Y:S02]  /*107c0*/  CS2R R28, SRZ ;  /* 0x00000000001c7805 */ /* 0x000fe4000001ff00 */
[----:B------:R-:W-:Y:S01]  /*107d0*/  @!P3 IADD3.X R41, R3, R229, RZ, P4, !PT ;  /* 0x000000e50329b210 */ /* 0x000fe200027fe4ff */
[----:B------:R-:W-:Y:S01]  /*107e0*/  @!P3 IMAD.X R43, R7, 0x1, R229, P5 ;  /* 0x00000001072bb824 */ /* 0x000fe200028e06e5 */
[----:B------:R-:W5:Y:S01]  /*107f0*/  @!P2 LD.E.64 R32, desc[UR54][R12.64] ;  /* 0x000000360c20a980 */ /* 0x000f62000c101b00 */
[----:B------:R-:W-:-:S03]  /*10800*/  ISETP.GE.AND P0, PT, R172, UR4, PT ;  /* 0x00000004ac007c0c */ /* 0x000fc6000bf06270 */
[----:B------:R-:W5:Y:S01]  /*10810*/  @!P2 LD.E.64 R34, desc[UR54][R20.64] ;  /* 0x000000361422a980 */ /* 0x000f62000c101b00 */
[----:B------:R-:W-:Y:S02]  /*10820*/  ISETP.GE.AND P2, PT, R174, UR4, PT ;  /* 0x00000004ae007c0c */ /* 0x000fe4000bf46270 */
[C---:B------:R-:W-:Y:S01]  /*10830*/  @!P1 IADD3 R48, P4, R173.reuse, R14, RZ ;  /* 0x0000000ead309210 */ /* 0x040fe20007f9e0ff */
[----:B------:R0:W5:Y:S04]  /*10840*/  @!P3 LD.E.64 R30, desc[UR54][R40.64] ;  /* 0x00000036281eb980 */ /* 0x000168000c101b00 */
[----:B------:R1:W5:Y:S01]  /*10850*/  @!P3 LD.E.64 R28, desc[UR54][R42.64] ;  /* 0x000000362a1cb980 */ /* 0x000362000c101b00 */
[----:B------:R-:W-:Y:S02]  /*10860*/  @!P1 IADD3 R46, P3, R173, R5, RZ ;  /* 0x00000005ad2e9210 */ /* 0x000fe40007f7e0ff */
[----:B------:R-:W-:-:S02]  /*10870*/  CS2R R26, SRZ ;  /* 0x00000000001a7805 */ /* 0x000fc4000001ff00 */
[----:B------:R-:W-:Y:S01]  /*10880*/  CS2R R24, SRZ ;  /* 0x0000000000187805 */ /* 0x000fe2000001ff00 */
[--C-:B------:R-:W-:Y:S02]  /*10890*/  @!P1 IMAD.X R49, R7, 0x1, R228.reuse, P4 ;  /* 0x0000000107319824 */ /* 0x100fe400020e06e4 */
[----:B------:R-:W-:Y:S01]  /*108a0*/  @!P1 IMAD.X R47, R3, 0x1, R228, P3 ;  /* 0x00000001032f9824 */ /* 0x000fe200018e06e4 */
[-C--:B0-----:R-:W-:Y:S02]  /*108b0*/  @!P2 IADD3 R40, P3, R174, R5.reuse, RZ ;  /* 0x00000005ae28a210 */ /* 0x081fe40007f7e0ff */
[----:B------:R1:W5:Y:S01]  /*108c0*/  @!P1 LD.E.64 R24, desc[UR54][R48.64] ;  /* 0x0000003630189980 */ /* 0x000362000c101b00 */
[----:B------:R-:W-:-:S03]  /*108d0*/  @!P0 IADD3 R50, P5, R172, R5, RZ ;  /* 0x00000005ac328210 */ /* 0x000fc60007fbe0ff */
[----:B------:R1:W5:Y:S01]  /*108e0*/  @!P1 LD.E.64 R26, desc[UR54][R46.64] ;  /* 0x000000362e1a9980 */ /* 0x000362000c101b00 */
[-C--:B------:R-:W-:Y:S02]  /*108f0*/  @!P0 IADD3 R4, P1, R172, R14.reuse, RZ ;  /* 0x0000000eac048210 */ /* 0x080fe40007f3e0ff */
[----:B------:R-:W-:Y:S02]  /*10900*/  @!P2 IADD3 R14, P4, R174, R14, RZ ;  /* 0x0000000eae0ea210 */ /* 0x000fe40007f9e0ff */
[----:B------:R-:W-:Y:S02]  /*10910*/  CS2R R12, SRZ ;  /* 0x00000000000c7805 */ /* 0x000fe4000001ff00 */
[----:B------:R-:W-:Y:S02]  /*10920*/  CS2R R20, SRZ ;  /* 0x0000000000147805 */ /* 0x000fe4000001ff00 */
[----:B------:R-:W-:Y:S02]  /*10930*/  CS2R R10, SRZ ;  /* 0x00000000000a7805 */ /* 0x000fe4000001ff00 */
[----:B------:R-:W-:-:S02]  /*10940*/  CS2R R8, SRZ ;  /* 0x0000000000087805 */ /* 0x000fc4000001ff00 */
[----:B------:R-:W-:Y:S01]  /*10950*/  @!P0 IADD3.X R51, R3, R227, RZ, P5, !PT ;  /* 0x000000e303338210 */ /* 0x000fe20002ffe4ff */
[----:B------:R-:W-:Y:S02]  /*10960*/  @!P0 IMAD.X R5, R7, 0x1, R227, P1 ;  /* 0x0000000107058824 */ /* 0x000fe400008e06e3 */
[--C-:B------:R-:W-:Y:S02]  /*10970*/  @!P2 IMAD.X R41, R3, 0x1, R226.reuse, P3 ;  /* 0x000000010329a824 */ /* 0x100fe400018e06e2 */
[----:B------:R-:W-:Y:S01]  /*10980*/  @!P2 IMAD.X R15, R7, 0x1, R226, P4 ;  /* 0x00000001070fa824 */ /* 0x000fe200020e06e2 */
[----:B------:R1:W5:Y:S04]  /*10990*/  @!P0 LD.E.64 R12, desc[UR54][R50.64] ;  /* 0x00000036320c8980 */ /* 0x000368000c101b00 */
[----:B------:R1:W5:Y:S04]  /*109a0*/  @!P0 LD.E.64 R20, desc[UR54][R4.64] ;  /* 0x0000003604148980 */ /* 0x000368000c101b00 */
[----:B------:R1:W5:Y:S04]  /*109b0*/  @!P2 LD.E.64 R10, desc[UR54][R40.64] ;  /* 0x00000036280aa980 */ /* 0x000368000c101b00 */
[----:B------:R1:W5:Y:S02]  /*109c0*/  @!P2 LD.E.64 R8, desc[UR54][R14.64] ;  /* 0x000000360e08a980 */ /* 0x000364000c101b00 */
.L_x_593:
[----:B------:R-:W-:Y:S05]  /*109d0*/  BSYNC B1 ;  /* 0x0000000000017941 */ /* 0x000fea0003800000 */
.L_x_592:
[----:B------:R-:W-:Y:S01]  /*109e0*/  ULEA.HI UR4, UR43, UR43, URZ, 0x1 ;  /* 0x0000002b2b047291 */ /* 0x000fe2000f8f083f */
[----:B------:R-:W-:Y:S01]  /*109f0*/  IMAD R0, R205, -0x80, R0 ;  /* 0xffffff80cd007824 */ /* 0x000fe200078e0200 */
[----:B------:R-:W-:Y:S02]  /*10a00*/  BSSY B1, `(.L_x_594) ;  /* 0x0000009000017945 */ /* 0x000fe40003800000 */
[----:B------:R-:W-:Y:S02]  /*10a10*/  ULOP3.LUT UR4, UR4, 0xfffffffe, URZ, 0xc0, !UPT ;  /* 0xfffffffe04047892 */ /* 0x000fe4000f8ec03f */
[----:B----4-:R-:W-:Y:S02]  /*10a20*/  VIMNMX R3, R0, 0x80, PT ;  /* 0x0000008000037848 */ /* 0x010fe40003fe0100 */
[----:B------:R-:W-:Y:S02]  /*10a30*/  UIADD3 UR4, UR43, -UR4, URZ ;  /* 0x800000042b047290 */ /* 0x000fe4000fffe03f */
[----:B------:R-:W-:-:S04]  /*10a40*/  ISETP.GE.AND P1, PT, R168, R3, PT ;  /* 0x00000003a800720c */ /* 0x000fc80003f26270 */
[----:B-12---:R-:W-:-:S04]  /*10a50*/  MOV R5, UR4 ;  /* 0x0000000400057c02 */ /* 0x006fc80008000f00 */
[----:B------:R-:W-:-:S04]  /*10a60*/  SHF.L.U32 R5, R5, 0x1f, RZ ;  /* 0x0000001f05057819 */ /* 0x000fc800000006ff */
[----:B------:R-:W1:Y:S02]  /*10a70*/  SYNCS.PHASECHK.TRANS64.TRYWAIT P0, [R16+URZ+0x29800], R5 ;  /* 0x02980005100075a7 */ /* 0x000e64000800017f */
[----:B-1----:R-:W-:Y:S05]  /*10a80*/  @!P0 BRA `(.L_x_595) ;  /* 0x0000017c00d88947 */ /* 0x002fea0003800000 */
.L_x_809:
[----:B------:R-:W-:Y:S05]  /*10a90*/  BSYNC B1 ;  /* 0x0000000000017941 */ /* 0x000fea0003800000 */
.L_x_594:
[----:B------:R-:W-:Y:S05]  /*10aa0*/  @P1 BRA `(.L_x_596) ;  /* 0x0000006000b81947 */ /* 0x000fea0003800000 */
[----:B------:R-:W2:Y:S01]  /*10ab0*/  LDC R3, c[0x0][0x3f4] ;  /* 0x0000fd00ff037b82 */ /* 0x000ea20000000800 */
[----:B------:R-:W-:Y:S01]  /*10ac0*/  BSSY B1, `(.L_x_597) ;  /* 0x000007f000017945 */ /* 0x000fe20003800000 */
[----:B------:R-:W-:Y:S01]  /*10ad0*/  IMAD.IADD R0, R16, 0x1, R203 ;  /* 0x0000000110007824 */ /* 0x000fe200078e02cb */
[-C--:B--2---:R-:W-:Y:S02]  /*10ae0*/  ISETP.GE.AND P0, PT, R22, R3.reuse, PT ;  /* 0x000000031600720c */ /* 0x084fe40003f06270 */
[-C--:B------:R-:W-:Y:S02]  /*10af0*/  ISETP.GE.AND P1, PT, R171, R3.reuse, PT ;  /* 0x00000003ab00720c */ /* 0x080fe40003f26270 */
[-C--:B------:R-:W-:Y:S02]  /*10b00*/  ISETP.GE.AND P2, PT, R170, R3.reuse, PT ;  /* 0x00000003aa00720c */ /* 0x080fe40003f46270 */
[-C--:B------:R-:W-:Y:S02]  /*10b10*/  ISETP.GE.AND P3, PT, R173, R3.reuse, PT ;  /* 0x00000003ad00720c */ /* 0x080fe40003f66270 */
[----:B------:R-:W-:-:S02]  /*10b20*/  ISETP.GE.AND P4, PT, R172, R3, PT ;  /* 0x00000003ac00720c */ /* 0x000fc40003f86270 */
[----:B------:R-:W-:-:S03]  /*10b30*/  ISETP.GE.AND P5, PT, R174, R3, PT ;  /* 0x00000003ae00720c */ /* 0x000fc60003fa6270 */
[----:B------:R-:W-:Y:S10]  /*10b40*/  @P0 BRA `(.L_x_598) ;  /* 0x0000000400d80947 */ /* 0x000ff40003800000 */
[----:B01----:R-:W0:Y:S01]  /*10b50*/  LDS.128 R4, [R0+0x14400] ;  /* 0x0144000000047984 */ /* 0x003e220000000c00 */
[----:B---3-5:R-:W-:Y:S02]  /*10b60*/  SHF.R.U32.HI R14, RZ, 0x8, R38 ;  /* 0x00000008ff0e7819 */ /* 0x028fe40000011626 */
[----:B------:R-:W-:Y:S02]  /*10b70*/  LOP3.LUT R3, R38, 0xff, RZ, 0xc0, !PT ;  /* 0x000000ff26037812 */ /* 0x000fe400078ec0ff */
[----:B------:R-:W-:Y:S02]  /*10b80*/  LOP3.LUT R14, R14, 0xff, RZ, 0xc0, !PT ;  /* 0x000000ff0e0e7812 */ /* 0x000fe400078ec0ff */
[----:B------:R-:W-:Y:S02]  /*10b90*/  SHF.R.U32.HI R40, RZ, 0x8, R39 ;  /* 0x00000008ff287819 */ /* 0x000fe40000011627 */
[----:B------:R-:W-:Y:S02]  /*10ba0*/  SHF.R.U32.HI R43, RZ, 0x8, R37 ;  /* 0x00000008ff2b7819 */ /* 0x000fe40000011625 */
[----:B------:R-:W-:-:S02]  /*10bb0*/  PRMT R3, R14, 0x7604, R3 ;  /* 0x000076040e037816 */ /* 0x000fc40000000003 */
[----:B------:R-:W-:Y:S02]  /*10bc0*/  LOP3.LUT R15, R39, 0xff, RZ, 0xc0, !PT ;  /* 0x000000ff270f7812 */ /* 0x000fe400078ec0ff */
[----:B------:R-:W-:Y:S02]  /*10bd0*/  LOP3.LUT R40, R40, 0xff, RZ, 0xc0, !PT ;  /* 0x000000ff28287812 */ /* 0x000fe400078ec0ff */
[----:B------:R-:W-:Y:S02]  /*10be0*/  SHF.R.U32.HI R46, RZ, 0x10, R39 ;  /* 0x00000010ff2e7819 */ /* 0x000fe40000011627 */
[----:B------:R-:W-:Y:S02]  /*10bf0*/  SHF.R.U32.HI R14, RZ, 0x8, R36 ;  /* 0x00000008ff0e7819 */ /* 0x000fe40000011624 */
[----:B------:R-:W-:Y:S02]  /*10c00*/  SHF.R.U32.HI R45, RZ, 0x10, R37 ;  /* 0x00000010ff2d7819 */ /* 0x000fe40000011625 */
[----:B------:R-:W-:-:S02]  /*10c10*/  LOP3.LUT R42, R37, 0xff, RZ, 0xc0, !PT ;  /* 0x000000ff252a7812 */ /* 0x000fc400078ec0ff */
[----:B------:R-:W-:Y:S01]  /*10c20*/  LOP3.LUT R43, R43, 0xff, RZ, 0xc0, !PT ;  /* 0x000000ff2b2b7812 */ /* 0x000fe200078ec0ff */
[----:B------:R-:W-:Y:S01]  /*10c30*/  IMAD.U32 R45, R45, 0x10000, RZ ;  /* 0x000100002d2d7824 */ /* 0x000fe200078e00ff */
[----:B------:R-:W-:Y:S02]  /*10c40*/  PRMT R15, R40, 0x7604, R15 ;  /* 0x00007604280f7816 */ /* 0x000fe4000000000f */
[----:B------:R-:W-:Y:S01]  /*10c50*/  LOP3.LUT R41, R14, 0xff, RZ, 0xc0, !PT ;  /* 0x000000ff0e297812 */ /* 0x000fe200078ec0ff */
[----:B------:R-:W-:Y:S01]  /*10c60*/  IMAD.U32 R14, R46, 0x10000, RZ ;  /* 0x000100002e0e7824 */ /* 0x000fe200078e00ff */
[----:B------:R-:W-:Y:S02]  /*10c70*/  LOP3.LUT R40, R36, 0xff, RZ, 0xc0, !PT ;  /* 0x000000ff24287812 */ /* 0x000fe400078ec0ff */
[----:B------:R-:W-:Y:S02]  /*10c80*/  PRMT R42, R43, 0x7604, R42 ;  /* 0x000076042b2a7816 */ /* 0x000fe4000000002a */
[----:B------:R-:W-:-:S02]  /*10c90*/  PRMT R43, R41, 0x7604, R40 ;  /* 0x00007604292b7816 */ /* 0x000fc40000000028 */
[----:B------:R-:W-:Y:S02]  /*10ca0*/  LOP3.LUT R41, R15, 0xff0000, R14, 0xf8, !PT ;  /* 0x00ff00000f297812 */ /* 0x000fe400078ef80e */
[----:B------:R-:W-:Y:S02]  /*10cb0*/  LOP3.LUT R45, R42, 0xff0000, R45, 0xf8, !PT ;  /* 0x00ff00002a2d7812 */ /* 0x000fe400078ef82d */
[----:B------:R-:W-:Y:S02]  /*10cc0*/  LOP3.LUT R41, R41, 0xff000000, R39, 0xf8, !PT ;  /* 0xff00000029297812 */ /* 0x000fe400078ef827 */
[----:B------:R-:W-:Y:S02]  /*10cd0*/  LOP3.LUT R45, R45, 0xff000000, R37, 0xf8, !PT ;  /* 0xff0000002d2d7812 */ /* 0x000fe400078ef825 */
[----:B------:R-:W-:Y:S02]  /*10ce0*/  LOP3.LUT R15, R3, 0xff0000, R38, 0xf8, !PT ;  /* 0x00ff0000030f7812 */ /* 0x000fe400078ef826 */
[----:B0-----:R-:W-:-:S02]  /*10cf0*/  F2FP.F16.E4M3.UNPACK_B R3, R6.H1 ;  /* 0x00000006ff03723e */ /* 0x001fc400030006ff */
[----:B------:R-:W-:Y:S02]  /*10d00*/  F2FP.F16.E4M3.UNPACK_B R42, R45 ;  /* 0x0000002dff2a723e */ /* 0x000fe400020006ff */
[----:B------:R-:W-:Y:S01]  /*10d10*/  F2FP.F16.E4M3.UNPACK_B R39, R41 ;  /* 0x00000029ff27723e */ /* 0x000fe200020006ff */
[----:B------:R-:W-:Y:S01]  /*10d20*/  HADD2.F32 R14, -RZ, R3.H1_H1 ;  /* 0x30000003ff0e7230 */ /* 0x000fe20000004100 */
[--C-:B------:R-:W-:Y:S01]  /*10d30*/  LOP3.LUT R43, R43, 0xff0000, R36.reuse, 0xf8, !PT ;  /* 0x00ff00002b2b7812 */ /* 0x100fe200078ef824 */
[--C-:B------:R-:W-:Y:S01]  /*10d40*/  HADD2.F32 R46, -RZ, R42.reuse.H1_H1 ;  /* 0x3000002aff2e7230 */ /* 0x100fe20000004100 */
[----:B------:R-:W-:Y:S01]  /*10d50*/  F2FP.F16.E4M3.UNPACK_B R6, R6 ;  /* 0x00000006ff06723e */ /* 0x000fe200020006ff */
[----:B------:R-:W-:Y:S01]  /*10d60*/  HADD2.F32 R40, -RZ, R39.H1_H1 ;  /* 0x30000027ff287230 */ /* 0x000fe20000004100 */
[----:B------:R-:W-:Y:S01]  /*10d70*/  LOP3.LUT R43, R43, 0xff000000, R36, 0xf8, !PT ;  /* 0xff0000002b2b7812 */ /* 0x000fe200078ef824 */
[----:B------:R-:W-:Y:S01]  /*10d80*/  HADD2.F32 R42, -RZ, R42.H0_H0 ;  /* 0x2000002aff2a7230 */ /* 0x000fe20000004100 */
[----:B------:R-:W-:Y:S01]  /*10d90*/  LOP3.LUT R38, R15, 0xff000000, R38, 0xf8, !PT ;  /* 0xff0000000f267812 */ /* 0x000fe200078ef826 */
[C---:B------:R-:W-:Y:S01]  /*10da0*/  FMUL.FTZ R48, R14.reuse, R46 ;  /* 0x0000002e0e307220 */ /* 0x040fe20000410000 */
[-C--:B------:R-:W-:Y:S01]  /*10db0*/  F2FP.F16.E4M3.UNPACK_B R36, R7.reuse ;  /* 0x00000007ff24723e */ /* 0x080fe200020006ff */
[----:B------:R-:W-:Y:S01]  /*10dc0*/  FMUL.FTZ R47, R14, R40 ;  /* 0x000000280e2f7220 */ /* 0x000fe20000410000 */
[----:B------:R-:W-:Y:S01]  /*10dd0*/  F2FP.F16.E4M3.UNPACK_B R37, R7.H1 ;  /* 0x00000007ff25723e */ /* 0x000fe200030006ff */
[----:B------:R-:W-:Y:S01]  /*10de0*/  HADD2.F32 R15, -RZ, R3.H0_H0 ;  /* 0x20000003ff0f7230 */ /* 0x000fe20000004100 */
[-C--:B------:R-:W-:Y:S01]  /*10df0*/  F2FP.F16.E4M3.UNPACK_B R7, R5.reuse ;  /* 0x00000005ff07723e */ /* 0x080fe200020006ff */
[----:B------:R-:W-:Y:S01]  /*10e00*/  HADD2.F32 R39, -RZ, R39.H0_H0 ;  /* 0x20000027ff277230 */ /* 0x000fe20000004100 */
[----:B------:R-:W-:Y:S01]  /*10e10*/  F2FP.F16.E4M3.UNPACK_B R14, R5.H1 ;  /* 0x00000005ff0e723e */ /* 0x000fe200030006ff */
[----:B------:R-:W-:-:S02]  /*10e20*/  HADD2.F32 R5, -RZ, R6.H1_H1 ;  /* 0x30000006ff057230 */ /* 0x000fc40000004100 */
[C---:B------:R-:W-:Y:S01]  /*10e30*/  FFMA.FTZ R48, R15.reuse, R40, -R48 ;  /* 0x000000280f307223 */ /* 0x040fe20000010830 */
[----:B------:R-:W-:Y:S01]  /*10e40*/  FFMA.FTZ R49, R15, R46, R47 ;  /* 0x0000002e0f317223 */ /* 0x000fe2000001002f */
[----:B------:R-:W-:Y:S01]  /*10e50*/  HADD2.F32 R6, -RZ, R6.H0_H0 ;  /* 0x20000006ff067230 */ /* 0x000fe20000004100 */
[----:B------:R-:W-:Y:S01]  /*10e60*/  F2FP.F16.E4M3.UNPACK_B R45, R45.H1 ;  /* 0x0000002dff2d723e */ /* 0x000fe200030006ff */
[C---:B------:R-:W-:Y:S01]  /*10e70*/  FMUL.FTZ R15, R5.reuse, R42 ;  /* 0x0000002a050f7220 */ /* 0x040fe20000410000 */
[----:B------:R-:W-:Y:S01]  /*10e80*/  F2FP.F16.E4M3.UNPACK_B R41, R41.H1 ;  /* 0x00000029ff29723e */ /* 0x000fe200030006ff */
[-C--:B------:R-:W-:Y:S01]  /*10e90*/  FMUL.FTZ R47, R5, R39.reuse ;  /* 0x00000027052f7220 */ /* 0x080fe20000410000 */
[----:B------:R-:W-:Y:S02]  /*10ea0*/  HADD2.F32 R5, -RZ, R36.H1_H1 ;  /* 0x30000024ff057230 */ /* 0x000fe40000004100 */
[----:B------:R-:W-:Y:S01]  /*10eb0*/  FFMA.FTZ R46, R6, R39, -R15 ;  /* 0x00000027062e7223 */ /* 0x000fe2000001080f */
[----:B------:R-:W-:-:S02]  /*10ec0*/  HADD2.F32 R40, -RZ, R45.H0_H0 ;  /* 0x2000002dff287230 */ /* 0x000fc40000004100 */
[----:B------:R-:W-:Y:S01]  /*10ed0*/  FFMA.FTZ R47, R6, R42, R47 ;  /* 0x0000002a062f7223 */ /* 0x000fe2000001002f */
[----:B------:R-:W-:Y:S01]  /*10ee0*/  HADD2.F32 R15, -RZ, R41.H0_H0 ;  /* 0x20000029ff0f7230 */ /* 0x000fe20000004100 */
[----:B------:R-:W-:Y:S01]  /*10ef0*/  F2FP.F16.E4M3.UNPACK_B R3, R4 ;  /* 0x00000004ff03723e */ /* 0x000fe200020006ff */
[----:B------:R-:W-:Y:S02]  /*10f00*/  HADD2.F32 R36, -RZ, R36.H0_H0 ;  /* 0x20000024ff247230 */ /* 0x000fe40000004100 */
[C---:B------:R-:W-:Y:S01]  /*10f10*/  FMUL.FTZ R39, R5.reuse, R40 ;  /* 0x0000002805277220 */ /* 0x040fe20000410000 */
[----:B------:R-:W-:Y:S02]  /*10f20*/  HADD2.F32 R45, -RZ, R45.H1_H1 ;  /* 0x3000002dff2d7230 */ /* 0x000fe40000004100 */
[-C--:B------:R-:W-:Y:S01]  /*10f30*/  FMUL.FTZ R5, R5, R15.reuse ;  /* 0x0000000f05057220 */ /* 0x080fe20000410000 */
[----:B------:R-:W-:Y:S02]  /*10f40*/  HADD2.F32 R6, -RZ, R37.H1_H1 ;  /* 0x30000025ff067230 */ /* 0x000fe40000004100 */
[----:B------:R-:W-:Y:S01]  /*10f50*/  FFMA.FTZ R50, R36, R15, -R39 ;  /* 0x0000000f24327223 */ /* 0x000fe20000010827 */
[----:B------:R-:W-:-:S02]  /*10f60*/  HADD2.F32 R41, -RZ, R41.H1_H1 ;  /* 0x30000029ff297230 */ /* 0x000fc40000004100 */
[----:B------:R-:W-:Y:S01]  /*10f70*/  FFMA.FTZ R51, R36, R40, R5 ;  /* 0x0000002824337223 */ /* 0x000fe20000010005 */
[----:B------:R-:W-:Y:S02]  /*10f80*/  HADD2.F32 R37, -RZ, R37.H0_H0 ;  /* 0x20000025ff257230 */ /* 0x000fe40000004100 */
[C---:B------:R-:W-:Y:S01]  /*10f90*/  FMUL.FTZ R42, R6.reuse, R45 ;  /* 0x0000002d062a7220 */ /* 0x040fe20000410000 */
[----:B------:R-:W-:Y:S01]  /*10fa0*/  F2FP.F16.E4M3.UNPACK_B R5, R43 ;  /* 0x0000002bff05723e */ /* 0x000fe200020006ff */
[-C--:B------:R-:W-:Y:S01]  /*10fb0*/  FMUL.FTZ R36, R6, R41.reuse ;  /* 0x0000002906247220 */ /* 0x080fe20000410000 */
[----:B------:R-:W-:Y:S01]  /*10fc0*/  F2FP.F16.E4M3.UNPACK_B R4, R4.H1 ;  /* 0x00000004ff04723e */ /* 0x000fe200030006ff */
[C---:B------:R-:W-:Y:S01]  /*10fd0*/  FFMA.FTZ R52, R37.reuse, R41, -R42 ;  /* 0x0000002925347223 */ /* 0x040fe2000001082a */
[-C--:B------:R-:W-:Y:S01]  /*10fe0*/  F2FP.F16.E4M3.UNPACK_B R15, R38.reuse ;  /* 0x00000026ff0f723e */ /* 0x080fe200020006ff */
[----:B------:R-:W-:Y:S01]  /*10ff0*/  FFMA.FTZ R45, R37, R45, R36 ;  /* 0x0000002d252d7223 */ /* 0x000fe20000010024 */
[--C-:B------:R-:W-:Y:S01]  /*11000*/  HADD2.F32 R39, -RZ, R5.reuse.H1_H1 ;  /* 0x30000005ff277230 */ /* 0x100fe20000004100 */
[----:B------:R-:W-:Y:S01]  /*11010*/  F2FP.F16.E4M3.UNPACK_B R38, R38.H1 ;  /* 0x00000026ff26723e */ /* 0x000fe200030006ff */
[----:B------:R-:W-:Y:S01]  /*11020*/  HADD2.F32 R37, -RZ, R5.H0_H0 ;  /* 0x20000005ff257230 */ /* 0x000fe20000004100 */
[----:B------:R-:W-:Y:S01]  /*11030*/  F2FP.F16.E4M3.UNPACK_B R43, R43.H1 ;  /* 0x0000002bff2b723e */ /* 0x000fe200030006ff */
[----:B------:R-:W-:-:S02]  /*11040*/  HADD2.F32 R6, -RZ, R4.H1_H1 ;  /* 0x30000004ff067230 */ /* 0x000fc40000004100 */
[----:B------:R-:W-:Y:S02]  /*11050*/  HADD2.F32 R36, -RZ, R15.H1_H1 ;  /* 0x3000000fff247230 */ /* 0x000fe40000004100 */
[----:B------:R-:W-:Y:S02]  /*11060*/  HADD2.F32 R5, -RZ, R4.H0_H0 ;  /* 0x20000004ff057230 */ /* 0x000fe40000004100 */
[C---:B------:R-:W-:Y:S01]  /*11070*/  FMUL.FTZ R40, R6.reuse, R39 ;  /* 0x0000002706287220 */ /* 0x040fe20000410000 */
[----:B------:R-:W-:Y:S02]  /*11080*/  HADD2.F32 R4, -RZ, R3.H1_H1 ;  /* 0x30000003ff047230 */ /* 0x000fe40000004100 */
[-C--:B------:R-:W-:Y:S01]  /*11090*/  FMUL.FTZ R42, R6, R36.reuse ;  /* 0x00000024062a7220 */ /* 0x080fe20000410000 */
[----:B------:R-:W-:Y:S02]  /*110a0*/  HADD2.F32 R15, -RZ, R15.H0_H0 ;  /* 0x2000000fff0f7230 */ /* 0x000fe40000004100 */
[----:B------:R-:W-:Y:S01]  /*110b0*/  FFMA.FTZ R40, R5, R36, -R40 ;  /* 0x0000002405287223 */ /* 0x000fe20000010828 */
[----:B------:R-:W-:-:S02]  /*110c0*/  HADD2.F32 R3, -RZ, R3.H0_H0 ;  /* 0x20000003ff037230 */ /* 0x000fc40000004100 */
[C---:B------:R-:W-:Y:S01]  /*110d0*/  FMUL.FTZ R6, R4.reuse, R37 ;  /* 0x0000002504067220 */ /* 0x040fe20000410000 */
[----:B------:R-:W-:Y:S01]  /*110e0*/  FFMA.FTZ R39, R5, R39, R42 ;  /* 0x0000002705277223 */ /* 0x000fe2000001002a */
[-C--:B------:R-:W-:Y:S01]  /*110f0*/  FMUL.FTZ R4, R4, R15.reuse ;  /* 0x0000000f04047220 */ /* 0x080fe20000410000 */
[----:B------:R-:W-:Y:S02]  /*11100*/  HADD2.F32 R5, -RZ, R38.H1_H1 ;  /* 0x30000026ff057230 */ /* 0x000fe40000004100 */
[C---:B------:R-:W-:Y:S01]  /*11110*/  FFMA.FTZ R36, R3.reuse, R15, -R6 ;  /* 0x0000000f03247223 */ /* 0x040fe20000010806 */
[--C-:B------:R-:W-:Y:S02]  /*11120*/  HADD2.F32 R15, -RZ, R43.reuse.H1_H1 ;  /* 0x3000002bff0f7230 */ /* 0x100fe40000004100 */
[----:B------:R-:W-:Y:S01]  /*11130*/  FFMA.FTZ R37, R3, R37, R4 ;  /* 0x0000002503257223 */ /* 0x000fe20000010004 */
[----:B------:R-:W-:Y:S02]  /*11140*/  HADD2.F32 R4, -RZ, R14.H1_H1 ;  /* 0x3000000eff047230 */ /* 0x000fe40000004100 */
[----:B------:R-:W-:-:S02]  /*11150*/  HADD2.F32 R6, -RZ, R43.H0_H0 ;  /* 0x2000002bff067230 */ /* 0x000fc40000004100 */
[--C-:B------:R-:W-:Y:S02]  /*11160*/  HADD2.F32 R3, -RZ, R7.reuse.H1_H1 ;  /* 0x30000007ff037230 */ /* 0x100fe40000004100 */
[C---:B------:R-:W-:Y:S01]  /*11170*/  FMUL.FTZ R41, R4.reuse, R15 ;  /* 0x0000000f04297220 */ /* 0x040fe20000410000 */
[----:B------:R-:W-:Y:S02]  /*11180*/  HADD2.F32 R38, -RZ, R38.H0_H0 ;  /* 0x20000026ff267230 */ /* 0x000fe40000004100 */
[-C--:B------:R-:W-:Y:S01]  /*11190*/  FMUL.FTZ R42, R4, R5.reuse ;  /* 0x00000005042a7220 */ /* 0x080fe20000410000 */
[----:B------:R-:W-:Y:S02]  /*111a0*/  HADD2.F32 R14, -RZ, R14.H0_H0 ;  /* 0x2000000eff0e7230 */ /* 0x000fe40000004100 */
[C---:B------:R-:W-:Y:S01]  /*111b0*/  FMUL.FTZ R4, R3.reuse, R6 ;  /* 0x0000000603047220 */ /* 0x040fe20000410000 */
[----:B------:R-:W-:Y:S02]  /*111c0*/  HADD2.F32 R7, -RZ, R7.H0_H0 ;  /* 0x20000007ff077230 */ /* 0x000fe40000004100 */
[-C--:B------:R-:W-:Y:S01]  /*111d0*/  FMUL.FTZ R3, R3, R38.reuse ;  /* 0x0000002603037220 */ /* 0x080fe20000410000 */
[C---:B------:R-:W-:Y:S01]  /*111e0*/  FFMA.FTZ R41, R14.reuse, R5, -R41 ;  /* 0x000000050e297223 */ /* 0x040fe20000010829 */
[----:B------:R-:W-:Y:S01]  /*111f0*/  FFMA.FTZ R42, R14, R15, R42 ;  /* 0x0000000f0e2a7223 */ /* 0x000fe2000001002a */
[C---:B------:R-:W-:Y:S01]  /*11200*/  FFMA.FTZ R5, R7.reuse, R38, -R4 ;  /* 0x0000002607057223 */ /* 0x040fe20000010804 */
[----:B------:R-:W-:Y:S01]  /*11210*/  FFMA.FTZ R14, R7, R6, R3 ;  /* 0x00000006070e7223 */ /* 0x000fe20000010003 */
[----:B------:R-:W-:-:S02]  /*11220*/  F2FP.SATFINITE.E4M3.F32.PACK_AB_MERGE_C R6, R49, R48, RZ ;  /* 0x000000303106723e */ /* 0x000fc400048070ff */
[----:B------:R-:W-:Y:S02]  /*11230*/  F2FP.SATFINITE.E4M3.F32.PACK_AB_MERGE_C R7, R45, R52, RZ ;  /* 0x000000342d07723e */ /* 0x000fe400048070ff */
[----:B------:R-:W-:Y:S02]  /*11240*/  F2FP.SATFINITE.E4M3.F32.PACK_AB_MERGE_C R4, R39, R40, RZ ;  /* 0x000000282704723e */ /* 0x000fe400048070ff */
[----:B------:R-:W-:Y:S02]  /*11250*/  F2FP.SATFINITE.E4M3.F32.PACK_AB_MERGE_C R41, R42, R41, RZ ;  /* 0x000000292a29723e */ /* 0x000fe400048070ff */
[----:B------:R-:W-:Y:S02]  /*11260*/  F2FP.SATFINITE.E4M3.F32.PACK_AB_MERGE_C R6, R47, R46, R6 ;  /* 0x0000002e2f06723e */ /* 0x000fe40004807006 */
[----:B------:R-:W-:Y:S02]  /*11270*/  F2FP.SATFINITE.E4M3.F32.PACK_AB_MERGE_C R7, R51, R50, R7 ;  /* 0x000000323307723e */ /* 0x000fe40004807007 */
[----:B------:R-:W-:-:S02]  /*11280*/  F2FP.SATFINITE.E4M3.F32.PACK_AB_MERGE_C R4, R37, R36, R4 ;  /* 0x000000242504723e */ /* 0x000fc40004807004 */
[----:B------:R-:W-:-:S05]  /*11290*/  F2FP.SATFINITE.E4M3.F32.PACK_AB_MERGE_C R5, R14, R5, R41 ;  /* 0x000000050e05723e */ /* 0x000fca0004807029 */
[----:B------:R2:W-:Y:S02]  /*112a0*/  STS.128 [R0+0x14400], R4 ;  /* 0x0144000400007388 */ /* 0x0005e40000000c00 */
.L_x_598:
[----:B------:R-:W-:Y:S05]  /*112b0*/  BSYNC B1 ;  /* 0x0000000000017941 */ /* 0x000fea0003800000 */
.L_x_597:
[----:B------:R-:W-:Y:S04]  /*112c0*/  BSSY B1, `(.L_x_599) ;  /* 0x000007c000017945 */ /* 0x000fe80003800000 */
[----:B------:R-:W-:Y:S05]  /*112d0*/  @P1 BRA `(.L_x_600) ;  /* 0x0000000400e81947 */ /* 0x000fea0003800000 */
[----:B012---:R-:W0:Y:S01]  /*112e0*/  LDS.128 R4, [R220] ;  /* 0x00000000dc047984 */ /* 0x007e220000000c00 */
[----:B-----5:R-:W-:Y:S02]  /*112f0*/  SHF.R.U32.HI R15, RZ, 0x8, R33 ;  /* 0x00000008ff0f7819 */ /* 0x020fe40000011621 */
[----:B------:R-:W-:Y:S02]  /*11300*/  SHF.R.U32.HI R40, RZ, 0x8, R35 ;  /* 0x00000008ff287819 */ /* 0x000fe40000011623 */
[----:B------:R-:W-:Y:S02]  /*11310*/  SHF.R.U32.HI R37, RZ, 0x8, R34 ;  /* 0x00000008ff257819 */ /* 0x000fe40000011622 */
[----:B------:R-:W-:Y:S02]  /*11320*/  LOP3.LUT R36, R33, 0xff, RZ, 0xc0, !PT ;  /* 0x000000ff21247812 */ /* 0x000fe400078ec0ff */
[----:B------:R-:W-:Y:S02]  /*11330*/  LOP3.LUT R41, R35, 0xff, RZ, 0xc0, !PT ;  /* 0x000000ff23297812 */ /* 0x000fe400078ec0ff */
[----:B------:R-:W-:-:S02]  /*11340*/  LOP3.LUT R15, R15, 0xff, RZ, 0xc0, !PT ;  /* 0x000000ff0f0f7812 */ /* 0x000fc400078ec0ff */
[----:B------:R-:W-:Y:S02]  /*11350*/  LOP3.LUT R40, R40, 0xff, RZ, 0xc0, !PT ;  /* 0x000000ff28287812 */ /* 0x000fe400078ec0ff */
[----:B------:R-:W-:Y:S02]  /*11360*/  SHF.R.U32.HI R3, RZ, 0x8, R32 ;  /* 0x00000008ff037819 */ /* 0x000fe40000011620 */
[----:B------:R-:W-:Y:S02]  /*11370*/  LOP3.LUT R38, R37, 0xff, RZ, 0xc0, !PT ;  /* 0x000000ff25267812 */ /* 0x000fe400078ec0ff */
[----:B------:R-:W-:Y:S02]  /*11380*/  PRMT R37, R15, 0x7604, R36 ;  /* 0x000076040f257816 */ /* 0x000fe40000000024 */
[----:B------:R-:W-:Y:S02]  /*11390*/  PRMT R41, R40, 0x7604, R41 ;  /* 0x0000760428297816 */ /* 0x000fe40000000029 */
[----:B------:R-:W-:-:S02]  /*113a0*/  SHF.R.U32.HI R36, RZ, 0x10, R33 ;  /* 0x00000010ff247819 */ /* 0x000fc40000011621 */
[----:B------:R-:W-:Y:S02]  /*113b0*/  SHF.R.U32.HI R40, RZ, 0x10, R35 ;  /* 0x00000010ff287819 */ /* 0x000fe40000011623 */
[----:B---3--:R-:W-:Y:S02]  /*113c0*/  LOP3.LUT R14, R32, 0xff, RZ, 0xc0, !PT ;  /* 0x000000ff200e7812 */ /* 0x008fe400078ec0ff */
[----:B------:R-:W-:Y:S02]  /*113d0*/  LOP3.LUT R39, R34, 0xff, RZ, 0xc0, !PT ;  /* 0x000000ff22277812 */ /* 0x000fe400078ec0ff */
[----:B------:R-:W-:Y:S02]  /*113e0*/  LOP3.LUT R3, R3, 0xff, RZ, 0xc0, !PT ;  /* 0x000000ff03037812 */ /* 0x000fe400078ec0ff */
[----:B------:R-:W-:Y:S02]  /*113f0*/  SHF.R.U32.HI R15, RZ, 0x10, R34 ;  /* 0x00000010ff0f7819 */ /* 0x000fe40000011622 */
[----:B------:R-:W-:-:S02]  /*11400*/  LOP3.LUT R36, R36, 0xff, RZ, 0xc0, !PT ;  /* 0x000000ff24247812 */ /* 0x000fc400078ec0ff */
[----:B------:R-:W-:Y:S02]  /*11410*/  LOP3.LUT R40, R40, 0xff, RZ, 0xc0, !PT ;  /* 0x000000ff28287812 */ /* 0x000fe400078ec0ff */
[----:B------:R-:W-:Y:S02]  /*11420*/  PRMT R14, R3, 0x7604, R14 ;  /* 0x00007604030e7816 */ /* 0x000fe4000000000e */
[----:B------:R-:W-:Y:S02]  /*11430*/  PRMT R39, R38, 0x7604, R39 ;  /* 0x0000760426277816 */ /* 0x000fe40000000027 */
[----:B------:R-:W-:Y:S02]  /*11440*/  SHF.R.U32.HI R3, RZ, 0x10, R32 ;  /* 0x00000010ff037819 */ /* 0x000fe40000011620 */
[----:B------:R-:W-:Y:S02]  /*11450*/  LOP3.LUT R38, R15, 0xff, RZ, 0xc0, !PT ;  /* 0x000000ff0f267812 */ /* 0x000fe400078ec0ff */
[----:B------:R-:W-:-:S02]  /*11460*/  PRMT R37, R36, 0x7054, R37 ;  /* 0x0000705424257816 */ /* 0x000fc40000000025 */
[----:B------:R-:W-:Y:S02]  /*11470*/  PRMT R41, R40, 0x7054, R41 ;  /* 0x0000705428297816 */ /* 0x000fe40000000029 */
[----:B------:R-:W-:Y:S02]  /*11480*/  LOP3.LUT R3, R3, 0xff, RZ, 0xc0, !PT ;  /* 0x000000ff03037812 */ /* 0x000fe400078ec0ff */
[----:B------:R-:W-:Y:S02]  /*11490*/  PRMT R39, R38, 0x7054, R39 ;  /* 0x0000705426277816 */ /* 0x000fe40000000027 */
[----:B------:R-:W-:Y:S02]  /*114a0*/  LOP3.LUT R41, R41, 0xff000000, R35, 0xf8, !PT ;  /* 0xff00000029297812 */ /* 0x000fe400078ef823 */
[----:B------:R-:W-:Y:S02]  /*114b0*/  LOP3.LUT R37, R37, 0xff000000, R33, 0xf8, !PT ;  /* 0xff00000025257812 */ /* 0x000fe400078ef821 */
[----:B------:R-:W-:-:S02]  /*114c0*/  PRMT R15, R3, 0x7054, R14 ;  /* 0x00007054030f7816 */ /* 0x000fc4000000000e */
[----:B------:R-:W-:Y:S02]  /*114d0*/  LOP3.LUT R39, R39, 0xff000000, R34, 0xf8, !PT ;  /* 0xff00000027277812 */ /* 0x000fe400078ef822 */
[-C--:B0-----:R-:W-:Y:S02]  /*114e0*/  F2FP.F16.E4M3.UNPACK_B R3, R6.reuse.H1 ;  /* 0x00000006ff03723e */ /* 0x081fe400030006ff */
[----:B------:R-:W-:Y:S02]  /*114f0*/  F2FP.F16.E4M3.UNPACK_B R38, R41 ;  /* 0x00000029ff26723e */ /* 0x000fe400020006ff */
[----:B------:R-:W-:Y:S01]  /*11500*/  F2FP.F16.E4M3.UNPACK_B R34, R37 ;  /* 0x00000025ff22723e */ /* 0x000fe200020006ff */
[--C-:B------:R-:W-:Y:S01]  /*11510*/  HADD2.F32 R14, -RZ, R3.reuse.H1_H1 ;  /* 0x30000003ff0e7230 */ /* 0x100fe20000004100 */
[----:B------:R-:W-:Y:S01]  /*11520*/  F2FP.F16.E4M3.UNPACK_B R6, R6 ;  /* 0x00000006ff06723e */ /* 0x000fe200020006ff */
[----:B------:R-:W-:Y:S01]  /*11530*/  HADD2.F32 R40, -RZ, R38.H1_H1 ;  /* 0x30000026ff287230 */ /* 0x000fe20000004100 */
[----:B------:R-:W-:Y:S01]  /*11540*/  LOP3.LUT R36, R15, 0xff000000, R32, 0xf8, !PT ;  /* 0xff0000000f247812 */ /* 0x000fe200078ef820 */
[----:B------:R-:W-:Y:S01]  /*11550*/  HADD2.F32 R35, -RZ, R34.H1_H1 ;  /* 0x30000022ff237230 */ /* 0x000fe20000004100 */
[-C--:B------:R-:W-:Y:S01]  /*11560*/  F2FP.F16.E4M3.UNPACK_B R32, R7.reuse ;  /* 0x00000007ff20723e */ /* 0x080fe200020006ff */
[----:B------:R-:W-:Y:S01]  /*11570*/  HADD2.F32 R15, -RZ, R3.H0_H0 ;  /* 0x20000003ff0f7230 */ /* 0x000fe20000004100 */
[----:B------:R-:W-:Y:S01]  /*11580*/  F2FP.F16.E4M3.UNPACK_B R33, R7.H1 ;  /* 0x00000007ff21723e */ /* 0x000fe200030006ff */
[C---:B------:R-:W-:Y:S01]  /*11590*/  FMUL.FTZ R42, R14.reuse, R40 ;  /* 0x000000280e2a7220 */ /* 0x040fe20000410000 */
[----:B------:R-:W-:Y:S01]  /*115a0*/  FMUL.FTZ R43, R14, R35 ;  /* 0x000000230e2b7220 */ /* 0x000fe20000410000 */
[-C--:B------:R-:W-:Y:S01]  /*115b0*/  F2FP.F16.E4M3.UNPACK_B R7, R5.reuse ;  /* 0x00000005ff07723e */ /* 0x080fe200020006ff */
[----:B------:R-:W-:Y:S01]  /*115c0*/  HADD2.F32 R38, -RZ, R38.H0_H0 ;  /* 0x20000026ff267230 */ /* 0x000fe20000004100 */
[----:B------:R-:W-:Y:S01]  /*115d0*/  F2FP.F16.E4M3.UNPACK_B R14, R5.H1 ;  /* 0x00000005ff0e723e */ /* 0x000fe200030006ff */
[----:B------:R-:W-:-:S02]  /*115e0*/  HADD2.F32 R5, -RZ, R6.H1_H1 ;  /* 0x30000006ff057230 */ /* 0x000fc40000004100 */
[C---:B------:R-:W-:Y:S01]  /*115f0*/  FFMA.FTZ R45, R15.reuse, R35, -R42 ;  /* 0x000000230f2d7223 */ /* 0x040fe2000001082a */
[----:B------:R-:W-:Y:S02]  /*11600*/  HADD2.F32 R34, -RZ, R34.H0_H0 ;  /* 0x20000022ff227230 */ /* 0x000fe40000004100 */
        /* <DEDUP_REMOVED lines=70> */
[----:B------:R4:W-:Y:S02]  /*11a70*/  STS.128 [R220], R4 ;  /* 0x00000004dc007388 */ /* 0x0009e40000000c00 */
.L_x_600:
[----:B------:R-:W-:Y:S05]  /*11a80*/  BSYNC B1 ;  /* 0x0000000000017941 */ /* 0x000fea0003800000 */
.L_x_599:
[----:B------:R-:W-:Y:S04]  /*11a90*/  BSSY B1, `(.L_x_601) ;  /* 0x0000078000017945 */ /* 0x000fe80003800000 */
[----:B------:R-:W-:Y:S05]  /*11aa0*/  @P2 BRA `(.L_x_602) ;  /* 0x0000000400d82947 */ /* 0x000fea0003800000 */
[----:B012-4-:R-:W0:Y:S01]  /*11ab0*/  LDS.128 R4, [R0+0x16400] ;  /* 0x0164000000047984 */ /* 0x017e220000000c00 */
[----:B---3-5:R-:W-:Y:S02]  /*11ac0*/  SHF.R.U32.HI R14, RZ, 0x8, R30 ;  /* 0x00000008ff0e7819 */ /* 0x028fe4000001161e */
[----:B------:R-:W-:Y:S02]  /*11ad0*/  SHF.R.U32.HI R32, RZ, 0x8, R31 ;  /* 0x00000008ff207819 */ /* 0x000fe4000001161f */
[----:B------:R-:W-:Y:S02]  /*11ae0*/  LOP3.LUT R3, R30, 0xff, RZ, 0xc0, !PT ;  /* 0x000000ff1e037812 */ /* 0x000fe400078ec0ff */
[----:B------:R-:W-:Y:S02]  /*11af0*/  LOP3.LUT R14, R14, 0xff, RZ, 0xc0, !PT ;  /* 0x000000ff0e0e7812 */ /* 0x000fe400078ec0ff */
[----:B------:R-:W-:Y:S02]  /*11b00*/  SHF.R.U32.HI R35, RZ, 0x8, R29 ;  /* 0x00000008ff237819 */ /* 0x000fe4000001161d */
[----:B------:R-:W-:-:S02]  /*11b10*/  LOP3.LUT R15, R31, 0xff, RZ, 0xc0, !PT ;  /* 0x000000ff1f0f7812 */ /* 0x000fc400078ec0ff */
[----:B------:R-:W-:Y:S02]  /*11b20*/  LOP3.LUT R32, R32, 0xff, RZ, 0xc0, !PT ;  /* 0x000000ff20207812 */ /* 0x000fe400078ec0ff */
[----:B------:R-:W-:Y:S02]  /*11b30*/  PRMT R3, R14, 0x7604, R3 ;  /* 0x000076040e037816 */ /* 0x000fe40000000003 */
[----:B------:R-:W-:Y:S02]  /*11b40*/  SHF.R.U32.HI R37, RZ, 0x10, R29 ;  /* 0x00000010ff257819 */ /* 0x000fe4000001161d */
[----:B------:R-:W-:Y:S02]  /*11b50*/  SHF.R.U32.HI R14, RZ, 0x8, R28 ;  /* 0x00000008ff0e7819 */ /* 0x000fe4000001161c */
[----:B------:R-:W-:Y:S01]  /*11b60*/  SHF.R.U32.HI R36, RZ, 0x10, R31 ;  /* 0x00000010ff247819 */ /* 0x000fe2000001161f */
[----:B------:R-:W-:Y:S01]  /*11b70*/  IMAD.U32 R37, R37, 0x10000, RZ ;  /* 0x0001000025257824 */ /* 0x000fe200078e00ff */
[----:B------:R-:W-:-:S02]  /*11b80*/  LOP3.LUT R34, R29, 0xff, RZ, 0xc0, !PT ;  /* 0x000000ff1d227812 */ /* 0x000fc400078ec0ff */
[----:B------:R-:W-:Y:S02]  /*11b90*/  LOP3.LUT R35, R35, 0xff, RZ, 0xc0, !PT ;  /* 0x000000ff23237812 */ /* 0x000fe400078ec0ff */
[----:B------:R-:W-:Y:S02]  /*11ba0*/  PRMT R15, R32, 0x7604, R15 ;  /* 0x00007604200f7816 */ /* 0x000fe4000000000f */
[----:B------:R-:W-:Y:S02]  /*11bb0*/  LOP3.LUT R32, R28, 0xff, RZ, 0xc0, !PT ;  /* 0x000000ff1c207812 */ /* 0x000fe400078ec0ff */
[----:B------:R-:W-:Y:S02]  /*11bc0*/  LOP3.LUT R33, R14, 0xff, RZ, 0xc0, !PT ;  /* 0x000000ff0e217812 */ /* 0x000fe400078ec0ff */
[----:B------:R-:W-:Y:S02]  /*11bd0*/  SHF.L.U32 R14, R36, 0x10, RZ ;  /* 0x00000010240e7819 */ /* 0x000fe400000006ff */
[----:B------:R-:W-:-:S02]  /*11be0*/  PRMT R34, R35, 0x7604, R34 ;  /* 0x0000760423227816 */ /* 0x000fc40000000022 */
[----:B------:R-:W-:Y:S02]  /*11bf0*/  PRMT R35, R33, 0x7604, R32 ;  /* 0x0000760421237816 */ /* 0x000fe40000000020 */
[----:B------:R-:W-:Y:S02]  /*11c00*/  LOP3.LUT R33, R15, 0xff0000, R14, 0xf8, !PT ;  /* 0x00ff00000f217812 */ /* 0x000fe400078ef80e */
[----:B------:R-:W-:Y:S02]  /*11c10*/  LOP3.LUT R37, R34, 0xff0000, R37, 0xf8, !PT ;  /* 0x00ff000022257812 */ /* 0x000fe400078ef825 */
[----:B------:R-:W-:Y:S02]  /*11c20*/  LOP3.LUT R33, R33, 0xff000000, R31, 0xf8, !PT ;  /* 0xff00000021217812 */ /* 0x000fe400078ef81f */
[----:B------:R-:W-:Y:S02]  /*11c30*/  LOP3.LUT R37, R37, 0xff000000, R29, 0xf8, !PT ;  /* 0xff00000025257812 */ /* 0x000fe400078ef81d */
[----:B------:R-:W-:-:S02]  /*11c40*/  LOP3.LUT R15, R3, 0xff0000, R30, 0xf8, !PT ;  /* 0x00ff0000030f7812 */ /* 0x000fc400078ef81e */
[-C--:B0-----:R-:W-:Y:S02]  /*11c50*/  F2FP.F16.E4M3.UNPACK_B R3, R6.reuse.H1 ;  /* 0x00000006ff03723e */ /* 0x081fe400030006ff */
        /* <DEDUP_REMOVED lines=91> */
.L_x_602:
[----:B------:R-:W-:Y:S05]  /*12210*/  BSYNC B1 ;  /* 0x0000000000017941 */ /* 0x000fea0003800000 */
.L_x_601:
[----:B------:R-:W-:Y:S04]  /*12220*/  BSSY B1, `(.L_x_603) ;  /* 0x000007c000017945 */ /* 0x000fe80003800000 */
[----:B------:R-:W-:Y:S05]  /*12230*/  @P3 BRA `(.L_x_604) ;  /* 0x0000000400e83947 */ /* 0x000fea0003800000 */
[----:B012-4-:R-:W0:Y:S01]  /*12240*/  LDS.128 R4, [R220+0x2000] ;  /* 0x00200000dc047984 */ /* 0x017e220000000c00 */
        /* <DEDUP_REMOVED lines=16> */
[----:B------:R-:W-:Y:S02]  /*12350*/  LOP3.LUT R32, R32, 0xff, RZ, 0xc0, !PT ;  /* 0x000000ff20207812 */ /* 0x000fe400078ec0ff */
[----:B------:R-:W-:-:S02]  /*12360*/  LOP3.LUT R31, R24, 0xff, RZ, 0xc0, !PT ;  /* 0x000000ff181f7812 */ /* 0x000fc400078ec0ff */
[----:B------:R-:W-:Y:S02]  /*12370*/  PRMT R14, R3, 0x7604, R14 ;  /* 0x00007604030e7816 */ /* 0x000fe4000000000e */
[----:B------:R-:W-:Y:S02]  /*12380*/  SHF.R.U32.HI R3, RZ, 0x10, R26 ;  /* 0x00000010ff037819 */ /* 0x000fe4000001161a */
[----:B------:R-:W-:Y:S02]  /*12390*/  SHF.R.U32.HI R15, RZ, 0x10, R24 ;  /* 0x00000010ff0f7819 */ /* 0x000fe40000011618 */
[----:B------:R-:W-:Y:S02]  /*123a0*/  PRMT R29, R28, 0x7054, R29 ;  /* 0x000070541c1d7816 */ /* 0x000fe4000000001d */
[----:B------:R-:W-:Y:S02]  /*123b0*/  PRMT R33, R32, 0x7054, R33 ;  /* 0x0000705420217816 */ /* 0x000fe40000000021 */
[----:B------:R-:W-:-:S02]  /*123c0*/  PRMT R31, R30, 0x7604, R31 ;  /* 0x000076041e1f7816 */ /* 0x000fc4000000001f */
[----:B------:R-:W-:Y:S02]  /*123d0*/  LOP3.LUT R3, R3, 0xff, RZ, 0xc0, !PT ;  /* 0x000000ff03037812 */ /* 0x000fe400078ec0ff */
[----:B------:R-:W-:Y:S02]  /*123e0*/  LOP3.LUT R30, R15, 0xff, RZ, 0xc0, !PT ;  /* 0x000000ff0f1e7812 */ /* 0x000fe400078ec0ff */
[----:B------:R-:W-:Y:S02]  /*123f0*/  LOP3.LUT R33, R33, 0xff000000, R25, 0xf8, !PT ;  /* 0xff00000021217812 */ /* 0x000fe400078ef819 */
[----:B------:R-:W-:Y:S02]  /*12400*/  LOP3.LUT R29, R29, 0xff000000, R27, 0xf8, !PT ;  /* 0xff0000001d1d7812 */ /* 0x000fe400078ef81b */
[----:B------:R-:W-:Y:S02]  /*12410*/  PRMT R15, R3, 0x7054, R14 ;  /* 0x00007054030f7816 */ /* 0x000fe4000000000e */
[----:B------:R-:W-:-:S02]  /*12420*/  PRMT R31, R30, 0x7054, R31 ;  /* 0x000070541e1f7816 */ /* 0x000fc4000000001f */
[-C--:B0-----:R-:W-:Y:S02]  /*12430*/  F2FP.F16.E4M3.UNPACK_B R3, R6.reuse.H1 ;  /* 0x00000006ff03723e */ /* 0x081fe400030006ff */
[----:B------:R-:W-:Y:S02]  /*12440*/  F2FP.F16.E4M3.UNPACK_B R30, R33 ;  /* 0x00000021ff1e723e */ /* 0x000fe400020006ff */
[----:B------:R-:W-:Y:S01]  /*12450*/  F2FP.F16.E4M3.UNPACK_B R27, R29 ;  /* 0x0000001dff1b723e */ /* 0x000fe200020006ff */
[----:B------:R-:W-:Y:S01]  /*12460*/  HADD2.F32 R14, -RZ, R3.H1_H1 ;  /* 0x30000003ff0e7230 */ /* 0x000fe20000004100 */
[----:B------:R-:W-:Y:S01]  /*12470*/  F2FP.F16.E4M3.UNPACK_B R6, R6 ;  /* 0x00000006ff06723e */ /* 0x000fe200020006ff */
[--C-:B------:R-:W-:Y:S01]  /*12480*/  HADD2.F32 R32, -RZ, R30.reuse.H1_H1 ;  /* 0x3000001eff207230 */ /* 0x100fe20000004100 */
[----:B------:R-:W-:Y:S01]  /*12490*/  LOP3.LUT R31, R31, 0xff000000, R24, 0xf8, !PT ;  /* 0xff0000001f1f7812 */ /* 0x000fe200078ef818 */
[----:B------:R-:W-:Y:S01]  /*124a0*/  HADD2.F32 R28, -RZ, R27.H1_H1 ;  /* 0x3000001bff1c7230 */ /* 0x000fe20000004100 */
[----:B------:R-:W-:Y:S01]  /*124b0*/  LOP3.LUT R26, R15, 0xff000000, R26, 0xf8, !PT ;  /* 0xff0000000f1a7812 */ /* 0x000fe200078ef81a */
[----:B------:R-:W-:Y:S01]  /*124c0*/  HADD2.F32 R15, -RZ, R3.H0_H0 ;  /* 0x20000003ff0f7230 */ /* 0x000fe20000004100 */
[-C--:B------:R-:W-:Y:S01]  /*124d0*/  F2FP.F16.E4M3.UNPACK_B R24, R7.reuse ;  /* 0x00000007ff18723e */ /* 0x080fe200020006ff */
[C---:B------:R-:W-:Y:S01]  /*124e0*/  FMUL.FTZ R34, R14.reuse, R32 ;  /* 0x000000200e227220 */ /* 0x040fe20000410000 */
[----:B------:R-:W-:Y:S01]  /*124f0*/  F2FP.F16.E4M3.UNPACK_B R25, R7.H1 ;  /* 0x00000007ff19723e */ /* 0x000fe200030006ff */
        /* <DEDUP_REMOVED lines=78> */
.L_x_604:
[----:B------:R-:W-:Y:S05]  /*129e0*/  BSYNC B1 ;  /* 0x0000000000017941 */ /* 0x000fea0003800000 */
.L_x_603:
[----:B------:R-:W-:Y:S04]  /*129f0*/  BSSY B1, `(.L_x_605) ;  /* 0x0000078000017945 */ /* 0x000fe80003800000 */
[----:B------:R-:W-:Y:S05]  /*12a00*/  @P4 BRA `(.L_x_606) ;  /* 0x0000000400d84947 */ /* 0x000fea0003800000 */
[----:B012-4-:R-:W0:Y:S01]  /*12a10*/  LDS.128 R4, [R0+0x18400] ;  /* 0x0184000000047984 */ /* 0x017e220000000c00 */
        /* <DEDUP_REMOVED lines=25> */
[----:B------:R-:W-:-:S02]  /*12bb0*/  LOP3.LUT R15, R3, 0xff0000, R12, 0xf8, !PT ;  /* 0x00ff0000030f7812 */ /* 0x000fc400078ef80c */
[----:B------:R-:W-:Y:S02]  /*12bc0*/  LOP3.LUT R27, R27, 0xff000000, R20, 0xf8, !PT ;  /* 0xff0000001b1b7812 */ /* 0x000fe400078ef814 */
[-C--:B0-----:R-:W-:Y:S02]  /*12bd0*/  F2FP.F16.E4M3.UNPACK_B R3, R6.reuse.H1 ;  /* 0x00000006ff03723e */ /* 0x081fe400030006ff */
[----:B------:R-:W-:Y:S02]  /*12be0*/  F2FP.F16.E4M3.UNPACK_B R26, R29 ;  /* 0x0000001dff1a723e */ /* 0x000fe400020006ff */
[----:B------:R-:W-:Y:S01]  /*12bf0*/  F2FP.F16.E4M3.UNPACK_B R20, R25 ;  /* 0x00000019ff14723e */ /* 0x000fe200020006ff */
[--C-:B------:R-:W-:Y:S01]  /*12c00*/  HADD2.F32 R13, -RZ, R3.reuse.H0_H0 ;  /* 0x20000003ff0d7230 */ /* 0x100fe20000004100 */
[----:B------:R-:W-:Y:S01]  /*12c10*/  LOP3.LUT R24, R15, 0xff000000, R12, 0xf8, !PT ;  /* 0xff0000000f187812 */ /* 0x000fe200078ef80c */
[----:B------:R-:W-:Y:S01]  /*12c20*/  HADD2.F32 R12, -RZ, R3.H1_H1 ;  /* 0x30000003ff0c7230 */ /* 0x000fe20000004100 */
[----:B------:R-:W-:Y:S01]  /*12c30*/  F2FP.F16.E4M3.UNPACK_B R6, R6 ;  /* 0x00000006ff06723e */ /* 0x000fe200020006ff */
[----:B------:R-:W-:Y:S01]  /*12c40*/  HADD2.F32 R28, -RZ, R26.H1_H1 ;  /* 0x3000001aff1c7230 */ /* 0x000fe20000004100 */
[-C--:B------:R-:W-:Y:S01]  /*12c50*/  F2FP.F16.E4M3.UNPACK_B R14, R7.reuse ;  /* 0x00000007ff0e723e */ /* 0x080fe200020006ff */
[----:B------:R-:W-:Y:S01]  /*12c60*/  HADD2.F32 R21, -RZ, R20.H1_H1 ;  /* 0x30000014ff157230 */ /* 0x000fe20000004100 */
[----:B------:R-:W-:Y:S01]  /*12c70*/  F2FP.F16.E4M3.UNPACK_B R15, R7.H1 ;  /* 0x00000007ff0f723e */ /* 0x000fe200030006ff */
[----:B------:R-:W-:-:S02]  /*12c80*/  HADD2.F32 R26, -RZ, R26.H0_H0 ;  /* 0x2000001aff1a7230 */ /* 0x000fc40000004100 */
[CC--:B------:R-:W-:Y:S01]  /*12c90*/  FMUL.FTZ R30, R12.reuse, R28.reuse ;  /* 0x0000001c0c1e7220 */ /* 0x0c0fe20000410000 */
[----:B------:R-:W-:Y:S01]  /*12ca0*/  F2FP.F16.E4M3.UNPACK_B R7, R5 ;  /* 0x00000005ff07723e */ /* 0x000fe200020006ff */
[----:B------:R-:W-:Y:S01]  /*12cb0*/  FMUL.FTZ R31, R12, R21 ;  /* 0x000000150c1f7220 */ /* 0x000fe20000410000 */
[----:B------:R-:W-:Y:S01]  /*12cc0*/  F2FP.F16.E4M3.UNPACK_B R12, R5.H1 ;  /* 0x00000005ff0c723e */ /* 0x000fe200030006ff */
[----:B------:R-:W-:Y:S02]  /*12cd0*/  HADD2.F32 R5, -RZ, R6.H1_H1 ;  /* 0x30000006ff057230 */ /* 0x000fe40000004100 */
[C---:B------:R-:W-:Y:S01]  /*12ce0*/  FFMA.FTZ R32, R13.reuse, R21, -R30 ;  /* 0x000000150d207223 */ /* 0x040fe2000001081e */
[----:B------:R-:W-:Y:S02]  /*12cf0*/  HADD2.F32 R20, -RZ, R20.H0_H0 ;  /* 0x20000014ff147230 */ /* 0x000fe40000004100 */
[----:B------:R-:W-:Y:S01]  /*12d00*/  FFMA.FTZ R33, R13, R28, R31 ;  /* 0x0000001c0d217223 */ /* 0x000fe2000001001f */
[----:B------:R-:W-:Y:S01]  /*12d10*/  HADD2.F32 R6, -RZ, R6.H0_H0 ;  /* 0x20000006ff067230 */ /* 0x000fe20000004100 */
[----:B------:R-:W-:Y:S01]  /*12d20*/  F2FP.F16.E4M3.UNPACK_B R29, R29.H1 ;  /* 0x0000001dff1d723e */ /* 0x000fe200030006ff */
[C---:B------:R-:W-:Y:S01]  /*12d30*/  FMUL.FTZ R13, R5.reuse, R26 ;  /* 0x0000001a050d7220 */ /* 0x040fe20000410000 */
[----:B------:R-:W-:Y:S01]  /*12d40*/  F2FP.F16.E4M3.UNPACK_B R25, R25.H1 ;  /* 0x00000019ff19723e */ /* 0x000fe200030006ff */
[----:B------:R-:W-:Y:S01]  /*12d50*/  FMUL.FTZ R31, R5, R20 ;  /* 0x00000014051f7220 */ /* 0x000fe20000410000 */
[----:B------:R-:W-:-:S02]  /*12d60*/  HADD2.F32 R5, -RZ, R14.H1_H1 ;  /* 0x3000000eff057230 */ /* 0x000fc40000004100 */
[C---:B------:R-:W-:Y:S01]  /*12d70*/  FFMA.FTZ R30, R6.reuse, R20, -R13 ;  /* 0x00000014061e7223 */ /* 0x040fe2000001080d */
[----:B------:R-:W-:Y:S02]  /*12d80*/  HADD2.F32 R21, -RZ, R29.H0_H0 ;  /* 0x2000001dff157230 */ /* 0x000fe40000004100 */
[----:B------:R-:W-:Y:S01]  /*12d90*/  FFMA.FTZ R31, R6, R26, R31 ;  /* 0x0000001a061f7223 */ /* 0x000fe2000001001f */
[----:B------:R-:W-:Y:S01]  /*12da0*/  HADD2.F32 R13, -RZ, R25.H0_H0 ;  /* 0x20000019ff0d7230 */ /* 0x000fe20000004100 */
[----:B------:R-:W-:Y:S01]  /*12db0*/  F2FP.F16.E4M3.UNPACK_B R3, R4 ;  /* 0x00000004ff03723e */ /* 0x000fe200020006ff */
[----:B------:R-:W-:Y:S02]  /*12dc0*/  HADD2.F32 R14, -RZ, R14.H0_H0 ;  /* 0x2000000eff0e7230 */ /* 0x000fe40000004100 */
[C---:B------:R-:W-:Y:S01]  /*12dd0*/  FMUL.FTZ R35, R5.reuse, R21 ;  /* 0x0000001505237220 */ /* 0x040fe20000410000 */
[----:B------:R-:W-:Y:S02]  /*12de0*/  HADD2.F32 R29, -RZ, R29.H1_H1 ;  /* 0x3000001dff1d7230 */ /* 0x000fe40000004100 */
[----:B------:R-:W-:Y:S01]  /*12df0*/  FMUL.FTZ R5, R5, R13 ;  /* 0x0000000d05057220 */ /* 0x000fe20000410000 */
[----:B------:R-:W-:-:S02]  /*12e00*/  HADD2.F32 R6, -RZ, R15.H1_H1 ;  /* 0x3000000fff067230 */ /* 0x000fc40000004100 */
[C---:B------:R-:W-:Y:S01]  /*12e10*/  FFMA.FTZ R35, R14.reuse, R13, -R35 ;  /* 0x0000000d0e237223 */ /* 0x040fe20000010823 */
[----:B------:R-:W-:Y:S02]  /*12e20*/  HADD2.F32 R25, -RZ, R25.H1_H1 ;  /* 0x30000019ff197230 */ /* 0x000fe40000004100 */
        /* <DEDUP_REMOVED lines=52> */
.L_x_606:
[----:B------:R-:W-:Y:S05]  /*13170*/  BSYNC B1 ;  /* 0x0000000000017941 */ /* 0x000fea0003800000 */
.L_x_605:
[----:B------:R-:W-:Y:S05]  /*13180*/  @P5 BRA `(.L_x_596) ;  /* 0x0000003c00005947 */ /* 0x000fea0003800000 */
[----:B012-4-:R-:W0:Y:S01]  /*13190*/  LDS.128 R4, [R220+0x4000] ;  /* 0x00400000dc047984 */ /* 0x017e220000000c00 */
[----:B-----5:R-:W-:Y:S02]  /*131a0*/  SHF.R.U32.HI R12, RZ, 0x8, R11 ;  /* 0x00000008ff0c7819 */ /* 0x020fe4000001160b */
[----:B------:R-:W-:Y:S02]  /*131b0*/  SHF.R.U32.HI R20, RZ, 0x8, R9 ;  /* 0x00000008ff147819 */ /* 0x000fe40000011609 */
[----:B------:R-:W-:Y:S02]  /*131c0*/  LOP3.LUT R13, R11, 0xff, RZ, 0xc0, !PT ;  /* 0x000000ff0b0d7812 */ /* 0x000fe400078ec0ff */
[----:B------:R-:W-:Y:S02]  /*131d0*/  LOP3.LUT R21, R9, 0xff, RZ, 0xc0, !PT ;  /* 0x000000ff09157812 */ /* 0x000fe400078ec0ff */
[----:B------:R-:W-:Y:S02]  /*131e0*/  LOP3.LUT R12, R12, 0xff, RZ, 0xc0, !PT ;  /* 0x000000ff0c0c7812 */ /* 0x000fe400078ec0ff */
[----:B------:R-:W-:-:S02]  /*131f0*/  LOP3.LUT R20, R20, 0xff, RZ, 0xc0, !PT ;  /* 0x000000ff14147812 */ /* 0x000fc400078ec0ff */
[----:B------:R-:W-:Y:S02]  /*13200*/  SHF.R.U32.HI R0, RZ, 0x8, R10 ;  /* 0x00000008ff007819 */ /* 0x000fe4000001160a */
[----:B---3--:R-:W-:Y:S02]  /*13210*/  SHF.R.U32.HI R14, RZ, 0x8, R8 ;  /* 0x00000008ff0e7819 */ /* 0x008fe40000011608 */
[----:B------:R-:W-:Y:S02]  /*13220*/  PRMT R13, R12, 0x7604, R13 ;  /* 0x000076040c0d7816 */ /* 0x000fe4000000000d */
[----:B------:R-:W-:Y:S02]  /*13230*/  PRMT R21, R20, 0x7604, R21 ;  /* 0x0000760414157816 */ /* 0x000fe40000000015 */
[----:B------:R-:W-:Y:S02]  /*13240*/  SHF.R.U32.HI R12, RZ, 0x10, R11 ;  /* 0x00000010ff0c7819 */ /* 0x000fe4000001160b */
[----:B------:R-:W-:-:S02]  /*13250*/  SHF.R.U32.HI R20, RZ, 0x10, R9 ;  /* 0x00000010ff147819 */ /* 0x000fc40000011609 */
[----:B------:R-:W-:Y:S02]  /*13260*/  LOP3.LUT R3, R10, 0xff, RZ, 0xc0, !PT ;  /* 0x000000ff0a037812 */ /* 0x000fe400078ec0ff */
[----:B------:R-:W-:Y:S02]  /*13270*/  LOP3.LUT R15, R8, 0xff, RZ, 0xc0, !PT ;  /* 0x000000ff080f7812 */ /* 0x000fe400078ec0ff */
[----:B------:R-:W-:Y:S02]  /*13280*/  LOP3.LUT R0, R0, 0xff, RZ, 0xc0, !PT ;  /* 0x000000ff00007812 */ /* 0x000fe400078ec0ff */
[----:B------:R-:W-:Y:S02]  /*13290*/  LOP3.LUT R14, R14, 0xff, RZ, 0xc0, !PT ;  /* 0x000000ff0e0e7812 */ /* 0x000fe400078ec0ff */
[----:B------:R-:W-:Y:S02]  /*132a0*/  LOP3.LUT R12, R12, 0xff, RZ, 0xc0, !PT ;  /* 0x000000ff0c0c7812 */ /* 0x000fe400078ec0ff */
[----:B------:R-:W-:-:S02]  /*132b0*/  LOP3.LUT R20, R20, 0xff, RZ, 0xc0, !PT ;  /* 0x000000ff14147812 */ /* 0x000fc400078ec0ff */
[----:B------:R-:W-:Y:S02]  /*132c0*/  PRMT R3, R0, 0x7604, R3 ;  /* 0x0000760400037816 */ /* 0x000fe40000000003 */
[----:B------:R-:W-:Y:S02]  /*132d0*/  PRMT R15, R14, 0x7604, R15 ;  /* 0x000076040e0f7816 */ /* 0x000fe4000000000f */
[----:B------:R-:W-:Y:S02]  /*132e0*/  SHF.R.U32.HI R0, RZ, 0x10, R10 ;  /* 0x00000010ff007819 */ /* 0x000fe4000001160a */
[----:B------:R-:W-:Y:S02]  /*132f0*/  SHF.R.U32.HI R14, RZ, 0x10, R8 ;  /* 0x00000010ff0e7819 */ /* 0x000fe40000011608 */
        /* <DEDUP_REMOVED lines=12> */
[----:B------:R-:W-:Y:S01]  /*133c0*/  LOP3.LUT R12, R3, 0xff000000, R10, 0xf8, !PT ;  /* 0xff000000030c7812 */ /* 0x000fe200078ef80a */
[----:B------:R-:W-:Y:S01]  /*133d0*/  HADD2.F32 R25, -RZ, R24.H1_H1 ;  /* 0x30000018ff197230 */ /* 0x000fe20000004100 */
[----:B------:R-:W-:Y:S01]  /*133e0*/  LOP3.LUT R20, R15, 0xff000000, R8, 0xf8, !PT ;  /* 0xff0000000f147812 */ /* 0x000fe200078ef808 */
[----:B------:R-:W-:Y:S01]  /*133f0*/  HADD2.F32 R15, -RZ, R14.H1_H1 ;  /* 0x3000000eff0f7230 */ /* 0x000fe20000004100 */
[----:B------:R-:W-:Y:S01]  /*13400*/  F2FP.F16.E4M3.UNPACK_B R3, R6 ;  /* 0x00000006ff03723e */ /* 0x000fe200020006ff */
[----:B------:R-:W-:Y:S01]  /*13410*/  HADD2.F32 R8, -RZ, R0.H0_H0 ;  /* 0x20000000ff087230 */ /* 0x000fe20000004100 */
[----:B------:R-:W-:Y:S01]  /*13420*/  F2FP.F16.E4M3.UNPACK_B R10, R7 ;  /* 0x00000007ff0a723e */ /* 0x000fe200020006ff */
[C---:B------:R-:W-:Y:S01]  /*13430*/  FMUL.FTZ R27, R9.reuse, R25 ;  /* 0x00000019091b7220 */ /* 0x040fe20000410000 */
[----:B------:R-:W-:Y:S01]  /*13440*/  F2FP.F16.E4M3.UNPACK_B R11, R7.H1 ;  /* 0x00000007ff0b723e */ /* 0x000fe200030006ff */
[----:B------:R-:W-:Y:S01]  /*13450*/  FMUL.FTZ R26, R9, R15 ;  /* 0x0000000f091a7220 */ /* 0x000fe20000410000 */
[-C--:B------:R-:W-:Y:S01]  /*13460*/  F2FP.F16.E4M3.UNPACK_B R6, R5.reuse ;  /* 0x00000005ff06723e */ /* 0x080fe200020006ff */
[----:B------:R-:W-:Y:S01]  /*13470*/  HADD2.F32 R24, -RZ, R24.H0_H0 ;  /* 0x20000018ff187230 */ /* 0x000fe20000004100 */
[----:B------:R-:W-:Y:S01]  /*13480*/  F2FP.F16.E4M3.UNPACK_B R7, R5.H1 ;  /* 0x00000005ff07723e */ /* 0x000fe200030006ff */
[----:B------:R-:W-:Y:S01]  /*13490*/  HADD2.F32 R5, -RZ, R3.H1_H1 ;  /* 0x30000003ff057230 */ /* 0x000fe20000004100 */
[----:B------:R-:W-:Y:S01]  /*134a0*/  F2FP.F16.E4M3.UNPACK_B R21, R21.H1 ;  /* 0x00000015ff15723e */ /* 0x000fe200030006ff */
[----:B------:R-:W-:-:S02]  /*134b0*/  HADD2.F32 R14, -RZ, R14.H0_H0 ;  /* 0x2000000eff0e7230 */ /* 0x000fc40000004100 */
[C---:B------:R-:W-:Y:S01]  /*134c0*/  FFMA.FTZ R27, R8.reuse, R15, -R27 ;  /* 0x0000000f081b7223 */ /* 0x040fe2000001081b */
[----:B------:R-:W-:Y:S01]  /*134d0*/  FFMA.FTZ R26, R8, R25, R26 ;  /* 0x00000019081a7223 */ /* 0x000fe2000001001a */
[----:B------:R-:W-:Y:S01]  /*134e0*/  HADD2.F32 R3, -RZ, R3.H0_H0 ;  /* 0x20000003ff037230 */ /* 0x000fe20000004100 */
[----:B------:R-:W-:Y:S01]  /*134f0*/  F2FP.F16.E4M3.UNPACK_B R13, R13.H1 ;  /* 0x0000000dff0d723e */ /* 0x000fe200030006ff */
[C---:B------:R-:W-:Y:S01]  /*13500*/  FMUL.FTZ R8, R5.reuse, R24 ;  /* 0x0000001805087220 */ /* 0x040fe20000410000 */
[----:B------:R-:W-:Y:S01]  /*13510*/  FMUL.FTZ R15, R5, R14 ;  /* 0x0000000e050f7220 */ /* 0x000fe20000410000 */
[--C-:B------:R-:W-:Y:S01]  /*13520*/  HADD2.F32 R5, -RZ, R10.reuse.H1_H1 ;  /* 0x3000000aff057230 */ /* 0x100fe20000004100 */
[----:B------:R-:W-:Y:S01]  /*13530*/  F2FP.F16.E4M3.UNPACK_B R0, R4 ;  /* 0x00000004ff00723e */ /* 0x000fe200020006ff */
[----:B------:R-:W-:Y:S02]  /*13540*/  HADD2.F32 R9, -RZ, R21.H0_H0 ;  /* 0x20000015ff097230 */ /* 0x000fe40000004100 */
[C---:B------:R-:W-:Y:S01]  /*13550*/  FFMA.FTZ R25, R3.reuse, R14, -R8 ;  /* 0x0000000e03197223 */ /* 0x040fe20000010808 */
[----:B------:R-:W-:Y:S01]  /*13560*/  FFMA.FTZ R24, R3, R24, R15 ;  /* 0x0000001803187223 */ /* 0x000fe2000001000f */
[----:B------:R-:W-:Y:S01]  /*13570*/  HADD2.F32 R8, -RZ, R13.H0_H0 ;  /* 0x2000000dff087230 */ /* 0x000fe20000004100 */
[----:B------:R-:W-:Y:S01]  /*13580*/  F2FP.F16.E4M3.UNPACK_B R4, R4.H1 ;  /* 0x00000004ff04723e */ /* 0x000fe200030006ff */
[----:B------:R-:W-:-:S02]  /*13590*/  HADD2.F32 R10, -RZ, R10.H0_H0 ;  /* 0x2000000aff0a7230 */ /* 0x000fc40000004100 */
[CC--:B------:R-:W-:Y:S01]  /*135a0*/  FMUL.FTZ R15, R5.reuse, R9.reuse ;  /* 0x00000009050f7220 */ /* 0x0c0fe20000410000 */
[----:B------:R-:W-:Y:S02]  /*135b0*/  HADD2.F32 R14, -RZ, R21.H1_H1 ;  /* 0x30000015ff0e7230 */ /* 0x000fe40000004100 */
[-C--:B------:R-:W-:Y:S01]  /*135c0*/  FMUL.FTZ R5, R5, R8.reuse ;  /* 0x0000000805057220 */ /* 0x080fe20000410000 */
[----:B------:R-:W-:Y:S02]  /*135d0*/  HADD2.F32 R3, -RZ, R11.H1_H1 ;  /* 0x3000000bff037230 */ /* 0x000fe40000004100 */
[C---:B------:R-:W-:Y:S01]  /*135e0*/  FFMA.FTZ R21, R10.reuse, R8, -R15 ;  /* 0x000000080a157223 */ /* 0x040fe2000001080f */
[----:B------:R-:W-:Y:S02]  /*135f0*/  HADD2.F32 R8, -RZ, R13.H1_H1 ;  /* 0x3000000dff087230 */ /* 0x000fe40000004100 */
[----:B------:R-:W-:Y:S01]  /*13600*/  FFMA.FTZ R28, R10, R9, R5 ;  /* 0x000000090a1c7223 */ /* 0x000fe20000010005 */
[----:B------:R-:W-:-:S02]  /*13610*/  HADD2.F32 R11, -RZ, R11.H0_H0 ;  /* 0x2000000bff0b7230 */ /* 0x000fc40000004100 */
[C---:B------:R-:W-:Y:S01]  /*13620*/  FMUL.FTZ R30, R3.reuse, R14 ;  /* 0x0000000e031e7220 */ /* 0x040fe20000410000 */
[----:B------:R-:W-:Y:S01]  /*13630*/  F2FP.F16.E4M3.UNPACK_B R9, R20 ;  /* 0x00000014ff09723e */ /* 0x000fe200020006ff */
[-C--:B------:R-:W-:Y:S01]  /*13640*/  FMUL.FTZ R10, R3, R8.reuse ;  /* 0x00000008030a7220 */ /* 0x080fe20000410000 */
[----:B------:R-:W-:Y:S02]  /*13650*/  HADD2.F32 R5, -RZ, R4.H1_H1 ;  /* 0x30000004ff057230 */ /* 0x000fe40000004100 */
[C---:B------:R-:W-:Y:S01]  /*13660*/  FFMA.FTZ R30, R11.reuse, R8, -R30 ;  /* 0x000000080b1e7223 */ /* 0x040fe2000001081e */
[----:B------:R-:W-:Y:S01]  /*13670*/  F2FP.F16.E4M3.UNPACK_B R8, R12 ;  /* 0x0000000cff08723e */ /* 0x000fe200020006ff */
[----:B------:R-:W-:Y:S01]  /*13680*/  FFMA.FTZ R29, R11, R14, R10 ;  /* 0x0000000e0b1d7223 */ /* 0x000fe2000001000a */
[--C-:B------:R-:W-:Y:S01]  /*13690*/  HADD2.F32 R13, -RZ, R9.reuse.H1_H1 ;  /* 0x30000009ff0d7230 */ /* 0x100fe20000004100 */
[----:B------:R-:W-:Y:S01]  /*136a0*/  F2FP.F16.E4M3.UNPACK_B R12, R12.H1 ;  /* 0x0000000cff0c723e */ /* 0x000fe200030006ff */
[----:B------:R-:W-:Y:S01]  /*136b0*/  HADD2.F32 R10, -RZ, R9.H0_H0 ;  /* 0x20000009ff0a7230 */ /* 0x000fe20000004100 */
[----:B------:R-:W-:Y:S01]  /*136c0*/  F2FP.F16.E4M3.UNPACK_B R20, R20.H1 ;  /* 0x00000014ff14723e */ /* 0x000fe200030006ff */
[----:B------:R-:W-:-:S02]  /*136d0*/  HADD2.F32 R9, -RZ, R8.H1_H1 ;  /* 0x30000008ff097230 */ /* 0x000fc40000004100 */
[C---:B------:R-:W-:Y:S01]  /*136e0*/  FMUL.FTZ R11, R5.reuse, R13 ;  /* 0x0000000d050b7220 */ /* 0x040fe20000410000 */
[----:B------:R-:W-:Y:S02]  /*136f0*/  HADD2.F32 R3, -RZ, R0.H1_H1 ;  /* 0x30000000ff037230 */ /* 0x000fe40000004100 */
        /* <DEDUP_REMOVED lines=10> */
[----:B------:R-:W-:-:S02]  /*137a0*/  HADD2.F32 R4, -RZ, R12.H1_H1 ;  /* 0x3000000cff047230 */ /* 0x000fc40000004100 */
[--C-:B------:R-:W-:Y:S02]  /*137b0*/  HADD2.F32 R3, -RZ, R7.reuse.H1_H1 ;  /* 0x30000007ff037230 */ /* 0x100fe40000004100 */
[--C-:B------:R-:W-:Y:S02]  /*137c0*/  HADD2.F32 R8, -RZ, R20.reuse.H1_H1 ;  /* 0x30000014ff087230 */ /* 0x100fe40000004100 */
[----:B------:R-:W-:Y:S02]  /*137d0*/  HADD2.F32 R9, -RZ, R20.H0_H0 ;  /* 0x20000014ff097230 */ /* 0x000fe40000004100 */
[C---:B------:R-:W-:Y:S01]  /*137e0*/  FMUL.FTZ R13, R3.reuse, R4 ;  /* 0x00000004030d7220 */ /* 0x040fe20000410000 */
[----:B------:R-:W-:Y:S02]  /*137f0*/  HADD2.F32 R0, -RZ, R6.H1_H1 ;  /* 0x30000006ff007230 */ /* 0x000fe40000004100 */
[----:B------:R-:W-:Y:S02]  /*13800*/  HADD2.F32 R5, -RZ, R12.H0_H0 ;  /* 0x2000000cff057230 */ /* 0x000fe40000004100 */
[----:B------:R-:W-:Y:S01]  /*13810*/  FMUL.FTZ R12, R3, R8 ;  /* 0x00000008030c7220 */ /* 0x000fe20000410000 */
[----:B------:R-:W-:-:S02]  /*13820*/  HADD2.F32 R7, -RZ, R7.H0_H0 ;  /* 0x20000007ff077230 */ /* 0x000fc40000004100 */
[C---:B------:R-:W-:Y:S01]  /*13830*/  FMUL.FTZ R3, R0.reuse, R9 ;  /* 0x0000000900037220 */ /* 0x040fe20000410000 */
[----:B------:R-:W-:Y:S02]  /*13840*/  HADD2.F32 R6, -RZ, R6.H0_H0 ;  /* 0x20000006ff067230 */ /* 0x000fe40000004100 */
[-C--:B------:R-:W-:Y:S01]  /*13850*/  FMUL.FTZ R0, R0, R5.reuse ;  /* 0x0000000500007220 */ /* 0x080fe20000410000 */
[C---:B------:R-:W-:Y:S01]  /*13860*/  FFMA.FTZ R12, R7.reuse, R4, -R12 ;  /* 0x00000004070c7223 */ /* 0x040fe2000001080c */
[----:B------:R-:W-:Y:S01]  /*13870*/  FFMA.FTZ R13, R7, R8, R13 ;  /* 0x00000008070d7223 */ /* 0x000fe2000001000d */
[C---:B------:R-:W-:Y:S01]  /*13880*/  FFMA.FTZ R5, R6.reuse, R5, -R3 ;  /* 0x0000000506057223 */ /* 0x040fe20000010803 */
[----:B------:R-:W-:Y:S01]  /*13890*/  FFMA.FTZ R0, R6, R9, R0 ;  /* 0x0000000906007223 */ /* 0x000fe20000010000 */
[----:B------:R-:W-:Y:S02]  /*138a0*/  F2FP.SATFINITE.E4M3.F32.PACK_AB_MERGE_C R6, R26, R27, RZ ;  /* 0x0000001b1a06723e */ /* 0x000fe400048070ff */
[----:B------:R-:W-:-:S02]  /*138b0*/  F2FP.SATFINITE.E4M3.F32.PACK_AB_MERGE_C R7, R29, R30, RZ ;  /* 0x0000001e1d07723e */ /* 0x000fc400048070ff */
[----:B------:R-:W-:Y:S02]  /*138c0*/  F2FP.SATFINITE.E4M3.F32.PACK_AB_MERGE_C R4, R15, R14, RZ ;  /* 0x0000000e0f04723e */ /* 0x000fe400048070ff */
[----:B------:R-:W-:Y:S02]  /*138d0*/  F2FP.SATFINITE.E4M3.F32.PACK_AB_MERGE_C R12, R13, R12, RZ ;  /* 0x0000000c0d0c723e */ /* 0x000fe400048070ff */
[----:B------:R-:W-:Y:S02]  /*138e0*/  F2FP.SATFINITE.E4M3.F32.PACK_AB_MERGE_C R6, R24, R25, R6 ;  /* 0x000000191806723e */ /* 0x000fe40004807006 */
[----:B------:R-:W-:Y:S02]  /*138f0*/  F2FP.SATFINITE.E4M3.F32.PACK_AB_MERGE_C R7, R28, R21, R7 ;  /* 0x000000151c07723e */ /* 0x000fe40004807007 */
[----:B------:R-:W-:Y:S02]  /*13900*/  F2FP.SATFINITE.E4M3.F32.PACK_AB_MERGE_C R4, R10, R11, R4 ;  /* 0x0000000b0a04723e */ /* 0x000fe40004807004 */
[----:B------:R-:W-:-:S05]  /*13910*/  F2FP.SATFINITE.E4M3.F32.PACK_AB_MERGE_C R5, R0, R5, R12 ;  /* 0x000000050005723e */ /* 0x000fca000480700c */
[----:B------:R0:W-:Y:S01]  /*13920*/  STS.128 [R220+0x4000], R4 ;  /* 0x00400004dc007388 */ /* 0x0001e20000000c00 */
[----:B------:R-:W-:Y:S05]  /*13930*/  BRA `(.L_x_596) ;  /* 0x0000003400147947 */ /* 0x000fea0003800000 */
.L_x_590:
[----:B------:R-:W-:-:S03]  /*13940*/  UMOV UR4, 0xffffffff ;  /* 0xffffffff00047882 */ /* 0x000fc60000000000 */
[----:B------:R-:W-:Y:S05]  /*13950*/  BRA.DIV UR4, `(.L_x_607) ;  /* 0x0000015204387947 */ /* 0x000fea000b800000 */
[----:B------:R1:W2:Y:S04]  /*13960*/  SHFL.IDX PT, R3, R24, RZ, 0x1e1f ;  /* 0x001e1fff18037589 */ /* 0x0002a800000e0000 */
[----:B------:R1:W3:Y:S04]  /*13970*/  SHFL.IDX PT, R21, R144, RZ, 0x1e1f ;  /* 0x001e1fff90157589 */ /* 0x0002e800000e0000 */
[----:B------:R1:W4:Y:S04]  /*13980*/  SHFL.IDX PT, R0, R26, RZ, 0x1e1f ;  /* 0x001e1fff1a007589 */ /* 0x00032800000e0000 */
[----:B------:R1:W0:Y:S02]  /*13990*/  SHFL.IDX PT, R20, R27, RZ, 0x1e1f ;  /* 0x001e1fff1b147589 */ /* 0x00022400000e0000 */
.L_x_815:
[----:B------:R-:W-:Y:S01]  /*139a0*/  ULDC UR4, c[0x0][0x448] ;  /* 0x0001120000047ab9 */ /* 0x000fe20000000800 */
[----:B------:R-:W-:Y:S01]  /*139b0*/  BSSY B1, `(.L_x_608) ;  /* 0x0000039000017945 */ /* 0x000fe20003800000 */
[----:B------:R-:W-:Y:S01]  /*139c0*/  IMAD R157, R157, UR4, RZ ;  /* 0x000000049d9d7c24 */ /* 0x000fe2000f8e02ff */
[----:B------:R-:W-:Y:S02]  /*139d0*/  CS2R R4, SRZ ;  /* 0x0000000000047805 */ /* 0x000fe4000001ff00 */
[----:B------:R-:W-:Y:S02]  /*139e0*/  CS2R R6, SRZ ;  /* 0x0000000000067805 */ /* 0x000fe4000001ff00 */
[----:B------:R-:W-:Y:S02]  /*139f0*/  CS2R R10, SRZ ;  /* 0x00000000000a7805 */ /* 0x000fe4000001ff00 */
[----:B------:R-:W-:Y:S02]  /*13a00*/  CS2R R12, SRZ ;  /* 0x00000000000c7805 */ /* 0x000fe4000001ff00 */
[----:B------:R-:W-:-:S02]  /*13a10*/  ISETP.GE.AND P0, PT, R8, R157, PT ;  /* 0x0000009d0800720c */ /* 0x000fc40003f06270 */
[----:B------:R-:W-:Y:S02]  /*13a20*/  CS2R R8, SRZ ;  /* 0x0000000000087805 */ /* 0x000fe4000001ff00 */
[----:B------:R-:W-:Y:S02]  /*13a30*/  CS2R R14, SRZ ;  /* 0x00000000000e7805 */ /* 0x000fe4000001ff00 */
[----:B-1----:R-:W-:Y:S02]  /*13a40*/  CS2R R24, SRZ ;  /* 0x0000000000187805 */ /* 0x002fe4000001ff00 */
[----:B------:R-:W-:Y:S02]  /*13a50*/  CS2R R26, SRZ ;  /* 0x00000000001a7805 */ /* 0x000fe4000001ff00 */
[----:B------:R-:W-:Y:S02]  /*13a60*/  CS2R R28, SRZ ;  /* 0x00000000001c7805 */ /* 0x000fe4000001ff00 */
[----:B------:R-:W-:-:S02]  /*13a70*/  CS2R R30, SRZ ;  /* 0x00000000001e7805 */ /* 0x000fc4000001ff00 */
[----:B------:R-:W-:Y:S02]  /*13a80*/  CS2R R32, SRZ ;  /* 0x0000000000207805 */ /* 0x000fe4000001ff00 */
[----:B------:R-:W-:Y:S01]  /*13a90*/  CS2R R34, SRZ ;  /* 0x0000000000227805 */ /* 0x000fe2000001ff00 */
[----:B------:R-:W-:Y:S06]  /*13aa0*/  @P0 BRA `(.L_x_609) ;  /* 0x0000000000a40947 */ /* 0x000fec0003800000 */
[C---:B------:R-:W-:Y:S01]  /*13ab0*/  IADD3 R4, R18.reuse, 0x20, RZ ;  /* 0x0000002012047810 */ /* 0x040fe20007ffe0ff */
[----:B------:R-:W-:Y:S01]  /*13ac0*/  ULDC UR4, c[0x0][0x3f4] ;  /* 0x0000fd0000047ab9 */ /* 0x000fe20000000800 */
[C---:B------:R-:W-:Y:S01]  /*13ad0*/  VIADD R5, R18.reuse, 0x40 ;  /* 0x0000004012057836 */ /* 0x040fe20000000000 */
[----:B------:R-:W-:Y:S02]  /*13ae0*/  ISETP.GE.AND P2, PT, R18, UR4, PT ;  /* 0x0000000412007c0c */ /* 0x000fe4000bf46270 */
[----:B------:R-:W-:Y:S02]  /*13af0*/  CS2R R24, SRZ ;  /* 0x0000000000187805 */ /* 0x000fe4000001ff00 */
[----:B------:R-:W-:Y:S02]  /*13b00*/  ISETP.GE.AND P1, PT, R4, UR4, PT ;  /* 0x0000000404007c0c */ /* 0x000fe4000bf26270 */
[----:B------:R-:W-:Y:S02]  /*13b10*/  CS2R R26, SRZ ;  /* 0x00000000001a7805 */ /* 0x000fe4000001ff00 */
[----:B------:R-:W-:-:S02]  /*13b20*/  ISETP.GE.AND P0, PT, R5, UR4, PT ;  /* 0x0000000405007c0c */ /* 0x000fc4000bf06270 */
[----:B------:R-:W-:Y:S02]  /*13b30*/  CS2R R6, SRZ ;  /* 0x0000000000067805 */ /* 0x000fe4000001ff00 */
[----:B------:R-:W-:Y:S02]  /*13b40*/  CS2R R28, SRZ ;  /* 0x00000000001c7805 */ /* 0x000fe4000001ff00 */
[----:B------:R-:W-:Y:S02]  /*13b50*/  CS2R R30, SRZ ;  /* 0x00000000001e7805 */ /* 0x000fe4000001ff00 */
[----:B------:R-:W-:Y:S02]  /*13b60*/  @!P2 SHF.R.S32.HI R5, RZ, 0x1f, R18 ;  /* 0x0000001fff05a819 */ /* 0x000fe40000011412 */
[----:B---3--:R-:W-:Y:S01]  /*13b70*/  @!P2 IADD3 R38, P4, R18, R21, RZ ;  /* 0x000000151226a210 */ /* 0x008fe20007f9e0ff */
[----:B------:R-:W-:Y:S01]  /*13b80*/  @!P1 IMAD.SHL.U32 R42, R222, 0x10, RZ ;  /* 0x00000010de2a9824 */ /* 0x000fe200078e00ff */
[----:B--2---:R-:W-:Y:S01]  /*13b90*/  @!P2 IADD3 R36, P3, R18, R3, RZ ;  /* 0x000000031224a210 */ /* 0x004fe20007f7e0ff */
[----:B------:R-:W-:-:S02]  /*13ba0*/  @!P0 IMAD.SHL.U32 R48, R224, 0x10, RZ ;  /* 0x00000010e0308824 */ /* 0x000fc400078e00ff */
[----:B0-----:R-:W-:Y:S01]  /*13bb0*/  @!P2 IMAD.X R39, R20, 0x1, R5, P4 ;  /* 0x000000011427a824 */ /* 0x001fe200020e0605 */
[----:B----4-:R-:W-:Y:S02]  /*13bc0*/  @!P2 IADD3.X R37, R0, R5, RZ, P3, !PT ;  /* 0x000000050025a210 */ /* 0x010fe40001ffe4ff */
[----:B------:R-:W-:Y:S02]  /*13bd0*/  @!P1 SHF.R.S32.HI R5, RZ, 0x1f, R42 ;  /* 0x0000001fff059819 */ /* 0x000fe4000001142a */
[-C--:B------:R-:W-:Y:S02]  /*13be0*/  @!P1 IADD3 R40, P5, R3, R42.reuse, RZ ;  /* 0x0000002a03289210 */ /* 0x080fe40007fbe0ff */
[----:B------:R-:W-:Y:S02]  /*13bf0*/  CS2R R8, SRZ ;  /* 0x0000000000087805 */ /* 0x000fe4000001ff00 */
[----:B------:R-:W-:Y:S02]  /*13c00*/  @!P1 IADD3 R42, P4, R21, R42, RZ ;  /* 0x0000002a152a9210 */ /* 0x000fe40007f9e0ff */
[----:B------:R-:W-:-:S02]  /*13c10*/  CS2R R10, SRZ ;  /* 0x00000000000a7805 */ /* 0x000fc4000001ff00 */
[-C--:B------:R-:W-:Y:S01]  /*13c20*/  @!P0 IADD3 R46, P3, R3, R48.reuse, RZ ;  /* 0x00000030032e8210 */ /* 0x080fe20007f7e0ff */
[--C-:B------:R-:W-:Y:S01]  /*13c30*/  @!P1 IMAD.X R41, R0, 0x1, R5.reuse, P5 ;  /* 0x0000000100299824 */ /* 0x100fe200028e0605 */
[----:B------:R-:W-:Y:S01]  /*13c40*/  @!P0 SHF.R.S32.HI R3, RZ, 0x1f, R48 ;  /* 0x0000001fff038819 */ /* 0x000fe20000011430 */
[----:B------:R-:W-:Y:S01]  /*13c50*/  @!P1 IMAD.X R43, R20, 0x1, R5, P4 ;  /* 0x00000001142b9824 */ /* 0x000fe200020e0605 */
[----:B------:R-:W-:Y:S02]  /*13c60*/  @!P0 IADD3 R48, P5, R21, R48, RZ ;  /* 0x0000003015308210 */ /* 0x000fe40007fbe0ff */
[----:B------:R-:W-:Y:S02]  /*13c70*/  CS2R R4, SRZ ;  /* 0x0000000000047805 */ /* 0x000fe4000001ff00 */
[----:B------:R-:W-:Y:S02]  /*13c80*/  CS2R R32, SRZ ;  /* 0x0000000000207805 */ /* 0x000fe4000001ff00 */
[----:B------:R-:W-:-:S02]  /*13c90*/  CS2R R34, SRZ ;  /* 0x0000000000227805 */ /* 0x000fc4000001ff00 */
[----:B------:R-:W-:Y:S02]  /*13ca0*/  CS2R R12, SRZ ;  /* 0x00000000000c7805 */ /* 0x000fe4000001ff00 */
[----:B------:R-:W-:Y:S02]  /*13cb0*/  CS2R R14, SRZ ;  /* 0x00000000000e7805 */ /* 0x000fe4000001ff00 */
[----:B------:R-:W-:Y:S01]  /*13cc0*/  @!P0 IADD3.X R47, R0, R3, RZ, P3, !PT ;  /* 0x00000003002f8210 */ /* 0x000fe20001ffe4ff */
[----:B------:R-:W-:Y:S01]  /*13cd0*/  @!P0 IMAD.X R49, R20, 0x1, R3, P5 ;  /* 0x0000000114318824 */ /* 0x000fe200028e0603 */
[----:B------:R1:W5:Y:S04]  /*13ce0*/  @!P2 LD.E.128 R24, desc[UR54][R36.64] ;  /* 0x000000362418a980 */ /* 0x000368000c101d00 */
[----:B------:R1:W5:Y:S04]  /*13cf0*/  @!P2 LD.E.128 R4, desc[UR54][R38.64] ;  /* 0x000000362604a980 */ /* 0x000368000c101d00 */
[----:B------:R1:W5:Y:S04]  /*13d00*/  @!P1 LD.E.128 R28, desc[UR54][R40.64] ;  /* 0x00000036281c9980 */ /* 0x000368000c101d00 */
[----:B------:R1:W5:Y:S04]  /*13d10*/  @!P1 LD.E.128 R8, desc[UR54][R42.64] ;  /* 0x000000362a089980 */ /* 0x000368000c101d00 */
[----:B------:R1:W5:Y:S04]  /*13d20*/  @!P0 LD.E.128 R32, desc[UR54][R46.64] ;  /* 0x000000362e208980 */ /* 0x000368000c101d00 */
[----:B------:R1:W5:Y:S02]  /*13d30*/  @!P0 LD.E.128 R12, desc[UR54][R48.64] ;  /* 0x00000036300c8980 */ /* 0x000364000c101d00 */
.L_x_609:
[----:B------:R-:W-:Y:S05]  /*13d40*/  BSYNC B1 ;  /* 0x0000000000017941 */ /* 0x000fea0003800000 */
.L_x_608:
[----:B------:R-:W-:Y:S01]  /*13d50*/  ULEA.HI UR4, UR43, UR43, URZ, 0x1 ;  /* 0x0000002b2b047291 */ /* 0x000fe2000f8f083f */
[----:B----4-:R-:W-:Y:S01]  /*13d60*/  IMAD R0, R205, -0x80, R157 ;  /* 0xffffff80cd007824 */ /* 0x010fe200078e029d */
[----:B------:R-:W-:Y:S02]  /*13d70*/  BSSY B1, `(.L_x_610) ;  /* 0x0000009000017945 */ /* 0x000fe40003800000 */
[----:B------:R-:W-:Y:S02]  /*13d80*/  ULOP3.LUT UR4, UR4, 0xfffffffe, URZ, 0xc0, !UPT ;  /* 0xfffffffe04047892 */ /* 0x000fe4000f8ec03f */
[----:B--2---:R-:W-:Y:S02]  /*13d90*/  VIMNMX R3, R0, 0x80, PT ;  /* 0x0000008000037848 */ /* 0x004fe40003fe0100 */
[----:B------:R-:W-:Y:S02]  /*13da0*/  UIADD3 UR4, UR43, -UR4, URZ ;  /* 0x800000042b047290 */ /* 0x000fe4000fffe03f */
[----:B------:R-:W-:-:S04]  /*13db0*/  ISETP.GE.AND P1, PT, R168, R3, PT ;  /* 0x00000003a800720c */ /* 0x000fc80003f26270 */
[----:B---3--:R-:W-:-:S05]  /*13dc0*/  IMAD.U32 R21, RZ, RZ, UR4 ;  /* 0x00000004ff157e24 */ /* 0x008fca000f8e00ff */
[----:B------:R-:W-:-:S04]  /*13dd0*/  SHF.L.U32 R21, R21, 0x1f, RZ ;  /* 0x0000001f15157819 */ /* 0x000fc800000006ff */
[----:B------:R-:W2:Y:S02]  /*13de0*/  SYNCS.PHASECHK.TRANS64.TRYWAIT P0, [R16+URZ+0x29800], R21 ;  /* 0x02980015100075a7 */ /* 0x000ea4000800017f */
[----:B--2---:R-:W-:Y:S05]  /*13df0*/  @!P0 BRA `(.L_x_611) ;  /* 0x0000014c00848947 */ /* 0x004fea0003800000 */
.L_x_816:
[----:B------:R-:W-:Y:S05]  /*13e00*/  BSYNC B1 ;  /* 0x0000000000017941 */ /* 0x000fea0003800000 */
.L_x_610:
[----:B------:R-:W-:Y:S05]  /*13e10*/  @P1 BRA `(.L_x_596) ;  /* 0x0000002c00dc1947 */ /* 0x000fea0003800000 */
[----:B------:R-:W3:Y:S01]  /*13e20*/  LDC R3, c[0x0][0x3f4] ;  /* 0x0000fd00ff037b82 */ /* 0x000ee20000000800 */
[C---:B------:R-:W-:Y:S01]  /*13e30*/  VIADD R0, R18.reuse, 0x20 ;  /* 0x0000002012007836 */ /* 0x040fe20000000000 */
[C---:B0-----:R-:W-:Y:S01]  /*13e40*/  IADD3 R20, R18.reuse, 0x40, RZ ;  /* 0x0000004012147810 */ /* 0x041fe20007ffe0ff */
[----:B------:R-:W-:Y:S01]  /*13e50*/  BSSY B1, `(.L_x_612) ;  /* 0x00000fb000017945 */ /* 0x000fe20003800000 */
[-C--:B---3--:R-:W-:Y:S02]  /*13e60*/  ISETP.GE.AND P0, PT, R18, R3.reuse, PT ;  /* 0x000000031200720c */ /* 0x088fe40003f06270 */
[-C--:B------:R-:W-:Y:S02]  /*13e70*/  ISETP.GE.AND P1, PT, R0, R3.reuse, PT ;  /* 0x000000030000720c */ /* 0x080fe40003f26270 */
[----:B------:R-:W-:-:S09]  /*13e80*/  ISETP.GE.AND P2, PT, R20, R3, PT ;  /* 0x000000031400720c */ /* 0x000fd20003f46270 */
[----:B------:R-:W-:Y:S05]  /*13e90*/  @P0 BRA `(.L_x_613) ;  /* 0x0000000c00d80947 */ /* 0x000fea0003800000 */
[----:B-----5:R-:W-:Y:S02]  /*13ea0*/  SHF.R.U32.HI R0, RZ, 0x8, R24 ;  /* 0x00000008ff007819 */ /* 0x020fe40000011618 */
[----:B------:R-:W-:Y:S02]  /*13eb0*/  LOP3.LUT R20, R24, 0xff, RZ, 0xc0, !PT ;  /* 0x000000ff18147812 */ /* 0x000fe400078ec0ff */
[----:B--2---:R-:W-:Y:S02]  /*13ec0*/  LOP3.LUT R21, R0, 0xff, RZ, 0xc0, !PT ;  /* 0x000000ff00157812 */ /* 0x004fe400078ec0ff */
[----:B------:R-:W-:Y:S02]  /*13ed0*/  LEA.HI R0, R3, R223, RZ, 0x1c ;  /* 0x000000df03007211 */ /* 0x000fe400078fe0ff */
[----:B------:R-:W-:Y:S02]  /*13ee0*/  PRMT R45, R21, 0x7604, R20 ;  /* 0x00007604152d7816 */ /* 0x000fe40000000014 */
[----:B------:R-:W-:-:S02]  /*13ef0*/  SHF.R.S32.HI R21, RZ, 0x1f, R0 ;  /* 0x0000001fff157819 */ /* 0x000fc40000011400 */
[----:B-1----:R-:W-:Y:S02]  /*13f00*/  SHF.R.U32.HI R37, RZ, 0x8, R25 ;  /* 0x00000008ff257819 */ /* 0x002fe40000011619 */
[----:B------:R-:W-:Y:S01]  /*13f10*/  LEA.HI R20, R21, R0, RZ, 0x2 ;  /* 0x0000000015147211 */ /* 0x000fe200078f10ff */
[----:B------:R-:W-:Y:S01]  /*13f20*/  IMAD.SHL.U32 R0, R0, 0x10, RZ ;  /* 0x0000001000007824 */ /* 0x000fe200078e00ff */
[----:B------:R-:W-:Y:S02]  /*13f30*/  SHF.R.U32.HI R39, RZ, 0x8, R26 ;  /* 0x00000008ff277819 */ /* 0x000fe4000001161a */
[----:B------:R-:W-:Y:S01]  /*13f40*/  LOP3.LUT R36, R25, 0xff, RZ, 0xc0, !PT ;  /* 0x000000ff19247812 */ /* 0x000fe200078ec0ff */
[----:B------:R-:W-:Y:S01]  /*13f50*/  IMAD.SHL.U32 R20, R20, 0x800, RZ ;  /* 0x0000080014147824 */ /* 0x000fe200078e00ff */
[----:B------:R-:W-:Y:S02]  /*13f60*/  LOP3.LUT R21, R175, 0x30, R0, 0xf8, !PT ;  /* 0x00000030af157812 */ /* 0x000fe400078ef800 */
[----:B------:R-:W-:-:S02]  /*13f70*/  LOP3.LUT R38, R26, 0xff, RZ, 0xc0, !PT ;  /* 0x000000ff1a267812 */ /* 0x000fc400078ec0ff */
[----:B------:R-:W-:Y:S02]  /*13f80*/  LOP3.LUT R21, R21, R196, RZ, 0x3c, !PT ;  /* 0x000000c415157212 */ /* 0x000fe400078e3cff */
[----:B------:R-:W-:Y:S02]  /*13f90*/  LOP3.LUT R20, R20, 0xffffe000, RZ, 0xc0, !PT ;  /* 0xffffe00014147812 */ /* 0x000fe400078ec0ff */
[----:B------:R-:W-:Y:S02]  /*13fa0*/  LOP3.LUT R37, R37, 0xff, RZ, 0xc0, !PT ;  /* 0x000000ff25257812 */ /* 0x000fe400078ec0ff */
[----:B------:R-:W-:Y:S02]  /*13fb0*/  LOP3.LUT R39, R39, 0xff, RZ, 0xc0, !PT ;  /* 0x000000ff27277812 */ /* 0x000fe400078ec0ff */
[----:B------:R-:W-:Y:S02]  /*13fc0*/  IADD3 R21, R21, R197, R20 ;  /* 0x000000c515157210 */ /* 0x000fe40007ffe014 */
[----:B------:R-:W-:-:S02]  /*13fd0*/  PRMT R46, R37, 0x7604, R36 ;  /* 0x00007604252e7816 */ /* 0x000fc40000000024 */
[----:B------:R-:W-:Y:S01]  /*13fe0*/  PRMT R47, R39, 0x7604, R38 ;  /* 0x00007604272f7816 */ /* 0x000fe20000000026 */
[----:B------:R-:W-:Y:S01]  /*13ff0*/  IMAD.IADD R0, R16, 0x1, R21 ;  /* 0x0000000110007824 */ /* 0x000fe200078e0215 */
[----:B------:R-:W-:Y:S02]  /*14000*/  SHF.R.U32.HI R37, RZ, 0x8, R27 ;  /* 0x00000008ff257819 */ /* 0x000fe4000001161b */
[----:B------:R-:W-:Y:S02]  /*14010*/  SHF.R.U32.HI R39, RZ, 0x8, R4 ;  /* 0x00000008ff277819 */ /* 0x000fe40000011604 */
[----:B------:R-:W-:Y:S02]  /*14020*/  SHF.R.U32.HI R40, RZ, 0x8, R5 ;  /* 0x00000008ff287819 */ /* 0x000fe40000011605 */
[----:B------:R-:W-:Y:S02]  /*14030*/  LOP3.LUT R36, R27, 0xff, RZ, 0xc0, !PT ;  /* 0x000000ff1b247812 */ /* 0x000fe400078ec0ff */
[----:B------:R-:W-:-:S02]  /*14040*/  LOP3.LUT R38, R4, 0xff, RZ, 0xc0, !PT ;  /* 0x000000ff04267812 */ /* 0x000fc400078ec0ff */
[----:B------:R-:W-:Y:S02]  /*14050*/  LOP3.LUT R37, R37, 0xff, RZ, 0xc0, !PT ;  /* 0x000000ff25257812 */ /* 0x000fe400078ec0ff */
[----:B------:R-:W-:Y:S02]  /*14060*/  LOP3.LUT R39, R39, 0xff, RZ, 0xc0, !PT ;  /* 0x000000ff27277812 */ /* 0x000fe400078ec0ff */
[----:B------:R-:W-:Y:S02]  /*14070*/  LOP3.LUT R21, R40, 0xff, RZ, 0xc0, !PT ;  /* 0x000000ff28157812 */ /* 0x000fe400078ec0ff */
[----:B------:R-:W0:Y:S01]  /*14080*/  LDS.128 R40, [R0+0x14400] ;  /* 0x0144000000287984 */ /* 0x000e220000000c00 */
[----:B------:R-:W-:Y:S02]  /*14090*/  PRMT R48, R37, 0x7604, R36 ;  /* 0x0000760425307816 */ /* 0x000fe40000000024 */
[----:B------:R-:W-:Y:S02]  /*140a0*/  PRMT R53, R39, 0x7604, R38 ;  /* 0x0000760427357816 */ /* 0x000fe40000000026 */
[----:B------:R-:W1:Y:S01]  /*140b0*/  LDS.128 R36, [R233+0x14400] ;  /* 0x01440000e9247984 */ /* 0x000e620000000c00 */
[----:B------:R-:W-:-:S02]  /*140c0*/  SHF.R.U32.HI R50, RZ, 0x8, R6 ;  /* 0x00000008ff327819 */ /* 0x000fc40000011606 */
[----:B------:R-:W-:Y:S02]  /*140d0*/  LOP3.LUT R20, R5, 0xff, RZ, 0xc0, !PT ;  /* 0x000000ff05147812 */ /* 0x000fe400078ec0ff */
[----:B------:R-:W-:Y:S02]  /*140e0*/  LOP3.LUT R49, R6, 0xff, RZ, 0xc0, !PT ;  /* 0x000000ff06317812 */ /* 0x000fe400078ec0ff */
[----:B------:R-:W-:Y:S02]  /*140f0*/  LOP3.LUT R50, R50, 0xff, RZ, 0xc0, !PT ;  /* 0x000000ff32327812 */ /* 0x000fe400078ec0ff */
[----:B------:R-:W-:Y:S02]  /*14100*/  SHF.R.U32.HI R55, RZ, 0x10, R5 ;  /* 0x00000010ff377819 */ /* 0x000fe40000011605 */
[----:B------:R-:W-:Y:S02]  /*14110*/  PRMT R20, R21, 0x7604, R20 ;  /* 0x0000760415147816 */ /* 0x000fe40000000014 */
[----:B------:R-:W-:Y:S01]  /*14120*/  PRMT R57, R50, 0x7604, R49 ;  /* 0x0000760432397816 */ /* 0x000fe20000000031 */
[----:B------:R-:W-:Y:S01]  /*14130*/  IMAD.U32 R55, R55, 0x10000, RZ ;  /* 0x0001000037377824 */ /* 0x000fe200078e00ff */
[----:B------:R-:W-:-:S02]  /*14140*/  SHF.R.U32.HI R21, RZ, 0x10, R25 ;  /* 0x00000010ff157819 */ /* 0x000fc40000011619 */
[----:B------:R-:W-:Y:S02]  /*14150*/  SHF.R.U32.HI R49, RZ, 0x10, R27 ;  /* 0x00000010ff317819 */ /* 0x000fe4000001161b */
[----:B------:R-:W-:Y:S02]  /*14160*/  SHF.R.U32.HI R52, RZ, 0x8, R7 ;  /* 0x00000008ff347819 */ /* 0x000fe40000011607 */
[----:B------:R-:W-:Y:S01]  /*14170*/  SHF.L.U32 R21, R21, 0x10, RZ ;  /* 0x0000001015157819 */ /* 0x000fe200000006ff */
[----:B------:R-:W-:Y:S01]  /*14180*/  IMAD.U32 R49, R49, 0x10000, RZ ;  /* 0x0001000031317824 */ /* 0x000fe200078e00ff */
[----:B------:R-:W-:Y:S02]  /*14190*/  LOP3.LUT R51, R7, 0xff, RZ, 0xc0, !PT ;  /* 0x000000ff07337812 */ /* 0x000fe400078ec0ff */
[----:B------:R-:W-:Y:S02]  /*141a0*/  LOP3.LUT R52, R52, 0xff, RZ, 0xc0, !PT ;  /* 0x000000ff34347812 */ /* 0x000fe400078ec0ff */
[----:B------:R-:W-:-:S02]  /*141b0*/  LOP3.LUT R55, R20, 0xff0000, R55, 0xf8, !PT ;  /* 0x00ff000014377812 */ /* 0x000fc400078ef837 */
[----:B------:R-:W-:Y:S02]  /*141c0*/  LOP3.LUT R21, R46, 0xff0000, R21, 0xf8, !PT ;  /* 0x00ff00002e157812 */ /* 0x000fe400078ef815 */
[----:B------:R-:W-:Y:S02]  /*141d0*/  PRMT R52, R52, 0x7604, R51 ;  /* 0x0000760434347816 */ /* 0x000fe40000000033 */
[----:B------:R-:W-:Y:S02]  /*141e0*/  SHF.R.U32.HI R59, RZ, 0x10, R7 ;  /* 0x00000010ff3b7819 */ /* 0x000fe40000011607 */
[----:B------:R-:W-:Y:S02]  /*141f0*/  LOP3.LUT R51, R48, 0xff0000, R49, 0xf8, !PT ;  /* 0x00ff000030337812 */ /* 0x000fe400078ef831 */
[----:B------:R-:W-:Y:S01]  /*14200*/  LOP3.LUT R47, R47, 0xff0000, R26, 0xf8, !PT ;  /* 0x00ff00002f2f7812 */ /* 0x000fe200078ef81a */
[----:B------:R-:W-:Y:S01]  /*14210*/  IMAD.U32 R59, R59, 0x10000, RZ ;  /* 0x000100003b3b7824 */ /* 0x000fe200078e00ff */
[----:B------:R-:W-:-:S02]  /*14220*/  LOP3.LUT R55, R55, 0xff000000, R5, 0xf8, !PT ;  /* 0xff00000037377812 */ /* 0x000fc400078ef805 */
[----:B------:R-:W-:Y:S02]  /*14230*/  LOP3.LUT R50, R21, 0xff000000, R25, 0xf8, !PT ;  /* 0xff00000015327812 */ /* 0x000fe400078ef819 */
[----:B------:R-:W-:Y:S02]  /*14240*/  LOP3.LUT R21, R53, 0xff0000, R4, 0xf8, !PT ;  /* 0x00ff000035157812 */ /* 0x000fe400078ef804 */
[----:B------:R-:W-:Y:S02]  /*14250*/  LOP3.LUT R45, R45, 0xff0000, R24, 0xf8, !PT ;  /* 0x00ff00002d2d7812 */ /* 0x000fe400078ef818 */
[----:B------:R-:W-:Y:S02]  /*14260*/  LOP3.LUT R53, R51, 0xff000000, R27, 0xf8, !PT ;  /* 0xff00000033357812 */ /* 0x000fe400078ef81b */
[----:B------:R-:W-:Y:S02]  /*14270*/  LOP3.LUT R20, R47, 0xff000000, R26, 0xf8, !PT ;  /* 0xff0000002f147812 */ /* 0x000fe400078ef81a */
[----:B------:R-:W-:-:S02]  /*14280*/  F2FP.F16.E4M3.UNPACK_B R56, R55 ;  /* 0x00000037ff38723e */ /* 0x000fc400020006ff */
[----:B0-----:R-:W-:Y:S02]  /*14290*/  F2FP.F16.E4M3.UNPACK_B R27, R41 ;  /* 0x00000029ff1b723e */ /* 0x001fe400020006ff */
[----:B------:R-:W-:Y:S01]  /*142a0*/  F2FP.F16.E4M3.UNPACK_B R26, R50 ;  /* 0x00000032ff1a723e */ /* 0x000fe200020006ff */
[----:B------:R-:W-:Y:S01]  /*142b0*/  HADD2.F32 R58, -RZ, R56.H0_H0 ;  /* 0x20000038ff3a7230 */ /* 0x000fe20000004100 */
[----:B------:R-:W-:Y:S01]  /*142c0*/  LOP3.LUT R49, R45, 0xff000000, R24, 0xf8, !PT ;  /* 0xff0000002d317812 */ /* 0x000fe200078ef818 */
[----:B------:R-:W-:Y:S01]  /*142d0*/  HADD2.F32 R5, -RZ, R27.H0_H0 ;  /* 0x2000001bff057230 */ /* 0x000fe20000004100 */
[----:B-1----:R-:W-:Y:S02]  /*142e0*/  F2FP.F16.E4M3.UNPACK_B R24, R37 ;  /* 0x00000025ff18723e */ /* 0x002fe400020006ff */
[----:B------:R-:W-:Y:S01]  /*142f0*/  LOP3.LUT R59, R52, 0xff0000, R59, 0xf8, !PT ;  /* 0x00ff0000343b7812 */ /* 0x000fe200078ef83b */
[----:B------:R-:W-:Y:S02]  /*14300*/  HADD2.F32 R52, -RZ, R26.H0_H0 ;  /* 0x2000001aff347230 */ /* 0x000fe40000004100 */
[C---:B------:R-:W-:Y:S01]  /*14310*/  FMUL.FTZ R60, R5.reuse, R58 ;  /* 0x0000003a053c7220 */ /* 0x040fe20000410000 */
[----:B------:R-:W-:Y:S01]  /*14320*/  HADD2.F32 R25, -RZ, R24.H0_H0 ;  /* 0x20000018ff197230 */ /* 0x000fe20000004100 */
[----:B------:R-:W-:Y:S01]  /*14330*/  F2FP.F16.E4M3.UNPACK_B R46, R41.H1 ;  /* 0x00000029ff2e723e */ /* 0x000fe200030006ff */
[----:B------:R-:W-:Y:S01]  /*14340*/  FMUL.FTZ R51, R5, R52 ;  /* 0x0000003405337220 */ /* 0x000fe20000410000 */
[----:B------:R-:W-:-:S02]  /*14350*/  F2FP.F16.E4M3.UNPACK_B R50, R50.H1 ;  /* 0x00000032ff32723e */ /* 0x000fc400030006ff */
[----:B------:R-:W-:Y:S01]  /*14360*/  FFMA.FTZ R5, R25, R52, -R60 ;  /* 0x0000003419057223 */ /* 0x000fe2000001083c */
[--C-:B------:R-:W-:Y:S01]  /*14370*/  LOP3.LUT R57, R57, 0xff0000, R6.reuse, 0xf8, !PT ;  /* 0x00ff000039397812 */ /* 0x100fe200078ef806 */
[----:B------:R-:W-:Y:S01]  /*14380*/  FFMA.FTZ R25, R25, R58, R51 ;  /* 0x0000003a19197223 */ /* 0x000fe20000010033 */
[----:B------:R-:W-:Y:S01]  /*14390*/  LOP3.LUT R59, R59, 0xff000000, R7, 0xf8, !PT ;  /* 0xff0000003b3b7812 */ /* 0x000fe200078ef807 */
[----:B------:R-:W-:Y:S01]  /*143a0*/  HADD2.F32 R51, -RZ, R26.H1_H1 ;  /* 0x3000001aff337230 */ /* 0x000fe20000004100 */
[-C--:B------:R-:W-:Y:S01]  /*143b0*/  F2FP.F16.E4M3.UNPACK_B R47, R43.reuse ;  /* 0x0000002bff2f723e */ /* 0x080fe200020006ff */
[----:B------:R-:W-:Y:S01]  /*143c0*/  HADD2.F32 R26, -RZ, R24.H1_H1 ;  /* 0x30000018ff1a7230 */ /* 0x000fe20000004100 */
[----:B------:R-:W-:Y:S01]  /*143d0*/  F2FP.F16.E4M3.UNPACK_B R48, R43.H1 ;  /* 0x0000002bff30723e */ /* 0x000fe200030006ff */
[--C-:B------:R-:W-:Y:S01]  /*143e0*/  HADD2.F32 R52, -RZ, R50.reuse.H0_H0 ;  /* 0x20000032ff347230 */ /* 0x100fe20000004100 */
[----:B------:R-:W-:Y:S01]  /*143f0*/  F2FP.F16.E4M3.UNPACK_B R37, R37.H1 ;  /* 0x00000025ff25723e */ /* 0x000fe200030006ff */
[----:B------:R-:W-:Y:S01]  /*14400*/  HADD2.F32 R24, -RZ, R27.H1_H1 ;  /* 0x3000001bff187230 */ /* 0x000fe20000004100 */
[-C--:B------:R-:W-:Y:S01]  /*14410*/  F2FP.F16.E4M3.UNPACK_B R7, R42.reuse ;  /* 0x0000002aff07723e */ /* 0x080fe200020006ff */
[----:B------:R-:W-:Y:S01]  /*14420*/  HADD2.F32 R50, -RZ, R50.H1_H1 ;  /* 0x30000032ff327230 */ /* 0x000fe20000004100 */
[----:B------:R-:W-:Y:S01]  /*14430*/  F2FP.F16.E4M3.UNPACK_B R43, R42.H1 ;  /* 0x0000002aff2b723e */ /* 0x000fe200030006ff */
[----:B------:R-:W-:Y:S01]  /*14440*/  HADD2.F32 R42, -RZ, R46.H0_H0 ;  /* 0x2000002eff2a7230 */ /* 0x000fe20000004100 */
[----:B------:R-:W-:Y:S01]  /*14450*/  F2FP.F16.E4M3.UNPACK_B R55, R55.H1 ;  /* 0x00000037ff37723e */ /* 0x000fe200030006ff */
[----:B------:R-:W-:Y:S01]  /*14460*/  HADD2.F32 R27, -RZ, R37.H0_H0 ;  /* 0x20000025ff1b7230 */ /* 0x000fe20000004100 */
[----:B------:R-:W-:Y:S01]  /*14470*/  LOP3.LUT R6, R57, 0xff000000, R6, 0xf8, !PT ;  /* 0xff00000039067812 */ /* 0x000fe200078ef806 */
[----:B------:R-:W-:-:S02]  /*14480*/  HADD2.F32 R57, -RZ, R56.H1_H1 ;  /* 0x30000038ff397230 */ /* 0x000fc40000004100 */
[----:B------:R-:W-:Y:S01]  /*14490*/  FMUL.FTZ R63, R42, R52 ;  /* 0x000000342a3f7220 */ /* 0x000fe20000410000 */
[--C-:B------:R-:W-:Y:S02]  /*144a0*/  HADD2.F32 R56, -RZ, R55.reuse.H0_H0 ;  /* 0x20000037ff387230 */ /* 0x100fe40000004100 */
[C---:B------:R-:W-:Y:S01]  /*144b0*/  FMUL.FTZ R58, R24.reuse, R51 ;  /* 0x00000033183a7220 */ /* 0x040fe20000410000 */
[----:B------:R-:W-:Y:S01]  /*144c0*/  F2FP.F16.E4M3.UNPACK_B R45, R39 ;  /* 0x00000027ff2d723e */ /* 0x000fe200020006ff */
[----:B------:R-:W-:Y:S01]  /*144d0*/  FMUL.FTZ R61, R24, R57 ;  /* 0x00000039183d7220 */ /* 0x000fe20000410000 */
[----:B------:R-:W-:Y:S02]  /*144e0*/  HADD2.F32 R55, -RZ, R55.H1_H1 ;  /* 0x30000037ff377230 */ /* 0x000fe40000004100 */
[-C--:B------:R-:W-:Y:S01]  /*144f0*/  FMUL.FTZ R60, R42, R56.reuse ;  /* 0x000000382a3c7220 */ /* 0x080fe20000410000 */
[C---:B------:R-:W-:Y:S01]  /*14500*/  FFMA.FTZ R63, R27.reuse, R56, R63 ;  /* 0x000000381b3f7223 */ /* 0x040fe2000001003f */
[C---:B------:R-:W-:Y:S01]  /*14510*/  FFMA.FTZ R24, R26.reuse, R51, -R61 ;  /* 0x000000331a187223 */ /* 0x040fe2000001083d */
[----:B------:R-:W-:Y:S01]  /*14520*/  F2FP.F16.E4M3.UNPACK_B R56, R59 ;  /* 0x0000003bff38723e */ /* 0x000fe200020006ff */
[----:B------:R-:W-:Y:S01]  /*14530*/  FFMA.FTZ R26, R26, R57, R58 ;  /* 0x000000391a1a7223 */ /* 0x000fe2000001003a */
[----:B------:R-:W-:Y:S01]  /*14540*/  F2FP.F16.E4M3.UNPACK_B R51, R53 ;  /* 0x00000035ff33723e */ /* 0x000fe200020006ff */
[----:B------:R-:W-:Y:S01]  /*14550*/  FFMA.FTZ R60, R27, R52, -R60 ;  /* 0x000000341b3c7223 */ /* 0x000fe2000001083c */
[----:B------:R-:W-:Y:S01]  /*14560*/  HADD2.F32 R42, -RZ, R47.H0_H0 ;  /* 0x2000002fff2a7230 */ /* 0x000fe20000004100 */
[----:B------:R-:W-:Y:S01]  /*14570*/  F2FP.F16.E4M3.UNPACK_B R59, R59.H1 ;  /* 0x0000003bff3b723e */ /* 0x000fe200030006ff */
[----:B------:R-:W-:Y:S01]  /*14580*/  HADD2.F32 R57, -RZ, R56.H0_H0 ;  /* 0x20000038ff397230 */ /* 0x000fe20000004100 */
[----:B------:R-:W-:Y:S01]  /*14590*/  F2FP.F16.E4M3.UNPACK_B R53, R53.H1 ;  /* 0x00000035ff35723e */ /* 0x000fe200030006ff */
[----:B------:R-:W-:Y:S01]  /*145a0*/  HADD2.F32 R52, -RZ, R51.H0_H0 ;  /* 0x20000033ff347230 */ /* 0x000fe20000004100 */
[----:B------:R-:W-:Y:S01]  /*145b0*/  F2FP.F16.E4M3.UNPACK_B R39, R39.H1 ;  /* 0x00000027ff27723e */ /* 0x000fe200030006ff */
[----:B------:R-:W-:-:S02]  /*145c0*/  HADD2.F32 R46, -RZ, R46.H1_H1 ;  /* 0x3000002eff2e7230 */ /* 0x000fc40000004100 */
[C---:B------:R-:W-:Y:S01]  /*145d0*/  FMUL.FTZ R62, R42.reuse, R57 ;  /* 0x000000392a3e7220 */ /* 0x040fe20000410000 */
[----:B------:R-:W-:Y:S02]  /*145e0*/  HADD2.F32 R27, -RZ, R45.H0_H0 ;  /* 0x2000002dff1b7230 */ /* 0x000fe40000004100 */
[----:B------:R-:W-:Y:S01]  /*145f0*/  FMUL.FTZ R42, R42, R52 ;  /* 0x000000342a2a7220 */ /* 0x000fe20000410000 */
[----:B------:R-:W-:Y:S02]  /*14600*/  HADD2.F32 R37, -RZ, R37.H1_H1 ;  /* 0x30000025ff257230 */ /* 0x000fe40000004100 */
[C---:B------:R-:W-:Y:S01]  /*14610*/  FMUL.FTZ R58, R46.reuse, R55 ;  /* 0x000000372e3a7220 */ /* 0x040fe20000410000 */
[-C--:B------:R-:W-:Y:S01]  /*14620*/  FMUL.FTZ R46, R46, R50.reuse ;  /* 0x000000322e2e7220 */ /* 0x080fe20000410000 */
[----:B------:R-:W-:Y:S01]  /*14630*/  FFMA.FTZ R57, R27, R57, R42 ;  /* 0x000000391b397223 */ /* 0x000fe2000001002a */
[----:B------:R-:W-:Y:S02]  /*14640*/  HADD2.F32 R56, -RZ, R56.H1_H1 ;  /* 0x30000038ff387230 */ /* 0x000fe40000004100 */
[----:B------:R-:W-:Y:S01]  /*14650*/  FFMA.FTZ R61, R37, R50, -R58 ;  /* 0x00000032253d7223 */ /* 0x000fe2000001083a */
[----:B------:R-:W-:-:S02]  /*14660*/  HADD2.F32 R47, -RZ, R47.H1_H1 ;  /* 0x3000002fff2f7230 */ /* 0x000fc40000004100 */
[----:B------:R-:W-:Y:S01]  /*14670*/  FFMA.FTZ R58, R37, R55, R46 ;  /* 0x00000037253a7223 */ /* 0x000fe2000001002e */
[----:B------:R-:W-:Y:S02]  /*14680*/  HADD2.F32 R42, -RZ, R51.H1_H1 ;  /* 0x30000033ff2a7230 */ /* 0x000fe40000004100 */
[----:B------:R-:W-:Y:S01]  /*14690*/  FFMA.FTZ R62, R27, R52, -R62 ;  /* 0x000000341b3e7223 */ /* 0x000fe2000001083e */
[----:B------:R-:W-:Y:S02]  /*146a0*/  HADD2.F32 R45, -RZ, R45.H1_H1 ;  /* 0x3000002dff2d7230 */ /* 0x000fe40000004100 */
[C---:B------:R-:W-:Y:S01]  /*146b0*/  FMUL.FTZ R52, R47.reuse, R56 ;  /* 0x000000382f347220 */ /* 0x040fe20000410000 */
[----:B------:R-:W-:Y:S02]  /*146c0*/  HADD2.F32 R50, -RZ, R59.H0_H0 ;  /* 0x2000003bff327230 */ /* 0x000fe40000004100 */
[----:B------:R-:W-:Y:S01]  /*146d0*/  FMUL.FTZ R47, R47, R42 ;  /* 0x0000002a2f2f7220 */ /* 0x000fe20000410000 */
[----:B------:R-:W-:Y:S01]  /*146e0*/  HADD2.F32 R37, -RZ, R48.H0_H0 ;  /* 0x20000030ff257230 */ /* 0x000fe20000004100 */
[----:B------:R-:W-:Y:S01]  /*146f0*/  LOP3.LUT R54, R21, 0xff000000, R4, 0xf8, !PT ;  /* 0xff00000015367812 */ /* 0x000fe200078ef804 */
[----:B------:R-:W-:Y:S01]  /*14700*/  HADD2.F32 R46, -RZ, R53.H0_H0 ;  /* 0x20000035ff2e7230 */ /* 0x000fe20000004100 */
[----:B------:R-:W-:Y:S01]  /*14710*/  F2FP.F16.E4M3.UNPACK_B R41, R40 ;  /* 0x00000028ff29723e */ /* 0x000fe200020006ff */
[----:B------:R-:W-:-:S02]  /*14720*/  HADD2.F32 R27, -RZ, R39.H0_H0 ;  /* 0x20000027ff1b7230 */ /* 0x000fc40000004100 */
[----:B------:R-:W-:Y:S01]  /*14730*/  FMUL.FTZ R64, R37, R50 ;  /* 0x0000003225407220 */ /* 0x000fe20000410000 */
[C---:B------:R-:W-:Y:S01]  /*14740*/  FFMA.FTZ R55, R45.reuse, R42, -R52 ;  /* 0x0000002a2d377223 */ /* 0x040fe20000010834 */
[----:B------:R-:W-:Y:S01]  /*14750*/  FFMA.FTZ R56, R45, R56, R47 ;  /* 0x000000382d387223 */ /* 0x000fe2000001002f */
[----:B------:R-:W-:Y:S01]  /*14760*/  F2FP.F16.E4M3.UNPACK_B R40, R40.H1 ;  /* 0x00000028ff28723e */ /* 0x000fe200030006ff */
[----:B------:R-:W-:Y:S01]  /*14770*/  FMUL.FTZ R37, R37, R46 ;  /* 0x0000002e25257220 */ /* 0x000fe20000410000 */
[----:B------:R-:W-:Y:S01]  /*14780*/  F2FP.F16.E4M3.UNPACK_B R45, R54.H1 ;  /* 0x00000036ff2d723e */ /* 0x000fe200030006ff */
[----:B------:R-:W-:Y:S01]  /*14790*/  HADD2.F32 R53, -RZ, R53.H1_H1 ;  /* 0x30000035ff357230 */ /* 0x000fe20000004100 */
[----:B------:R-:W-:Y:S01]  /*147a0*/  F2FP.F16.E4M3.UNPACK_B R42, R49.H1 ;  /* 0x00000031ff2a723e */ /* 0x000fe200030006ff */
[----:B------:R-:W-:Y:S01]  /*147b0*/  FFMA.FTZ R65, R27, R50, R37 ;  /* 0x000000321b417223 */ /* 0x000fe20000010025 */
[-C--:B------:R-:W-:Y:S01]  /*147c0*/  F2FP.F16.E4M3.UNPACK_B R21, R36.reuse ;  /* 0x00000024ff15723e */ /* 0x080fe200020006ff */
[----:B------:R-:W-:Y:S01]  /*147d0*/  HADD2.F32 R59, -RZ, R59.H1_H1 ;  /* 0x3000003bff3b7230 */ /* 0x000fe20000004100 */
[----:B------:R-:W-:Y:S01]  /*147e0*/  F2FP.F16.E4M3.UNPACK_B R36, R36.H1 ;  /* 0x00000024ff24723e */ /* 0x000fe200030006ff */
[----:B------:R-:W-:-:S02]  /*147f0*/  HADD2.F32 R48, -RZ, R48.H1_H1 ;  /* 0x30000030ff307230 */ /* 0x000fc40000004100 */
[----:B------:R-:W-:Y:S01]  /*14800*/  FFMA.FTZ R64, R27, R46, -R64 ;  /* 0x0000002e1b407223 */ /* 0x000fe20000010840 */
[----:B------:R-:W-:Y:S01]  /*14810*/  HADD2.F32 R50, -RZ, R45.H0_H0 ;  /* 0x2000002dff327230 */ /* 0x000fe20000004100 */
[----:B------:R-:W-:Y:S01]  /*14820*/  F2FP.F16.E4M3.UNPACK_B R54, R54 ;  /* 0x00000036ff36723e */ /* 0x000fe200020006ff */
[----:B------:R-:W-:Y:S02]  /*14830*/  HADD2.F32 R37, -RZ, R40.H0_H0 ;  /* 0x20000028ff257230 */ /* 0x000fe40000004100 */
[C---:B------:R-:W-:Y:S01]  /*14840*/  FMUL.FTZ R52, R48.reuse, R59 ;  /* 0x0000003b30347220 */ /* 0x040fe20000410000 */
[----:B------:R-:W-:Y:S02]  /*14850*/  HADD2.F32 R46, -RZ, R42.H0_H0 ;  /* 0x2000002aff2e7230 */ /* 0x000fe40000004100 */
[----:B------:R-:W-:Y:S01]  /*14860*/  FMUL.FTZ R66, R48, R53 ;  /* 0x0000003530427220 */ /* 0x000fe20000410000 */
[----:B------:R-:W-:Y:S02]  /*14870*/  HADD2.F32 R27, -RZ, R36.H0_H0 ;  /* 0x20000024ff1b7230 */ /* 0x000fe40000004100 */
[----:B------:R-:W-:Y:S01]  /*14880*/  FMUL.FTZ R48, R37, R50 ;  /* 0x0000003225307220 */ /* 0x000fe20000410000 */
[----:B------:R-:W-:-:S02]  /*14890*/  HADD2.F32 R39, -RZ, R39.H1_H1 ;  /* 0x30000027ff277230 */ /* 0x000fc40000004100 */
[-C--:B------:R-:W-:Y:S01]  /*148a0*/  FMUL.FTZ R37, R37, R46.reuse ;  /* 0x0000002e25257220 */ /* 0x080fe20000410000 */
[----:B------:R-:W-:Y:S02]  /*148b0*/  HADD2.F32 R45, -RZ, R45.H1_H1 ;  /* 0x3000002dff2d7230 */ /* 0x000fe40000004100 */
[C---:B------:R-:W-:Y:S01]  /*148c0*/  FFMA.FTZ R47, R27.reuse, R46, -R48 ;  /* 0x0000002e1b2f7223 */ /* 0x040fe20000010830 */
[----:B------:R-:W-:Y:S02]  /*148d0*/  HADD2.F32 R40, -RZ, R40.H1_H1 ;  /* 0x30000028ff287230 */ /* 0x000fe40000004100 */
[----:B------:R-:W-:Y:S01]  /*148e0*/  FFMA.FTZ R50, R27, R50, R37 ;  /* 0x000000321b327223 */ /* 0x000fe20000010025 */
[----:B------:R-:W-:Y:S02]  /*148f0*/  HADD2.F32 R27, -RZ, R42.H1_H1 ;  /* 0x3000002aff1b7230 */ /* 0x000fe40000004100 */
[C---:B------:R-:W-:Y:S01]  /*14900*/  FFMA.FTZ R67, R39.reuse, R53, -R52 ;  /* 0x0000003527437223 */ /* 0x040fe20000010834 */
[----:B------:R-:W-:Y:S01]  /*14910*/  FFMA.FTZ R66, R39, R59, R66 ;  /* 0x0000003b27427223 */ /* 0x000fe20000010042 */
[----:B------:R-:W-:Y:S01]  /*14920*/  HADD2.F32 R36, -RZ, R36.H1_H1 ;  /* 0x30000024ff247230 */ /* 0x000fe20000004100 */
[----:B------:R-:W-:Y:S01]  /*14930*/  F2FP.F16.E4M3.UNPACK_B R49, R49 ;  /* 0x00000031ff31723e */ /* 0x000fe200020006ff */
[C---:B------:R-:W-:Y:S01]  /*14940*/  FMUL.FTZ R39, R40.reuse, R45 ;  /* 0x0000002d28277220 */ /* 0x040fe20000410000 */
[----:B------:R-:W-:Y:S01]  /*14950*/  FMUL.FTZ R42, R40, R27 ;  /* 0x0000001b282a7220 */ /* 0x000fe20000410000 */
[----:B------:R-:W-:Y:S01]  /*14960*/  HADD2.F32 R40, -RZ, R54.H0_H0 ;  /* 0x20000036ff287230 */ /* 0x000fe20000004100 */
[----:B------:R-:W-:Y:S01]  /*14970*/  F2FP.F16.E4M3.UNPACK_B R4, R38 ;  /* 0x00000026ff04723e */ /* 0x000fe200020006ff */
[----:B------:R-:W-:-:S02]  /*14980*/  HADD2.F32 R37, -RZ, R41.H0_H0 ;  /* 0x20000029ff257230 */ /* 0x000fc40000004100 */
[C---:B------:R-:W-:Y:S01]  /*14990*/  FFMA.FTZ R52, R36.reuse, R27, -R39 ;  /* 0x0000001b24347223 */ /* 0x040fe20000010827 */
[----:B------:R-:W-:Y:S01]  /*149a0*/  FFMA.FTZ R51, R36, R45, R42 ;  /* 0x0000002d24337223 */ /* 0x000fe2000001002a */
[----:B------:R-:W-:Y:S01]  /*149b0*/  HADD2.F32 R36, -RZ, R49.H0_H0 ;  /* 0x20000031ff247230 */ /* 0x000fe20000004100 */
[----:B------:R-:W-:Y:S01]  /*149c0*/  F2FP.F16.E4M3.UNPACK_B R39, R6.H1 ;  /* 0x00000006ff27723e */ /* 0x000fe200030006ff */
[----:B------:R-:W-:Y:S02]  /*149d0*/  HADD2.F32 R27, -RZ, R21.H0_H0 ;  /* 0x20000015ff1b7230 */ /* 0x000fe40000004100 */
[C---:B------:R-:W-:Y:S01]  /*149e0*/  FMUL.FTZ R42, R37.reuse, R40 ;  /* 0x00000028252a7220 */ /* 0x040fe20000410000 */
[----:B------:R-:W-:Y:S02]  /*149f0*/  HADD2.F32 R54, -RZ, R54.H1_H1 ;  /* 0x30000036ff367230 */ /* 0x000fe40000004100 */
[----:B------:R-:W-:Y:S01]  /*14a00*/  FMUL.FTZ R46, R37, R36 ;  /* 0x00000024252e7220 */ /* 0x000fe20000410000 */
[----:B------:R-:W-:-:S02]  /*14a10*/  HADD2.F32 R41, -RZ, R41.H1_H1 ;  /* 0x30000029ff297230 */ /* 0x000fc40000004100 */
[----:B------:R-:W-:Y:S01]  /*14a20*/  FFMA.FTZ R42, R27, R36, -R42 ;  /* 0x000000241b2a7223 */ /* 0x000fe2000001082a */
[----:B------:R-:W-:Y:S01]  /*14a30*/  HADD2.F32 R36, -RZ, R49.H1_H1 ;  /* 0x30000031ff247230 */ /* 0x000fe20000004100 */
[----:B------:R-:W-:Y:S01]  /*14a40*/  F2FP.F16.E4M3.UNPACK_B R37, R20.H1 ;  /* 0x00000014ff25723e */ /* 0x000fe200030006ff */
[----:B------:R-:W-:Y:S02]  /*14a50*/  HADD2.F32 R21, -RZ, R21.H1_H1 ;  /* 0x30000015ff157230 */ /* 0x000fe40000004100 */
[----:B------:R-:W-:Y:S01]  /*14a60*/  FMUL.FTZ R48, R41, R54 ;  /* 0x0000003629307220 */ /* 0x000fe20000410000 */
[----:B------:R-:W-:Y:S01]  /*14a70*/  F2FP.F16.E4M3.UNPACK_B R38, R38.H1 ;  /* 0x00000026ff26723e */ /* 0x000fe200030006ff */
[----:B------:R-:W-:Y:S01]  /*14a80*/  FFMA.FTZ R46, R27, R40, R46 ;  /* 0x000000281b2e7223 */ /* 0x000fe2000001002e */
[-C--:B------:R-:W-:Y:S01]  /*14a90*/  FMUL.FTZ R45, R41, R36.reuse ;  /* 0x00000024292d7220 */ /* 0x080fe20000410000 */
[----:B------:R-:W-:Y:S02]  /*14aa0*/  HADD2.F32 R40, -RZ, R39.H0_H0 ;  /* 0x20000027ff287230 */ /* 0x000fe40000004100 */
[----:B------:R-:W-:Y:S01]  /*14ab0*/  FFMA.FTZ R41, R21, R36, -R48 ;  /* 0x0000002415297223 */ /* 0x000fe20000010830 */
[----:B------:R-:W-:-:S02]  /*14ac0*/  HADD2.F32 R27, -RZ, R43.H0_H0 ;  /* 0x2000002bff1b7230 */ /* 0x000fc40000004100 */
[----:B------:R-:W-:Y:S01]  /*14ad0*/  FFMA.FTZ R45, R21, R54, R45 ;  /* 0x00000036152d7223 */ /* 0x000fe2000001002d */
[----:B------:R-:W-:Y:S01]  /*14ae0*/  HADD2.F32 R36, -RZ, R37.H0_H0 ;  /* 0x20000025ff247230 */ /* 0x000fe20000004100 */
[----:B------:R-:W-:Y:S01]  /*14af0*/  F2FP.F16.E4M3.UNPACK_B R20, R20 ;  /* 0x00000014ff14723e */ /* 0x000fe200020006ff */
[----:B------:R-:W-:Y:S02]  /*14b00*/  HADD2.F32 R39, -RZ, R39.H1_H1 ;  /* 0x30000027ff277230 */ /* 0x000fe40000004100 */
[C---:B------:R-:W-:Y:S01]  /*14b10*/  FMUL.FTZ R48, R27.reuse, R40 ;  /* 0x000000281b307220 */ /* 0x040fe20000410000 */
[----:B------:R-:W-:Y:S02]  /*14b20*/  HADD2.F32 R43, -RZ, R43.H1_H1 ;  /* 0x3000002bff2b7230 */ /* 0x000fe40000004100 */
[----:B------:R-:W-:Y:S01]  /*14b30*/  FMUL.FTZ R54, R27, R36 ;  /* 0x000000241b367220 */ /* 0x000fe20000410000 */
[----:B------:R-:W-:Y:S01]  /*14b40*/  HADD2.F32 R21, -RZ, R38.H0_H0 ;  /* 0x20000026ff157230 */ /* 0x000fe20000004100 */
[----:B------:R-:W-:Y:S01]  /*14b50*/  F2FP.F16.E4M3.UNPACK_B R6, R6 ;  /* 0x00000006ff06723e */ /* 0x000fe200020006ff */
[----:B------:R-:W-:-:S02]  /*14b60*/  HADD2.F32 R37, -RZ, R37.H1_H1 ;  /* 0x30000025ff257230 */ /* 0x000fc40000004100 */
[----:B------:R-:W-:Y:S01]  /*14b70*/  FMUL.FTZ R27, R43, R39 ;  /* 0x000000272b1b7220 */ /* 0x000fe20000410000 */
[----:B------:R-:W-:Y:S02]  /*14b80*/  HADD2.F32 R38, -RZ, R38.H1_H1 ;  /* 0x30000026ff267230 */ /* 0x000fe40000004100 */
[C---:B------:R-:W-:Y:S01]  /*14b90*/  FFMA.FTZ R48, R21.reuse, R36, -R48 ;  /* 0x0000002415307223 */ /* 0x040fe20000010830 */
[----:B------:R-:W-:Y:S01]  /*14ba0*/  FFMA.FTZ R54, R21, R40, R54 ;  /* 0x0000002815367223 */ /* 0x000fe20000010036 */
[-C--:B------:R-:W-:Y:S01]  /*14bb0*/  FMUL.FTZ R36, R43, R37.reuse ;  /* 0x000000252b247220 */ /* 0x080fe20000410000 */
[--C-:B------:R-:W-:Y:S02]  /*14bc0*/  HADD2.F32 R21, -RZ, R20.reuse.H0_H0 ;  /* 0x20000014ff157230 */ /* 0x100fe40000004100 */
[C---:B------:R-:W-:Y:S01]  /*14bd0*/  FFMA.FTZ R49, R38.reuse, R37, -R27 ;  /* 0x0000002526317223 */ /* 0x040fe2000001081b */
[----:B------:R-:W-:Y:S02]  /*14be0*/  HADD2.F32 R27, -RZ, R20.H1_H1 ;  /* 0x30000014ff1b7230 */ /* 0x000fe40000004100 */
[----:B------:R-:W-:Y:S01]  /*14bf0*/  FFMA.FTZ R53, R38, R39, R36 ;  /* 0x0000002726357223 */ /* 0x000fe20000010024 */
[--C-:B------:R-:W-:Y:S01]  /*14c00*/  HADD2.F32 R37, -RZ, R6.reuse.H0_H0 ;  /* 0x20000006ff257230 */ /* 0x100fe20000004100 */
[----:B------:R-:W-:Y:S01]  /*14c10*/  F2FP.SATFINITE.E4M3.F32.PACK_AB_MERGE_C R60, R61, R60, RZ ;  /* 0x0000003c3d3c723e */ /* 0x000fe200048070ff */
[--C-:B------:R-:W-:Y:S01]  /*14c20*/  HADD2.F32 R20, -RZ, R7.reuse.H0_H0 ;  /* 0x20000007ff147230 */ /* 0x100fe20000004100 */
[----:B------:R-:W-:Y:S01]  /*14c30*/  F2FP.SATFINITE.E4M3.F32.PACK_AB_MERGE_C R58, R58, R63, RZ ;  /* 0x0000003f3a3a723e */ /* 0x000fe200048070ff */
[----:B------:R-:W-:Y:S01]  /*14c40*/  HADD2.F32 R36, -RZ, R6.H1_H1 ;  /* 0x30000006ff247230 */ /* 0x000fe20000004100 */
[----:B------:R-:W-:Y:S01]  /*14c50*/  F2FP.SATFINITE.E4M3.F32.PACK_AB_MERGE_C R48, R49, R48, RZ ;  /* 0x000000303130723e */ /* 0x000fe200048070ff */
[----:B------:R-:W-:-:S02]  /*14c60*/  HADD2.F32 R7, -RZ, R7.H1_H1 ;  /* 0x30000007ff077230 */ /* 0x000fc40000004100 */
[C---:B------:R-:W-:Y:S01]  /*14c70*/  FMUL.FTZ R39, R20.reuse, R37 ;  /* 0x0000002514277220 */ /* 0x040fe20000410000 */
[--C-:B------:R-:W-:Y:S02]  /*14c80*/  HADD2.F32 R6, -RZ, R4.reuse.H0_H0 ;  /* 0x20000004ff067230 */ /* 0x100fe40000004100 */
[----:B------:R-:W-:Y:S01]  /*14c90*/  FMUL.FTZ R20, R20, R21 ;  /* 0x0000001514147220 */ /* 0x000fe20000410000 */
[----:B------:R-:W-:Y:S02]  /*14ca0*/  HADD2.F32 R4, -RZ, R4.H1_H1 ;  /* 0x30000004ff047230 */ /* 0x000fe40000004100 */
[CC--:B------:R-:W-:Y:S01]  /*14cb0*/  FMUL.FTZ R43, R7.reuse, R36.reuse ;  /* 0x00000024072b7220 */ /* 0x0c0fe20000410000 */
[----:B------:R-:W-:Y:S01]  /*14cc0*/  FMUL.FTZ R7, R7, R27 ;  /* 0x0000001b07077220 */ /* 0x000fe20000410000 */
        /* <DEDUP_REMOVED lines=8> */
[----:B------:R-:W-:Y:S02]  /*14d50*/  F2FP.SATFINITE.E4M3.F32.PACK_AB_MERGE_C R53, R53, R54, RZ ;  /* 0x000000363535723e */ /* 0x000fe400048070ff */
[----:B------:R-:W-:Y:S02]  /*14d60*/  F2FP.SATFINITE.E4M3.F32.PACK_AB_MERGE_C R5, R24, R5, R60 ;  /* 0x000000051805723e */ /* 0x000fe4000480703c */
[----:B------:R-:W-:-:S02]  /*14d70*/  F2FP.SATFINITE.E4M3.F32.PACK_AB_MERGE_C R7, R55, R62, R7 ;  /* 0x0000003e3707723e */ /* 0x000fc40004807007 */
[----:B------:R-:W-:Y:S02]  /*14d80*/  F2FP.SATFINITE.E4M3.F32.PACK_AB_MERGE_C R25, R26, R25, R58 ;  /* 0x000000191a19723e */ /* 0x000fe4000480703a */
[----:B------:R-:W-:Y:S02]  /*14d90*/  F2FP.SATFINITE.E4M3.F32.PACK_AB_MERGE_C R4, R41, R42, R4 ;  /* 0x0000002a2904723e */ /* 0x000fe40004807004 */
[----:B------:R-:W-:Y:S02]  /*14da0*/  F2FP.SATFINITE.E4M3.F32.PACK_AB_MERGE_C R6, R6, R39, R48 ;  /* 0x000000270606723e */ /* 0x000fe40004807030 */
[----:B------:R-:W-:Y:S02]  /*14db0*/  F2FP.SATFINITE.E4M3.F32.PACK_AB_MERGE_C R27, R56, R57, R27 ;  /* 0x00000039381b723e */ /* 0x000fe4000480701b */
[----:B------:R-:W-:Y:S01]  /*14dc0*/  F2FP.SATFINITE.E4M3.F32.PACK_AB_MERGE_C R24, R45, R46, R50 ;  /* 0x0000002e2d18723e */ /* 0x000fe20004807032 */
[----:B------:R0:W-:Y:S01]  /*14dd0*/  STS.128 [R233+0x14400], R4 ;  /* 0x01440004e9007388 */ /* 0x0001e20000000c00 */
[----:B------:R-:W-:-:S05]  /*14de0*/  F2FP.SATFINITE.E4M3.F32.PACK_AB_MERGE_C R26, R21, R20, R53 ;  /* 0x00000014151a723e */ /* 0x000fca0004807035 */
[----:B------:R0:W-:Y:S02]  /*14df0*/  STS.128 [R0+0x14400], R24 ;  /* 0x0144001800007388 */ /* 0x0001e40000000c00 */
.L_x_613:
[----:B------:R-:W-:Y:S05]  /*14e00*/  BSYNC B1 ;  /* 0x0000000000017941 */ /* 0x000fea0003800000 */
.L_x_612:
[----:B------:R-:W-:Y:S04]  /*14e10*/  BSSY B1, `(.L_x_614) ;  /* 0x0000100000017945 */ /* 0x000fe80003800000 */
[----:B------:R-:W-:Y:S05]  /*14e20*/  @P1 BRA `(.L_x_615) ;  /* 0x0000000c00f81947 */ /* 0x000fea0003800000 */
[----:B0----5:R-:W-:Y:S02]  /*14e30*/  SHF.R.U32.HI R0, RZ, 0x8, R28 ;  /* 0x00000008ff007819 */ /* 0x021fe4000001161c */
[----:B------:R-:W-:Y:S02]  /*14e40*/  LOP3.LUT R5, R28, 0xff, RZ, 0xc0, !PT ;  /* 0x000000ff1c057812 */ /* 0x000fe400078ec0ff */
[----:B------:R-:W-:Y:S02]  /*14e50*/  LOP3.LUT R4, R0, 0xff, RZ, 0xc0, !PT ;  /* 0x000000ff00047812 */ /* 0x000fe400078ec0ff */
[----:B------:R-:W-:Y:S02]  /*14e60*/  LEA.HI R0, R3, R222, RZ, 0x1c ;  /* 0x000000de03007211 */ /* 0x000fe400078fe0ff */
[----:B-1----:R-:W-:Y:S02]  /*14e70*/  PRMT R37, R4, 0x7604, R5 ;  /* 0x0000760404257816 */ /* 0x002fe40000000005 */
[----:B------:R-:W-:-:S02]  /*14e80*/  SHF.R.S32.HI R5, RZ, 0x1f, R0 ;  /* 0x0000001fff057819 */ /* 0x000fc40000011400 */
[----:B------:R-:W-:Y:S02]  /*14e90*/  SHF.R.U32.HI R24, RZ, 0x8, R31 ;  /* 0x00000008ff187819 */ /* 0x000fe4000001161f */
[----:B------:R-:W-:Y:S02]  /*14ea0*/  LEA.HI R4, R5, R0, RZ, 0x2 ;  /* 0x0000000005047211 */ /* 0x000fe400078f10ff */
[----:B------:R-:W-:Y:S02]  /*14eb0*/  SHF.L.U32 R0, R0, 0x4, RZ ;  /* 0x0000000400007819 */ /* 0x000fe400000006ff */
[----:B------:R-:W-:Y:S01]  /*14ec0*/  SHF.R.U32.HI R6, RZ, 0x8, R29 ;  /* 0x00000008ff067819 */ /* 0x000fe2000001161d */
[----:B------:R-:W-:Y:S01]  /*14ed0*/  IMAD.SHL.U32 R4, R4, 0x800, RZ ;  /* 0x0000080004047824 */ /* 0x000fe200078e00ff */
[----:B------:R-:W-:Y:S02]  /*14ee0*/  LOP3.LUT R5, R175, 0x30, R0, 0xf8, !PT ;  /* 0x00000030af057812 */ /* 0x000fe400078ef800 */
[----:B--2---:R-:W-:-:S02]  /*14ef0*/  LOP3.LUT R21, R31, 0xff, RZ, 0xc0, !PT ;  /* 0x000000ff1f157812 */ /* 0x004fc400078ec0ff */
[----:B------:R-:W-:Y:S02]  /*14f00*/  SHF.R.U32.HI R20, RZ, 0x8, R8 ;  /* 0x00000008ff147819 */ /* 0x000fe40000011608 */
[----:B------:R-:W-:Y:S02]  /*14f10*/  LOP3.LUT R0, R24, 0xff, RZ, 0xc0, !PT ;  /* 0x000000ff18007812 */ /* 0x000fe400078ec0ff */
[----:B------:R-:W-:Y:S02]  /*14f20*/  LOP3.LUT R7, R29, 0xff, RZ, 0xc0, !PT ;  /* 0x000000ff1d077812 */ /* 0x000fe400078ec0ff */
[----:B------:R-:W-:Y:S02]  /*14f30*/  LOP3.LUT R6, R6, 0xff, RZ, 0xc0, !PT ;  /* 0x000000ff06067812 */ /* 0x000fe400078ec0ff */
[----:B------:R-:W-:Y:S02]  /*14f40*/  LOP3.LUT R25, R8, 0xff, RZ, 0xc0, !PT ;  /* 0x000000ff08197812 */ /* 0x000fe400078ec0ff */
[----:B------:R-:W-:-:S02]  /*14f50*/  LOP3.LUT R20, R20, 0xff, RZ, 0xc0, !PT ;  /* 0x000000ff14147812 */ /* 0x000fc400078ec0ff */
[----:B------:R-:W-:Y:S02]  /*14f60*/  PRMT R43, R0, 0x7604, R21 ;  /* 0x00007604002b7816 */ /* 0x000fe40000000015 */
[----:B------:R-:W-:Y:S02]  /*14f70*/  PRMT R36, R6, 0x7604, R7 ;  /* 0x0000760406247816 */ /* 0x000fe40000000007 */
[----:B------:R-:W-:Y:S02]  /*14f80*/  LOP3.LUT R5, R5, R196, RZ, 0x3c, !PT ;  /* 0x000000c405057212 */ /* 0x000fe400078e3cff */
[----:B------:R-:W-:Y:S02]  /*14f90*/  LOP3.LUT R4, R4, 0xffffe000, RZ, 0xc0, !PT ;  /* 0xffffe00004047812 */ /* 0x000fe400078ec0ff */
[----:B------:R-:W-:Y:S02]  /*14fa0*/  SHF.R.U32.HI R0, RZ, 0x8, R9 ;  /* 0x00000008ff007819 */ /* 0x000fe40000011609 */
[----:B------:R-:W-:-:S02]  /*14fb0*/  SHF.R.U32.HI R6, RZ, 0x8, R30 ;  /* 0x00000008ff067819 */ /* 0x000fc4000001161e */
[----:B------:R-:W-:Y:S02]  /*14fc0*/  PRMT R45, R20, 0x7604, R25 ;  /* 0x00007604142d7816 */ /* 0x000fe40000000019 */
[----:B------:R-:W-:Y:S02]  /*14fd0*/  IADD3 R21, R5, R197, R4 ;  /* 0x000000c505157210 */ /* 0x000fe40007ffe004 */
[----:B------:R-:W-:Y:S02]  /*14fe0*/  LOP3.LUT R25, R9, 0xff, RZ, 0xc0, !PT ;  /* 0x000000ff09197812 */ /* 0x000fe400078ec0ff */
[----:B------:R-:W-:Y:S02]  /*14ff0*/  SHF.R.U32.HI R24, RZ, 0x8, R11 ;  /* 0x00000008ff187819 */ /* 0x000fe4000001160b */
[----:B------:R-:W-:Y:S02]  /*15000*/  LOP3.LUT R0, R0, 0xff, RZ, 0xc0, !PT ;  /* 0x000000ff00007812 */ /* 0x000fe400078ec0ff */
[----:B------:R-:W-:-:S02]  /*15010*/  LOP3.LUT R7, R30, 0xff, RZ, 0xc0, !PT ;  /* 0x000000ff1e077812 */ /* 0x000fc400078ec0ff */
[----:B------:R-:W-:Y:S02]  /*15020*/  LOP3.LUT R6, R6, 0xff, RZ, 0xc0, !PT ;  /* 0x000000ff06067812 */ /* 0x000fe400078ec0ff */
[----:B------:R-:W-:Y:S02]  /*15030*/  SHF.R.U32.HI R20, RZ, 0x8, R10 ;  /* 0x00000008ff147819 */ /* 0x000fe4000001160a */
[----:B------:R-:W-:Y:S02]  /*15040*/  LOP3.LUT R27, R10, 0xff, RZ, 0xc0, !PT ;  /* 0x000000ff0a1b7812 */ /* 0x000fe400078ec0ff */
[----:B------:R-:W-:Y:S02]  /*15050*/  LOP3.LUT R24, R24, 0xff, RZ, 0xc0, !PT ;  /* 0x000000ff18187812 */ /* 0x000fe400078ec0ff */
[----:B------:R-:W-:Y:S01]  /*15060*/  PRMT R47, R0, 0x7604, R25 ;  /* 0x00007604002f7816 */ /* 0x000fe20000000019 */
[----:B------:R-:W-:Y:S01]  /*15070*/  IMAD.IADD R0, R16, 0x1, R21 ;  /* 0x0000000110007824 */ /* 0x000fe200078e0215 */
[----:B------:R-:W-:-:S02]  /*15080*/  LOP3.LUT R20, R20, 0xff, RZ, 0xc0, !PT ;  /* 0x000000ff14147812 */ /* 0x000fc400078ec0ff */
[----:B------:R-:W-:Y:S02]  /*15090*/  LOP3.LUT R41, R11, 0xff, RZ, 0xc0, !PT ;  /* 0x000000ff0b297812 */ /* 0x000fe400078ec0ff */
[----:B------:R-:W-:Y:S02]  /*150a0*/  PRMT R39, R6, 0x7604, R7 ;  /* 0x0000760406277816 */ /* 0x000fe40000000007 */
[----:B------:R-:W0:Y:S01]  /*150b0*/  LDS.128 R4, [R232+0x14400] ;  /* 0x01440000e8047984 */ /* 0x000e220000000c00 */
[----:B------:R-:W-:Y:S02]  /*150c0*/  PRMT R49, R20, 0x7604, R27 ;  /* 0x0000760414317816 */ /* 0x000fe4000000001b */
[----:B------:R-:W-:Y:S02]  /*150d0*/  PRMT R42, R24, 0x7604, R41 ;  /* 0x00007604182a7816 */ /* 0x000fe40000000029 */
[----:B------:R-:W1:Y:S01]  /*150e0*/  LDS.128 R24, [R0+0x14400] ;  /* 0x0144000000187984 */ /* 0x000e620000000c00 */
[----:B------:R-:W-:-:S02]  /*150f0*/  SHF.R.U32.HI R21, RZ, 0x10, R29 ;  /* 0x00000010ff157819 */ /* 0x000fc4000001161d */
[----:B------:R-:W-:Y:S02]  /*15100*/  SHF.R.U32.HI R20, RZ, 0x10, R28 ;  /* 0x00000010ff147819 */ /* 0x000fe4000001161c */
[----:B------:R-:W-:Y:S02]  /*15110*/  SHF.R.U32.HI R38, RZ, 0x10, R30 ;  /* 0x00000010ff267819 */ /* 0x000fe4000001161e */
[----:B------:R-:W-:Y:S02]  /*15120*/  LOP3.LUT R21, R21, 0xff, RZ, 0xc0, !PT ;  /* 0x000000ff15157812 */ /* 0x000fe400078ec0ff */
[----:B------:R-:W-:Y:S02]  /*15130*/  LOP3.LUT R20, R20, 0xff, RZ, 0xc0, !PT ;  /* 0x000000ff14147812 */ /* 0x000fe400078ec0ff */
[----:B------:R-:W-:Y:S02]  /*15140*/  LOP3.LUT R38, R38, 0xff, RZ, 0xc0, !PT ;  /* 0x000000ff26267812 */ /* 0x000fe400078ec0ff */
[----:B------:R-:W-:-:S02]  /*15150*/  PRMT R21, R21, 0x7054, R36 ;  /* 0x0000705415157816 */ /* 0x000fc40000000024 */
[----:B------:R-:W-:Y:S02]  /*15160*/  PRMT R37, R20, 0x7054, R37 ;  /* 0x0000705414257816 */ /* 0x000fe40000000025 */
[----:B------:R-:W-:Y:S02]  /*15170*/  SHF.R.U32.HI R36, RZ, 0x10, R9 ;  /* 0x00000010ff247819 */ /* 0x000fe40000011609 */
[----:B------:R-:W-:Y:S02]  /*15180*/  SHF.R.U32.HI R20, RZ, 0x10, R8 ;  /* 0x00000010ff147819 */ /* 0x000fe40000011608 */
[----:B------:R-:W-:Y:S02]  /*15190*/  PRMT R41, R38, 0x7054, R39 ;  /* 0x0000705426297816 */ /* 0x000fe40000000027 */
[----:B------:R-:W-:Y:S02]  /*151a0*/  SHF.R.U32.HI R40, RZ, 0x10, R31 ;  /* 0x00000010ff287819 */ /* 0x000fe4000001161f */
[----:B------:R-:W-:-:S02]  /*151b0*/  SHF.R.U32.HI R39, RZ, 0x10, R11 ;  /* 0x00000010ff277819 */ /* 0x000fc4000001160b */
[----:B------:R-:W-:Y:S02]  /*151c0*/  LOP3.LUT R36, R36, 0xff, RZ, 0xc0, !PT ;  /* 0x000000ff24247812 */ /* 0x000fe400078ec0ff */
[----:B------:R-:W-:Y:S02]  /*151d0*/  LOP3.LUT R20, R20, 0xff, RZ, 0xc0, !PT ;  /* 0x000000ff14147812 */ /* 0x000fe400078ec0ff */
[----:B------:R-:W-:Y:S02]  /*151e0*/  LOP3.LUT R40, R40, 0xff, RZ, 0xc0, !PT ;  /* 0x000000ff28287812 */ /* 0x000fe400078ec0ff */
[----:B------:R-:W-:Y:S02]  /*151f0*/  SHF.R.U32.HI R38, RZ, 0x10, R10 ;  /* 0x00000010ff267819 */ /* 0x000fe4000001160a */
[----:B------:R-:W-:Y:S02]  /*15200*/  LOP3.LUT R39, R39, 0xff, RZ, 0xc0, !PT ;  /* 0x000000ff27277812 */ /* 0x000fe400078ec0ff */
[----:B------:R-:W-:-:S02]  /*15210*/  PRMT R47, R36, 0x7054, R47 ;  /* 0x00007054242f7816 */ /* 0x000fc4000000002f */
[----:B------:R-:W-:Y:S02]  /*15220*/  PRMT R45, R20, 0x7054, R45 ;  /* 0x00007054142d7816 */ /* 0x000fe4000000002d */
[----:B------:R-:W-:Y:S02]  /*15230*/  PRMT R43, R40, 0x7054, R43 ;  /* 0x00007054282b7816 */ /* 0x000fe4000000002b */
[----:B------:R-:W-:Y:S02]  /*15240*/  LOP3.LUT R38, R38, 0xff, RZ, 0xc0, !PT ;  /* 0x000000ff26267812 */ /* 0x000fe400078ec0ff */
[----:B------:R-:W-:Y:S02]  /*15250*/  PRMT R51, R39, 0x7054, R42 ;  /* 0x0000705427337816 */ /* 0x000fe4000000002a */
[----:B------:R-:W-:Y:S02]  /*15260*/  LOP3.LUT R39, R37, 0xff000000, R28, 0xf8, !PT ;  /* 0xff00000025277812 */ /* 0x000fe400078ef81c */
[----:B------:R-:W-:-:S02]  /*15270*/  LOP3.LUT R40, R21, 0xff000000, R29, 0xf8, !PT ;  /* 0xff00000015287812 */ /* 0x000fc400078ef81d */
[----:B------:R-:W-:Y:S02]  /*15280*/  LOP3.LUT R47, R47, 0xff000000, R9, 0xf8, !PT ;  /* 0xff0000002f2f7812 */ /* 0x000fe400078ef809 */
[----:B------:R-:W-:Y:S02]  /*15290*/  LOP3.LUT R45, R45, 0xff000000, R8, 0xf8, !PT ;  /* 0xff0000002d2d7812 */ /* 0x000fe400078ef808 */
[-C--:B0-----:R-:W-:Y:S02]  /*152a0*/  F2FP.F16.E4M3.UNPACK_B R28, R7.reuse ;  /* 0x00000007ff1c723e */ /* 0x081fe400020006ff */
[----:B------:R-:W-:Y:S02]  /*152b0*/  F2FP.F16.E4M3.UNPACK_B R29, R7.H1 ;  /* 0x00000007ff1d723e */ /* 0x000fe400030006ff */
[-C--:B------:R-:W-:Y:S02]  /*152c0*/  F2FP.F16.E4M3.UNPACK_B R7, R4.reuse ;  /* 0x00000004ff07723e */ /* 0x080fe400020006ff */
[----:B------:R-:W-:-:S02]  /*152d0*/  F2FP.F16.E4M3.UNPACK_B R8, R4.H1 ;  /* 0x00000004ff08723e */ /* 0x000fc400030006ff */
[----:B------:R-:W-:Y:S02]  /*152e0*/  PRMT R49, R38, 0x7054, R49 ;  /* 0x0000705426317816 */ /* 0x000fe40000000031 */
[-C--:B------:R-:W-:Y:S02]  /*152f0*/  F2FP.F16.E4M3.UNPACK_B R4, R6.reuse ;  /* 0x00000006ff04723e */ /* 0x080fe400020006ff */
[----:B------:R-:W-:Y:S02]  /*15300*/  F2FP.F16.E4M3.UNPACK_B R21, R6.H1 ;  /* 0x00000006ff15723e */ /* 0x000fe400030006ff */
[----:B------:R-:W-:Y:S02]  /*15310*/  LOP3.LUT R20, R41, 0xff000000, R30, 0xf8, !PT ;  /* 0xff00000029147812 */ /* 0x000fe400078ef81e */
[----:B------:R-:W-:Y:S02]  /*15320*/  F2FP.F16.E4M3.UNPACK_B R46, R47 ;  /* 0x0000002fff2e723e */ /* 0x000fe400020006ff */
[----:B-1----:R-:W-:-:S02]  /*15330*/  F2FP.F16.E4M3.UNPACK_B R6, R25 ;  /* 0x00000019ff06723e */ /* 0x002fc400020006ff */
[----:B------:R-:W-:Y:S01]  /*15340*/  F2FP.F16.E4M3.UNPACK_B R41, R40 ;  /* 0x00000028ff29723e */ /* 0x000fe200020006ff */
[--C-:B------:R-:W-:Y:S01]  /*15350*/  HADD2.F32 R48, -RZ, R46.reuse.H0_H0 ;  /* 0x2000002eff307230 */ /* 0x100fe20000004100 */
[----:B------:R-:W-:Y:S01]  /*15360*/  LOP3.LUT R50, R49, 0xff000000, R10, 0xf8, !PT ;  /* 0xff00000031327812 */ /* 0x000fe200078ef80a */
[----:B------:R-:W-:Y:S01]  /*15370*/  HADD2.F32 R49, -RZ, R46.H1_H1 ;  /* 0x3000002eff317230 */ /* 0x000fe20000004100 */
[----:B------:R-:W-:Y:S01]  /*15380*/  LOP3.LUT R51, R51, 0xff000000, R11, 0xf8, !PT ;  /* 0xff00000033337812 */ /* 0x000fe200078ef80b */
[--C-:B------:R-:W-:Y:S01]  /*15390*/  HADD2.F32 R42, -RZ, R41.reuse.H0_H0 ;  /* 0x20000029ff2a7230 */ /* 0x100fe20000004100 */
[-C--:B------:R-:W-:Y:S01]  /*153a0*/  F2FP.F16.E4M3.UNPACK_B R10, R5.reuse ;  /* 0x00000005ff0a723e */ /* 0x080fe200020006ff */
[----:B------:R-:W-:Y:S01]  /*153b0*/  HADD2.F32 R41, -RZ, R41.H1_H1 ;  /* 0x30000029ff297230 */ /* 0x000fe20000004100 */
[----:B------:R-:W-:Y:S01]  /*153c0*/  F2FP.F16.E4M3.UNPACK_B R11, R5.H1 ;  /* 0x00000005ff0b723e */ /* 0x000fe200030006ff */
[----:B------:R-:W-:Y:S01]  /*153d0*/  HADD2.F32 R5, -RZ, R6.H0_H0 ;  /* 0x20000006ff057230 */ /* 0x000fe20000004100 */
[----:B------:R-:W-:Y:S01]  /*153e0*/  LOP3.LUT R43, R43, 0xff000000, R31, 0xf8, !PT ;  /* 0xff0000002b2b7812 */ /* 0x000fe200078ef81f */
[--C-:B------:R-:W-:Y:S01]  /*153f0*/  HADD2.F32 R9, -RZ, R10.reuse.H0_H0 ;  /* 0x2000000aff097230 */ /* 0x100fe20000004100 */
[-C--:B------:R-:W-:Y:S01]  /*15400*/  F2FP.F16.E4M3.UNPACK_B R37, R27.reuse ;  /* 0x0000001bff25723e */ /* 0x080fe200020006ff */
[----:B------:R-:W-:Y:S01]  /*15410*/  HADD2.F32 R10, -RZ, R10.H1_H1 ;  /* 0x3000000aff0a7230 */ /* 0x000fe20000004100 */
[----:B------:R-:W-:Y:S01]  /*15420*/  F2FP.F16.E4M3.UNPACK_B R38, R27.H1 ;  /* 0x0000001bff26723e */ /* 0x000fe200030006ff */
[C---:B------:R-:W-:Y:S01]  /*15430*/  FMUL.FTZ R52, R5.reuse, R48 ;  /* 0x0000003005347220 */ /* 0x040fe20000410000 */
[----:B------:R-:W-:Y:S01]  /*15440*/  F2FP.F16.E4M3.UNPACK_B R31, R26 ;  /* 0x0000001aff1f723e */ /* 0x000fe200020006ff */
[----:B------:R-:W-:Y:S01]  /*15450*/  FMUL.FTZ R27, R5, R42 ;  /* 0x0000002a051b7220 */ /* 0x000fe20000410000 */
[----:B------:R-:W-:Y:S01]  /*15460*/  F2FP.F16.E4M3.UNPACK_B R36, R26.H1 ;  /* 0x0000001aff24723e */ /* 0x000fe200030006ff */
[----:B------:R-:W-:Y:S01]  /*15470*/  HADD2.F32 R26, -RZ, R6.H1_H1 ;  /* 0x30000006ff1a7230 */ /* 0x000fe20000004100 */
[----:B------:R-:W-:Y:S01]  /*15480*/  F2FP.F16.E4M3.UNPACK_B R30, R25.H1 ;  /* 0x00000019ff1e723e */ /* 0x000fe200030006ff */
[C---:B------:R-:W-:Y:S01]  /*15490*/  FFMA.FTZ R5, R9.reuse, R42, -R52 ;  /* 0x0000002a09057223 */ /* 0x040fe20000010834 */
[----:B------:R-:W-:Y:S01]  /*154a0*/  F2FP.F16.E4M3.UNPACK_B R47, R47.H1 ;  /* 0x0000002fff2f723e */ /* 0x000fe200030006ff */
[----:B------:R-:W-:Y:S01]  /*154b0*/  FFMA.FTZ R9, R9, R48, R27 ;  /* 0x0000003009097223 */ /* 0x000fe2000001001b */
[----:B------:R-:W-:Y:S01]  /*154c0*/  F2FP.F16.E4M3.UNPACK_B R40, R40.H1 ;  /* 0x00000028ff28723e */ /* 0x000fe200030006ff */
[----:B------:R-:W-:-:S02]  /*154d0*/  HADD2.F32 R27, -RZ, R30.H0_H0 ;  /* 0x2000001eff1b7230 */ /* 0x000fc40000004100 */
[C---:B------:R-:W-:Y:S01]  /*154e0*/  FMUL.FTZ R53, R26.reuse, R49 ;  /* 0x000000311a357220 */ /* 0x040fe20000410000 */
[----:B------:R-:W-:Y:S02]  /*154f0*/  HADD2.F32 R46, -RZ, R47.H0_H0 ;  /* 0x2000002fff2e7230 */ /* 0x000fe40000004100 */
[-C--:B------:R-:W-:Y:S01]  /*15500*/  FMUL.FTZ R26, R26, R41.reuse ;  /* 0x000000291a1a7220 */ /* 0x080fe20000410000 */
[----:B------:R-:W-:Y:S02]  /*15510*/  HADD2.F32 R42, -RZ, R40.H0_H0 ;  /* 0x20000028ff2a7230 */ /* 0x000fe40000004100 */
[C---:B------:R-:W-:Y:S01]  /*15520*/  FFMA.FTZ R48, R10.reuse, R41, -R53 ;  /* 0x000000290a307223 */ /* 0x040fe20000010835 */
[----:B------:R-:W-:Y:S02]  /*15530*/  HADD2.F32 R6, -RZ, R11.H0_H0 ;  /* 0x2000000bff067230 */ /* 0x000fe40000004100 */
[C---:B------:R-:W-:Y:S01]  /*15540*/  FMUL.FTZ R55, R27.reuse, R46 ;  /* 0x0000002e1b377220 */ /* 0x040fe20000410000 */
[----:B------:R-:W-:Y:S01]  /*15550*/  FFMA.FTZ R52, R10, R49, R26 ;  /* 0x000000310a347223 */ /* 0x000fe2000001001a */
[----:B------:R-:W-:Y:S01]  /*15560*/  F2FP.F16.E4M3.UNPACK_B R41, R51 ;  /* 0x00000033ff29723e */ /* 0x000fe200020006ff */
[----:B------:R-:W-:Y:S01]  /*15570*/  FMUL.FTZ R27, R27, R42 ;  /* 0x0000002a1b1b7220 */ /* 0x000fe20000410000 */
[----:B------:R-:W-:Y:S01]  /*15580*/  F2FP.F16.E4M3.UNPACK_B R26, R43 ;  /* 0x0000002bff1a723e */ /* 0x000fe200020006ff */
[----:B------:R-:W-:-:S02]  /*15590*/  HADD2.F32 R10, -RZ, R37.H0_H0 ;  /* 0x20000025ff0a7230 */ /* 0x000fc40000004100 */
[C---:B------:R-:W-:Y:S01]  /*155a0*/  FFMA.FTZ R55, R6.reuse, R42, -R55 ;  /* 0x0000002a06377223 */ /* 0x040fe20000010837 */
[----:B------:R-:W-:Y:S01]  /*155b0*/  FFMA.FTZ R46, R6, R46, R27 ;  /* 0x0000002e062e7223 */ /* 0x000fe2000001001b */
[----:B------:R-:W-:Y:S01]  /*155c0*/  HADD2.F32 R49, -RZ, R41.H0_H0 ;  /* 0x20000029ff317230 */ /* 0x000fe20000004100 */
[----:B------:R-:W-:Y:S01]  /*155d0*/  F2FP.F16.E4M3.UNPACK_B R51, R51.H1 ;  /* 0x00000033ff33723e */ /* 0x000fe200030006ff */
[----:B------:R-:W-:Y:S01]  /*155e0*/  HADD2.F32 R27, -RZ, R26.H0_H0 ;  /* 0x2000001aff1b7230 */ /* 0x000fe20000004100 */
[----:B------:R-:W-:Y:S01]  /*155f0*/  F2FP.F16.E4M3.UNPACK_B R43, R43.H1 ;  /* 0x0000002bff2b723e */ /* 0x000fe200030006ff */
[----:B------:R-:W-:Y:S02]  /*15600*/  HADD2.F32 R47, -RZ, R47.H1_H1 ;  /* 0x3000002fff2f7230 */ /* 0x000fe40000004100 */
[C---:B------:R-:W-:Y:S01]  /*15610*/  FMUL.FTZ R53, R10.reuse, R49 ;  /* 0x000000310a357220 */ /* 0x040fe20000410000 */
[----:B------:R-:W-:Y:S02]  /*15620*/  HADD2.F32 R30, -RZ, R30.H1_H1 ;  /* 0x3000001eff1e7230 */ /* 0x000fe40000004100 */
[----:B------:R-:W-:Y:S01]  /*15630*/  FMUL.FTZ R10, R10, R27 ;  /* 0x0000001b0a0a7220 */ /* 0x000fe20000410000 */
[----:B------:R-:W-:Y:S01]  /*15640*/  HADD2.F32 R40, -RZ, R40.H1_H1 ;  /* 0x30000028ff287230 */ /* 0x000fe20000004100 */
[----:B------:R-:W-:Y:S01]  /*15650*/  F2FP.F16.E4M3.UNPACK_B R25, R24 ;  /* 0x00000018ff19723e */ /* 0x000fe200020006ff */
[----:B------:R-:W-:-:S02]  /*15660*/  HADD2.F32 R6, -RZ, R28.H0_H0 ;  /* 0x2000001cff067230 */ /* 0x000fc40000004100 */
[C---:B------:R-:W-:Y:S01]  /*15670*/  FMUL.FTZ R42, R30.reuse, R47 ;  /* 0x0000002f1e2a7220 */ /* 0x040fe20000410000 */
[----:B------:R-:W-:Y:S02]  /*15680*/  HADD2.F32 R11, -RZ, R11.H1_H1 ;  /* 0x3000000bff0b7230 */ /* 0x000fe40000004100 */
[-C--:B------:R-:W-:Y:S01]  /*15690*/  FMUL.FTZ R30, R30, R40.reuse ;  /* 0x000000281e1e7220 */ /* 0x080fe20000410000 */
[----:B------:R-:W-:Y:S02]  /*156a0*/  HADD2.F32 R26, -RZ, R26.H1_H1 ;  /* 0x3000001aff1a7230 */ /* 0x000fe40000004100 */
[C---:B------:R-:W-:Y:S01]  /*156b0*/  FFMA.FTZ R53, R6.reuse, R27, -R53 ;  /* 0x0000001b06357223 */ /* 0x040fe20000010835 */
[----:B------:R-:W-:Y:S01]  /*156c0*/  FFMA.FTZ R49, R6, R49, R10 ;  /* 0x0000003106317223 */ /* 0x000fe2000001000a */
[----:B------:R-:W-:Y:S02]  /*156d0*/  HADD2.F32 R41, -RZ, R41.H1_H1 ;  /* 0x30000029ff297230 */ /* 0x000fe40000004100 */
[----:B------:R-:W-:Y:S01]  /*156e0*/  FFMA.FTZ R42, R11, R40, -R42 ;  /* 0x000000280b2a7223 */ /* 0x000fe2000001082a */
[----:B------:R-:W-:-:S02]  /*156f0*/  HADD2.F32 R37, -RZ, R37.H1_H1 ;  /* 0x30000025ff257230 */ /* 0x000fc40000004100 */
[----:B------:R-:W-:Y:S01]  /*15700*/  FFMA.FTZ R47, R11, R47, R30 ;  /* 0x0000002f0b2f7223 */ /* 0x000fe2000001001e */
[----:B------:R-:W-:Y:S01]  /*15710*/  HADD2.F32 R27, -RZ, R51.H0_H0 ;  /* 0x20000033ff1b7230 */ /* 0x000fe20000004100 */
[----:B------:R-:W-:Y:S01]  /*15720*/  F2FP.F16.E4M3.UNPACK_B R24, R24.H1 ;  /* 0x00000018ff18723e */ /* 0x000fe200030006ff */
[----:B------:R-:W-:Y:S02]  /*15730*/  HADD2.F32 R10, -RZ, R38.H0_H0 ;  /* 0x20000026ff0a7230 */ /* 0x000fe40000004100 */
[C---:B------:R-:W-:Y:S01]  /*15740*/  FMUL.FTZ R57, R37.reuse, R41 ;  /* 0x0000002925397220 */ /* 0x040fe20000410000 */
[----:B------:R-:W-:Y:S02]  /*15750*/  HADD2.F32 R28, -RZ, R28.H1_H1 ;  /* 0x3000001cff1c7230 */ /* 0x000fe40000004100 */
[----:B------:R-:W-:Y:S01]  /*15760*/  FMUL.FTZ R30, R37, R26 ;  /* 0x0000001a251e7220 */ /* 0x000fe20000410000 */
[----:B------:R-:W-:Y:S02]  /*15770*/  HADD2.F32 R11, -RZ, R43.H0_H0 ;  /* 0x2000002bff0b7230 */ /* 0x000fe40000004100 */
[----:B------:R-:W-:Y:S01]  /*15780*/  FMUL.FTZ R37, R10, R27 ;  /* 0x0000001b0a257220 */ /* 0x000fe20000410000 */
[----:B------:R-:W-:-:S02]  /*15790*/  HADD2.F32 R6, -RZ, R29.H0_H0 ;  /* 0x2000001dff067230 */ /* 0x000fc40000004100 */
[----:B------:R-:W-:Y:S01]  /*157a0*/  FFMA.FTZ R40, R28, R26, -R57 ;  /* 0x0000001a1c287223 */ /* 0x000fe20000010839 */
[----:B------:R-:W-:Y:S01]  /*157b0*/  F2FP.F16.E4M3.UNPACK_B R26, R45.H1 ;  /* 0x0000002dff1a723e */ /* 0x000fe200030006ff */
[-C--:B------:R-:W-:Y:S01]  /*157c0*/  FMUL.FTZ R10, R10, R11.reuse ;  /* 0x0000000b0a0a7220 */ /* 0x080fe20000410000 */
[----:B------:R-:W-:Y:S02]  /*157d0*/  HADD2.F32 R51, -RZ, R51.H1_H1 ;  /* 0x30000033ff337230 */ /* 0x000fe40000004100 */
[----:B------:R-:W-:Y:S01]  /*157e0*/  FFMA.FTZ R56, R6, R11, -R37 ;  /* 0x0000000b06387223 */ /* 0x000fe20000010825 */
[----:B------:R-:W-:Y:S01]  /*157f0*/  HADD2.F32 R38, -RZ, R38.H1_H1 ;  /* 0x30000026ff267230 */ /* 0x000fe20000004100 */
[----:B------:R-:W-:Y:S01]  /*15800*/  F2FP.F16.E4M3.UNPACK_B R11, R39.H1 ;  /* 0x00000027ff0b723e */ /* 0x000fe200030006ff */
[----:B------:R-:W-:Y:S02]  /*15810*/  HADD2.F32 R43, -RZ, R43.H1_H1 ;  /* 0x3000002bff2b7230 */ /* 0x000fe40000004100 */
[----:B------:R-:W-:Y:S01]  /*15820*/  FFMA.FTZ R54, R28, R41, R30 ;  /* 0x000000291c367223 */ /* 0x000fe2000001001e */
[----:B------:R-:W-:Y:S01]  /*15830*/  FFMA.FTZ R57, R6, R27, R10 ;  /* 0x0000001b06397223 */ /* 0x000fe2000001000a */
[----:B------:R-:W-:-:S02]  /*15840*/  HADD2.F32 R29, -RZ, R29.H1_H1 ;  /* 0x3000001dff1d7230 */ /* 0x000fc40000004100 */
[C---:B------:R-:W-:Y:S01]  /*15850*/  FMUL.FTZ R28, R38.reuse, R51 ;  /* 0x00000033261c7220 */ /* 0x040fe20000410000 */
[----:B------:R-:W-:Y:S02]  /*15860*/  HADD2.F32 R37, -RZ, R26.H0_H0 ;  /* 0x2000001aff257230 */ /* 0x000fe40000004100 */
[-C--:B------:R-:W-:Y:S01]  /*15870*/  FMUL.FTZ R38, R38, R43.reuse ;  /* 0x0000002b26267220 */ /* 0x080fe20000410000 */
[----:B------:R-:W-:Y:S02]  /*15880*/  HADD2.F32 R10, -RZ, R24.H0_H0 ;  /* 0x20000018ff0a7230 */ /* 0x000fe40000004100 */
[C---:B------:R-:W-:Y:S01]  /*15890*/  FFMA.FTZ R59, R29.reuse, R43, -R28 ;  /* 0x0000002b1d3b7223 */ /* 0x040fe2000001081c */
[----:B------:R-:W-:Y:S02]  /*158a0*/  HADD2.F32 R27, -RZ, R11.H0_H0 ;  /* 0x2000000bff1b7230 */ /* 0x000fe40000004100 */
[----:B------:R-:W-:Y:S01]  /*158b0*/  FFMA.FTZ R58, R29, R51, R38 ;  /* 0x000000331d3a7223 */ /* 0x000fe20000010026 */
[----:B------:R-:W-:-:S02]  /*158c0*/  HADD2.F32 R6, -RZ, R8.H0_H0 ;  /* 0x20000008ff067230 */ /* 0x000fc40000004100 */
[C---:B------:R-:W-:Y:S01]  /*158d0*/  FMUL.FTZ R41, R10.reuse, R37 ;  /* 0x000000250a297220 */ /* 0x040fe20000410000 */
[----:B------:R-:W-:Y:S02]  /*158e0*/  HADD2.F32 R29, -RZ, R26.H1_H1 ;  /* 0x3000001aff1d7230 */ /* 0x000fe40000004100 */
[----:B------:R-:W-:Y:S01]  /*158f0*/  FMUL.FTZ R10, R10, R27 ;  /* 0x0000001b0a0a7220 */ /* 0x000fe20000410000 */
[----:B------:R-:W-:Y:S01]  /*15900*/  HADD2.F32 R24, -RZ, R24.H1_H1 ;  /* 0x30000018ff187230 */ /* 0x000fe20000004100 */
[----:B------:R-:W-:Y:S01]  /*15910*/  F2FP.F16.E4M3.UNPACK_B R45, R45 ;  /* 0x0000002dff2d723e */ /* 0x000fe200020006ff */
[----:B------:R-:W-:Y:S02]  /*15920*/  HADD2.F32 R11, -RZ, R11.H1_H1 ;  /* 0x3000000bff0b7230 */ /* 0x000fe40000004100 */
[----:B------:R-:W-:Y:S01]  /*15930*/  FFMA.FTZ R28, R6, R37, R10 ;  /* 0x00000025061c7223 */ /* 0x000fe2000001000a */
[----:B------:R-:W-:Y:S01]  /*15940*/  HADD2.F32 R8, -RZ, R8.H1_H1 ;  /* 0x30000008ff087230 */ /* 0x000fe20000004100 */
[----:B------:R-:W-:Y:S01]  /*15950*/  F2FP.F16.E4M3.UNPACK_B R39, R39 ;  /* 0x00000027ff27723e */ /* 0x000fe200020006ff */
[----:B------:R-:W-:Y:S01]  /*15960*/  FMUL.FTZ R37, R24, R29 ;  /* 0x0000001d18257220 */ /* 0x000fe20000410000 */
[----:B------:R-:W-:Y:S01]  /*15970*/  FFMA.FTZ R41, R6, R27, -R41 ;  /* 0x0000001b06297223 */ /* 0x000fe20000010829 */
[----:B------:R-:W-:Y:S01]  /*15980*/  FMUL.FTZ R24, R24, R11 ;  /* 0x0000000b18187220 */ /* 0x000fe20000410000 */
[----:B------:R-:W-:-:S02]  /*15990*/  HADD2.F32 R27, -RZ, R45.H0_H0 ;  /* 0x2000002dff1b7230 */ /* 0x000fc40000004100 */
[C---:B------:R-:W-:Y:S01]  /*159a0*/  FFMA.FTZ R30, R8.reuse, R11, -R37 ;  /* 0x0000000b081e7223 */ /* 0x040fe20000010825 */
[----:B------:R-:W-:Y:S02]  /*159b0*/  HADD2.F32 R10, -RZ, R25.H0_H0 ;  /* 0x20000019ff0a7230 */ /* 0x000fe40000004100 */
[----:B------:R-:W-:Y:S01]  /*159c0*/  FFMA.FTZ R43, R8, R29, R24 ;  /* 0x0000001d082b7223 */ /* 0x000fe20000010018 */
[----:B------:R-:W-:Y:S01]  /*159d0*/  HADD2.F32 R11, -RZ, R39.H0_H0 ;  /* 0x20000027ff0b7230 */ /* 0x000fe20000004100 */
[----:B------:R-:W-:Y:S01]  /*159e0*/  F2FP.SATFINITE.E4M3.F32.PACK_AB_MERGE_C R42, R42, R55, RZ ;  /* 0x000000372a2a723e */ /* 0x000fe200048070ff */
        /* <DEDUP_REMOVED lines=8> */
[----:B------:R-:W-:Y:S01]  /*15a70*/  HADD2.F32 R7, -RZ, R7.H1_H1 ;  /* 0x30000007ff077230 */ /* 0x000fe20000004100 */
[----:B------:R-:W-:Y:S01]  /*15a80*/  F2FP.F16.E4M3.UNPACK_B R11, R50.H1 ;  /* 0x00000032ff0b723e */ /* 0x000fe200030006ff */
[C---:B------:R-:W-:Y:S01]  /*15a90*/  FMUL.FTZ R10, R25.reuse, R24 ;  /* 0x00000018190a7220 */ /* 0x040fe20000410000 */
[----:B------:R-:W-:Y:S01]  /*15aa0*/  F2FP.F16.E4M3.UNPACK_B R6, R20.H1 ;  /* 0x00000014ff06723e */ /* 0x000fe200030006ff */
[----:B------:R-:W-:Y:S01]  /*15ab0*/  FMUL.FTZ R27, R25, R8 ;  /* 0x00000008191b7220 */ /* 0x000fe20000410000 */
[----:B------:R-:W-:Y:S01]  /*15ac0*/  F2FP.F16.E4M3.UNPACK_B R50, R50 ;  /* 0x00000032ff32723e */ /* 0x000fe200020006ff */
[----:B------:R-:W-:Y:S01]  /*15ad0*/  FFMA.FTZ R26, R7, R8, -R10 ;  /* 0x00000008071a7223 */ /* 0x000fe2000001080a */
[----:B------:R-:W-:-:S02]  /*15ae0*/  HADD2.F32 R25, -RZ, R11.H0_H0 ;  /* 0x2000000bff197230 */ /* 0x000fc40000004100 */
[----:B------:R-:W-:Y:S01]  /*15af0*/  FFMA.FTZ R24, R7, R24, R27 ;  /* 0x0000001807187223 */ /* 0x000fe2000001001b */
[----:B------:R-:W-:Y:S01]  /*15b00*/  HADD2.F32 R8, -RZ, R36.H0_H0 ;  /* 0x20000024ff087230 */ /* 0x000fe20000004100 */
[----:B------:R-:W-:Y:S01]  /*15b10*/  F2FP.F16.E4M3.UNPACK_B R20, R20 ;  /* 0x00000014ff14723e */ /* 0x000fe200020006ff */
[----:B------:R-:W-:Y:S01]  /*15b20*/  HADD2.F32 R7, -RZ, R6.H0_H0 ;  /* 0x20000006ff077230 */ /* 0x000fe20000004100 */
[----:B------:R-:W-:Y:S01]  /*15b30*/  F2FP.SATFINITE.E4M3.F32.PACK_AB_MERGE_C R46, R47, R46, RZ ;  /* 0x0000002e2f2e723e */ /* 0x000fe200048070ff */
[----:B------:R-:W-:Y:S02]  /*15b40*/  HADD2.F32 R11, -RZ, R11.H1_H1 ;  /* 0x3000000bff0b7230 */ /* 0x000fe40000004100 */
[C---:B------:R-:W-:Y:S01]  /*15b50*/  FMUL.FTZ R27, R8.reuse, R25 ;  /* 0x00000019081b7220 */ /* 0x040fe20000410000 */
[----:B------:R-:W-:Y:S02]  /*15b60*/  HADD2.F32 R36, -RZ, R36.H1_H1 ;  /* 0x30000024ff247230 */ /* 0x000fe40000004100 */
[----:B------:R-:W-:Y:S01]  /*15b70*/  FMUL.FTZ R39, R8, R7 ;  /* 0x0000000708277220 */ /* 0x000fe20000410000 */
[----:B------:R-:W-:Y:S01]  /*15b80*/  HADD2.F32 R10, -RZ, R6.H1_H1 ;  /* 0x30000006ff0a7230 */ /* 0x000fe20000004100 */
[----:B------:R-:W-:Y:S01]  /*15b90*/  F2FP.SATFINITE.E4M3.F32.PACK_AB_MERGE_C R5, R48, R5, R42 ;  /* 0x000000053005723e */ /* 0x000fe2000480702a */
[----:B------:R-:W-:-:S02]  /*15ba0*/  HADD2.F32 R6, -RZ, R21.H0_H0 ;  /* 0x20000015ff067230 */ /* 0x000fc40000004100 */
[C---:B------:R-:W-:Y:S01]  /*15bb0*/  FMUL.FTZ R8, R36.reuse, R11 ;  /* 0x0000000b24087220 */ /* 0x040fe20000410000 */
[----:B------:R-:W-:Y:S02]  /*15bc0*/  HADD2.F32 R21, -RZ, R21.H1_H1 ;  /* 0x30000015ff157230 */ /* 0x000fe40000004100 */
[-C--:B------:R-:W-:Y:S01]  /*15bd0*/  FMUL.FTZ R38, R36, R10.reuse ;  /* 0x0000000a24267220 */ /* 0x080fe20000410000 */
[----:B------:R-:W-:Y:S01]  /*15be0*/  F2FP.SATFINITE.E4M3.F32.PACK_AB_MERGE_C R9, R52, R9, R46 ;  /* 0x000000093409723e */ /* 0x000fe2000480702e */
[C---:B------:R-:W-:Y:S01]  /*15bf0*/  FFMA.FTZ R27, R6.reuse, R7, -R27 ;  /* 0x00000007061b7223 */ /* 0x040fe2000001081b */
[----:B------:R-:W-:Y:S02]  /*15c00*/  HADD2.F32 R7, -RZ, R31.H0_H0 ;  /* 0x2000001fff077230 */ /* 0x000fe40000004100 */
[----:B------:R-:W-:Y:S01]  /*15c10*/  FFMA.FTZ R36, R21, R10, -R8 ;  /* 0x0000000a15247223 */ /* 0x000fe20000010808 */
[----:B------:R-:W-:Y:S02]  /*15c20*/  HADD2.F32 R10, -RZ, R50.H0_H0 ;  /* 0x20000032ff0a7230 */ /* 0x000fe40000004100 */
[----:B------:R-:W-:Y:S01]  /*15c30*/  FFMA.FTZ R39, R6, R25, R39 ;  /* 0x0000001906277223 */ /* 0x000fe20000010027 */
[----:B------:R-:W-:-:S02]  /*15c40*/  HADD2.F32 R8, -RZ, R20.H0_H0 ;  /* 0x20000014ff087230 */ /* 0x000fc40000004100 */
[----:B------:R-:W-:Y:S01]  /*15c50*/  FFMA.FTZ R38, R21, R11, R38 ;  /* 0x0000000b15267223 */ /* 0x000fe20000010026 */
[----:B------:R-:W-:Y:S02]  /*15c60*/  HADD2.F32 R50, -RZ, R50.H1_H1 ;  /* 0x30000032ff327230 */ /* 0x000fe40000004100 */
[C---:B------:R-:W-:Y:S01]  /*15c70*/  FMUL.FTZ R11, R7.reuse, R10 ;  /* 0x0000000a070b7220 */ /* 0x040fe20000410000 */
[----:B------:R-:W-:Y:S02]  /*15c80*/  HADD2.F32 R31, -RZ, R31.H1_H1 ;  /* 0x3000001fff1f7230 */ /* 0x000fe40000004100 */
[----:B------:R-:W-:Y:S01]  /*15c90*/  FMUL.FTZ R7, R7, R8 ;  /* 0x0000000807077220 */ /* 0x000fe20000410000 */
[----:B------:R-:W-:Y:S01]  /*15ca0*/  HADD2.F32 R20, -RZ, R20.H1_H1 ;  /* 0x30000014ff147230 */ /* 0x000fe20000004100 */
[----:B------:R-:W-:Y:S01]  /*15cb0*/  F2FP.SATFINITE.E4M3.F32.PACK_AB_MERGE_C R27, R36, R27, RZ ;  /* 0x0000001b241b723e */ /* 0x000fe200048070ff */
[--C-:B------:R-:W-:Y:S02]  /*15cc0*/  HADD2.F32 R6, -RZ, R4.reuse.H0_H0 ;  /* 0x20000004ff067230 */ /* 0x100fe40000004100 */
[----:B------:R-:W-:Y:S01]  /*15cd0*/  FMUL.FTZ R25, R31, R50 ;  /* 0x000000321f197220 */ /* 0x000fe20000410000 */
[----:B------:R-:W-:-:S02]  /*15ce0*/  HADD2.F32 R4, -RZ, R4.H1_H1 ;  /* 0x30000004ff047230 */ /* 0x000fc40000004100 */
[----:B------:R-:W-:Y:S01]  /*15cf0*/  FMUL.FTZ R31, R31, R20 ;  /* 0x000000141f1f7220 */ /* 0x000fe20000410000 */
[----:B------:R-:W-:Y:S01]  /*15d00*/  F2FP.SATFINITE.E4M3.F32.PACK_AB_MERGE_C R38, R38, R39, RZ ;  /* 0x000000272626723e */ /* 0x000fe200048070ff */
[C---:B------:R-:W-:Y:S01]  /*15d10*/  FFMA.FTZ R21, R6.reuse, R8, -R11 ;  /* 0x0000000806157223 */ /* 0x040fe2000001080b */
[----:B------:R-:W-:Y:S01]  /*15d20*/  FFMA.FTZ R10, R6, R10, R7 ;  /* 0x0000000a060a7223 */ /* 0x000fe20000010007 */
[C---:B------:R-:W-:Y:S01]  /*15d30*/  FFMA.FTZ R6, R4.reuse, R20, -R25 ;  /* 0x0000001404067223 */ /* 0x040fe20000010819 */
[----:B------:R-:W-:Y:S01]  /*15d40*/  FFMA.FTZ R31, R4, R50, R31 ;  /* 0x00000032041f7223 */ /* 0x000fe2000001001f */
[----:B------:R-:W-:Y:S02]  /*15d50*/  F2FP.SATFINITE.E4M3.F32.PACK_AB_MERGE_C R7, R59, R56, RZ ;  /* 0x000000383b07723e */ /* 0x000fe400048070ff */
[----:B------:R-:W-:Y:S02]  /*15d60*/  F2FP.SATFINITE.E4M3.F32.PACK_AB_MERGE_C R4, R30, R41, RZ ;  /* 0x000000291e04723e */ /* 0x000fe400048070ff */
[----:B------:R-:W-:-:S02]  /*15d70*/  F2FP.SATFINITE.E4M3.F32.PACK_AB_MERGE_C R11, R58, R57, RZ ;  /* 0x000000393a0b723e */ /* 0x000fc400048070ff */
[----:B------:R-:W-:Y:S02]  /*15d80*/  F2FP.SATFINITE.E4M3.F32.PACK_AB_MERGE_C R8, R43, R28, RZ ;  /* 0x0000001c2b08723e */ /* 0x000fe400048070ff */
        /* <DEDUP_REMOVED lines=8> */
.L_x_615:
[----:B------:R-:W-:Y:S05]  /*15e10*/  BSYNC B1 ;  /* 0x0000000000017941 */ /* 0x000fea0003800000 */
.L_x_614:
[----:B------:R-:W-:Y:S05]  /*15e20*/  @P2 BRA `(.L_x_596) ;  /* 0x0000000c00d82947 */ /* 0x000fea0003800000 */
[----:B0--3-5:R-:W-:Y:S02]  /*15e30*/  SHF.R.U32.HI R4, RZ, 0x8, R32 ;  /* 0x00000008ff047819 */ /* 0x029fe40000011620 */
[----:B------:R-:W-:Y:S02]  /*15e40*/  LOP3.LUT R0, R32, 0xff, RZ, 0xc0, !PT ;  /* 0x000000ff20007812 */ /* 0x000fe400078ec0ff */
[----:B------:R-:W-:Y:S02]  /*15e50*/  SHF.R.U32.HI R8, RZ, 0x8, R34 ;  /* 0x00000008ff087819 */ /* 0x000fe40000011622 */
[----:B------:R-:W-:Y:S02]  /*15e60*/  LOP3.LUT R5, R4, 0xff, RZ, 0xc0, !PT ;  /* 0x000000ff04057812 */ /* 0x000fe400078ec0ff */
[----:B------:R-:W-:Y:S02]  /*15e70*/  LEA.HI R3, R3, R224, RZ, 0x1c ;  /* 0x000000e003037211 */ /* 0x000fe400078fe0ff */
[----:B------:R-:W-:-:S02]  /*15e80*/  LOP3.LUT R4, R34, 0xff, RZ, 0xc0, !PT ;  /* 0x000000ff22047812 */ /* 0x000fc400078ec0ff */
[----:B------:R-:W-:Y:S02]  /*15e90*/  LOP3.LUT R9, R8, 0xff, RZ, 0xc0, !PT ;  /* 0x000000ff08097812 */ /* 0x000fe400078ec0ff */
[----:B--2---:R-:W-:Y:S02]  /*15ea0*/  PRMT R21, R5, 0x7604, R0 ;  /* 0x0000760405157816 */ /* 0x004fe40000000000 */
[----:B------:R-:W-:Y:S02]  /*15eb0*/  SHF.R.S32.HI R0, RZ, 0x1f, R3 ;  /* 0x0000001fff007819 */ /* 0x000fe40000011403 */
[----:B------:R-:W-:Y:S02]  /*15ec0*/  PRMT R25, R9, 0x7604, R4 ;  /* 0x0000760409197816 */ /* 0x000fe40000000004 */
[----:B------:R-:W-:Y:S01]  /*15ed0*/  LEA.HI R4, R0, R3, RZ, 0x2 ;  /* 0x0000000300047211 */ /* 0x000fe200078f10ff */
[----:B------:R-:W-:Y:S01]  /*15ee0*/  IMAD.SHL.U32 R0, R3, 0x10, RZ ;  /* 0x0000001003007824 */ /* 0x000fe200078e00ff */
[----:B------:R-:W-:-:S02]  /*15ef0*/  SHF.R.U32.HI R7, RZ, 0x8, R33 ;  /* 0x00000008ff077819 */ /* 0x000fc40000011621 */
[----:B------:R-:W-:Y:S02]  /*15f00*/  SHF.L.U32 R4, R4, 0xb, RZ ;  /* 0x0000000b04047819 */ /* 0x000fe400000006ff */
[----:B------:R-:W-:Y:S02]  /*15f10*/  LOP3.LUT R3, R175, 0x30, R0, 0xf8, !PT ;  /* 0x00000030af037812 */ /* 0x000fe400078ef800 */
[----:B------:R-:W-:Y:S02]  /*15f20*/  LOP3.LUT R6, R33, 0xff, RZ, 0xc0, !PT ;  /* 0x000000ff21067812 */ /* 0x000fe400078ec0ff */
[----:B------:R-:W-:Y:S02]  /*15f30*/  LOP3.LUT R7, R7, 0xff, RZ, 0xc0, !PT ;  /* 0x000000ff07077812 */ /* 0x000fe400078ec0ff */
[----:B------:R-:W-:Y:S02]  /*15f40*/  SHF.R.U32.HI R8, RZ, 0x8, R12 ;  /* 0x00000008ff087819 */ /* 0x000fe4000001160c */
[----:B------:R-:W-:-:S02]  /*15f50*/  LOP3.LUT R3, R3, R196, RZ, 0x3c, !PT ;  /* 0x000000c403037212 */ /* 0x000fc400078e3cff */
[----:B------:R-:W-:Y:S02]  /*15f60*/  LOP3.LUT R0, R4, 0xffffe000, RZ, 0xc0, !PT ;  /* 0xffffe00004007812 */ /* 0x000fe400078ec0ff */
[----:B------:R-:W-:Y:S02]  /*15f70*/  PRMT R20, R7, 0x7604, R6 ;  /* 0x0000760407147816 */ /* 0x000fe40000000006 */
[----:B------:R-:W-:Y:S02]  /*15f80*/  LOP3.LUT R7, R12, 0xff, RZ, 0xc0, !PT ;  /* 0x000000ff0c077812 */ /* 0x000fe400078ec0ff */
[----:B------:R-:W-:Y:S02]  /*15f90*/  LOP3.LUT R8, R8, 0xff, RZ, 0xc0, !PT ;  /* 0x000000ff08087812 */ /* 0x000fe400078ec0ff */
[----:B------:R-:W-:Y:S02]  /*15fa0*/  IADD3 R3, R3, R197, R0 ;  /* 0x000000c503037210 */ /* 0x000fe40007ffe000 */
[----:B------:R-:W-:-:S02]  /*15fb0*/  PRMT R31, R8, 0x7604, R7 ;  /* 0x00007604081f7816 */ /* 0x000fc40000000007 */
[----:B------:R-:W-:Y:S01]  /*15fc0*/  SHF.R.U32.HI R6, RZ, 0x8, R35 ;  /* 0x00000008ff067819 */ /* 0x000fe20000011623 */
[----:B------:R-:W-:Y:S01]  /*15fd0*/  IMAD.IADD R0, R16, 0x1, R3 ;  /* 0x0000000110007824 */ /* 0x000fe200078e0203 */
[----:B------:R-:W-:Y:S02]  /*15fe0*/  SHF.R.U32.HI R8, RZ, 0x8, R13 ;  /* 0x00000008ff087819 */ /* 0x000fe4000001160d */
[----:B------:R-:W-:Y:S02]  /*15ff0*/  LOP3.LUT R5, R35, 0xff, RZ, 0xc0, !PT ;  /* 0x000000ff23057812 */ /* 0x000fe400078ec0ff */
[----:B------:R-:W-:Y:S02]  /*16000*/  LOP3.LUT R6, R6, 0xff, RZ, 0xc0, !PT ;  /* 0x000000ff06067812 */ /* 0x000fe400078ec0ff */
[----:B------:R-:W-:Y:S02]  /*16010*/  LOP3.LUT R3, R8, 0xff, RZ, 0xc0, !PT ;  /* 0x000000ff08037812 */ /* 0x000fe400078ec0ff */
[----:B------:R-:W0:Y:S01]  /*16020*/  LDS.128 R8, [R0+0x14400] ;  /* 0x0144000000087984 */ /* 0x000e220000000c00 */
[----:B------:R-:W-:-:S02]  /*16030*/  PRMT R24, R6, 0x7604, R5 ;  /* 0x0000760406187816 */ /* 0x000fc40000000005 */
[----:B------:R-:W-:Y:S01]  /*16040*/  SHF.R.U32.HI R30, RZ, 0x8, R15 ;  /* 0x00000008ff1e7819 */ /* 0x000fe2000001160f */
[----:B------:R-:W2:Y:S01]  /*16050*/  LDS.128 R4, [R231+0x14400] ;  /* 0x01440000e7047984 */ /* 0x000ea20000000c00 */
[----:B------:R-:W-:Y:S02]  /*16060*/  LOP3.LUT R26, R13, 0xff, RZ, 0xc0, !PT ;  /* 0x000000ff0d1a7812 */ /* 0x000fe400078ec0ff */
[----:B------:R-:W-:Y:S02]  /*16070*/  SHF.R.U32.HI R28, RZ, 0x8, R14 ;  /* 0x00000008ff1c7819 */ /* 0x000fe4000001160e */
[----:B------:R-:W-:Y:S02]  /*16080*/  LOP3.LUT R29, R15, 0xff, RZ, 0xc0, !PT ;  /* 0x000000ff0f1d7812 */ /* 0x000fe400078ec0ff */
[----:B------:R-:W-:Y:S02]  /*16090*/  LOP3.LUT R30, R30, 0xff, RZ, 0xc0, !PT ;  /* 0x000000ff1e1e7812 */ /* 0x000fe400078ec0ff */
[----:B------:R-:W-:-:S02]  /*160a0*/  PRMT R26, R3, 0x7604, R26 ;  /* 0x00007604031a7816 */ /* 0x000fc4000000001a */
[----:B------:R-:W-:Y:S02]  /*160b0*/  LOP3.LUT R27, R14, 0xff, RZ, 0xc0, !PT ;  /* 0x000000ff0e1b7812 */ /* 0x000fe400078ec0ff */
[----:B------:R-:W-:Y:S02]  /*160c0*/  LOP3.LUT R28, R28, 0xff, RZ, 0xc0, !PT ;  /* 0x000000ff1c1c7812 */ /* 0x000fe400078ec0ff */
[----:B------:R-:W-:Y:S02]  /*160d0*/  SHF.R.U32.HI R3, RZ, 0x10, R33 ;  /* 0x00000010ff037819 */ /* 0x000fe40000011621 */
[----:B------:R-:W-:Y:S02]  /*160e0*/  PRMT R30, R30, 0x7604, R29 ;  /* 0x000076041e1e7816 */ /* 0x000fe4000000001d */
[----:B------:R-:W-:Y:S01]  /*160f0*/  SHF.R.U32.HI R29, RZ, 0x10, R13 ;  /* 0x00000010ff1d7819 */ /* 0x000fe2000001160d */
[----:B------:R-:W-:Y:S01]  /*16100*/  IMAD.U32 R3, R3, 0x10000, RZ ;  /* 0x0001000003037824 */ /* 0x000fe200078e00ff */
[----:B-1----:R-:W-:-:S02]  /*16110*/  PRMT R39, R28, 0x7604, R27 ;  /* 0x000076041c277816 */ /* 0x002fc4000000001b */
[----:B------:R-:W-:Y:S02]  /*16120*/  SHF.R.U32.HI R27, RZ, 0x10, R35 ;  /* 0x00000010ff1b7819 */ /* 0x000fe40000011623 */
[----:B------:R-:W-:Y:S02]  /*16130*/  SHF.L.U32 R29, R29, 0x10, RZ ;  /* 0x000000101d1d7819 */ /* 0x000fe400000006ff */
[----:B------:R-:W-:Y:S01]  /*16140*/  SHF.R.U32.HI R41, RZ, 0x10, R15 ;  /* 0x00000010ff297819 */ /* 0x000fe2000001160f */
[----:B------:R-:W-:Y:S01]  /*16150*/  IMAD.U32 R27, R27, 0x10000, RZ ;  /* 0x000100001b1b7824 */ /* 0x000fe200078e00ff */
        /* <DEDUP_REMOVED lines=9> */
[----:B------:R-:W-:-:S02]  /*161f0*/  LOP3.LUT R31, R31, 0xff0000, R12, 0xf8, !PT ;  /* 0x00ff00001f1f7812 */ /* 0x000fc400078ef80c */
[----:B------:R-:W-:Y:S02]  /*16200*/  LOP3.LUT R41, R30, 0xff0000, R41, 0xf8, !PT ;  /* 0x00ff00001e297812 */ /* 0x000fe400078ef829 */
[----:B------:R-:W-:Y:S02]  /*16210*/  F2FP.F16.E4M3.UNPACK_B R36, R37 ;  /* 0x00000025ff24723e */ /* 0x000fe400020006ff */
[----:B0-----:R-:W-:Y:S02]  /*16220*/  F2FP.F16.E4M3.UNPACK_B R21, R9 ;  /* 0x00000009ff15723e */ /* 0x001fe400020006ff */
[----:B------:R-:W-:Y:S01]  /*16230*/  LOP3.LUT R33, R25, 0xff000000, R34, 0xf8, !PT ;  /* 0xff00000019217812 */ /* 0x000fe200078ef822 */
[--C-:B------:R-:W-:Y:S01]  /*16240*/  HADD2.F32 R38, -RZ, R36.reuse.H0_H0 ;  /* 0x20000024ff267230 */ /* 0x100fe20000004100 */
[----:B------:R-:W-:Y:S01]  /*16250*/  F2FP.F16.E4M3.UNPACK_B R30, R32 ;  /* 0x00000020ff1e723e */ /* 0x000fe200020006ff */
[----:B------:R-:W-:Y:S01]  /*16260*/  HADD2.F32 R36, -RZ, R36.H1_H1 ;  /* 0x30000024ff247230 */ /* 0x000fe20000004100 */
[----:B------:R-:W-:-:S02]  /*16270*/  LOP3.LUT R34, R27, 0xff000000, R35, 0xf8, !PT ;  /* 0xff0000001b227812 */ /* 0x000fc400078ef823 */
[----:B------:R-:W-:Y:S02]  /*16280*/  LOP3.LUT R39, R39, 0xff0000, R14, 0xf8, !PT ;  /* 0x00ff000027277812 */ /* 0x000fe400078ef80e */
[----:B------:R-:W-:Y:S01]  /*16290*/  LOP3.LUT R35, R31, 0xff000000, R12, 0xf8, !PT ;  /* 0xff0000001f237812 */ /* 0x000fe200078ef80c */
[--C-:B------:R-:W-:Y:S01]  /*162a0*/  HADD2.F32 R31, -RZ, R30.reuse.H0_H0 ;  /* 0x2000001eff1f7230 */ /* 0x100fe20000004100 */
[-C--:B--2---:R-:W-:Y:S01]  /*162b0*/  F2FP.F16.E4M3.UNPACK_B R12, R5.reuse ;  /* 0x00000005ff0c723e */ /* 0x084fe200020006ff */
[----:B------:R-:W-:Y:S01]  /*162c0*/  HADD2.F32 R30, -RZ, R30.H1_H1 ;  /* 0x3000001eff1e7230 */ /* 0x000fe20000004100 */
[----:B------:R-:W-:Y:S01]  /*162d0*/  F2FP.F16.E4M3.UNPACK_B R13, R5.H1 ;  /* 0x00000005ff0d723e */ /* 0x000fe200030006ff */
[--C-:B------:R-:W-:Y:S01]  /*162e0*/  HADD2.F32 R5, -RZ, R21.reuse.H0_H0 ;  /* 0x20000015ff057230 */ /* 0x100fe20000004100 */
[----:B------:R-:W-:Y:S01]  /*162f0*/  LOP3.LUT R41, R41, 0xff000000, R15, 0xf8, !PT ;  /* 0xff00000029297812 */ /* 0x000fe200078ef80f */
[----:B------:R-:W-:Y:S01]  /*16300*/  HADD2.F32 R21, -RZ, R21.H1_H1 ;  /* 0x30000015ff157230 */ /* 0x000fe20000004100 */
[----:B------:R-:W-:-:S02]  /*16310*/  LOP3.LUT R40, R39, 0xff000000, R14, 0xf8, !PT ;  /* 0xff00000027287812 */ /* 0x000fc400078ef80e */
[----:B------:R-:W-:Y:S01]  /*16320*/  F2FP.F16.E4M3.UNPACK_B R15, R7 ;  /* 0x00000007ff0f723e */ /* 0x000fe200020006ff */
[----:B------:R-:W-:Y:S01]  /*16330*/  FMUL.FTZ R39, R5, R31 ;  /* 0x0000001f05277220 */ /* 0x000fe20000410000 */
[----:B------:R-:W-:Y:S01]  /*16340*/  F2FP.F16.E4M3.UNPACK_B R20, R7.H1 ;  /* 0x00000007ff14723e */ /* 0x000fe200030006ff */
[C---:B------:R-:W-:Y:S01]  /*16350*/  FMUL.FTZ R43, R21.reuse, R36 ;  /* 0x00000024152b7220 */ /* 0x040fe20000410000 */
[----:B------:R-:W-:Y:S01]  /*16360*/  F2FP.F16.E4M3.UNPACK_B R7, R6 ;  /* 0x00000006ff07723e */ /* 0x000fe200020006ff */
[----:B------:R-:W-:Y:S01]  /*16370*/  FMUL.FTZ R21, R21, R30 ;  /* 0x0000001e15157220 */ /* 0x000fe20000410000 */
[----:B------:R-:W-:Y:S01]  /*16380*/  F2FP.F16.E4M3.UNPACK_B R14, R6.H1 ;  /* 0x00000006ff0e723e */ /* 0x000fe200030006ff */
[--C-:B------:R-:W-:Y:S01]  /*16390*/  HADD2.F32 R6, -RZ, R12.reuse.H0_H0 ;  /* 0x2000000cff067230 */ /* 0x100fe20000004100 */
[----:B------:R-:W-:Y:S01]  /*163a0*/  F2FP.F16.E4M3.UNPACK_B R24, R9.H1 ;  /* 0x00000009ff18723e */ /* 0x000fe200030006ff */
[----:B------:R-:W-:Y:S01]  /*163b0*/  FMUL.FTZ R9, R5, R38 ;  /* 0x0000002605097220 */ /* 0x000fe20000410000 */
[----:B------:R-:W-:Y:S01]  /*163c0*/  F2FP.F16.E4M3.UNPACK_B R37, R37.H1 ;  /* 0x00000025ff25723e */ /* 0x000fe200030006ff */
[----:B------:R-:W-:Y:S01]  /*163d0*/  HADD2.F32 R12, -RZ, R12.H1_H1 ;  /* 0x3000000cff0c7230 */ /* 0x000fe20000004100 */
[----:B------:R-:W-:Y:S01]  /*163e0*/  F2FP.F16.E4M3.UNPACK_B R32, R32.H1 ;  /* 0x00000020ff20723e */ /* 0x000fe200030006ff */
[C---:B------:R-:W-:Y:S01]  /*163f0*/  FFMA.FTZ R5, R6.reuse, R31, -R9 ;  /* 0x0000001f06057223 */ /* 0x040fe20000010809 */
[----:B------:R-:W-:Y:S01]  /*16400*/  F2FP.F16.E4M3.UNPACK_B R25, R10 ;  /* 0x0000000aff19723e */ /* 0x000fe200020006ff */
[----:B------:R-:W-:Y:S01]  /*16410*/  FFMA.FTZ R9, R6, R38, R39 ;  /* 0x0000002606097223 */ /* 0x000fe20000010027 */
[----:B------:R-:W-:Y:S01]  /*16420*/  F2FP.F16.E4M3.UNPACK_B R26, R10.H1 ;  /* 0x0000000aff1a723e */ /* 0x000fe200030006ff */
[----:B------:R-:W-:-:S02]  /*16430*/  HADD2.F32 R39, -RZ, R37.H0_H0 ;  /* 0x20000025ff277230 */ /* 0x000fc40000004100 */
[C---:B------:R-:W-:Y:S01]  /*16440*/  FFMA.FTZ R38, R12.reuse, R30, -R43 ;  /* 0x0000001e0c267223 */ /* 0x040fe2000001082b */
[----:B------:R-:W-:Y:S01]  /*16450*/  HADD2.F32 R10, -RZ, R24.H0_H0 ;  /* 0x20000018ff0a7230 */ /* 0x000fe20000004100 */
[----:B------:R-:W-:Y:S01]  /*16460*/  F2FP.F16.E4M3.UNPACK_B R27, R11 ;  /* 0x0000000bff1b723e */ /* 0x000fe200020006ff */
[----:B------:R-:W-:Y:S02]  /*16470*/  HADD2.F32 R31, -RZ, R32.H0_H0 ;  /* 0x20000020ff1f7230 */ /* 0x000fe40000004100 */
[----:B------:R-:W-:Y:S01]  /*16480*/  FFMA.FTZ R36, R12, R36, R21 ;  /* 0x000000240c247223 */ /* 0x000fe20000010015 */
[----:B------:R-:W-:Y:S02]  /*16490*/  HADD2.F32 R6, -RZ, R13.H0_H0 ;  /* 0x2000000dff067230 */ /* 0x000fe40000004100 */
[C---:B------:R-:W-:Y:S01]  /*164a0*/  FMUL.FTZ R45, R10.reuse, R39 ;  /* 0x000000270a2d7220 */ /* 0x040fe20000410000 */
[----:B------:R-:W-:Y:S01]  /*164b0*/  F2FP.F16.E4M3.UNPACK_B R30, R41 ;  /* 0x00000029ff1e723e */ /* 0x000fe200020006ff */
[-C--:B------:R-:W-:Y:S01]  /*164c0*/  FMUL.FTZ R10, R10, R31.reuse ;  /* 0x0000001f0a0a7220 */ /* 0x080fe20000410000 */
[----:B------:R-:W-:Y:S01]  /*164d0*/  F2FP.F16.E4M3.UNPACK_B R12, R34 ;  /* 0x00000022ff0c723e */ /* 0x000fe200020006ff */
[----:B------:R-:W-:Y:S01]  /*164e0*/  FFMA.FTZ R45, R6, R31, -R45 ;  /* 0x0000001f062d7223 */ /* 0x000fe2000001082d */
[----:B------:R-:W-:-:S02]  /*164f0*/  HADD2.F32 R37, -RZ, R37.H1_H1 ;  /* 0x30000025ff257230 */ /* 0x000fc40000004100 */
[----:B------:R-:W-:Y:S01]  /*16500*/  FFMA.FTZ R39, R6, R39, R10 ;  /* 0x0000002706277223 */ /* 0x000fe2000001000a */
[----:B------:R-:W-:Y:S01]  /*16510*/  HADD2.F32 R31, -RZ, R30.H0_H0 ;  /* 0x2000001eff1f7230 */ /* 0x000fe20000004100 */
[----:B------:R-:W-:Y:S01]  /*16520*/  F2FP.F16.E4M3.UNPACK_B R28, R11.H1 ;  /* 0x0000000bff1c723e */ /* 0x000fe200030006ff */
[----:B------:R-:W-:Y:S01]  /*16530*/  HADD2.F32 R10, -RZ, R27.H0_H0 ;  /* 0x2000001bff0a7230 */ /* 0x000fe20000004100 */
[----:B------:R-:W-:Y:S01]  /*16540*/  F2FP.F16.E4M3.UNPACK_B R41, R41.H1 ;  /* 0x00000029ff29723e */ /* 0x000fe200030006ff */
[----:B------:R-:W-:Y:S01]  /*16550*/  HADD2.F32 R24, -RZ, R24.H1_H1 ;  /* 0x30000018ff187230 */ /* 0x000fe20000004100 */
[----:B------:R-:W-:Y:S01]  /*16560*/  F2FP.F16.E4M3.UNPACK_B R34, R34.H1 ;  /* 0x00000022ff22723e */ /* 0x000fe200030006ff */
[----:B------:R-:W-:Y:S02]  /*16570*/  HADD2.F32 R21, -RZ, R12.H0_H0 ;  /* 0x2000000cff157230 */ /* 0x000fe40000004100 */
[----:B------:R-:W-:Y:S01]  /*16580*/  FMUL.FTZ R43, R10, R31 ;  /* 0x0000001f0a2b7220 */ /* 0x000fe20000410000 */
[----:B------:R-:W-:-:S02]  /*16590*/  HADD2.F32 R32, -RZ, R32.H1_H1 ;  /* 0x30000020ff207230 */ /* 0x000fc40000004100 */
[----:B------:R-:W-:Y:S01]  /*165a0*/  FMUL.FTZ R42, R24, R37 ;  /* 0x00000025182a7220 */ /* 0x000fe20000410000 */
[----:B------:R-:W-:Y:S02]  /*165b0*/  HADD2.F32 R13, -RZ, R13.H1_H1 ;  /* 0x3000000dff0d7230 */ /* 0x000fe40000004100 */
[----:B------:R-:W-:Y:S01]  /*165c0*/  FMUL.FTZ R10, R10, R21 ;  /* 0x000000150a0a7220 */ /* 0x000fe20000410000 */
[----:B------:R-:W-:Y:S02]  /*165d0*/  HADD2.F32 R6, -RZ, R15.H0_H0 ;  /* 0x2000000fff067230 */ /* 0x000fe40000004100 */
[-C--:B------:R-:W-:Y:S01]  /*165e0*/  FMUL.FTZ R24, R24, R32.reuse ;  /* 0x0000002018187220 */ /* 0x080fe20000410000 */
[----:B------:R-:W-:Y:S02]  /*165f0*/  HADD2.F32 R30, -RZ, R30.H1_H1 ;  /* 0x3000001eff1e7230 */ /* 0x000fe40000004100 */
[----:B------:R-:W-:Y:S01]  /*16600*/  FFMA.FTZ R42, R13, R32, -R42 ;  /* 0x000000200d2a7223 */ /* 0x000fe2000001082a */
[----:B------:R-:W-:-:S02]  /*16610*/  HADD2.F32 R27, -RZ, R27.H1_H1 ;  /* 0x3000001bff1b7230 */ /* 0x000fc40000004100 */
[C---:B------:R-:W-:Y:S01]  /*16620*/  FFMA.FTZ R43, R6.reuse, R21, -R43 ;  /* 0x00000015062b7223 */ /* 0x040fe2000001082b */
[----:B------:R-:W-:Y:S01]  /*16630*/  FFMA.FTZ R46, R6, R31, R10 ;  /* 0x0000001f062e7223 */ /* 0x000fe2000001000a */
[----:B------:R-:W-:Y:S01]  /*16640*/  FFMA.FTZ R32, R13, R37, R24 ;  /* 0x000000250d207223 */ /* 0x000fe20000010018 */
[----:B------:R-:W-:Y:S02]  /*16650*/  HADD2.F32 R21, -RZ, R41.H0_H0 ;  /* 0x20000029ff157230 */ /* 0x000fe40000004100 */
[----:B------:R-:W-:Y:S01]  /*16660*/  FMUL.FTZ R24, R27, R30 ;  /* 0x0000001e1b187220 */ /* 0x000fe20000410000 */
[----:B------:R-:W-:Y:S01]  /*16670*/  HADD2.F32 R10, -RZ, R28.H0_H0 ;  /* 0x2000001cff0a7230 */ /* 0x000fe20000004100 */
[-C--:B------:R-:W-:Y:S01]  /*16680*/  F2FP.F16.E4M3.UNPACK_B R11, R8.reuse ;  /* 0x00000008ff0b723e */ /* 0x080fe200020006ff */
[----:B------:R-:W-:Y:S01]  /*16690*/  HADD2.F32 R13, -RZ, R34.H0_H0 ;  /* 0x20000022ff0d7230 */ /* 0x000fe20000004100 */
[----:B------:R-:W-:Y:S01]  /*166a0*/  F2FP.F16.E4M3.UNPACK_B R8, R8.H1 ;  /* 0x00000008ff08723e */ /* 0x000fe200030006ff */
[----:B------:R-:W-:-:S02]  /*166b0*/  HADD2.F32 R6, -RZ, R20.H0_H0 ;  /* 0x20000014ff067230 */ /* 0x000fc40000004100 */
[C---:B------:R-:W-:Y:S01]  /*166c0*/  FMUL.FTZ R31, R10.reuse, R21 ;  /* 0x000000150a1f7220 */ /* 0x040fe20000410000 */
[----:B------:R-:W-:Y:S02]  /*166d0*/  HADD2.F32 R12, -RZ, R12.H1_H1 ;  /* 0x3000000cff0c7230 */ /* 0x000fe40000004100 */
[----:B------:R-:W-:Y:S01]  /*166e0*/  FMUL.FTZ R10, R10, R13 ;  /* 0x0000000d0a0a7220 */ /* 0x000fe20000410000 */
[----:B------:R-:W-:Y:S01]  /*166f0*/  HADD2.F32 R15, -RZ, R15.H1_H1 ;  /* 0x3000000fff0f7230 */ /* 0x000fe20000004100 */
[----:B------:R-:W-:Y:S01]  /*16700*/  F2FP.F16.E4M3.UNPACK_B R3, R4 ;  /* 0x00000004ff03723e */ /* 0x000fe200020006ff */
[----:B------:R-:W-:Y:S02]  /*16710*/  HADD2.F32 R41, -RZ, R41.H1_H1 ;  /* 0x30000029ff297230 */ /* 0x000fe40000004100 */
[C---:B------:R-:W-:Y:S01]  /*16720*/  FFMA.FTZ R50, R6.reuse, R21, R10 ;  /* 0x0000001506327223 */ /* 0x040fe2000001000a */
[-C--:B------:R-:W-:Y:S01]  /*16730*/  FMUL.FTZ R27, R27, R12.reuse ;  /* 0x0000000c1b1b7220 */ /* 0x080fe20000410000 */
[C---:B------:R-:W-:Y:S01]  /*16740*/  FFMA.FTZ R48, R15.reuse, R12, -R24 ;  /* 0x0000000c0f307223 */ /* 0x040fe20000010818 */
[----:B------:R-:W-:Y:S01]  /*16750*/  F2FP.F16.E4M3.UNPACK_B R21, R35.H1 ;  /* 0x00000023ff15723e */ /* 0x000fe200030006ff */
[----:B------:R-:W-:Y:S01]  /*16760*/  HADD2.F32 R28, -RZ, R28.H1_H1 ;  /* 0x3000001cff1c7230 */ /* 0x000fe20000004100 */
[----:B------:R-:W-:Y:S01]  /*16770*/  F2FP.F16.E4M3.UNPACK_B R12, R29.H1 ;  /* 0x0000001dff0c723e */ /* 0x000fe200030006ff */
[----:B------:R-:W-:Y:S01]  /*16780*/  FFMA.FTZ R47, R15, R30, R27 ;  /* 0x0000001e0f2f7223 */ /* 0x000fe2000001001b */
[----:B------:R-:W-:Y:S01]  /*16790*/  F2FP.F16.E4M3.UNPACK_B R4, R4.H1 ;  /* 0x00000004ff04723e */ /* 0x000fe200030006ff */
[----:B------:R-:W-:Y:S01]  /*167a0*/  FFMA.FTZ R49, R6, R13, -R31 ;  /* 0x0000000d06317223 */ /* 0x000fe2000001081f */
[----:B------:R-:W-:-:S02]  /*167b0*/  HADD2.F32 R15, -RZ, R34.H1_H1 ;  /* 0x30000022ff0f7230 */ /* 0x000fc40000004100 */
[C---:B------:R-:W-:Y:S01]  /*167c0*/  FMUL.FTZ R37, R28.reuse, R41 ;  /* 0x000000291c257220 */ /* 0x040fe20000410000 */
[----:B------:R-:W-:Y:S01]  /*167d0*/  HADD2.F32 R27, -RZ, R21.H0_H0 ;  /* 0x20000015ff1b7230 */ /* 0x000fe20000004100 */
[----:B------:R-:W-:Y:S01]  /*167e0*/  F2FP.F16.E4M3.UNPACK_B R35, R35 ;  /* 0x00000023ff23723e */ /* 0x000fe200020006ff */
[----:B------:R-:W-:Y:S02]  /*167f0*/  HADD2.F32 R10, -RZ, R8.H0_H0 ;  /* 0x20000008ff0a7230 */ /* 0x000fe40000004100 */
[----:B------:R-:W-:Y:S01]  /*16800*/  FMUL.FTZ R28, R28, R15 ;  /* 0x0000000f1c1c7220 */ /* 0x000fe20000410000 */
[----:B------:R-:W-:Y:S01]  /*16810*/  HADD2.F32 R13, -RZ, R12.H0_H0 ;  /* 0x2000000cff0d7230 */ /* 0x000fe20000004100 */
[----:B------:R-:W-:Y:S01]  /*16820*/  F2FP.F16.E4M3.UNPACK_B R29, R29 ;  /* 0x0000001dff1d723e */ /* 0x000fe200020006ff */
[----:B------:R-:W-:Y:S02]  /*16830*/  HADD2.F32 R20, -RZ, R20.H1_H1 ;  /* 0x30000014ff147230 */ /* 0x000fe40000004100 */
[----:B------:R-:W-:Y:S01]  /*16840*/  FMUL.FTZ R31, R10, R27 ;  /* 0x0000001b0a1f7220 */ /* 0x000fe20000410000 */
[----:B------:R-:W-:-:S02]  /*16850*/  HADD2.F32 R6, -RZ, R4.H0_H0 ;  /* 0x20000004ff067230 */ /* 0x000fc40000004100 */
[----:B------:R-:W-:Y:S01]  /*16860*/  FMUL.FTZ R10, R10, R13 ;  /* 0x0000000d0a0a7220 */ /* 0x000fe20000410000 */
[----:B------:R-:W-:Y:S02]  /*16870*/  HADD2.F32 R21, -RZ, R21.H1_H1 ;  /* 0x30000015ff157230 */ /* 0x000fe40000004100 */
[----:B------:R-:W-:Y:S01]  /*16880*/  FFMA.FTZ R41, R20, R41, R28 ;  /* 0x0000002914297223 */ /* 0x000fe2000001001c */
[----:B------:R-:W-:Y:S02]  /*16890*/  HADD2.F32 R8, -RZ, R8.H1_H1 ;  /* 0x30000008ff087230 */ /* 0x000fe40000004100 */
[C---:B------:R-:W-:Y:S01]  /*168a0*/  FFMA.FTZ R31, R6.reuse, R13, -R31 ;  /* 0x0000000d061f7223 */ /* 0x040fe2000001081f */
[----:B------:R-:W-:Y:S01]  /*168b0*/  FFMA.FTZ R28, R6, R27, R10 ;  /* 0x0000001b061c7223 */ /* 0x000fe2000001000a */
[----:B------:R-:W-:Y:S02]  /*168c0*/  HADD2.F32 R13, -RZ, R12.H1_H1 ;  /* 0x3000000cff0d7230 */ /* 0x000fe40000004100 */
[----:B------:R-:W-:Y:S01]  /*168d0*/  FFMA.FTZ R34, R20, R15, -R37 ;  /* 0x0000000f14227223 */ /* 0x000fe20000010825 */
        /* <DEDUP_REMOVED lines=8> */
[----:B------:R-:W-:-:S02]  /*16960*/  HADD2.F32 R10, -RZ, R35.H1_H1 ;  /* 0x30000023ff0a7230 */ /* 0x000fc40000004100 */
[C---:B------:R-:W-:Y:S01]  /*16970*/  FMUL.FTZ R21, R6.reuse, R15 ;  /* 0x0000000f06157220 */ /* 0x040fe20000410000 */
[----:B------:R-:W-:Y:S02]  /*16980*/  HADD2.F32 R11, -RZ, R11.H1_H1 ;  /* 0x3000000bff0b7230 */ /* 0x000fe40000004100 */
[-C--:B------:R-:W-:Y:S01]  /*16990*/  FMUL.FTZ R27, R6, R13.reuse ;  /* 0x0000000d061b7220 */ /* 0x080fe20000410000 */
[----:B------:R-:W-:Y:S01]  /*169a0*/  HADD2.F32 R4, -RZ, R3.H0_H0 ;  /* 0x20000003ff047230 */ /* 0x000fe20000004100 */
[----:B------:R-:W-:Y:S01]  /*169b0*/  F2FP.F16.E4M3.UNPACK_B R12, R40.H1 ;  /* 0x00000028ff0c723e */ /* 0x000fe200030006ff */
[----:B------:R-:W-:Y:S02]  /*169c0*/  HADD2.F32 R6, -RZ, R29.H1_H1 ;  /* 0x3000001dff067230 */ /* 0x000fe40000004100 */
[C---:B------:R-:W-:Y:S01]  /*169d0*/  FMUL.FTZ R20, R11.reuse, R10 ;  /* 0x0000000a0b147220 */ /* 0x040fe20000410000 */
[----:B------:R-:W-:Y:S02]  /*169e0*/  HADD2.F32 R3, -RZ, R3.H1_H1 ;  /* 0x30000003ff037230 */ /* 0x000fe40000004100 */
[C---:B------:R-:W-:Y:S01]  /*169f0*/  FFMA.FTZ R21, R4.reuse, R13, -R21 ;  /* 0x0000000d04157223 */ /* 0x040fe20000010815 */
[----:B------:R-:W-:Y:S01]  /*16a00*/  FFMA.FTZ R27, R4, R15, R27 ;  /* 0x0000000f041b7223 */ /* 0x000fe2000001001b */
[----:B------:R-:W-:Y:S01]  /*16a10*/  F2FP.F16.E4M3.UNPACK_B R8, R33.H1 ;  /* 0x00000021ff08723e */ /* 0x000fe200030006ff */
[----:B------:R-:W-:Y:S01]  /*16a20*/  FMUL.FTZ R11, R11, R6 ;  /* 0x000000060b0b7220 */ /* 0x000fe20000410000 */
[----:B------:R-:W-:-:S02]  /*16a30*/  HADD2.F32 R13, -RZ, R12.H0_H0 ;  /* 0x2000000cff0d7230 */ /* 0x000fc40000004100 */
[C---:B------:R-:W-:Y:S01]  /*16a40*/  FFMA.FTZ R20, R3.reuse, R6, -R20 ;  /* 0x0000000603147223 */ /* 0x040fe20000010814 */
[----:B------:R-:W-:Y:S02]  /*16a50*/  HADD2.F32 R4, -RZ, R26.H0_H0 ;  /* 0x2000001aff047230 */ /* 0x000fe40000004100 */
[----:B------:R-:W-:Y:S01]  /*16a60*/  FFMA.FTZ R24, R3, R10, R11 ;  /* 0x0000000a03187223 */ /* 0x000fe2000001000b */
[--C-:B------:R-:W-:Y:S01]  /*16a70*/  HADD2.F32 R6, -RZ, R8.reuse.H0_H0 ;  /* 0x20000008ff067230 */ /* 0x100fe20000004100 */
[----:B------:R-:W-:Y:S01]  /*16a80*/  F2FP.F16.E4M3.UNPACK_B R33, R33 ;  /* 0x00000021ff21723e */ /* 0x000fe200020006ff */
[----:B------:R-:W-:Y:S02]  /*16a90*/  HADD2.F32 R11, -RZ, R8.H1_H1 ;  /* 0x30000008ff0b7230 */ /* 0x000fe40000004100 */
[C---:B------:R-:W-:Y:S01]  /*16aa0*/  FMUL.FTZ R8, R4.reuse, R13 ;  /* 0x0000000d04087220 */ /* 0x040fe20000410000 */
[----:B------:R-:W-:Y:S02]  /*16ab0*/  HADD2.F32 R3, -RZ, R14.H0_H0 ;  /* 0x2000000eff037230 */ /* 0x000fe40000004100 */
[----:B------:R-:W-:Y:S01]  /*16ac0*/  FMUL.FTZ R4, R4, R6 ;  /* 0x0000000604047220 */ /* 0x000fe20000410000 */
[----:B------:R-:W-:Y:S01]  /*16ad0*/  HADD2.F32 R15, -RZ, R12.H1_H1 ;  /* 0x3000000cff0f7230 */ /* 0x000fe20000004100 */
[----:B------:R-:W-:Y:S01]  /*16ae0*/  F2FP.F16.E4M3.UNPACK_B R40, R40 ;  /* 0x00000028ff28723e */ /* 0x000fe200020006ff */
[----:B------:R-:W-:-:S02]  /*16af0*/  HADD2.F32 R26, -RZ, R26.H1_H1 ;  /* 0x3000001aff1a7230 */ /* 0x000fc40000004100 */
[C---:B------:R-:W-:Y:S01]  /*16b00*/  FFMA.FTZ R29, R3.reuse, R6, -R8 ;  /* 0x00000006031d7223 */ /* 0x040fe20000010808 */
[----:B------:R-:W-:Y:S02]  /*16b10*/  HADD2.F32 R14, -RZ, R14.H1_H1 ;  /* 0x3000000eff0e7230 */ /* 0x000fe40000004100 */
[----:B------:R-:W-:Y:S01]  /*16b20*/  FFMA.FTZ R13, R3, R13, R4 ;  /* 0x0000000d030d7223 */ /* 0x000fe20000010004 */
[----:B------:R-:W-:Y:S02]  /*16b30*/  HADD2.F32 R10, -RZ, R40.H0_H0 ;  /* 0x20000028ff0a7230 */ /* 0x000fe40000004100 */
[C---:B------:R-:W-:Y:S01]  /*16b40*/  FMUL.FTZ R35, R26.reuse, R15 ;  /* 0x0000000f1a237220 */ /* 0x040fe20000410000 */
[----:B------:R-:W-:Y:S01]  /*16b50*/  FMUL.FTZ R6, R26, R11 ;  /* 0x0000000b1a067220 */ /* 0x000fe20000410000 */
[----:B------:R-:W-:Y:S01]  /*16b60*/  HADD2.F32 R4, -RZ, R25.H0_H0 ;  /* 0x20000019ff047230 */ /* 0x000fe20000004100 */
[----:B------:R-:W-:Y:S01]  /*16b70*/  F2FP.SATFINITE.E4M3.F32.PACK_AB_MERGE_C R42, R42, R45, RZ ;  /* 0x0000002d2a2a723e */ /* 0x000fe200048070ff */
[C---:B------:R-:W-:Y:S01]  /*16b80*/  FFMA.FTZ R26, R14.reuse, R11, -R35 ;  /* 0x0000000b0e1a7223 */ /* 0x040fe20000010823 */
[----:B------:R-:W-:Y:S01]  /*16b90*/  FFMA.FTZ R14, R14, R15, R6 ;  /* 0x0000000f0e0e7223 */ /* 0x000fe20000010006 */
[----:B------:R-:W-:-:S02]  /*16ba0*/  HADD2.F32 R6, -RZ, R33.H0_H0 ;  /* 0x20000021ff067230 */ /* 0x000fc40000004100 */
[----:B------:R-:W-:Y:S01]  /*16bb0*/  FMUL.FTZ R12, R4, R10 ;  /* 0x0000000a040c7220 */ /* 0x000fe20000410000 */
[----:B------:R-:W-:Y:S01]  /*16bc0*/  HADD2.F32 R40, -RZ, R40.H1_H1 ;  /* 0x30000028ff287230 */ /* 0x000fe20000004100 */
[----:B------:R-:W-:Y:S01]  /*16bd0*/  F2FP.SATFINITE.E4M3.F32.PACK_AB_MERGE_C R26, R26, R29, RZ ;  /* 0x0000001d1a1a723e */ /* 0x000fe200048070ff */
        /* <DEDUP_REMOVED lines=21> */
[----:B------:R-:W-:-:S02]  /*16d30*/  F2FP.SATFINITE.E4M3.F32.PACK_AB_MERGE_C R9, R36, R9, R32 ;  /* 0x000000092409723e */ /* 0x000fc40004807020 */
[----:B------:R-:W-:Y:S01]  /*16d40*/  F2FP.SATFINITE.E4M3.F32.PACK_AB_MERGE_C R11, R47, R46, R11 ;  /* 0x0000002e2f0b723e */ /* 0x000fe2000480700b */
[----:B------:R4:W-:Y:S01]  /*16d50*/  STS.128 [R231+0x14400], R4 ;  /* 0x01440004e7007388 */ /* 0x0009e20000000c00 */
[----:B------:R-:W-:Y:S02]  /*16d60*/  F2FP.SATFINITE.E4M3.F32.PACK_AB_MERGE_C R8, R24, R27, R8 ;  /* 0x0000001b1808723e */ /* 0x000fe40004807008 */
[----:B------:R-:W-:-:S05]  /*16d70*/  F2FP.SATFINITE.E4M3.F32.PACK_AB_MERGE_C R10, R25, R10, R13 ;  /* 0x0000000a190a723e */ /* 0x000fca000480700d */
[----:B------:R4:W-:Y:S02]  /*16d80*/  STS.128 [R0+0x14400], R8 ;  /* 0x0144000800007388 */ /* 0x0009e40000000c00 */
.L_x_596:
[----:B------:R-:W-:Y:S05]  /*16d90*/  BSYNC B0 ;  /* 0x0000000000007941 */ /* 0x000fea0003800000 */
.L_x_589:
[----:B------:R-:W-:Y:S01]  /*16da0*/  @!PT LDS RZ, [RZ] ;  /* 0x00000000fffff984 */ /* 0x000fe20000000800 */
[----:B------:R-:W-:Y:S01]  /*16db0*/  @!PT LDS RZ, [RZ] ;  /* 0x00000000fffff984 */ /* 0x000fe20000000800 */
[----:B------:R-:W-:Y:S01]  /*16dc0*/  @!PT LDS RZ, [RZ] ;  /* 0x00000000fffff984 */ /* 0x000fe20000000800 */
[----:B------:R-:W-:Y:S01]  /*16dd0*/  @!PT LDS RZ, [RZ] ;  /* 0x00000000fffff984 */ /* 0x000fe20000000800 */
[----:B------:R1:W-:Y:S06]  /*16de0*/  MEMBAR.ALL.CTA ;  /* 0x0000000000007992 */ /* 0x0003ec0000008000 */
[----:B-1----:R-:W1:Y:S01]  /*16df0*/  FENCE.VIEW.ASYNC.S ;  /* 0x00000000000073c6 */ /* 0x002e620000000000 */
[----:B------:R-:W-:Y:S05]  /*16e00*/  WARPSYNC.ALL ;  /* 0x0000000000007948 */ /* 0x000fea0003800000 */
[----:B-1----:R-:W-:Y:S06]  /*16e10*/  BAR.SYNC.DEFER_BLOCKING 0xd, 0x100 ;  /* 0x0344000000007b1d */ /* 0x002fec0000010000 */
.L_x_587:
[----:B0-234-:R-:W-:-:S05]  /*16e20*/  IMAD.U32 R0, RZ, RZ, UR53 ;  /* 0x00000035ff007e24 */ /* 0x01dfca000f8e00ff */
[----:B------:R-:W-:-:S13]  /*16e30*/  ISETP.NE.AND P0, PT, R0, 0x3, PT ;  /* 0x000000030000780c */ /* 0x000fda0003f05270 */
[----:B------:R-:W-:Y:S05]  /*16e40*/  @!P0 BRA `(.L_x_616) ;  /* 0x0000000000048947 */ /* 0x000fea0003800000 */
[----:B------:R-:W-:Y:S01]  /*16e50*/  BPT.TRAP 0x1 ;  /* 0x000000040000795c */ /* 0x000fe20000300000 */
.L_x_616:
[----:B-1----:R-:W-:Y:S01]  /*16e60*/  IMAD R3, R156, 0x8, R16 ;  /* 0x000000089c037824 */ /* 0x002fe200078e0210 */
[----:B------:R-:W-:-:S04]  /*16e70*/  SHF.L.U32 R0, R198, 0x1f, RZ ;  /* 0x0000001fc6007819 */ /* 0x000fc800000006ff */
[----:B------:R0:W1:Y:S01]  /*16e80*/  SYNCS.PHASECHK.TRANS64.TRYWAIT P2, [R3+URZ+0x29830], R0 ;  /* 0x02983000030075a7 */ /* 0x000062000804017f */
[----:B------:R-:W-:Y:S05]  /*16e90*/  @!P0 BRA `(.L_x_617) ;  /* 0x0000000000048947 */ /* 0x000fea0003800000 */
[----:B------:R-:W-:Y:S01]  /*16ea0*/  BPT.TRAP 0x1 ;  /* 0x000000040000795c */ /* 0x000fe20000300000 */
.L_x_617:
[----:B-----5:R-:W2:Y:S01]  /*16eb0*/  S2R R4, SR_TID.X ;  /* 0x0000000000047919 */ /* 0x020ea20000002100 */
[----:B------:R-:W-:Y:S02]  /*16ec0*/  MOV R87, RZ ;  /* 0x000000ff00577202 */ /* 0x000fe40000000f00 */
[----:B--2---:R-:W-:-:S04]  /*16ed0*/  LOP3.LUT R4, R4, 0x7f, RZ, 0xc0, !PT ;  /* 0x0000007f04047812 */ /* 0x004fc800078ec0ff */
[----:B------:R-:W-:Y:S01]  /*16ee0*/  ISETP.NE.AND P1, PT, R4, RZ, PT ;  /* 0x000000ff0400720c */ /* 0x000fe20003f25270 */
[----:B-1----:R-:W-:-:S12]  /*16ef0*/  @P2 BRA `(.L_x_618) ;  /* 0x0000000000082947 */ /* 0x002fd80003800000 */
[----:B------:R-:W1:Y:S02]  /*16f00*/  SYNCS.PHASECHK.TRANS64.TRYWAIT P2, [R3+URZ+0x29830], R0 ;  /* 0x02983000030075a7 */ /* 0x000e64000804017f */
[----:B-1----:R-:W-:Y:S05]  /*16f10*/  @!P2 BRA `(.L_x_619) ;  /* 0x0000011c0050a947 */ /* 0x002fea0003800000 */
.L_x_618:
[----:B------:R-:W-:Y:S05]  /*16f20*/  WARPSYNC.ALL ;  /* 0x0000000000007948 */ /* 0x000fea0003800000 */
[----:B01----:R-:W-:Y:S01]  /*16f30*/  VIADD R0, R16, 0x1a400 ;  /* 0x0001a40010007836 */ /* 0x003fe20000000000 */
[----:B------:R-:W-:Y:S01]  /*16f40*/  R2UR UR32, R44 ;  /* 0x000000002c2072ca */ /* 0x000fe200000e0000 */
[----:B------:R-:W-:Y:S01]  /*16f50*/  IMAD.MOV.U32 R5, RZ, RZ, -0x7fffffe0 ;  /* 0x80000020ff057424 */ /* 0x000fe200078e00ff */
[----:B------:R-:W-:Y:S01]  /*16f60*/  WARPGROUP.ARRIVE ;  /* 0x00000000000079c5 */ /* 0x000fe20000000000 */
[----:B------:R-:W-:Y:S01]  /*16f70*/  UMOV UR29, 0x80000020 ;  /* 0x80000020001d7882 */ /* 0x000fe20000000000 */
[----:B------:R-:W-:Y:S01]  /*16f80*/  SHF.R.U32.HI R0, RZ, 0x4, R0 ;  /* 0x00000004ff007819 */ /* 0x000fe20000011600 */
[----:B------:R-:W-:Y:S01]  /*16f90*/  IMAD.MOV.U32 R7, RZ, RZ, -0x7fffffe0 ;  /* 0x80000020ff077424 */ /* 0x000fe200078e00ff */
[----:B------:R-:W-:Y:S01]  /*16fa0*/  R2UR UR31, R5 ;  /* 0x00000000051f72ca */ /* 0x000fe200000e0000 */
[----:B------:R-:W-:Y:S01]  /*16fb0*/  IMAD.MOV.U32 R9, RZ, RZ, -0x7fffffe0 ;  /* 0x80000020ff097424 */ /* 0x000fe200078e00ff */
[----:B------:R-:W-:Y:S01]  /*16fc0*/  LOP3.LUT R0, R0, 0x3fff, RZ, 0xc0, !PT ;  /* 0x00003fff00007812 */ /* 0x000fe200078ec0ff */
[----:B------:R-:W-:Y:S01]  /*16fd0*/  UMOV UR5, UR29 ;  /* 0x0000001d00057c82 */ /* 0x000fe20008000000 */
[----:B------:R-:W-:Y:S01]  /*16fe0*/  UMOV UR9, UR29 ;  /* 0x0000001d00097c82 */ /* 0x000fe20008000000 */
[----:B------:R-:W-:Y:S01]  /*16ff0*/  UMOV UR13, UR29 ;  /* 0x0000001d000d7c82 */ /* 0x000fe20008000000 */
[----:B------:R-:W-:Y:S01]  /*17000*/  LOP3.LUT R0, R0, 0x10000, RZ, 0xfc, !PT ;  /* 0x0001000000007812 */ /* 0x000fe200078efcff */
[----:B------:R-:W-:Y:S01]  /*17010*/  ULOP3.LUT UR32, UR32, 0x10000, URZ, 0xfc, !UPT ;  /* 0x0001000020207892 */ /* 0x000fe2000f8efc3f */
[----:B------:R-:W-:Y:S01]  /*17020*/  R2UR UR7, R9 ;  /* 0x00000000090772ca */ /* 0x000fe200000e0000 */
[----:B------:R-:W-:Y:S01]  /*17030*/  IMAD.MOV.U32 R9, RZ, RZ, -0x7fffffe0 ;  /* 0x80000020ff097424 */ /* 0x000fe200078e00ff */
[----:B------:R-:W-:Y:S01]  /*17040*/  MOV R11, 0x80000020 ;  /* 0x80000020000b7802 */ /* 0x000fe20000000f00 */
[----:B------:R-:W-:Y:S01]  /*17050*/  IMAD R4, R156, 0x780, R0 ;  /* 0x000007809c047824 */ /* 0x000fe200078e0200 */
[----:B------:R-:W-:Y:S01]  /*17060*/  UIADD3 UR48, UR32, 0x2, URZ ;  /* 0x0000000220307890 */ /* 0x000fe2000fffe03f */
[----:B------:R-:W-:Y:S01]  /*17070*/  IMAD.MOV.U32 R5, RZ, RZ, -0x7fffffe0 ;  /* 0x80000020ff057424 */ /* 0x000fe200078e00ff */
[----:B------:R-:W-:Y:S01]  /*17080*/  UMOV UR28, UR32 ;  /* 0x00000020001c7c82 */ /* 0x000fe20008000000 */
[C---:B------:R-:W-:Y:S01]  /*17090*/  VIADD R6, R4.reuse, 0x80 ;  /* 0x0000008004067836 */ /* 0x040fe20000000000 */
[C---:B------:R-:W-:Y:S01]  /*170a0*/  R2UR UR30, R4.reuse ;  /* 0x00000000041e72ca */ /* 0x040fe200000e0000 */
[----:B------:R-:W-:Y:S01]  /*170b0*/  UMOV UR4, UR28 ;  /* 0x0000001c00047c82 */ /* 0x000fe20008000000 */
[----:B------:R-:W-:Y:S01]  /*170c0*/  IADD3 R8, R4, 0x100, RZ ;  /* 0x0000010004087810 */ /* 0x000fe20007ffe0ff */
[----:B------:R-:W-:Y:S01]  /*170d0*/  UMOV UR8, UR28 ;  /* 0x0000001c00087c82 */ /* 0x000fe20008000000 */
[----:B------:R-:W-:Y:S01]  /*170e0*/  R2UR UR15, R9 ;  /* 0x00000000090f72ca */ /* 0x000fe200000e0000 */
[----:B------:R-:W-:Y:S01]  /*170f0*/  UMOV UR12, UR28 ;  /* 0x0000001c000c7c82 */ /* 0x000fe20008000000 */
[----:B------:R-:W-:Y:S01]  /*17100*/  R2UR UR6, R8 ;  /* 0x00000000080672ca */ /* 0x000fe200000e0000 */
[C---:B------:R-:W-:Y:S01]  /*17110*/  VIADD R10, R4.reuse, 0x2 ;  /* 0x00000002040a7836 */ /* 0x040fe20000000000 */
[----:B------:R-:W-:Y:S01]  /*17120*/  IADD3 R8, R4, 0x200, RZ ;  /* 0x0000020004087810 */ /* 0x000fe20007ffe0ff */
[----:B------:R-:W-:Y:S01]  /*17130*/  UMOV UR49, 0x80000020 ;  /* 0x8000002000317882 */ /* 0x000fe20000000000 */
[----:B------:R-:W-:Y:S01]  /*17140*/  R2UR UR51, R11 ;  /* 0x000000000b3372ca */ /* 0x000fe200000e0000 */
[----:B------:R-:W-:Y:S01]  /*17150*/  IMAD.MOV.U32 R9, RZ, RZ, -0x7fffffe0 ;  /* 0x80000020ff097424 */ /* 0x000fe200078e00ff */
[----:B------:R-:W-:Y:S01]  /*17160*/  R2UR UR14, R8 ;  /* 0x00000000080e72ca */ /* 0x000fe200000e0000 */
[----:B------:R-:W-:Y:S01]  /*17170*/  QGMMA.64x32x32.F32.E4M3.E4M3 R104, gdesc[UR28], RZ, !UPT, gsb0 ;  /* 0x006000001c6879f3 */ /* 0x000fe2000c0008ff */
[----:B------:R-:W-:Y:S01]  /*17180*/  R2UR UR30, R6 ;  /* 0x00000000061e72ca */ /* 0x000fe200000e0000 */
[----:B------:R-:W-:Y:S01]  /*17190*/  VIADD R6, R4, 0x180 ;  /* 0x0000018004067836 */ /* 0x000fe20000000000 */
[----:B------:R-:W-:Y:S01]  /*171a0*/  R2UR UR31, R7 ;  /* 0x00000000071f72ca */ /* 0x000fe200000e0000 */
[----:B------:R-:W-:Y:S01]  /*171b0*/  IMAD.MOV.U32 R7, RZ, RZ, -0x7fffffe0 ;  /* 0x80000020ff077424 */ /* 0x000fe200078e00ff */
[----:B------:R-:W-:Y:S01]  /*171c0*/  R2UR UR50, R10 ;  /* 0x000000000a3272ca */ /* 0x000fe200000e0000 */
[----:B------:R-:W-:Y:S01]  /*171d0*/  VIADD R8, R4, 0x102 ;  /* 0x0000010204087836 */ /* 0x000fe20000000000 */
[----:B------:R-:W-:Y:S01]  /*171e0*/  R2UR UR10, R6 ;  /* 0x00000000060a72ca */ /* 0x000fe200000e0000 */
[C---:B------:R-:W-:Y:S01]  /*171f0*/  VIADD R6, R4.reuse, 0x82 ;  /* 0x0000008204067836 */ /* 0x040fe20000000000 */
[----:B------:R-:W-:Y:S01]  /*17200*/  R2UR UR11, R7 ;  /* 0x00000000070b72ca */ /* 0x000fe200000e0000 */
[----:B------:R-:W-:Y:S01]  /*17210*/  IMAD.MOV.U32 R7, RZ, RZ, -0x7fffffe0 ;  /* 0x80000020ff077424 */ /* 0x000fe200078e00ff */
[----:B------:R-:W-:Y:S01]  /*17220*/  UMOV UR16, UR48 ;  /* 0x0000003000107c82 */ /* 0x000fe20008000000 */
[----:B------:R-:W-:Y:S01]  /*17230*/  UMOV UR17, UR49 ;  /* 0x0000003100117c82 */ /* 0x000fe20008000000 */
[----:B------:R-:W-:Y:S01]  /*17240*/  VIADD R10, R4, 0x280 ;  /* 0x00000280040a7836 */ /* 0x000fe20000000000 */
[----:B------:R-:W-:Y:S01]  /*17250*/  ULDC UR56, c[0x0][0x988] ;  /* 0x0002620000387ab9 */ /* 0x000fe20000000800 */
[----:B------:R-:W-:Y:S01]  /*17260*/  IMAD.MOV.U32 R11, RZ, RZ, -0x7fffffe0 ;  /* 0x80000020ff0b7424 */ /* 0x000fe200078e00ff */
[----:B------:R-:W-:-:S02]  /*17270*/  WARPGROUP.DEPBAR.LE gsb0, 0x0 ;  /* 0x00008000000079c5 */ /* 0x000fc40000010000 */
[----:B------:R-:W-:-:S06]  /*17280*/  WARPGROUP.ARRIVE ;  /* 0x00000000000079c5 */ /* 0x000fcc0000000000 */
[----:B------:R-:W-:Y:S03]  /*17290*/  QGMMA.64x32x32.F32.E4M3.E4M3 R88, gdesc[UR28], RZ, !UPT, gsb0 ;  /* 0x006000001c5879f3 */ /* 0x000fe6000c0008ff */
[----:B------:R-:W-:Y:S02]  /*172a0*/  WARPGROUP.DEPBAR.LE gsb0, 0x0 ;  /* 0x00008000000079c5 */ /* 0x000fe40000010000 */
[----:B------:R-:W-:-:S06]  /*172b0*/  WARPGROUP.ARRIVE ;  /* 0x00000000000079c5 */ /* 0x000fcc0000000000 */
[----:B------:R-:W-:Y:S01]  /*172c0*/  QGMMA.64x32x32.F32.E4M3.E4M3 R56, gdesc[UR4], RZ, !UPT, gsb0 ;  /* 0x00600000043879f3 */ /* 0x000fe2000c0008ff */
[----:B------:R-:W-:Y:S01]  /*172d0*/  R2UR UR6, R10 ;  /* 0x000000000a0672ca */ /* 0x000fe200000e0000 */
[----:B------:R-:W-:Y:S01]  /*172e0*/  UIADD3 UR4, UR32, 0x200, URZ ;  /* 0x0000020020047890 */ /* 0x000fe2000fffe03f */
[----:B------:R-:W-:Y:S01]  /*172f0*/  R2UR UR7, R11 ;  /* 0x000000000b0772ca */ /* 0x000fe200000e0000 */
[----:B------:R-:W-:Y:S01]  /*17300*/  UMOV UR5, 0x80000020 ;  /* 0x8000002000057882 */ /* 0x000fe20000000000 */
[----:B------:R-:W-:Y:S01]  /*17310*/  VIADD R10, R4, 0x282 ;  /* 0x00000282040a7836 */ /* 0x000fe20000000000 */
[----:B------:R-:W-:Y:S01]  /*17320*/  UMOV UR21, UR5 ;  /* 0x0000000500157c82 */ /* 0x000fe20008000000 */
[----:B------:R-:W-:Y:S02]  /*17330*/  MOV R11, 0x80000020 ;  /* 0x80000020000b7802 */ /* 0x000fe40000000f00 */
[----:B------:R-:W-:Y:S01]  /*17340*/  UMOV UR20, UR4 ;  /* 0x0000000400147c82 */ /* 0x000fe20008000000 */
[----:B------:R-:W-:-:S02]  /*17350*/  WARPGROUP.DEPBAR.LE gsb0, 0x0 ;  /* 0x00008000000079c5 */ /* 0x000fc40000010000 */
[----:B------:R-:W-:-:S06]  /*17360*/  WARPGROUP.ARRIVE ;  /* 0x00000000000079c5 */ /* 0x000fcc0000000000 */
[----:B------:R-:W-:Y:S01]  /*17370*/  QGMMA.64x32x32.F32.E4M3.E4M3 R40, gdesc[UR8], RZ, !UPT, gsb0 ;  /* 0x00600000082879f3 */ /* 0x000fe2000c0008ff */
[----:B------:R-:W-:Y:S01]  /*17380*/  R2UR UR10, R8 ;  /* 0x00000000080a72ca */ /* 0x000fe200000e0000 */
[----:B------:R-:W-:Y:S01]  /*17390*/  UMOV UR8, UR48 ;  /* 0x0000003000087c82 */ /* 0x000fe20008000000 */
[----:B------:R-:W-:Y:S01]  /*173a0*/  R2UR UR11, R9 ;  /* 0x00000000090b72ca */ /* 0x000fe200000e0000 */
[----:B------:R-:W-:Y:S01]  /*173b0*/  UMOV UR9, UR49 ;  /* 0x0000003100097c82 */ /* 0x000fe20008000000 */
[----:B------:R-:W-:Y:S02]  /*173c0*/  VIADD R8, R4, 0x202 ;  /* 0x0000020204087836 */ /* 0x000fe40000000000 */
[----:B------:R-:W-:-:S03]  /*173d0*/  IMAD.MOV.U32 R9, RZ, RZ, -0x7fffffe0 ;  /* 0x80000020ff097424 */ /* 0x000fc600078e00ff */
[----:B------:R-:W-:Y:S02]  /*173e0*/  R2UR UR18, R8 ;  /* 0x00000000081272ca */ /* 0x000fe400000e0000 */
[----:B------:R-:W-:Y:S01]  /*173f0*/  R2UR UR19, R9 ;  /* 0x00000000091372ca */ /* 0x000fe200000e0000 */
[----:B------:R-:W-:Y:S01]  /*17400*/  IMAD.MOV.U32 R9, RZ, RZ, -0x7fffffe0 ;  /* 0x80000020ff097424 */ /* 0x000fe200078e00ff */
[----:B------:R-:W-:Y:S01]  /*17410*/  IADD3 R8, R4, 0x380, RZ ;  /* 0x0000038004087810 */ /* 0x000fe20007ffe0ff */
[----:B------:R-:W-:Y:S02]  /*17420*/  WARPGROUP.DEPBAR.LE gsb0, 0x0 ;  /* 0x00008000000079c5 */ /* 0x000fe40000010000 */
[----:B------:R-:W-:-:S06]  /*17430*/  WARPGROUP.ARRIVE ;  /* 0x00000000000079c5 */ /* 0x000fcc0000000000 */
[----:B------:R-:W-:Y:S01]  /*17440*/  QGMMA.64x32x32.F32.E4M3.E4M3 R24, gdesc[UR12], RZ, !UPT, gsb0 ;  /* 0x006000000c1879f3 */ /* 0x000fe2000c0008ff */
[----:B------:R-:W-:Y:S01]  /*17450*/  UMOV UR12, UR48 ;  /* 0x00000030000c7c82 */ /* 0x000fe20008000000 */
[----:B------:R-:W-:Y:S01]  /*17460*/  UMOV UR13, UR49 ;  /* 0x00000031000d7c82 */ /* 0x000fe20008000000 */
[----:B------:R-:W-:Y:S02]  /*17470*/  WARPGROUP.DEPBAR.LE gsb0, 0x0 ;  /* 0x00008000000079c5 */ /* 0x000fe40000010000 */
[----:B------:R-:W-:-:S06]  /*17480*/  WARPGROUP.ARRIVE ;  /* 0x00000000000079c5 */ /* 0x000fcc0000000000 */
[----:B------:R-:W-:Y:S01]  /*17490*/  QGMMA.64x32x32.F32.E4M3.E4M3 R104, gdesc[UR48], R104, gsb0 ;  /* 0x00600000306879f3 */ /* 0x000fe20008000868 */
[----:B------:R-:W-:Y:S02]  /*174a0*/  R2UR UR50, R6 ;  /* 0x00000000063272ca */ /* 0x000fe400000e0000 */
[----:B------:R-:W-:Y:S02]  /*174b0*/  R2UR UR51, R7 ;  /* 0x00000000073372ca */ /* 0x000fe400000e0000 */
[----:B------:R-:W-:Y:S02]  /*174c0*/  IADD3 R6, R4, 0x182, RZ ;  /* 0x0000018204067810 */ /* 0x000fe40007ffe0ff */
[----:B------:R-:W-:Y:S02]  /*174d0*/  MOV R7, 0x80000020 ;  /* 0x8000002000077802 */ /* 0x000fe40000000f00 */
[----:B------:R-:W-:Y:S01]  /*174e0*/  R2UR UR14, R6 ;  /* 0x00000000060e72ca */ /* 0x000fe200000e0000 */
[----:B------:R-:W-:Y:S01]  /*174f0*/  VIADD R6, R4, 0x300 ;  /* 0x0000030004067836 */ /* 0x000fe20000000000 */
[----:B------:R-:W-:Y:S01]  /*17500*/  R2UR UR15, R7 ;  /* 0x00000000070f72ca */ /* 0x000fe200000e0000 */
[----:B------:R-:W-:Y:S01]  /*17510*/  IMAD.MOV.U32 R7, RZ, RZ, -0x7fffffe0 ;  /* 0x80000020ff077424 */ /* 0x000fe200078e00ff */
[----:B------:R-:W-:-:S02]  /*17520*/  WARPGROUP.DEPBAR.LE gsb0, 0x0 ;  /* 0x00008000000079c5 */ /* 0x000fc40000010000 */
[----:B------:R-:W-:-:S06]  /*17530*/  WARPGROUP.ARRIVE ;  /* 0x00000000000079c5 */ /* 0x000fcc0000000000 */
[----:B------:R-:W-:Y:S03]  /*17540*/  QGMMA.64x32x32.F32.E4M3.E4M3 R88, gdesc[UR48], R88, gsb0 ;  /* 0x00600000305879f3 */ /* 0x000fe60008000858 */
[----:B------:R-:W-:Y:S02]  /*17550*/  WARPGROUP.DEPBAR.LE gsb0, 0x0 ;  /* 0x00008000000079c5 */ /* 0x000fe40000010000 */
[----:B------:R-:W-:-:S06]  /*17560*/  WARPGROUP.ARRIVE ;  /* 0x00000000000079c5 */ /* 0x000fcc0000000000 */
[----:B------:R-:W-:Y:S01]  /*17570*/  QGMMA.64x32x32.F32.E4M3.E4M3 R56, gdesc[UR8], R56, gsb0 ;  /* 0x00600000083879f3 */ /* 0x000fe20008000838 */
[----:B------:R-:W-:Y:S01]  /*17580*/  R2UR UR10, R10 ;  /* 0x000000000a0a72ca */ /* 0x000fe200000e0000 */
[----:B------:R-:W-:Y:S01]  /*17590*/  UIADD3 UR8, UR32, 0x202, URZ ;  /* 0x0000020220087890 */ /* 0x000fe2000fffe03f */
[----:B------:R-:W-:Y:S01]  /*175a0*/  R2UR UR11, R11 ;  /* 0x000000000b0b72ca */ /* 0x000fe200000e0000 */
[----:B------:R-:W-:Y:S01]  /*175b0*/  UMOV UR9, 0x80000020 ;  /* 0x8000002000097882 */ /* 0x000fe20000000000 */
[----:B------:R-:W-:Y:S01]  /*175c0*/  VIADD R10, R4, 0x500 ;  /* 0x00000500040a7836 */ /* 0x000fe20000000000 */
[----:B------:R-:W-:Y:S01]  /*175d0*/  UMOV UR25, UR9 ;  /* 0x0000000900197c82 */ /* 0x000fe20008000000 */
[----:B------:R-:W-:Y:S02]  /*175e0*/  IMAD.MOV.U32 R11, RZ, RZ, -0x7fffffe0 ;  /* 0x80000020ff0b7424 */ /* 0x000fe400078e00ff */
[----:B------:R-:W-:Y:S01]  /*175f0*/  UMOV UR24, UR8 ;  /* 0x0000000800187c82 */ /* 0x000fe20008000000 */
[----:B------:R-:W-:-:S02]  /*17600*/  WARPGROUP.DEPBAR.LE gsb0, 0x0 ;  /* 0x00008000000079c5 */ /* 0x000fc40000010000 */
[----:B------:R-:W-:-:S06]  /*17610*/  WARPGROUP.ARRIVE ;  /* 0x00000000000079c5 */ /* 0x000fcc0000000000 */
[----:B------:R-:W-:Y:S01]  /*17620*/  QGMMA.64x32x32.F32.E4M3.E4M3 R40, gdesc[UR12], R40, gsb0 ;  /* 0x006000000c2879f3 */ /* 0x000fe20008000828 */
[----:B------:R-:W-:Y:S01]  /*17630*/  R2UR UR14, R8 ;  /* 0x00000000080e72ca */ /* 0x000fe200000e0000 */
[----:B------:R-:W-:Y:S01]  /*17640*/  UMOV UR12, UR4 ;  /* 0x00000004000c7c82 */ /* 0x000fe20008000000 */
[----:B------:R-:W-:Y:S01]  /*17650*/  R2UR UR15, R9 ;  /* 0x00000000090f72ca */ /* 0x000fe200000e0000 */
[----:B------:R-:W-:Y:S01]  /*17660*/  UMOV UR13, UR5 ;  /* 0x00000005000d7c82 */ /* 0x000fe20008000000 */
[----:B------:R-:W-:Y:S01]  /*17670*/  IMAD.MOV.U32 R9, RZ, RZ, -0x7fffffe0 ;  /* 0x80000020ff097424 */ /* 0x000fe200078e00ff */
[----:B------:R-:W-:-:S04]  /*17680*/  IADD3 R8, R4, 0x480, RZ ;  /* 0x0000048004087810 */ /* 0x000fc80007ffe0ff */
[----:B------:R-:W-:Y:S01]  /*17690*/  R2UR UR22, R8 ;  /* 0x00000000081672ca */ /* 0x000fe200000e0000 */
[----:B------:R-:W-:Y:S01]  /*176a0*/  VIADD R8, R4, 0x382 ;  /* 0x0000038204087836 */ /* 0x000fe20000000000 */
[----:B------:R-:W-:Y:S01]  /*176b0*/  R2UR UR23, R9 ;  /* 0x00000000091772ca */ /* 0x000fe200000e0000 */
[----:B------:R-:W-:Y:S01]  /*176c0*/  IMAD.MOV.U32 R9, RZ, RZ, -0x7fffffe0 ;  /* 0x80000020ff097424 */ /* 0x000fe200078e00ff */
[----:B------:R-:W-:Y:S02]  /*176d0*/  WARPGROUP.DEPBAR.LE gsb0, 0x0 ;  /* 0x00008000000079c5 */ /* 0x000fe40000010000 */
[----:B------:R-:W-:-:S06]  /*176e0*/  WARPGROUP.ARRIVE ;  /* 0x00000000000079c5 */ /* 0x000fcc0000000000 */
[----:B------:R-:W-:Y:S01]  /*176f0*/  QGMMA.64x32x32.F32.E4M3.E4M3 R24, gdesc[UR16], R24, gsb0 ;  /* 0x00600000101879f3 */ /* 0x000fe20008000818 */
[----:B------:R-:W-:Y:S01]  /*17700*/  UMOV UR16, UR4 ;  /* 0x0000000400107c82 */ /* 0x000fe20008000000 */
[----:B------:R-:W-:Y:S01]  /*17710*/  UMOV UR17, UR5 ;  /* 0x0000000500117c82 */ /* 0x000fe20008000000 */
[----:B------:R-:W-:Y:S02]  /*17720*/  WARPGROUP.DEPBAR.LE gsb0, 0x0 ;  /* 0x00008000000079c5 */ /* 0x000fe40000010000 */
[----:B------:R-:W-:-:S06]  /*17730*/  WARPGROUP.ARRIVE ;  /* 0x00000000000079c5 */ /* 0x000fcc0000000000 */
[----:B------:R-:W-:Y:S01]  /*17740*/  QGMMA.64x32x32.F32.E4M3.E4M3 R104, gdesc[UR4], R104, gsb0 ;  /* 0x00600000046879f3 */ /* 0x000fe20008000868 */
[----:B------:R-:W-:Y:S01]  /*17750*/  R2UR UR6, R6 ;  /* 0x00000000060672ca */ /* 0x000fe200000e0000 */
[----:B------:R-:W-:Y:S01]  /*17760*/  VIADD R6, R4, 0x400 ;  /* 0x0000040004067836 */ /* 0x000fe20000000000 */
[----:B------:R-:W-:Y:S01]  /*17770*/  R2UR UR7, R7 ;  /* 0x00000000070772ca */ /* 0x000fe200000e0000 */
[----:B------:R-:W-:-:S03]  /*17780*/  IMAD.MOV.U32 R7, RZ, RZ, -0x7fffffe0 ;  /* 0x80000020ff077424 */ /* 0x000fc600078e00ff */
[----:B------:R-:W-:Y:S01]  /*17790*/  R2UR UR18, R6 ;  /* 0x00000000061272ca */ /* 0x000fe200000e0000 */
[----:B------:R-:W-:Y:S01]  /*177a0*/  VIADD R6, R4, 0x302 ;  /* 0x0000030204067836 */ /* 0x000fe20000000000 */
[----:B------:R-:W-:Y:S01]  /*177b0*/  R2UR UR19, R7 ;  /* 0x00000000071372ca */ /* 0x000fe200000e0000 */
[----:B------:R-:W-:Y:S01]  /*177c0*/  IMAD.MOV.U32 R7, RZ, RZ, -0x7fffffe0 ;  /* 0x80000020ff077424 */ /* 0x000fe200078e00ff */
[----:B------:R-:W-:Y:S02]  /*177d0*/  WARPGROUP.DEPBAR.LE gsb0, 0x0 ;  /* 0x00008000000079c5 */ /* 0x000fe40000010000 */
[----:B------:R-:W-:-:S06]  /*177e0*/  WARPGROUP.ARRIVE ;  /* 0x00000000000079c5 */ /* 0x000fcc0000000000 */
[----:B------:R-:W-:Y:S01]  /*177f0*/  QGMMA.64x32x32.F32.E4M3.E4M3 R88, gdesc[UR4], R88, gsb0 ;  /* 0x00600000045879f3 */ /* 0x000fe20008000858 */
[----:B------:R-:W-:Y:S02]  /*17800*/  ULDC UR6, c[0x0][0x988] ;  /* 0x0002620000067ab9 */ /* 0x000fe40000000800 */
        /* <DEDUP_REMOVED lines=9> */
[----:B------:R-:W-:Y:S01]  /*178a0*/  MOV R11, 0x80000020 ;  /* 0x80000020000b7802 */ /* 0x000fe20000000f00 */
[----:B------:R-:W-:Y:S02]  /*178b0*/  WARPGROUP.DEPBAR.LE gsb0, 0x0 ;  /* 0x00008000000079c5 */ /* 0x000fe40000010000 */
[----:B------:R-:W-:-:S06]  /*178c0*/  WARPGROUP.ARRIVE ;  /* 0x00000000000079c5 */ /* 0x000fcc0000000000 */
[----:B------:R-:W-:Y:S01]  /*178d0*/  QGMMA.64x32x32.F32.E4M3.E4M3 R40, gdesc[UR16], R40, gsb0 ;  /* 0x00600000102879f3 */ /* 0x000fe20008000828 */
        /* <DEDUP_REMOVED lines=32> */
[----:B------:R-:W-:Y:S01]  /*17ae0*/  UIADD3 UR16, UR32, 0x402, URZ ;  /* 0x0000040220107890 */ /* 0x000fe2000fffe03f */
[----:B------:R-:W-:Y:S01]  /*17af0*/  R2UR UR18, R10 ;  /* 0x000000000a1272ca */ /* 0x000fe200000e0000 */
[----:B------:R-:W-:Y:S01]  /*17b00*/  UMOV UR17, 0x80000020 ;  /* 0x8000002000117882 */ /* 0x000fe20000000000 */
[----:B------:R-:W-:Y:S01]  /*17b10*/  UMOV UR32, UR12 ;  /* 0x0000000c00207c82 */ /* 0x000fe20008000000 */
[----:B------:R-:W-:Y:S01]  /*17b20*/  R2UR UR19, R11 ;  /* 0x000000000b1372ca */ /* 0x000fe200000e0000 */
[----:B------:R-:W-:Y:S02]  /*17b30*/  WARPGROUP.DEPBAR.LE gsb0, 0x0 ;  /* 0x00008000000079c5 */ /* 0x000fe40000010000 */
        /* <DEDUP_REMOVED lines=8> */
[----:B------:R-:W-:Y:S02]  /*17bc0*/  R2UR UR34, R8 ;  /* 0x00000000082272ca */ /* 0x000fe400000e0000 */
[----:B------:R-:W-:Y:S01]  /*17bd0*/  R2UR UR35, R9 ;  /* 0x00000000092372ca */ /* 0x000fe200000e0000 */
        /* <DEDUP_REMOVED lines=31> */
[----:B------:R-:W-:Y:S01]  /*17dd0*/  R2UR UR18, R6 ;  /* 0x00000000061272ca */ /* 0x000fe200000e0000 */
[----:B------:R-:W-:Y:S01]  /*17de0*/  VIADD R6, R4, 0x602 ;  /* 0x0000060204067836 */ /* 0x000fe20000000000 */
[----:B------:R-:W-:Y:S02]  /*17df0*/  R2UR UR19, R7 ;  /* 0x00000000071372ca */ /* 0x000fe400000e0000 */
[----:B------:R-:W-:Y:S01]  /*17e00*/  MOV R7, 0x80000020 ;  /* 0x8000002000077802 */ /* 0x000fe20000000f00 */
[----:B------:R-:W-:Y:S02]  /*17e10*/  WARPGROUP.DEPBAR.LE gsb0, 0x0 ;  /* 0x00008000000079c5 */ /* 0x000fe40000010000 */
[----:B------:R-:W-:Y:S01]  /*17e20*/  WARPGROUP.ARRIVE ;  /* 0x00000000000079c5 */ /* 0x000fe20000000000 */
[C---:B------:R-:W-:Y:S01]  /*17e30*/  FMUL.FTZ R8, R2.reuse, R104 ;  /* 0x0000006802087220 */ /* 0x040fe20000410000 */
[C---:B------:R-:W-:Y:S01]  /*17e40*/  FMUL.FTZ R12, R2.reuse, R106 ;  /* 0x0000006a020c7220 */ /* 0x040fe20000410000 */
[C---:B------:R-:W-:Y:S01]  /*17e50*/  FMUL.FTZ R9, R2.reuse, R105 ;  /* 0x0000006902097220 */ /* 0x040fe20000410000 */
[C---:B------:R-:W-:Y:S01]  /*17e60*/  FMUL.FTZ R15, R2.reuse, R112 ;  /* 0x00000070020f7220 */ /* 0x040fe20000410000 */
[----:B------:R-:W-:-:S03]  /*17e70*/  FMUL.FTZ R11, R2, R108 ;  /* 0x0000006c020b7220 */ /* 0x000fc60000410000 */
[----:B------:R-:W-:Y:S01]  /*17e80*/  QGMMA.64x32x32.F32.E4M3.E4M3 R88, gdesc[UR16], R88, gsb0 ;  /* 0x00600000105879f3 */ /* 0x000fe20008000858 */
[----:B------:R-:W-:Y:S01]  /*17e90*/  R2UR UR18, R6 ;  /* 0x00000000061272ca */ /* 0x000fe200000e0000 */
[----:B------:R-:W-:Y:S01]  /*17ea0*/  VIADD R6, R4, 0x682 ;  /* 0x0000068204067836 */ /* 0x000fe20000000000 */
[----:B------:R-:W-:Y:S01]  /*17eb0*/  R2UR UR19, R7 ;  /* 0x00000000071372ca */ /* 0x000fe200000e0000 */
[----:B------:R-:W-:Y:S01]  /*17ec0*/  IMAD.MOV.U32 R7, RZ, RZ, -0x7fffffe0 ;  /* 0x80000020ff077424 */ /* 0x000fe200078e00ff */
[----:B------:R-:W0:Y:S01]  /*17ed0*/  MUFU.TANH R8, R8 ;  /* 0x0000000800087308 */ /* 0x000e220000002400 */
[C---:B------:R-:W-:Y:S01]  /*17ee0*/  FMUL.FTZ R10, R2.reuse, R109 ;  /* 0x0000006d020a7220 */ /* 0x040fe20000410000 */
[C---:B------:R-:W-:Y:S01]  /*17ef0*/  FMUL.FTZ R13, R2.reuse, R107 ;  /* 0x0000006b020d7220 */ /* 0x040fe20000410000 */
[----:B------:R-:W-:Y:S01]  /*17f00*/  FMUL.FTZ R21, R2, R110 ;  /* 0x0000006e02157220 */ /* 0x000fe20000410000 */
[----:B------:R-:W-:Y:S02]  /*17f10*/  VIADD R4, R4, 0x702 ;  /* 0x0000070204047836 */ /* 0x000fe40000000000 */
[C---:B------:R-:W-:Y:S01]  /*17f20*/  FMUL.FTZ R14, R2.reuse, R113 ;  /* 0x00000071020e7220 */ /* 0x040fe20000410000 */
[C---:B------:R-:W-:Y:S01]  /*17f30*/  FMUL.FTZ R20, R2.reuse, R111 ;  /* 0x0000006f02147220 */ /* 0x040fe20000410000 */
[C---:B------:R-:W-:Y:S01]  /*17f40*/  FMUL.FTZ R73, R2.reuse, R116 ;  /* 0x0000007402497220 */ /* 0x040fe20000410000 */
[----:B------:R-:W-:Y:S01]  /*17f50*/  MUFU.TANH R12, R12 ;  /* 0x0000000c000c7308 */ /* 0x000fe20000002400 */
[C---:B------:R-:W-:Y:S01]  /*17f60*/  FMUL.FTZ R75, R2.reuse, R114 ;  /* 0x00000072024b7220 */ /* 0x040fe20000410000 */
[C---:B------:R-:W-:Y:S01]  /*17f70*/  FMUL.FTZ R72, R2.reuse, R117 ;  /* 0x0000007502487220 */ /* 0x040fe20000410000 */
[C---:B------:R-:W-:Y:S01]  /*17f80*/  FMUL.FTZ R74, R2.reuse, R115 ;  /* 0x00000073024a7220 */ /* 0x040fe20000410000 */
[C---:B------:R-:W-:Y:S01]  /*17f90*/  FMUL.FTZ R79, R2.reuse, R118 ;  /* 0x00000076024f7220 */ /* 0x040fe20000410000 */
[----:B------:R-:W-:-:S03]  /*17fa0*/  FMUL.FTZ R78, R2, R119 ;  /* 0x00000077024e7220 */ /* 0x000fc60000410000 */
[----:B------:R-:W1:Y:S08]  /*17fb0*/  MUFU.TANH R9, R9 ;  /* 0x0000000900097308 */ /* 0x000e700000002400 */
[----:B------:R-:W-:Y:S08]  /*17fc0*/  MUFU.TANH R15, R15 ;  /* 0x0000000f000f7308 */ /* 0x000ff00000002400 */
[----:B------:R-:W2:Y:S08]  /*17fd0*/  MUFU.TANH R11, R11 ;  /* 0x0000000b000b7308 */ /* 0x000eb00000002400 */
[----:B------:R-:W3:Y:S08]  /*17fe0*/  MUFU.TANH R10, R10 ;  /* 0x0000000a000a7308 */ /* 0x000ef00000002400 */
[----:B------:R-:W-:Y:S01]  /*17ff0*/  MUFU.TANH R13, R13 ;  /* 0x0000000d000d7308 */ /* 0x000fe20000002400 */
[----:B------:R-:W-:-:S02]  /*18000*/  WARPGROUP.DEPBAR.LE gsb0, 0x0 ;  /* 0x00008000000079c5 */ /* 0x000fc40000010000 */
[----:B------:R-:W-:Y:S01]  /*18010*/  WARPGROUP.ARRIVE ;  /* 0x00000000000079c5 */ /* 0x000fe20000000000 */
[C---:B------:R-:W-:Y:S01]  /*18020*/  FMUL.FTZ R81, R2.reuse, R92 ;  /* 0x0000005c02517220 */ /* 0x040fe20000410000 */
[----:B------:R-:W-:-:S03]  /*18030*/  FMUL.FTZ R92, R2, R98 ;  /* 0x00000062025c7220 */ /* 0x000fc60000410000 */
[----:B------:R-:W4:Y:S01]  /*18040*/  MUFU.TANH R21, R21 ;  /* 0x0000001500157308 */ /* 0x000f220000002400 */
[C---:B------:R-:W-:Y:S01]  /*18050*/  FMUL.FTZ R76, R2.reuse, R89 ;  /* 0x00000059024c7220 */ /* 0x040fe20000410000 */
[----:B------:R-:W-:Y:S01]  /*18060*/  FMUL.FTZ R89, R2, R100 ;  /* 0x0000006402597220 */ /* 0x000fe20000410000 */
[----:B------:R-:W-:Y:S01]  /*18070*/  QGMMA.64x32x32.F32.E4M3.E4M3 R56, gdesc[UR16], R56, gsb0 ;  /* 0x00600000103879f3 */ /* 0x000fe20008000838 */
[----:B------:R-:W-:Y:S01]  /*18080*/  R2UR UR18, R6 ;  /* 0x00000000061272ca */ /* 0x000fe200000e0000 */
[C---:B------:R-:W-:Y:S01]  /*18090*/  FMUL.FTZ R77, R2.reuse, R88 ;  /* 0x00000058024d7220 */ /* 0x040fe20000410000 */
[----:B------:R-:W-:Y:S01]  /*180a0*/  R2UR UR19, R7 ;  /* 0x00000000071372ca */ /* 0x000fe200000e0000 */
[C---:B------:R-:W-:Y:S01]  /*180b0*/  FMUL.FTZ R88, R2.reuse, R94 ;  /* 0x0000005e02587220 */ /* 0x040fe20000410000 */
[----:B------:R-:W-:Y:S01]  /*180c0*/  IADD3 R7, R237, R158, RZ ;  /* 0x0000009eed077210 */ /* 0x000fe20007ffe0ff */
[----:B------:R-:W-:Y:S01]  /*180d0*/  MUFU.TANH R14, R14 ;  /* 0x0000000e000e7308 */ /* 0x000fe20000002400 */
[C---:B------:R-:W-:Y:S01]  /*180e0*/  FMUL.FTZ R94, R2.reuse, R102 ;  /* 0x00000066025e7220 */ /* 0x040fe20000410000 */
[C---:B------:R-:W-:Y:S01]  /*180f0*/  FMUL.FTZ R82, R2.reuse, R91 ;  /* 0x0000005b02527220 */ /* 0x040fe20000410000 */
[----:B------:R-:W-:Y:S01]  /*18100*/  FMUL.FTZ R83, R2, R90 ;  /* 0x0000005a02537220 */ /* 0x000fe20000410000 */
[----:B------:R-:W-:-:S02]  /*18110*/  IMAD R7, R164, -0xa0, R7 ;  /* 0xffffff60a4077824 */ /* 0x000fc400078e0207 */
[C---:B------:R-:W-:Y:S01]  /*18120*/  FMUL.FTZ R80, R2.reuse, R93 ;  /* 0x0000005d02507220 */ /* 0x040fe20000410000 */
[C---:B------:R-:W-:Y:S01]  /*18130*/  FMUL.FTZ R86, R2.reuse, R95 ;  /* 0x0000005f02567220 */ /* 0x040fe20000410000 */
[C---:B------:R-:W-:Y:S01]  /*18140*/  FMUL.FTZ R85, R2.reuse, R96 ;  /* 0x0000006002557220 */ /* 0x040fe20000410000 */
[----:B------:R-:W5:Y:S01]  /*18150*/  MUFU.TANH R20, R20 ;  /* 0x0000001400147308 */ /* 0x000f620000002400 */
[C---:B------:R-:W-:Y:S01]  /*18160*/  ISETP.GT.AND P2, PT, R7.reuse, RZ, PT ;  /* 0x000000ff0700720c */ /* 0x040fe20003f44270 */
[C---:B------:R-:W-:Y:S01]  /*18170*/  FMUL.FTZ R84, R2.reuse, R97 ;  /* 0x0000006102547220 */ /* 0x040fe20000410000 */
[C---:B------:R-:W-:Y:S01]  /*18180*/  ISETP.GT.AND P3, PT, R7.reuse, 0x1, PT ;  /* 0x000000010700780c */ /* 0x040fe20003f64270 */
[----:B------:R-:W-:Y:S01]  /*18190*/  FMUL.FTZ R91, R2, R99 ;  /* 0x00000063025b7220 */ /* 0x000fe20000410000 */
[----:B0-----:R-:W-:Y:S01]  /*181a0*/  FSEL R98, R8, -INF , P2 ;  /* 0xff80000008627808 */ /* 0x001fe20001000000 */
[C---:B------:R-:W-:Y:S01]  /*181b0*/  FMUL.FTZ R90, R2.reuse, R101 ;  /* 0x00000065025a7220 */ /* 0x040fe20000410000 */
[----:B------:R-:W-:Y:S01]  /*181c0*/  ISETP.GT.AND P4, PT, R7, 0x8, PT ;  /* 0x000000080700780c */ /* 0x000fe20003f84270 */
[----:B------:R-:W0:Y:S01]  /*181d0*/  MUFU.TANH R73, R73 ;  /* 0x0000004900497308 */ /* 0x000e220000002400 */
[----:B-1----:R-:W-:Y:S01]  /*181e0*/  FSEL R9, R9, -INF , P3 ;  /* 0xff80000009097808 */ /* 0x002fe20001800000 */
[----:B------:R-:W-:Y:S01]  /*181f0*/  FMUL.FTZ R95, R2, R103 ;  /* 0x00000067025f7220 */ /* 0x000fe20000410000 */
[----:B------:R-:W-:-:S02]  /*18200*/  ISETP.GT.AND P5, PT, R7, 0x9, PT ;  /* 0x000000090700780c */ /* 0x000fc40003fa4270 */
[----:B--2---:R-:W-:Y:S02]  /*18210*/  FSEL R100, R11, -INF , P4 ;  /* 0xff8000000b647808 */ /* 0x004fe40002000000 */
[----:B---3--:R-:W-:Y:S01]  /*18220*/  FSEL R102, R10, -INF , P5 ;  /* 0xff8000000a667808 */ /* 0x008fe20002800000 */
[----:B------:R-:W-:Y:S01]  /*18230*/  MUFU.TANH R75, R75 ;  /* 0x0000004b004b7308 */ /* 0x000fe20000002400 */
[----:B----4-:R-:W-:Y:S02]  /*18240*/  FSEL R6, R21, -INF , P4 ;  /* 0xff80000015067808 */ /* 0x010fe40002000000 */
[C---:B------:R-:W-:Y:S02]  /*18250*/  ISETP.GT.AND P4, PT, R7.reuse, 0x18, PT ;  /* 0x000000180700780c */ /* 0x040fe40003f84270 */
[----:B-----5:R-:W-:Y:S02]  /*18260*/  FSEL R8, R20, -INF , P5 ;  /* 0xff80000014087808 */ /* 0x020fe40002800000 */
[----:B------:R-:W-:Y:S01]  /*18270*/  ISETP.GT.AND P5, PT, R7, 0x19, PT ;  /* 0x000000190700780c */ /* 0x000fe20003fa4270 */
[----:B------:R-:W1:Y:S01]  /*18280*/  MUFU.TANH R72, R72 ;  /* 0x0000004800487308 */ /* 0x000e620000002400 */
[----:B0-----:R-:W-:-:S07]  /*18290*/  FSEL R108, R73, -INF , P4 ;  /* 0xff800000496c7808 */ /* 0x001fce0002000000 */
[----:B------:R-:W0:Y:S08]  /*182a0*/  MUFU.TANH R74, R74 ;  /* 0x0000004a004a7308 */ /* 0x000e300000002400 */
[----:B------:R-:W2:Y:S01]  /*182b0*/  MUFU.TANH R77, R77 ;  /* 0x0000004d004d7308 */ /* 0x000ea20000002400 */
[----:B-1----:R-:W-:Y:S01]  /*182c0*/  FSEL R110, R72, -INF , P5 ;  /* 0xff800000486e7808 */ /* 0x002fe20002800000 */
[----:B------:R-:W-:-:S02]  /*182d0*/  WARPGROUP.DEPBAR.LE gsb0, 0x0 ;  /* 0x00008000000079c5 */ /* 0x000fc40000010000 */
[----:B------:R-:W-:-:S04]  /*182e0*/  WARPGROUP.ARRIVE ;  /* 0x00000000000079c5 */ /* 0x000fc80000000000 */
[----:B------:R-:W1:Y:S01]  /*182f0*/  MUFU.TANH R79, R79 ;  /* 0x0000004f004f7308 */ /* 0x000e620000002400 */
[C---:B------:R-:W-:Y:S01]  /*18300*/  FMUL.FTZ R97, R2.reuse, R59 ;  /* 0x0000003b02617220 */ /* 0x040fe20000410000 */
[C---:B------:R-:W-:Y:S01]  /*18310*/  FMUL.FTZ R96, R2.reuse, R60 ;  /* 0x0000003c02607220 */ /* 0x040fe20000410000 */
[C---:B------:R-:W-:Y:S01]  /*18320*/  FMUL.FTZ R59, R2.reuse, R61 ;  /* 0x0000003d023b7220 */ /* 0x040fe20000410000 */
[----:B------:R-:W-:Y:S01]  /*18330*/  FMUL.FTZ R60, R2, R62 ;  /* 0x0000003e023c7220 */ /* 0x000fe20000410000 */
[----:B------:R-:W-:Y:S01]  /*18340*/  QGMMA.64x32x32.F32.E4M3.E4M3 R40, gdesc[UR16], R40, gsb0 ;  /* 0x00600000102879f3 */ /* 0x000fe20008000828 */
[----:B------:R-:W-:Y:S01]  /*18350*/  R2UR UR18, R4 ;  /* 0x00000000041272ca */ /* 0x000fe200000e0000 */
[----:B------:R-:W-:Y:S01]  /*18360*/  FMUL.FTZ R62, R2, R63 ;  /* 0x0000003f023e7220 */ /* 0x000fe20000410000 */
[----:B------:R-:W-:Y:S01]  /*18370*/  R2UR UR19, R5 ;  /* 0x00000000051372ca */ /* 0x000fe200000e0000 */
[----:B------:R-:W3:Y:S01]  /*18380*/  MUFU.TANH R82, R82 ;  /* 0x0000005200527308 */ /* 0x000ee20000002400 */
[----:B------:R-:W-:Y:S01]  /*18390*/  FSEL R4, R12, -INF , P2 ;  /* 0xff8000000c047808 */ /* 0x000fe20001000000 */
[C---:B------:R-:W-:Y:S01]  /*183a0*/  FMUL.FTZ R61, R2.reuse, R64 ;  /* 0x00000040023d7220 */ /* 0x040fe20000410000 */
[----:B------:R-:W-:Y:S01]  /*183b0*/  ISETP.GT.AND P2, PT, R7, 0x10, PT ;  /* 0x000000100700780c */ /* 0x000fe20003f44270 */
[C---:B------:R-:W-:Y:S01]  /*183c0*/  FMUL.FTZ R63, R2.reuse, R65 ;  /* 0x00000041023f7220 */ /* 0x040fe20000410000 */
[----:B------:R-:W-:Y:S01]  /*183d0*/  FSEL R5, R13, -INF , P3 ;  /* 0xff8000000d057808 */ /* 0x000fe20001800000 */
[----:B------:R-:W-:Y:S01]  /*183e0*/  FMUL.FTZ R64, R2, R66 ;  /* 0x0000004202407220 */ /* 0x000fe20000410000 */
[----:B------:R-:W-:Y:S01]  /*183f0*/  FSEL R104, R15, -INF , P2 ;  /* 0xff8000000f687808 */ /* 0x000fe20001000000 */
[----:B------:R-:W4:Y:S01]  /*18400*/  MUFU.TANH R76, R76 ;  /* 0x0000004c004c7308 */ /* 0x000f220000002400 */
[----:B------:R-:W-:Y:S01]  /*18410*/  FMNMX.FTZ R15, R98, R9, !PT ;  /* 0x00000009620f7209 */ /* 0x000fe20007810000 */
[C---:B------:R-:W-:Y:S01]  /*18420*/  FMUL.FTZ R66, R2.reuse, R67 ;  /* 0x0000004302427220 */ /* 0x040fe20000410000 */
[----:B------:R-:W-:Y:S01]  /*18430*/  ISETP.GT.AND P3, PT, R7, 0x11, PT ;  /* 0x000000110700780c */ /* 0x000fe20003f64270 */
[----:B------:R-:W-:Y:S01]  /*18440*/  FMUL.FTZ R65, R2, R68 ;  /* 0x0000004402417220 */ /* 0x000fe20000410000 */
[----:B------:R-:W-:Y:S01]  /*18450*/  FMNMX.FTZ R15, R100, R15, !PT ;  /* 0x0000000f640f7209 */ /* 0x000fe20007810000 */
[----:B------:R-:W-:Y:S01]  /*18460*/  FMUL.FTZ R67, R2, R69 ;  /* 0x0000004502437220 */ /* 0x000fe20000410000 */
[----:B------:R-:W-:Y:S01]  /*18470*/  FSEL R106, R14, -INF , P3 ;  /* 0xff8000000e6a7808 */ /* 0x000fe20001800000 */
[----:B------:R-:W-:Y:S01]  /*18480*/  MUFU.TANH R78, R78 ;  /* 0x0000004e004e7308 */ /* 0x000fe20000002400 */
[----:B------:R-:W-:Y:S01]  /*18490*/  FMNMX.FTZ R15, R102, R15, !PT ;  /* 0x0000000f660f7209 */ /* 0x000fe20007810000 */
[C---:B------:R-:W-:Y:S01]  /*184a0*/  FMUL.FTZ R69, R2.reuse, R70 ;  /* 0x0000004602457220 */ /* 0x040fe20000410000 */
[----:B------:R-:W-:Y:S01]  /*184b0*/  FSEL R10, R75, -INF , P2 ;  /* 0xff8000004b0a7808 */ /* 0x000fe20001000000 */
[----:B------:R-:W-:Y:S01]  /*184c0*/  FMUL.FTZ R70, R2, R71 ;  /* 0x0000004702467220 */ /* 0x000fe20000410000 */
[----:B------:R-:W-:Y:S01]  /*184d0*/  FMNMX.FTZ R15, R104, R15, !PT ;  /* 0x0000000f680f7209 */ /* 0x000fe20007810000 */
[----:B------:R-:W-:Y:S01]  /*184e0*/  FMUL.FTZ R57, R2, R57 ;  /* 0x0000003902397220 */ /* 0x000fe20000410000 */
[----:B------:R-:W-:Y:S01]  /*184f0*/  ISETP.GT.AND P2, PT, R7, 0x20, PT ;  /* 0x000000200700780c */ /* 0x000fe20003f44270 */
[----:B------:R-:W-:Y:S01]  /*18500*/  MUFU.TANH R88, R88 ;  /* 0x0000005800587308 */ /* 0x000fe20000002400 */
[----:B------:R-:W-:Y:S01]  /*18510*/  FMNMX.FTZ R15, R106, R15, !PT ;  /* 0x0000000f6a0f7209 */ /* 0x000fe20007810000 */
[----:B------:R-:W-:Y:S01]  /*18520*/  FMUL.FTZ R93, R2, R56 ;  /* 0x00000038025d7220 */ /* 0x000fe20000410000 */
[----:B0-----:R-:W-:Y:S01]  /*18530*/  FSEL R12, R74, -INF , P3 ;  /* 0xff8000004a0c7808 */ /* 0x001fe20001800000 */
[----:B------:R-:W-:Y:S01]  /*18540*/  FMUL.FTZ R58, R2, R58 ;  /* 0x0000003a023a7220 */ /* 0x000fe20000410000 */
[----:B------:R-:W-:-:S02]  /*18550*/  FMNMX.FTZ R15, R108, R15, !PT ;  /* 0x0000000f6c0f7209 */ /* 0x000fc40007810000 */
[----:B------:R-:W-:Y:S01]  /*18560*/  ISETP.GT.AND P3, PT, R7, 0x21, PT ;  /* 0x000000210700780c */ /* 0x000fe20003f64270 */
[----:B------:R-:W-:Y:S01]  /*18570*/  MUFU.TANH R81, R81 ;  /* 0x0000005100517308 */ /* 0x000fe20000002400 */
[----:B--2---:R-:W-:Y:S02]  /*18580*/  FSEL R112, R77, -INF , P2 ;  /* 0xff8000004d707808 */ /* 0x004fe40001000000 */
[----:B------:R-:W-:Y:S02]  /*18590*/  FMNMX.FTZ R15, R110, R15, !PT ;  /* 0x0000000f6e0f7209 */ /* 0x000fe40007810000 */
[----:B-1----:R-:W-:Y:S02]  /*185a0*/  FSEL R20, R79, -INF , P4 ;  /* 0xff8000004f147808 */ /* 0x002fe40002000000 */
[----:B------:R-:W-:Y:S01]  /*185b0*/  ISETP.GT.AND P4, PT, R7, 0x28, PT ;  /* 0x000000280700780c */ /* 0x000fe20003f84270 */
[----:B------:R-:W-:Y:S01]  /*185c0*/  MUFU.TANH R83, R83 ;  /* 0x0000005300537308 */ /* 0x000fe20000002400 */
[----:B------:R-:W-:-:S07]  /*185d0*/  FMNMX.FTZ R21, R112, R15, !PT ;  /* 0x0000000f70157209 */ /* 0x000fce0007810000 */
[----:B------:R-:W-:Y:S01]  /*185e0*/  MUFU.TANH R80, R80 ;  /* 0x0000005000507308 */ /* 0x000fe20000002400 */
[----:B------:R-:W-:Y:S02]  /*185f0*/  WARPGROUP.DEPBAR.LE gsb0, 0x0 ;  /* 0x00008000000079c5 */ /* 0x000fe40000010000 */
[----:B------:R-:W-:-:S05]  /*18600*/  WARPGROUP.ARRIVE ;  /* 0x00000000000079c5 */ /* 0x000fca0000000000 */
[----:B------:R-:W-:Y:S01]  /*18610*/  MUFU.TANH R86, R86 ;  /* 0x0000005600567308 */ /* 0x000fe20000002400 */
[C---:B------:R-:W-:Y:S01]  /*18620*/  FMUL.FTZ R68, R2.reuse, R40 ;  /* 0x0000002802447220 */ /* 0x040fe20000410000 */
[C---:B------:R-:W-:Y:S01]  /*18630*/  FMUL.FTZ R99, R2.reuse, R44 ;  /* 0x0000002c02637220 */ /* 0x040fe20000410000 */
[C---:B------:R-:W-:Y:S01]  /*18640*/  FMUL.FTZ R46, R2.reuse, R46 ;  /* 0x0000002e022e7220 */ /* 0x040fe20000410000 */
[----:B------:R-:W-:Y:S01]  /*18650*/  FMUL.FTZ R40, R2, R47 ;  /* 0x0000002f02287220 */ /* 0x000fe20000410000 */
[----:B------:R-:W-:Y:S01]  /*18660*/  QGMMA.64x32x32.F32.E4M3.E4M3 R24, gdesc[UR16], R24, gsb0 ;  /* 0x00600000101879f3 */ /* 0x000fe20008000818 */
[----:B---3--:R-:W-:Y:S01]  /*18670*/  FSEL R44, R82, -INF , P3 ;  /* 0xff800000522c7808 */ /* 0x008fe20001800000 */
[----:B------:R-:W-:Y:S01]  /*18680*/  FMUL.FTZ R71, R2, R42 ;  /* 0x0000002a02477220 */ /* 0x000fe20000410000 */
[----:B------:R-:W-:Y:S01]  /*18690*/  MUFU.TANH R85, R85 ;  /* 0x0000005500557308 */ /* 0x000fe20000002400 */
[----:B----4-:R-:W-:Y:S01]  /*186a0*/  FSEL R82, R76, -INF , P3 ;  /* 0xff8000004c527808 */ /* 0x010fe20001800000 */
[C---:B------:R-:W-:Y:S01]  /*186b0*/  FMUL.FTZ R42, R2.reuse, R49 ;  /* 0x00000031022a7220 */ /* 0x040fe20000410000 */
[C---:B------:R-:W-:Y:S01]  /*186c0*/  FMUL.FTZ R48, R2.reuse, R48 ;  /* 0x0000003002307220 */ /* 0x040fe20000410000 */
[----:B------:R-:W-:Y:S01]  /*186d0*/  FMUL.FTZ R51, R2, R51 ;  /* 0x0000003302337220 */ /* 0x000fe20000410000 */
[----:B------:R-:W-:Y:S01]  /*186e0*/  FMNMX.FTZ R21, R82, R21, !PT ;  /* 0x0000001552157209 */ /* 0x000fe20007810000 */
[C---:B------:R-:W-:Y:S01]  /*186f0*/  FMUL.FTZ R50, R2.reuse, R50 ;  /* 0x0000003202327220 */ /* 0x040fe20000410000 */
[----:B------:R-:W-:Y:S01]  /*18700*/  ISETP.GT.AND P3, PT, R7, 0x31, PT ;  /* 0x000000310700780c */ /* 0x000fe20003f64270 */
        /* <DEDUP_REMOVED lines=8> */
[----:B------:R-:W-:Y:S08]  /*18790*/  MUFU.TANH R92, R92 ;  /* 0x0000005c005c7308 */ /* 0x000ff00000002400 */
[----:B------:R1:W-:Y:S01]  /*187a0*/  MUFU.TANH R47, R46 ;  /* 0x0000002e002f7308 */ /* 0x0003e20000002400 */
[----:B0-----:R-:W-:-:S07]  /*187b0*/  FSEL R84, R84, -INF , P3 ;  /* 0xff80000054547808 */ /* 0x001fce0001800000 */
[----:B------:R0:W-:Y:S01]  /*187c0*/  MUFU.TANH R49, R40 ;  /* 0x0000002800317308 */ /* 0x0001e20000002400 */
[----:B-1----:R-:W-:Y:S02]  /*187d0*/  FSEL R46, R88, -INF , P4 ;  /* 0xff800000582e7808 */ /* 0x002fe40002000000 */
[----:B------:R-:W-:Y:S02]  /*187e0*/  FSEL R88, R81, -INF , P4 ;  /* 0xff80000051587808 */ /* 0x000fe40002000000 */
[C---:B------:R-:W-:Y:S02]  /*187f0*/  ISETP.GT.AND P4, PT, R7.reuse, 0x38, PT ;  /* 0x000000380700780c */ /* 0x040fe40003f84270 */
[----:B------:R-:W-:Y:S01]  /*18800*/  FMNMX.FTZ R21, R88, R21, !PT ;  /* 0x0000001558157209 */ /* 0x000fe20007810000 */
[----:B------:R-:W-:Y:S01]  /*18810*/  MUFU.TANH R89, R89 ;  /* 0x0000005900597308 */ /* 0x000fe20000002400 */
[----:B0-----:R-:W-:Y:S02]  /*18820*/  FSEL R40, R78, -INF , P5 ;  /* 0xff8000004e287808 */ /* 0x001fe40002800000 */
[----:B------:R-:W-:-:S04]  /*18830*/  ISETP.GT.AND P5, PT, R7, 0x29, PT ;  /* 0x000000290700780c */ /* 0x000fc80003fa4270 */
[----:B------:R-:W-:Y:S01]  /*18840*/  FSEL R80, R80, -INF , P5 ;  /* 0xff80000050507808 */ /* 0x000fe20002800000 */
        /* <DEDUP_REMOVED lines=10> */
[----:B-1----:R-:W-:Y:S01]  /*188f0*/  FSEL R42, R83, -INF , P2 ;  /* 0xff800000532a7808 */ /* 0x002fe20001000000 */
[C---:B------:R-:W-:Y:S01]  /*18900*/  FMUL.FTZ R33, R2.reuse, R33 ;  /* 0x0000002102217220 */ /* 0x040fe20000410000 */
[----:B------:R-:W-:Y:S01]  /*18910*/  ISETP.GT.AND P2, PT, R7, 0x30, PT ;  /* 0x000000300700780c */ /* 0x000fe20003f44270 */
[----:B------:R-:W-:Y:S01]  /*18920*/  FMUL.FTZ R37, R2, R37 ;  /* 0x0000002502257220 */ /* 0x000fe20000410000 */
[----:B0-----:R-:W-:-:S02]  /*18930*/  FSEL R52, R91, -INF , P3 ;  /* 0xff8000005b347808 */ /* 0x001fc40001800000 */
[----:B------:R-:W-:Y:S01]  /*18940*/  ISETP.GT.AND P3, PT, R7, 0x41, PT ;  /* 0x000000410700780c */ /* 0x000fe20003f64270 */
[----:B------:R-:W0:Y:S08]  /*18950*/  MUFU.TANH R94, R94 ;  /* 0x0000005e005e7308 */ /* 0x000e300000002400 */
[----:B------:R-:W1:Y:S08]  /*18960*/  MUFU.TANH R57, R57 ;  /* 0x0000003900397308 */ /* 0x000e700000002400 */
[----:B------:R2:W-:Y:S01]  /*18970*/  MUFU.TANH R13, R48 ;  /* 0x00000030000d7308 */ /* 0x0005e20000002400 */
[----:B0-----:R-:W-:-:S07]  /*18980*/  FSEL R54, R94, -INF , P4 ;  /* 0xff8000005e367808 */ /* 0x001fce0002000000 */
[----:B------:R-:W0:Y:S01]  /*18990*/  MUFU.TANH R93, R93 ;  /* 0x0000005d005d7308 */ /* 0x000e220000002400 */
[----:B--2---:R-:W-:Y:S02]  /*189a0*/  FSEL R48, R86, -INF , P5 ;  /* 0xff80000056307808 */ /* 0x004fe40002800000 */
[----:B------:R-:W-:Y:S02]  /*189b0*/  FSEL R86, R85, -INF , P2 ;  /* 0xff80000055567808 */ /* 0x000fe40001000000 */
[----:B------:R-:W-:Y:S02]  /*189c0*/  ISETP.GT.AND P5, PT, R7, 0x39, PT ;  /* 0x000000390700780c */ /* 0x000fe40003fa4270 */
[----:B-1----:R-:W-:Y:S01]  /*189d0*/  FSEL R116, R57, -INF , P3 ;  /* 0xff80000039747808 */ /* 0x002fe20001800000 */
[----:B------:R1:W-:Y:S01]  /*189e0*/  MUFU.TANH R74, R51 ;  /* 0x00000033004a7308 */ /* 0x0003e20000002400 */
[----:B------:R-:W-:-:S07]  /*189f0*/  FSEL R90, R90, -INF , P5 ;  /* 0xff8000005a5a7808 */ /* 0x000fce0002800000 */
[----:B------:R-:W2:Y:S01]  /*18a00*/  MUFU.TANH R95, R95 ;  /* 0x0000005f005f7308 */ /* 0x000ea20000002400 */
[----:B-1----:R-:W-:Y:S01]  /*18a10*/  FMNMX.FTZ R51, R86, R21, !PT ;  /* 0x0000001556337209 */ /* 0x002fe20007810000 */
[----:B------:R-:W-:-:S03]  /*18a20*/  FMUL.FTZ R21, R2, R26 ;  /* 0x0000001a02157220 */ /* 0x000fc60000410000 */
[----:B------:R-:W-:-:S03]  /*18a30*/  FMNMX.FTZ R51, R84, R51, !PT ;  /* 0x0000003354337209 */ /* 0x000fc60007810000 */
[----:B------:R1:W-:Y:S08]  /*18a40*/  MUFU.TANH R14, R50 ;  /* 0x00000032000e7308 */ /* 0x0003f00000002400 */
[----:B------:R-:W3:Y:S01]  /*18a50*/  MUFU.TANH R96, R96 ;  /* 0x0000006000607308 */ /* 0x000ee20000002400 */
[----:B-1----:R-:W-:Y:S02]  /*18a60*/  FSEL R50, R92, -INF , P2 ;  /* 0xff8000005c327808 */ /* 0x002fe40001000000 */
[----:B------:R-:W-:-:S02]  /*18a70*/  FSEL R92, R89, -INF , P4 ;  /* 0xff800000595c7808 */ /* 0x000fc40002000000 */
[----:B------:R-:W-:Y:S02]  /*18a80*/  ISETP.GT.AND P2, PT, R7, 0x40, PT ;  /* 0x000000400700780c */ /* 0x000fe40003f44270 */
[----:B------:R-:W-:Y:S01]  /*18a90*/  FMNMX.FTZ R51, R92, R51, !PT ;  /* 0x000000335c337209 */ /* 0x000fe20007810000 */
[----:B------:R-:W1:Y:S01]  /*18aa0*/  MUFU.TANH R58, R58 ;  /* 0x0000003a003a7308 */ /* 0x000e620000002400 */
[----:B0-----:R-:W-:Y:S02]  /*18ab0*/  FSEL R94, R93, -INF , P2 ;  /* 0xff8000005d5e7808 */ /* 0x001fe40001000000 */
[----:B------:R-:W-:Y:S01]  /*18ac0*/  FMNMX.FTZ R57, R90, R51, !PT ;  /* 0x000000335a397209 */ /* 0x000fe20007810000 */
[----:B------:R-:W-:Y:S01]  /*18ad0*/  FMUL.FTZ R51, R2, R28 ;  /* 0x0000001c02337220 */ /* 0x000fe20000410000 */
[----:B------:R-:W-:Y:S02]  /*18ae0*/  ISETP.GT.AND P4, PT, R7, 0x48, PT ;  /* 0x000000480700780c */ /* 0x000fe40003f84270 */
[----:B------:R-:W-:Y:S01]  /*18af0*/  FMNMX.FTZ R57, R94, R57, !PT ;  /* 0x000000395e397209 */ /* 0x000fe20007810000 */
[----:B------:R-:W0:Y:S01]  /*18b00*/  MUFU.TANH R59, R59 ;  /* 0x0000003b003b7308 */ /* 0x000e220000002400 */
[----:B--2---:R-:W-:-:S02]  /*18b10*/  FSEL R56, R95, -INF , P5 ;  /* 0xff8000005f387808 */ /* 0x004fc40002800000 */
[C---:B------:R-:W-:Y:S02]  /*18b20*/  ISETP.GT.AND P5, PT, R7.reuse, 0x49, PT ;  /* 0x000000490700780c */ /* 0x040fe40003fa4270 */
[----:B---3--:R-:W-:Y:S02]  /*18b30*/  FSEL R120, R96, -INF , P4 ;  /* 0xff80000060787808 */ /* 0x008fe40002000000 */
[----:B------:R-:W-:Y:S01]  /*18b40*/  FMNMX.FTZ R57, R116, R57, !PT ;  /* 0x0000003974397209 */ /* 0x000fe20007810000 */
[----:B------:R-:W2:Y:S01]  /*18b50*/  MUFU.TANH R97, R97 ;  /* 0x0000006100617308 */ /* 0x000ea20000002400 */
[----:B-1----:R-:W-:Y:S02]  /*18b60*/  FSEL R24, R58, -INF , P2 ;  /* 0xff8000003a187808 */ /* 0x002fe40001000000 */
[----:B------:R-:W-:Y:S02]  /*18b70*/  ISETP.GT.AND P2, PT, R7, 0x50, PT ;  /* 0x000000500700780c */ /* 0x000fe40003f44270 */
[----:B------:R-:W-:-:S03]  /*18b80*/  FMNMX.FTZ R57, R120, R57, !PT ;  /* 0x0000003978397209 */ /* 0x000fc60007810000 */
[----:B------:R-:W1:Y:S01]  /*18b90*/  MUFU.TANH R61, R61 ;  /* 0x0000003d003d7308 */ /* 0x000e620000002400 */
[----:B0-----:R-:W-:-:S04]  /*18ba0*/  FSEL R122, R59, -INF , P5 ;  /* 0xff8000003b7a7808 */ /* 0x001fc80002800000 */
[----:B------:R-:W-:-:S03]  /*18bb0*/  FMNMX.FTZ R57, R122, R57, !PT ;  /* 0x000000397a397209 */ /* 0x000fc60007810000 */
[----:B------:R-:W0:Y:S01]  /*18bc0*/  MUFU.TANH R62, R62 ;  /* 0x0000003e003e7308 */ /* 0x000e220000002400 */
[----:B--2---:R-:W-:Y:S02]  /*18bd0*/  FSEL R58, R97, -INF , P3 ;  /* 0xff800000613a7808 */ /* 0x004fe40001800000 */
[----:B------:R-:W-:-:S05]  /*18be0*/  ISETP.GT.AND P3, PT, R7, 0x51, PT ;  /* 0x000000510700780c */ /* 0x000fca0003f64270 */
[----:B------:R-:W2:Y:S01]  /*18bf0*/  MUFU.TANH R64, R64 ;  /* 0x0000004000407308 */ /* 0x000ea20000002400 */
[----:B-1----:R-:W-:-:S04]  /*18c00*/  FSEL R124, R61, -INF , P2 ;  /* 0xff8000003d7c7808 */ /* 0x002fc80001000000 */
[----:B------:R-:W-:Y:S01]  /*18c10*/  FMNMX.FTZ R59, R124, R57, !PT ;  /* 0x000000397c3b7209 */ /* 0x000fe20007810000 */
[----:B------:R-:W-:Y:S02]  /*18c20*/  FMUL.FTZ R57, R2, R30 ;  /* 0x0000001e02397220 */ /* 0x000fe40000410000 */
[----:B------:R-:W1:Y:S01]  /*18c30*/  MUFU.TANH R60, R60 ;  /* 0x0000003c003c7308 */ /* 0x000e620000002400 */
[----:B0-----:R-:W-:Y:S02]  /*18c40*/  FSEL R26, R62, -INF , P5 ;  /* 0xff8000003e1a7808 */ /* 0x001fe40002800000 */
[----:B------:R-:W-:-:S05]  /*18c50*/  ISETP.GT.AND P5, PT, R7, 0x59, PT ;  /* 0x000000590700780c */ /* 0x000fca0003fa4270 */
[----:B------:R-:W0:Y:S01]  /*18c60*/  MUFU.TANH R63, R63 ;  /* 0x0000003f003f7308 */ /* 0x000e220000002400 */
[----:B--2---:R-:W-:Y:S02]  /*18c70*/  FSEL R62, R64, -INF , P2 ;  /* 0xff800000403e7808 */ /* 0x004fe40001000000 */
[----:B------:R-:W-:-:S05]  /*18c80*/  ISETP.GT.AND P2, PT, R7, 0x60, PT ;  /* 0x000000600700780c */ /* 0x000fca0003f44270 */
[----:B------:R-:W2:Y:S01]  /*18c90*/  MUFU.TANH R66, R66 ;  /* 0x0000004200427308 */ /* 0x000ea20000002400 */
[----:B-1----:R-:W-:Y:S02]  /*18ca0*/  FSEL R60, R60, -INF , P4 ;  /* 0xff8000003c3c7808 */ /* 0x002fe40002000000 */
[----:B------:R-:W-:-:S05]  /*18cb0*/  ISETP.GT.AND P4, PT, R7, 0x58, PT ;  /* 0x000000580700780c */ /* 0x000fca0003f84270 */
[----:B------:R-:W1:Y:S01]  /*18cc0*/  MUFU.TANH R68, R68 ;  /* 0x0000004400447308 */ /* 0x000e620000002400 */
[----:B0-----:R-:W-:-:S04]  /*18cd0*/  FSEL R126, R63, -INF , P3 ;  /* 0xff8000003f7e7808 */ /* 0x001fc80001800000 */
[----:B------:R-:W-:-:S03]  /*18ce0*/  FMNMX.FTZ R59, R126, R59, !PT ;  /* 0x0000003b7e3b7209 */ /* 0x000fc60007810000 */
[----:B------:R-:W0:Y:S01]  /*18cf0*/  MUFU.TANH R71, R71 ;  /* 0x0000004700477308 */ /* 0x000e220000002400 */
[----:B--2---:R-:W-:Y:S02]  /*18d00*/  FSEL R28, R66, -INF , P3 ;  /* 0xff800000421c7808 */ /* 0x004fe40001800000 */
[----:B------:R-:W-:-:S05]  /*18d10*/  ISETP.GT.AND P3, PT, R7, 0x61, PT ;  /* 0x000000610700780c */ /* 0x000fca0003f64270 */
[----:B------:R-:W2:Y:S01]  /*18d20*/  MUFU.TANH R65, R65 ;  /* 0x0000004100417308 */ /* 0x000ea20000002400 */
[----:B-1----:R-:W-:-:S07]  /*18d30*/  FSEL R132, R68, -INF , P2 ;  /* 0xff80000044847808 */ /* 0x002fce0001000000 */
[----:B------:R-:W1:Y:S01]  /*18d40*/  MUFU.TANH R41, R41 ;  /* 0x0000002900297308 */ /* 0x000e620000002400 */
[----:B0-----:R-:W-:Y:S02]  /*18d50*/  FSEL R30, R71, -INF , P2 ;  /* 0xff800000471e7808 */ /* 0x001fe40001000000 */
[----:B------:R-:W-:-:S04]  /*18d60*/  ISETP.GT.AND P2, PT, R7, 0x70, PT ;  /* 0x000000700700780c */ /* 0x000fc80003f44270 */
[----:B------:R-:W-:Y:S01]  /*18d70*/  FSEL R140, R13, -INF , P2 ;  /* 0xff8000000d8c7808 */ /* 0x000fe20001000000 */
[----:B------:R-:W0:Y:S01]  /*18d80*/  MUFU.TANH R43, R43 ;  /* 0x0000002b002b7308 */ /* 0x000e220000002400 */
[----:B--2---:R-:W-:-:S04]  /*18d90*/  FSEL R128, R65, -INF , P4 ;  /* 0xff80000041807808 */ /* 0x004fc80002000000 */
[----:B------:R-:W-:-:S03]  /*18da0*/  FMNMX.FTZ R59, R128, R59, !PT ;  /* 0x0000003b803b7209 */ /* 0x000fc60007810000 */
[----:B------:R-:W2:Y:S01]  /*18db0*/  MUFU.TANH R67, R67 ;  /* 0x0000004300437308 */ /* 0x000ea20000002400 */
[----:B-1----:R-:W-:Y:S01]  /*18dc0*/  FSEL R134, R41, -INF , P3 ;  /* 0xff80000029867808 */ /* 0x002fe20001800000 */
[----:B------:R-:W-:Y:S01]  /*18dd0*/  FMUL.FTZ R41, R2, R32 ;  /* 0x0000002002297220 */ /* 0x000fe20000410000 */
[----:B------:R-:W-:Y:S02]  /*18de0*/  FSEL R32, R14, -INF , P2 ;  /* 0xff8000000e207808 */ /* 0x000fe40001000000 */
[----:B------:R-:W-:-:S03]  /*18df0*/  ISETP.GT.AND P2, PT, R7, 0x80, PT ;  /* 0x000000800700780c */ /* 0x000fc60003f44270 */
[----:B------:R-:W1:Y:S01]  /*18e00*/  MUFU.TANH R21, R21 ;  /* 0x0000001500157308 */ /* 0x000e620000002400 */
[----:B0-----:R-:W-:Y:S01]  /*18e10*/  FSEL R68, R43, -INF , P3 ;  /* 0xff8000002b447808 */ /* 0x001fe20001800000 */
[C---:B------:R-:W-:Y:S01]  /*18e20*/  FMUL.FTZ R43, R2.reuse, R35 ;  /* 0x00000023022b7220 */ /* 0x040fe20000410000 */
[----:B------:R-:W-:Y:S01]  /*18e30*/  ISETP.GT.AND P3, PT, R7, 0x71, PT ;  /* 0x000000710700780c */ /* 0x000fe20003f64270 */
[----:B------:R-:W-:-:S03]  /*18e40*/  FMUL.FTZ R35, R2, R39 ;  /* 0x0000002702237220 */ /* 0x000fc60000410000 */
[----:B------:R-:W-:Y:S01]  /*18e50*/  FSEL R142, R11, -INF , P3 ;  /* 0xff8000000b8e7808 */ /* 0x000fe20001800000 */
[----:B------:R-:W0:Y:S01]  /*18e60*/  MUFU.TANH R69, R69 ;  /* 0x0000004500457308 */ /* 0x000e220000002400 */
[----:B--2---:R-:W-:Y:S01]  /*18e70*/  FSEL R130, R67, -INF , P5 ;  /* 0xff80000043827808 */ /* 0x004fe20002800000 */
[----:B------:R-:W-:Y:S01]  /*18e80*/  FMUL.FTZ R11, R2, R36 ;  /* 0x00000024020b7220 */ /* 0x000fe20000410000 */
[----:B------:R-:W-:Y:S02]  /*18e90*/  FSEL R74, R74, -INF , P3 ;  /* 0xff8000004a4a7808 */ /* 0x000fe40001800000 */
[----:B------:R-:W-:Y:S02]  /*18ea0*/  FMNMX.FTZ R59, R130, R59, !PT ;  /* 0x0000003b823b7209 */ /* 0x000fe40007810000 */
[----:B------:R-:W-:Y:S01]  /*18eb0*/  ISETP.GT.AND P3, PT, R7, 0x81, PT ;  /* 0x000000810700780c */ /* 0x000fe20003f64270 */
[----:B------:R-:W2:Y:S01]  /*18ec0*/  MUFU.TANH R70, R70 ;  /* 0x0000004600467308 */ /* 0x000ea20000002400 */
[----:B-1----:R-:W-:-:S02]  /*18ed0*/  FSEL R36, R21, -INF , P2 ;  /* 0xff80000015247808 */ /* 0x002fc40001000000 */
[----:B------:R-:W-:Y:S02]  /*18ee0*/  FMNMX.FTZ R21, R4, R5, !PT ;  /* 0x0000000504157209 */ /* 0x000fe40007810000 */
[----:B------:R-:W-:Y:S02]  /*18ef0*/  FMNMX.FTZ R59, R132, R59, !PT ;  /* 0x0000003b843b7209 */ /* 0x000fe40007810000 */
[----:B------:R-:W-:Y:S01]  /*18f00*/  FMNMX.FTZ R21, R6, R21, !PT ;  /* 0x0000001506157209 */ /* 0x000fe20007810000 */
[----:B------:R-:W1:Y:S01]  /*18f10*/  MUFU.TANH R99, R99 ;  /* 0x0000006300637308 */ /* 0x000e620000002400 */
[----:B0-----:R-:W-:Y:S02]  /*18f20*/  FSEL R64, R69, -INF , P4 ;  /* 0xff80000045407808 */ /* 0x001fe40002000000 */
[----:B------:R-:W-:Y:S02]  /*18f30*/  ISETP.GT.AND P4, PT, R7, 0x68, PT ;  /* 0x000000680700780c */ /* 0x000fe40003f84270 */
[----:B------:R-:W-:-:S03]  /*18f40*/  FMNMX.FTZ R59, R134, R59, !PT ;  /* 0x0000003b863b7209 */ /* 0x000fc60007810000 */
[----:B------:R-:W0:Y:S01]  /*18f50*/  MUFU.TANH R25, R25 ;  /* 0x0000001900197308 */ /* 0x000e220000002400 */
[----:B--2---:R-:W-:Y:S02]  /*18f60*/  FSEL R66, R70, -INF , P5 ;  /* 0xff80000046427808 */ /* 0x004fe40002800000 */
[----:B------:R-:W-:Y:S02]  /*18f70*/  ISETP.GT.AND P5, PT, R7, 0x69, PT ;  /* 0x000000690700780c */ /* 0x000fe40003fa4270 */
[----:B------:R-:W-:Y:S02]  /*18f80*/  FSEL R70, R47, -INF , P4 ;  /* 0xff8000002f467808 */ /* 0x000fe40002000000 */
[----:B------:R-:W-:Y:S01]  /*18f90*/  FSEL R72, R49, -INF , P5 ;  /* 0xff80000031487808 */ /* 0x000fe20002800000 */
[----:B------:R-:W2:Y:S01]  /*18fa0*/  MUFU.TANH R45, R45 ;  /* 0x0000002d002d7308 */ /* 0x000ea20000002400 */
[----:B-1----:R-:W-:Y:S02]  /*18fb0*/  FSEL R136, R99, -INF , P4 ;  /* 0xff80000063887808 */ /* 0x002fe40002000000 */
[----:B------:R-:W-:-:S02]  /*18fc0*/  ISETP.GT.AND P4, PT, R7, 0x78, PT ;  /* 0x000000780700780c */ /* 0x000fc40003f84270 */
[----:B------:R-:W-:-:S03]  /*18fd0*/  FMNMX.FTZ R59, R136, R59, !PT ;  /* 0x0000003b883b7209 */ /* 0x000fc60007810000 */
[----:B------:R-:W1:Y:S01]  /*18fe0*/  MUFU.TANH R144, R144 ;  /* 0x0000009000907308 */ /* 0x000e620000002400 */
[----:B0-----:R-:W-:Y:S02]  /*18ff0*/  FSEL R150, R25, -INF , P3 ;  /* 0xff80000019967808 */ /* 0x001fe40001800000 */
[----:B------:R-:W-:-:S04]  /*19000*/  FMNMX.FTZ R25, R8, R21, !PT ;  /* 0x0000001508197209 */ /* 0x000fc80007810000 */
[----:B------:R-:W-:Y:S01]  /*19010*/  FMNMX.FTZ R25, R10, R25, !PT ;  /* 0x000000190a197209 */ /* 0x000fe20007810000 */
[----:B------:R-:W0:Y:S01]  /*19020*/  MUFU.TANH R27, R27 ;  /* 0x0000001b001b7308 */ /* 0x000e220000002400 */
[----:B--2---:R-:W-:Y:S02]  /*19030*/  FSEL R138, R45, -INF , P5 ;  /* 0xff8000002d8a7808 */ /* 0x004fe40002800000 */
[----:B------:R-:W-:Y:S02]  /*19040*/  FMNMX.FTZ R25, R12, R25, !PT ;  /* 0x000000190c197209 */ /* 0x000fe40007810000 */
[----:B------:R-:W-:Y:S02]  /*19050*/  FMNMX.FTZ R59, R138, R59, !PT ;  /* 0x0000003b8a3b7209 */ /* 0x000fe40007810000 */
[----:B------:R-:W-:Y:S01]  /*19060*/  FMNMX.FTZ R25, R20, R25, !PT ;  /* 0x0000001914197209 */ /* 0x000fe20007810000 */
[----:B------:R-:W2:Y:S01]  /*19070*/  MUFU.TANH R53, R53 ;  /* 0x0000003500357308 */ /* 0x000ea20000002400 */
[----:B------:R-:W-:-:S02]  /*19080*/  FMNMX.FTZ R59, R140, R59, !PT ;  /* 0x0000003b8c3b7209 */ /* 0x000fc40007810000 */
[----:B------:R-:W-:Y:S02]  /*19090*/  ISETP.GT.AND P5, PT, R7, 0x79, PT ;  /* 0x000000790700780c */ /* 0x000fe40003fa4270 */
[----:B-1----:R-:W-:Y:S02]  /*190a0*/  FSEL R144, R144, -INF , P4 ;  /* 0xff80000090907808 */ /* 0x002fe40002000000 */
[----:B------:R-:W-:Y:S01]  /*190b0*/  FMNMX.FTZ R59, R142, R59, !PT ;  /* 0x0000003b8e3b7209 */ /* 0x000fe20007810000 */
[----:B------:R-:W1:Y:S01]  /*190c0*/  MUFU.TANH R15, R15 ;  /* 0x0000000f000f7308 */ /* 0x000e620000002400 */
[----:B0-----:R-:W-:Y:S02]  /*190d0*/  FSEL R96, R27, -INF , P3 ;  /* 0xff8000001b607808 */ /* 0x001fe40001800000 */
[----:B------:R-:W-:Y:S02]  /*190e0*/  FMNMX.FTZ R27, R40, R25, !PT ;  /* 0x00000019281b7209 */ /* 0x000fe40007810000 */
[----:B------:R-:W-:-:S02]  /*190f0*/  FMNMX.FTZ R59, R144, R59, !PT ;  /* 0x0000003b903b7209 */ /* 0x000fc40007810000 */
[----:B------:R-:W-:Y:S01]  /*19100*/  FMNMX.FTZ R27, R42, R27, !PT ;  /* 0x0000001b2a1b7209 */ /* 0x000fe20007810000 */
[----:B------:R-:W0:Y:S01]  /*19110*/  MUFU.TANH R76, R101 ;  /* 0x00000065004c7308 */ /* 0x000e220000002400 */
[----:B--2---:R-:W-:Y:S02]  /*19120*/  FSEL R146, R53, -INF , P5 ;  /* 0xff80000035927808 */ /* 0x004fe40002800000 */
[----:B------:R-:W-:Y:S02]  /*19130*/  FMNMX.FTZ R27, R44, R27, !PT ;  /* 0x0000001b2c1b7209 */ /* 0x000fe40007810000 */
[----:B------:R-:W-:Y:S02]  /*19140*/  FMNMX.FTZ R59, R146, R59, !PT ;  /* 0x0000003b923b7209 */ /* 0x000fe40007810000 */
[----:B------:R-:W-:Y:S01]  /*19150*/  FMNMX.FTZ R27, R46, R27, !PT ;  /* 0x0000001b2e1b7209 */ /* 0x000fe20007810000 */
[----:B------:R-:W2:Y:S01]  /*19160*/  MUFU.TANH R55, R55 ;  /* 0x0000003700377308 */ /* 0x000ea20000002400 */
[----:B-1----:R-:W-:Y:S01]  /*19170*/  FSEL R148, R15, -INF , P2 ;  /* 0xff8000000f947808 */ /* 0x002fe20001000000 */
[----:B------:R-:W-:Y:S01]  /*19180*/  IMAD.U32 R15, RZ, RZ, UR6 ;  /* 0x00000006ff0f7e24 */ /* 0x000fe2000f8e00ff */
[----:B------:R-:W-:-:S02]  /*19190*/  ISETP.GT.AND P2, PT, R7, 0x90, PT ;  /* 0x000000900700780c */ /* 0x000fc40003f44270 */
[----:B------:R-:W-:Y:S02]  /*191a0*/  FMNMX.FTZ R59, R148, R59, !PT ;  /* 0x0000003b943b7209 */ /* 0x000fe40007810000 */
[C---:B------:R-:W-:Y:S01]  /*191b0*/  ISETP.GT.AND P3, PT, R7.reuse, 0x91, PT ;  /* 0x000000910700780c */ /* 0x040fe20003f64270 */
[----:B------:R-:W1:Y:S01]  /*191c0*/  MUFU.TANH R51, R51 ;  /* 0x0000003300337308 */ /* 0x000e620000002400 */
[----:B0-----:R-:W-:Y:S02]  /*191d0*/  FSEL R76, R76, -INF , P4 ;  /* 0xff8000004c4c7808 */ /* 0x001fe40002000000 */
[----:B------:R-:W-:Y:S02]  /*191e0*/  ISETP.GT.AND P4, PT, R7, 0x88, PT ;  /* 0x000000880700780c */ /* 0x000fe40003f84270 */
[----:B------:R-:W-:-:S03]  /*191f0*/  FMNMX.FTZ R59, R150, R59, !PT ;  /* 0x0000003b963b7209 */ /* 0x000fc60007810000 */
[----:B------:R-:W0:Y:S01]  /*19200*/  MUFU.TANH R31, R31 ;  /* 0x0000001f001f7308 */ /* 0x000e220000002400 */
[----:B--2---:R-:W-:Y:S02]  /*19210*/  FSEL R78, R55, -INF , P5 ;  /* 0xff800000374e7808 */ /* 0x004fe40002800000 */
[----:B------:R-:W-:-:S05]  /*19220*/  ISETP.GT.AND P5, PT, R7, 0x89, PT ;  /* 0x000000890700780c */ /* 0x000fca0003fa4270 */
[----:B------:R-:W2:Y:S01]  /*19230*/  MUFU.TANH R29, R29 ;  /* 0x0000001d001d7308 */ /* 0x000ea20000002400 */
[----:B-1----:R-:W-:-:S04]  /*19240*/  FSEL R152, R51, -INF , P4 ;  /* 0xff80000033987808 */ /* 0x002fc80002000000 */
        /* <DEDUP_REMOVED lines=12> */
[----:B------:R-:W-:Y:S01]  /*19310*/  FMUL.FTZ R41, R2, R34 ;  /* 0x0000002202297220 */ /* 0x000fe20000410000 */
[----:B------:R-:W-:-:S02]  /*19320*/  ISETP.GT.AND P5, PT, R7, 0x99, PT ;  /* 0x000000990700780c */ /* 0x000fc40003fa4270 */
[----:B------:R-:W-:-:S03]  /*19330*/  FMNMX.FTZ R59, R160, R59, !PT ;  /* 0x0000003ba03b7209 */ /* 0x000fc60007810000 */
[----:B------:R-:W1:Y:S01]  /*19340*/  MUFU.TANH R11, R11 ;  /* 0x0000000b000b7308 */ /* 0x000e620000002400 */
[----:B0-----:R-:W-:Y:S02]  /*19350*/  FSEL R114, R57, -INF , P4 ;  /* 0xff80000039727808 */ /* 0x001fe40002000000 */
[----:B------:R-:W-:-:S05]  /*19360*/  ISETP.GT.AND P4, PT, R7, 0x98, PT ;  /* 0x000000980700780c */ /* 0x000fca0003f84270 */
[----:B------:R-:W0:Y:S01]  /*19370*/  MUFU.TANH R37, R37 ;  /* 0x0000002500257308 */ /* 0x000e220000002400 */
[----:B--2---:R-:W-:Y:S02]  /*19380*/  FSEL R162, R33, -INF , P3 ;  /* 0xff80000021a27808 */ /* 0x004fe40001800000 */
[----:B------:R-:W-:Y:S02]  /*19390*/  FMNMX.FTZ R33, R56, R31, !PT ;  /* 0x0000001f38217209 */ /* 0x000fe40007810000 */
[----:B------:R-:W-:Y:S02]  /*193a0*/  FMNMX.FTZ R59, R162, R59, !PT ;  /* 0x0000003ba23b7209 */ /* 0x000fe40007810000 */
[----:B------:R-:W-:Y:S01]  /*193b0*/  FMNMX.FTZ R33, R24, R33, !PT ;  /* 0x0000002118217209 */ /* 0x000fe20007810000 */
[----:B------:R-:W2:Y:S01]  /*193c0*/  MUFU.TANH R41, R41 ;  /* 0x0000002900297308 */ /* 0x000ea20000002400 */
[----:B-1----:R-:W-:Y:S02]  /*193d0*/  FSEL R176, R11, -INF , P4 ;  /* 0xff8000000bb07808 */ /* 0x002fe40002000000 */
[----:B------:R-:W-:-:S02]  /*193e0*/  FMNMX.FTZ R33, R58, R33, !PT ;  /* 0x000000213a217209 */ /* 0x000fc40007810000 */
[----:B------:R-:W-:Y:S02]  /*193f0*/  FMNMX.FTZ R59, R176, R59, !PT ;  /* 0x0000003bb03b7209 */ /* 0x000fe40007810000 */
[----:B------:R-:W-:Y:S01]  /*19400*/  FMNMX.FTZ R33, R60, R33, !PT ;  /* 0x000000213c217209 */ /* 0x000fe20007810000 */
[----:B------:R-:W1:Y:S01]  /*19410*/  MUFU.TANH R43, R43 ;  /* 0x0000002b002b7308 */ /* 0x000e620000002400 */
[----:B0-----:R-:W-:Y:S01]  /*19420*/  FSEL R166, R37, -INF , P5 ;  /* 0xff80000025a67808 */ /* 0x001fe20002800000 */
[----:B------:R-:W-:Y:S01]  /*19430*/  FMUL.FTZ R37, R2, R38 ;  /* 0x0000002602257220 */ /* 0x000fe20000410000 */
[----:B------:R-:W-:Y:S02]  /*19440*/  FMNMX.FTZ R39, R26, R33, !PT ;  /* 0x000000211a277209 */ /* 0x000fe40007810000 */
[----:B------:R-:W-:Y:S02]  /*19450*/  FMNMX.FTZ R59, R166, R59, !PT ;  /* 0x0000003ba63b7209 */ /* 0x000fe40007810000 */
[----:B------:R-:W-:Y:S01]  /*19460*/  FMNMX.FTZ R39, R62, R39, !PT ;  /* 0x000000273e277209 */ /* 0x000fe20007810000 */
[----:B------:R-:W0:Y:S02]  /*19470*/  MUFU.TANH R37, R37 ;  /* 0x0000002500257308 */ /* 0x000e240000002400 */
[----:B------:R-:W3:Y:S01]  /*19480*/  SHFL.BFLY PT, R14, R59, 0x2, 0x1f ;  /* 0x0c401f003b0e7f89 */ /* 0x000ee200000e0000 */
[----:B------:R-:W-:-:S04]  /*19490*/  FMNMX.FTZ R39, R28, R39, !PT ;  /* 0x000000271c277209 */ /* 0x000fc80007810000 */
[----:B------:R-:W-:Y:S01]  /*194a0*/  FMNMX.FTZ R39, R64, R39, !PT ;  /* 0x0000002740277209 */ /* 0x000fe20007810000 */
[----:B------:R-:W4:Y:S03]  /*194b0*/  MUFU.TANH R35, R35 ;  /* 0x0000002300237308 */ /* 0x000f260000002400 */
[----:B------:R-:W-:-:S04]  /*194c0*/  FMNMX.FTZ R45, R66, R39, !PT ;  /* 0x00000027422d7209 */ /* 0x000fc80007810000 */
[----:B------:R-:W-:-:S04]  /*194d0*/  FMNMX.FTZ R45, R30, R45, !PT ;  /* 0x0000002d1e2d7209 */ /* 0x000fc80007810000 */
[----:B------:R-:W-:-:S04]  /*194e0*/  FMNMX.FTZ R45, R68, R45, !PT ;  /* 0x0000002d442d7209 */ /* 0x000fc80007810000 */
[----:B------:R-:W-:Y:S02]  /*194f0*/  FMNMX.FTZ R45, R70, R45, !PT ;  /* 0x0000002d462d7209 */ /* 0x000fe40007810000 */
[----:B---3--:R-:W-:Y:S02]  /*19500*/  FMNMX.FTZ R7, R59, R14, !PT ;  /* 0x0000000e3b077209 */ /* 0x008fe40007810000 */
[----:B------:R-:W-:-:S03]  /*19510*/  FMNMX.FTZ R47, R72, R45, !PT ;  /* 0x0000002d482f7209 */ /* 0x000fc60007810000 */
[----:B------:R-:W3:Y:S01]  /*19520*/  SHFL.BFLY PT, R14, R7, 0x1, 0x1f ;  /* 0x0c201f00070e7f89 */ /* 0x000ee200000e0000 */
[----:B------:R-:W-:-:S04]  /*19530*/  FMNMX.FTZ R47, R32, R47, !PT ;  /* 0x0000002f202f7209 */ /* 0x000fc80007810000 */
[----:B------:R-:W-:-:S04]  /*19540*/  FMNMX.FTZ R47, R74, R47, !PT ;  /* 0x0000002f4a2f7209 */ /* 0x000fc80007810000 */
[----:B------:R-:W-:-:S04]  /*19550*/  FMNMX.FTZ R47, R76, R47, !PT ;  /* 0x0000002f4c2f7209 */ /* 0x000fc80007810000 */
[----:B------:R-:W-:-:S04]  /*19560*/  FMNMX.FTZ R49, R78, R47, !PT ;  /* 0x0000002f4e317209 */ /* 0x000fc80007810000 */
[----:B------:R-:W-:-:S04]  /*19570*/  FMNMX.FTZ R49, R36, R49, !PT ;  /* 0x0000003124317209 */ /* 0x000fc80007810000 */
[----:B------:R-:W-:Y:S02]  /*19580*/  FMNMX.FTZ R49, R96, R49, !PT ;  /* 0x0000003160317209 */ /* 0x000fe40007810000 */
[----:B---3--:R-:W-:Y:S02]  /*19590*/  FMNMX.FTZ R14, R7, R14, !PT ;  /* 0x0000000e070e7209 */ /* 0x008fe40007810000 */
[----:B------:R-:W-:Y:S02]  /*195a0*/  FMNMX.FTZ R49, R114, R49, !PT ;  /* 0x0000003172317209 */ /* 0x000fe40007810000 */
[C---:B------:R-:W-:Y:S01]  /*195b0*/  FSETP.NEU.FTZ.AND P6, PT, R14.reuse, -INF , PT ;  /* 0xff8000000e00780b */ /* 0x040fe20003fdd000 */
[----:B------:R-:W-:-:S01]  /*195c0*/  FFMA.FTZ R29, R14, R15, -8 ;  /* 0xc10000000e1d7423 */ /* 0x000fc2000001000f */
[----:B------:R-:W-:-:S04]  /*195d0*/  FMNMX.FTZ R49, R118, R49, !PT ;  /* 0x0000003176317209 */ /* 0x000fc80007810000 */
[----:B------:R-:W-:-:S05]  /*195e0*/  FSEL R29, R29, RZ, P6 ;  /* 0x000000ff1d1d7208 */ /* 0x000fca0003000000 */
[-CC-:B------:R-:W-:Y:S01]  /*195f0*/  FFMA.FTZ R11, R104, R15.reuse, -R29.reuse ;  /* 0x0000000f680b7223 */ /* 0x180fe2000001081d */
[----:B--2---:R-:W-:Y:S01]  /*19600*/  FSEL R104, R41, -INF , P2 ;  /* 0xff80000029687808 */ /* 0x004fe20001000000 */
[-CC-:B------:R-:W-:Y:S01]  /*19610*/  FFMA.FTZ R7, R98, R15.reuse, -R29.reuse ;  /* 0x0000000f62077223 */ /* 0x180fe2000001081d */
[----:B------:R-:W-:-:S01]  /*19620*/  FFMA.FTZ R98, R106, R15, -R29 ;  /* 0x0000000f6a627223 */ /* 0x000fc2000001081d */
[----:B-1----:R-:W-:Y:S01]  /*19630*/  FSEL R106, R43, -INF , P3 ;  /* 0xff8000002b6a7808 */ /* 0x002fe20001800000 */
[----:B------:R-:W-:-:S01]  /*19640*/  FFMA.FTZ R34, R9, R15, -R29 ;  /* 0x0000000f09227223 */ /* 0x000fc2000001081d */
[----:B------:R-:W-:Y:S01]  /*19650*/  FMNMX.FTZ R49, R104, R49, !PT ;  /* 0x0000003168317209 */ /* 0x000fe20007810000 */
[----:B------:R-:W-:-:S01]  /*19660*/  FFMA.FTZ R9, R100, R15, -R29 ;  /* 0x0000000f64097223 */ /* 0x000fc2000001081d */
[-CC-:B------:R-:W-:Y:S01]  /*19670*/  FFMA.FTZ R100, R110, R15.reuse, -R29.reuse ;  /* 0x0000000f6e647223 */ /* 0x180fe2000001081d */
[----:B------:R-:W-:-:S01]  /*19680*/  FFMA.FTZ R112, R112, R15, -R29 ;  /* 0x0000000f70707223 */ /* 0x000fc2000001081d */
[----:B0-----:R-:W-:Y:S01]  /*19690*/  FSEL R110, R37, -INF , P4 ;  /* 0xff800000256e7808 */ /* 0x001fe20002000000 */
[----:B------:R-:W-:-:S01]  /*196a0*/  FFMA.FTZ R86, R86, R15, -R29 ;  /* 0x0000000f56567223 */ /* 0x000fc2000001081d */
[----:B------:R-:W-:Y:S01]  /*196b0*/  FMNMX.FTZ R49, R106, R49, !PT ;  /* 0x000000316a317209 */ /* 0x000fe20007810000 */
[----:B------:R4:W-:Y:S01]  /*196c0*/  MUFU.EX2 R21, R112 ;  /* 0x0000007000157308 */ /* 0x0009e20000000800 */
[----:B------:R-:W-:-:S01]  /*196d0*/  FFMA.FTZ R90, R90, R15, -R29 ;  /* 0x0000000f5a5a7223 */ /* 0x000fc2000001081d */
[--C-:B------:R-:W-:Y:S01]  /*196e0*/  FFMA.FTZ R38, R102, R15, -R29.reuse ;  /* 0x0000000f66267223 */ /* 0x100fe2000001081d */
[----:B------:R-:W-:Y:S01]  /*196f0*/  FMNMX.FTZ R49, R110, R49, !PT ;  /* 0x000000316e317209 */ /* 0x000fe20007810000 */
[-CC-:B------:R-:W-:Y:S01]  /*19700*/  FFMA.FTZ R41, R132, R15.reuse, -R29.reuse ;  /* 0x0000000f84297223 */ /* 0x180fe2000001081d */
[----:B------:R-:W-:-:S01]  /*19710*/  FFMA.FTZ R88, R88, R15, -R29 ;  /* 0x0000000f58587223 */ /* 0x000fc2000001081d */
[-CC-:B------:R-:W-:Y:S01]  /*19720*/  FFMA.FTZ R92, R92, R15.reuse, -R29.reuse ;  /* 0x0000000f5c5c7223 */ /* 0x180fe2000001081d */
[----:B------:R-:W-:-:S01]  /*19730*/  FFMA.FTZ R94, R94, R15, -R29 ;  /* 0x0000000f5e5e7223 */ /* 0x000fc2000001081d */
[----:B------:R-:W-:Y:S01]  /*19740*/  MUFU.EX2 R27, R86 ;  /* 0x00000056001b7308 */ /* 0x000fe20000000800 */
[----:B----4-:R-:W-:Y:S01]  /*19750*/  FSEL R112, R35, -INF , P5 ;  /* 0xff80000023707808 */ /* 0x010fe20002800000 */
[-CC-:B------:R-:W-:Y:S01]  /*19760*/  FFMA.FTZ R120, R120, R15.reuse, -R29.reuse ;  /* 0x0000000f78787223 */ /* 0x180fe2000001081d */
[----:B------:R-:W-:-:S01]  /*19770*/  FFMA.FTZ R124, R124, R15, -R29 ;  /* 0x0000000f7c7c7223 */ /* 0x000fc2000001081d */
[--C-:B------:R-:W-:Y:S01]  /*19780*/  FFMA.FTZ R128, R128, R15, -R29.reuse ;  /* 0x0000000f80807223 */ /* 0x100fe2000001081d */
[----:B------:R-:W-:Y:S01]  /*19790*/  FMNMX.FTZ R49, R112, R49, !PT ;  /* 0x0000003170317209 */ /* 0x000fe20007810000 */
[-CC-:B------:R-:W-:Y:S01]  /*197a0*/  FFMA.FTZ R13, R108, R15.reuse, -R29.reuse ;  /* 0x0000000f6c0d7223 */ /* 0x180fe2000001081d */
        /* <DEDUP_REMOVED lines=10> */
[----:B0-----:R-:W0:Y:S01]  /*19850*/  SHFL.BFLY PT, R90, R49, 0x2, 0x1f ;  /* 0x0c401f00315a7f89 */ /* 0x001e2200000e0000 */
[----:B------:R-:W-:-:S01]  /*19860*/  FFMA.FTZ R51, R152, R15, -R29 ;  /* 0x0000000f98337223 */ /* 0x000fc2000001081d */
[-CC-:B------:R-:W-:Y:S01]  /*19870*/  FFMA.FTZ R53, R160, R15.reuse, -R29.reuse ;  /* 0x0000000fa0357223 */ /* 0x180fe2000001081d */
[----:B------:R-:W-:-:S04]  /*19880*/  FFMA.FTZ R130, R166, R15, -R29 ;  /* 0x0000000fa6827223 */ /* 0x000fc8000001081d */
[----:B------:R-:W-:Y:S08]  /*19890*/  MUFU.EX2 R34, R34 ;  /* 0x0000002200227308 */ /* 0x000ff00000000800 */
[----:B------:R-:W-:Y:S08]  /*198a0*/  MUFU.EX2 R9, R9 ;  /* 0x0000000900097308 */ /* 0x000ff00000000800 */
[----:B------:R-:W1:Y:S01]  /*198b0*/  MUFU.EX2 R38, R38 ;  /* 0x0000002600267308 */ /* 0x000e620000000800 */
[----:B0-----:R-:W-:Y:S01]  /*198c0*/  FMNMX.FTZ R55, R49, R90, !PT ;  /* 0x0000005a31377209 */ /* 0x001fe20007810000 */
[----:B------:R-:W-:-:S04]  /*198d0*/  FFMA.FTZ R49, R148, R15, -R29 ;  /* 0x0000000f94317223 */ /* 0x000fc8000001081d */
[----:B------:R-:W0:Y:S02]  /*198e0*/  SHFL.BFLY PT, R90, R55, 0x1, 0x1f ;  /* 0x0c201f00375a7f89 */ /* 0x000e2400000e0000 */
[----:B------:R2:W-:Y:S08]  /*198f0*/  MUFU.EX2 R25, R88 ;  /* 0x0000005800197308 */ /* 0x0005f00000000800 */
[----:B------:R3:W4:Y:S01]  /*19900*/  MUFU.EX2 R31, R92 ;  /* 0x0000005c001f7308 */ /* 0x0007220000000800 */
[----:B--2---:R-:W-:-:S01]  /*19910*/  FFMA.FTZ R88, R116, R15, -R29 ;  /* 0x0000000f74587223 */ /* 0x004fc2000001081d */
[----:B------:R-:W-:-:S06]  /*19920*/  FFMA.FTZ R116, R138, R15, -R29 ;  /* 0x0000000f8a747223 */ /* 0x000fcc000001081d */
[----:B------:R2:W-:Y:S01]  /*19930*/  MUFU.EX2 R33, R94 ;  /* 0x0000005e00217308 */ /* 0x0005e20000000800 */
[----:B---3--:R-:W-:-:S01]  /*19940*/  FFMA.FTZ R92, R122, R15, -R29 ;  /* 0x0000000f7a5c7223 */ /* 0x008fc2000001081d */
[-CC-:B------:R-:W-:Y:S01]  /*19950*/  FFMA.FTZ R122, R146, R15.reuse, -R29.reuse ;  /* 0x0000000f927a7223 */ /* 0x180fe2000001081d */
[----:B0-----:R-:W-:Y:S01]  /*19960*/  FMNMX.FTZ R90, R55, R90, !PT ;  /* 0x0000005a375a7209 */ /* 0x001fe20007810000 */
[----:B------:R-:W-:-:S04]  /*19970*/  FFMA.FTZ R55, R176, R15, -R29 ;  /* 0x0000000fb0377223 */ /* 0x000fc8000001081d */
[----:B------:R0:W-:Y:S01]  /*19980*/  MUFU.EX2 R39, R120 ;  /* 0x0000007800277308 */ /* 0x0001e20000000800 */
[----:B--2---:R-:W-:-:S01]  /*19990*/  FFMA.FTZ R94, R126, R15, -R29 ;  /* 0x0000000f7e5e7223 */ /* 0x004fc2000001081d */
[C---:B------:R-:W-:Y:S01]  /*199a0*/  FSETP.NEU.FTZ.AND P2, PT, R90.reuse, -INF , PT ;  /* 0xff8000005a00780b */ /* 0x040fe20003f5d000 */
[----:B------:R-:W-:-:S01]  /*199b0*/  FFMA.FTZ R57, R90, R15, -8 ;  /* 0xc10000005a397423 */ /* 0x000fc2000001000f */
[--C-:B------:R-:W-:Y:S01]  /*199c0*/  FFMA.FTZ R126, R154, R15, -R29.reuse ;  /* 0x0000000f9a7e7223 */ /* 0x100fe2000001081d */
[----:B-1----:R-:W-:Y:S02]  /*199d0*/  F2FP.SATFINITE.E4M3.F32.PACK_AB_MERGE_C R176, R38, R9, RZ ;  /* 0x0000000926b0723e */ /* 0x002fe400048070ff */
[----:B----4-:R-:W-:Y:S01]  /*199e0*/  F2FP.SATFINITE.E4M3.F32.PACK_AB_MERGE_C R182, R86, R31, RZ ;  /* 0x0000001f56b6723e */ /* 0x010fe200048070ff */
[----:B------:R1:W-:Y:S01]  /*199f0*/  MUFU.EX2 R45, R124 ;  /* 0x0000007c002d7308 */ /* 0x0003e20000000800 */
[----:B------:R-:W-:Y:S01]  /*19a00*/  FSEL R57, R57, RZ, P2 ;  /* 0x000000ff39397208 */ /* 0x000fe20001000000 */
[----:B0-----:R-:W-:Y:S01]  /*19a10*/  FFMA.FTZ R120, R142, R15, -R29 ;  /* 0x0000000f8e787223 */ /* 0x001fe2000001081d */
[----:B------:R-:W-:-:S02]  /*19a20*/  F2FP.SATFINITE.E4M3.F32.PACK_AB_MERGE_C R176, R34, R7, R176 ;  /* 0x0000000722b0723e */ /* 0x000fc400048070b0 */
[----:B------:R-:W-:Y:S01]  /*19a30*/  ISETP.GE.AND P2, PT, R158, 0xa1, PT ;  /* 0x000000a19e00780c */ /* 0x000fe20003f46270 */
[----:B------:R-:W-:-:S01]  /*19a40*/  FFMA.FTZ R4, R4, R15, -R57 ;  /* 0x0000000f04047223 */ /* 0x000fc20000010839 */
[-CC-:B------:R-:W-:Y:S01]  /*19a50*/  FFMA.FTZ R5, R5, R15.reuse, -R57.reuse ;  /* 0x0000000f05057223 */ /* 0x180fe20000010839 */
[----:B------:R-:W-:-:S01]  /*19a60*/  FFMA.FTZ R59, R6, R15, -R57 ;  /* 0x0000000f063b7223 */ /* 0x000fc20000010839 */
[-CC-:B------:R-:W-:Y:S01]  /*19a70*/  FFMA.FTZ R132, R8, R15.reuse, -R57.reuse ;  /* 0x0000000f08847223 */ /* 0x180fe20000010839 */
[----:B------:R-:W-:-:S01]  /*19a80*/  FFMA.FTZ R6, R10, R15, -R57 ;  /* 0x0000000f0a067223 */ /* 0x000fc20000010839 */
[----:B------:R0:W-:Y:S01]  /*19a90*/  MUFU.EX2 R47, R128 ;  /* 0x00000080002f7308 */ /* 0x0001e20000000800 */
[----:B-1----:R-:W-:-:S01]  /*19aa0*/  FFMA.FTZ R124, R150, R15, -R29 ;  /* 0x0000000f967c7223 */ /* 0x002fc2000001081d */
[-CC-:B------:R-:W-:Y:S01]  /*19ab0*/  FFMA.FTZ R75, R26, R15.reuse, -R57.reuse ;  /* 0x0000000f1a4b7223 */ /* 0x180fe20000010839 */
[----:B------:R-:W-:-:S01]  /*19ac0*/  FFMA.FTZ R71, R28, R15, -R57 ;  /* 0x0000000f1c477223 */ /* 0x000fc20000010839 */
[----:B------:R-:W-:Y:S01]  /*19ad0*/  FADD.FTZ R26, R7, R34 ;  /* 0x00000022071a7221 */ /* 0x000fe20000010000 */
[----:B------:R-:W-:-:S01]  /*19ae0*/  FFMA.FTZ R65, R40, R15, -R57 ;  /* 0x0000000f28417223 */ /* 0x000fc20000010839 */
[-CC-:B------:R-:W-:Y:S01]  /*19af0*/  FFMA.FTZ R8, R42, R15.reuse, -R57.reuse ;  /* 0x0000000f2a087223 */ /* 0x180fe20000010839 */
[----:B------:R-:W-:-:S01]  /*19b00*/  FFMA.FTZ R61, R44, R15, -R57 ;  /* 0x0000000f2c3d7223 */ /* 0x000fc20000010839 */
[----:B------:R-:W-:Y:S01]  /*19b10*/  MUFU.EX2 R4, R4 ;  /* 0x0000000400047308 */ /* 0x000fe20000000800 */
[----:B0-----:R-:W-:-:S01]  /*19b20*/  FFMA.FTZ R128, R162, R15, -R29 ;  /* 0x0000000fa2807223 */ /* 0x001fc2000001081d */
[-CC-:B------:R-:W-:Y:S01]  /*19b30*/  FFMA.FTZ R29, R12, R15.reuse, -R57.reuse ;  /* 0x0000000f0c1d7223 */ /* 0x180fe20000010839 */
[----:B------:R-:W-:-:S01]  /*19b40*/  FFMA.FTZ R12, R20, R15, -R57 ;  /* 0x0000000f140c7223 */ /* 0x000fc20000010839 */
[----:B------:R-:W-:Y:S01]  /*19b50*/  FADD.FTZ R79, R9, R26 ;  /* 0x0000001a094f7221 */ /* 0x000fe20000010000 */
[----:B------:R-:W-:-:S01]  /*19b60*/  FFMA.FTZ R40, R46, R15, -R57 ;  /* 0x0000000f2e287223 */ /* 0x000fc20000010839 */
[-CC-:B------:R-:W-:Y:S01]  /*19b70*/  FFMA.FTZ R69, R48, R15.reuse, -R57.reuse ;  /* 0x0000000f30457223 */ /* 0x180fe20000010839 */
[----:B------:R-:W-:-:S01]  /*19b80*/  FFMA.FTZ R30, R30, R15, -R57 ;  /* 0x0000000f1e1e7223 */ /* 0x000fc20000010839 */
[----:B------:R-:W0:Y:S01]  /*19b90*/  MUFU.EX2 R5, R5 ;  /* 0x0000000500057308 */ /* 0x000e220000000800 */
[----:B------:R-:W-:-:S02]  /*19ba0*/  @!P1 VIADD R26, R3, 0x29840 ;  /* 0x00029840031a9836 */ /* 0x000fc40000000000 */
        /* <DEDUP_REMOVED lines=11> */
[----:B------:R-:W-:Y:S01]  /*19c60*/  @!P1 PRMT R26, RZ, 0x654, R26 ;  /* 0x00000654ff1a9816 */ /* 0x000fe2000000001a */
[-CC-:B------:R-:W-:Y:S01]  /*19c70*/  FFMA.FTZ R68, R68, R15.reuse, -R57.reuse ;  /* 0x0000000f44447223 */ /* 0x180fe20000010839 */
[----:B------:R-:W-:-:S01]  /*19c80*/  FFMA.FTZ R70, R70, R15, -R57 ;  /* 0x0000000f46467223 */ /* 0x000fc20000010839 */
[----:B------:R-:W2:Y:S01]  /*19c90*/  MUFU.EX2 R132, R132 ;  /* 0x0000008400847308 */ /* 0x000ea20000000800 */
[----:B0-----:R-:W-:-:S01]  /*19ca0*/  FADD.FTZ R28, R4, R5 ;  /* 0x00000005041c7221 */ /* 0x001fc20000010000 */
[----:B------:R0:W-:Y:S01]  /*19cb0*/  @!P1 SYNCS.ARRIVE.TRANS64.RED.A1T0 RZ, [R26+URZ], RZ ;  /* 0x000000ff1aff99a7 */ /* 0x0001e2000810043f */
[----:B------:R-:W-:-:S01]  /*19cc0*/  FFMA.FTZ R72, R72, R15, -R57 ;  /* 0x0000000f48487223 */ /* 0x000fc20000010839 */
[-CC-:B------:R-:W-:Y:S01]  /*19cd0*/  FFMA.FTZ R76, R76, R15.reuse, -R57.reuse ;  /* 0x0000000f4c4c7223 */ /* 0x180fe20000010839 */
[----:B------:R-:W-:-:S01]  /*19ce0*/  FFMA.FTZ R78, R78, R15, -R57 ;  /* 0x0000000f4e4e7223 */ /* 0x000fc20000010839 */
[-CC-:B------:R-:W-:Y:S01]  /*19cf0*/  FFMA.FTZ R36, R36, R15.reuse, -R57.reuse ;  /* 0x0000000f24247223 */ /* 0x180fe20000010839 */
[----:B------:R-:W-:-:S01]  /*19d00*/  FFMA.FTZ R96, R96, R15, -R57 ;  /* 0x0000000f60607223 */ /* 0x000fc20000010839 */
[----:B------:R-:W3:Y:S01]  /*19d10*/  MUFU.EX2 R11, R11 ;  /* 0x0000000b000b7308 */ /* 0x000ee20000000800 */
[----:B-1----:R-:W-:-:S01]  /*19d20*/  FADD.FTZ R81, R59, R28 ;  /* 0x0000001c3b517221 */ /* 0x002fc20000010000 */
[----:B------:R-:W-:Y:S01]  /*19d30*/  FADD.FTZ R28, R38, R79 ;  /* 0x0000004f261c7221 */ /* 0x000fe20000010000 */
[----:B------:R-:W-:-:S01]  /*19d40*/  FFMA.FTZ R114, R114, R15, -R57 ;  /* 0x0000000f72727223 */ /* 0x000fc20000010839 */
[-CC-:B------:R-:W-:Y:S01]  /*19d50*/  FFMA.FTZ R118, R118, R15.reuse, -R57.reuse ;  /* 0x0000000f76767223 */ /* 0x180fe20000010839 */
[----:B------:R-:W-:-:S01]  /*19d60*/  FFMA.FTZ R104, R104, R15, -R57 ;  /* 0x0000000f68687223 */ /* 0x000fc20000010839 */
[-CC-:B------:R-:W-:Y:S01]  /*19d70*/  FFMA.FTZ R106, R106, R15.reuse, -R57.reuse ;  /* 0x0000000f6a6a7223 */ /* 0x180fe20000010839 */
[----:B------:R-:W-:-:S01]  /*19d80*/  FFMA.FTZ R110, R110, R15, -R57 ;  /* 0x0000000f6e6e7223 */ /* 0x000fc20000010839 */
[----:B------:R-:W1:Y:S01]  /*19d90*/  MUFU.EX2 R6, R6 ;  /* 0x0000000600067308 */ /* 0x000e620000000800 */
[----:B--2---:R-:W-:-:S01]  /*19da0*/  FADD.FTZ R81, R132, R81 ;  /* 0x0000005184517221 */ /* 0x004fc20000010000 */
[----:B------:R-:W-:Y:S01]  /*19db0*/  F2FP.SATFINITE.E4M3.F32.PACK_AB_MERGE_C R59, R132, R59, RZ ;  /* 0x0000003b843b723e */ /* 0x000fe200048070ff */
[--C-:B------:R-:W-:Y:S01]  /*19dc0*/  IMAD.MOV.U32 R64, RZ, RZ, R87.reuse ;  /* 0x000000ffff407224 */ /* 0x100fe200078e0057 */
[----:B------:R-:W-:Y:S01]  /*19dd0*/  MOV R66, R87 ;  /* 0x0000005700427202 */ /* 0x000fe20000000f00 */
[----:B------:R-:W-:Y:S01]  /*19de0*/  IMAD.MOV.U32 R60, RZ, RZ, R87 ;  /* 0x000000ffff3c7224 */ /* 0x000fe200078e0057 */
[----:B------:R-:W-:Y:S01]  /*19df0*/  F2FP.SATFINITE.E4M3.F32.PACK_AB_MERGE_C R177, R5, R4, R59 ;  /* 0x0000000405b1723e */ /* 0x000fe2000480703b */
[----:B------:R-:W-:Y:S01]  /*19e00*/  IMAD.MOV.U32 R59, RZ, RZ, R87 ;  /* 0x000000ffff3b7224 */ /* 0x000fe200078e0057 */
[----:B------:R-:W2:Y:S01]  /*19e10*/  MUFU.EX2 R98, R98 ;  /* 0x0000006200627308 */ /* 0x000ea20000000800 */
[----:B---3--:R-:W-:-:S01]  /*19e20*/  FADD.FTZ R79, R11, R28 ;  /* 0x0000001c0b4f7221 */ /* 0x008fc20000010000 */
[-C--:B------:R-:W-:Y:S01]  /*19e30*/  MOV R62, R87.reuse ;  /* 0x00000057003e7202 */ /* 0x080fe20000000f00 */
[--C-:B------:R-:W-:Y:S01]  /*19e40*/  IMAD.MOV.U32 R56, RZ, RZ, R87.reuse ;  /* 0x000000ffff387224 */ /* 0x100fe200078e0057 */
[-C--:B------:R-:W-:Y:S01]  /*19e50*/  MOV R58, R87.reuse ;  /* 0x00000057003a7202 */ /* 0x080fe20000000f00 */
[--C-:B------:R-:W-:Y:S01]  /*19e60*/  IMAD.MOV.U32 R52, RZ, RZ, R87.reuse ;  /* 0x000000ffff347224 */ /* 0x100fe200078e0057 */
[----:B------:R-:W-:Y:S01]  /*19e70*/  MOV R54, R87 ;  /* 0x0000005700367202 */ /* 0x000fe20000000f00 */
[----:B------:R-:W-:Y:S01]  /*19e80*/  IMAD.MOV.U32 R50, RZ, RZ, R87 ;  /* 0x000000ffff327224 */ /* 0x000fe200078e0057 */
[----:B------:R-:W3:Y:S01]  /*19e90*/  MUFU.EX2 R29, R29 ;  /* 0x0000001d001d7308 */ /* 0x000ee20000000800 */
[----:B-1----:R-:W-:-:S01]  /*19ea0*/  FADD.FTZ R28, R6, R81 ;  /* 0x00000051061c7221 */ /* 0x002fc20000010000 */
[----:B------:R-:W-:-:S02]  /*19eb0*/  IMAD.MOV.U32 R38, RZ, RZ, R87 ;  /* 0x000000ffff267224 */ /* 0x000fc400078e0057 */
[----:B------:R-:W-:-:S04]  /*19ec0*/  IMAD.MOV.U32 R34, RZ, RZ, R87 ;  /* 0x000000ffff227224 */ /* 0x000fc800078e0057 */
[----:B------:R-:W1:Y:S01]  /*19ed0*/  MUFU.EX2 R13, R13 ;  /* 0x0000000d000d7308 */ /* 0x000e620000000800 */
[----:B--2---:R-:W-:-:S07]  /*19ee0*/  FADD.FTZ R48, R98, R79 ;  /* 0x0000004f62307221 */ /* 0x004fce0000010000 */
[----:B------:R-:W-:Y:S01]  /*19ef0*/  MUFU.EX2 R12, R12 ;  /* 0x0000000c000c7308 */ /* 0x000fe20000000800 */
[----:B---3--:R-:W-:-:S01]  /*19f00*/  FADD.FTZ R79, R29, R28 ;  /* 0x0000001c1d4f7221 */ /* 0x008fc20000010000 */
[----:B------:R-:W-:-:S06]  /*19f10*/  FFMA.FTZ R28, R32, R15, -R57 ;  /* 0x0000000f201c7223 */ /* 0x000fcc0000010839 */
[----:B------:R-:W2:Y:S01]  /*19f20*/  MUFU.EX2 R100, R100 ;  /* 0x0000006400647308 */ /* 0x000ea20000000800 */
[----:B-1----:R-:W-:-:S07]  /*19f30*/  FADD.FTZ R81, R13, R48 ;  /* 0x000000300d517221 */ /* 0x002fce0000010000 */
[----:B------:R-:W-:Y:S08]  /*19f40*/  MUFU.EX2 R65, R65 ;  /* 0x0000004100417308 */ /* 0x000ff00000000800 */
[----:B------:R-:W-:Y:S01]  /*19f50*/  MUFU.EX2 R8, R8 ;  /* 0x0000000800087308 */ /* 0x000fe20000000800 */
[----:B--2---:R-:W-:-:S01]  /*19f60*/  FADD.FTZ R48, R100, R81 ;  /* 0x0000005164307221 */ /* 0x004fc20000010000 */
[----:B------:R-:W-:-:S03]  /*19f70*/  F2FP.SATFINITE.E4M3.F32.PACK_AB_MERGE_C R178, R100, R13, RZ ;  /* 0x0000000d64b2723e */ /* 0x000fc600048070ff */
[----:B------:R-:W-:Y:S01]  /*19f80*/  FADD.FTZ R83, R21, R48 ;  /* 0x0000003015537221 */ /* 0x000fe20000010000 */
[----:B------:R-:W-:Y:S02]  /*19f90*/  F2FP.SATFINITE.E4M3.F32.PACK_AB_MERGE_C R178, R98, R11, R178 ;  /* 0x0000000b62b2723e */ /* 0x000fe400048070b2 */
[----:B------:R-:W1:Y:S01]  /*19fa0*/  MUFU.EX2 R82, R82 ;  /* 0x0000005200527308 */ /* 0x000e620000000800 */
[----:B------:R-:W-:-:S07]  /*19fb0*/  MOV R48, R87 ;  /* 0x0000005700307202 */ /* 0x000fce0000000f00 */
[----:B------:R-:W2:Y:S08]  /*19fc0*/  MUFU.EX2 R61, R61 ;  /* 0x0000003d003d7308 */ /* 0x000eb00000000800 */
[----:B------:R-:W3:Y:S01]  /*19fd0*/  MUFU.EX2 R40, R40 ;  /* 0x0000002800287308 */ /* 0x000ee20000000800 */
[----:B-1----:R-:W-:-:S04]  /*19fe0*/  FADD.FTZ R32, R82, R83 ;  /* 0x0000005352207221 */ /* 0x002fc80000010000 */
[----:B------:R-:W-:-:S03]  /*19ff0*/  FADD.FTZ R85, R25, R32 ;  /* 0x0000002019557221 */ /* 0x000fc60000010000 */
[----:B------:R1:W-:Y:S08]  /*1a000*/  MUFU.EX2 R3, R30 ;  /* 0x0000001e00037308 */ /* 0x0003f00000000800 */
[----:B------:R-:W4:Y:S01]  /*1a010*/  MUFU.EX2 R80, R80 ;  /* 0x0000005000507308 */ /* 0x000f220000000800 */
[----:B-1----:R-:W-:-:S01]  /*1a020*/  FADD.FTZ R30, R12, R79 ;  /* 0x0000004f0c1e7221 */ /* 0x002fc20000010000 */
[-CC-:B------:R-:W-:Y:S01]  /*1a030*/  FFMA.FTZ R79, R74, R15.reuse, -R57.reuse ;  /* 0x0000000f4a4f7223 */ /* 0x180fe20000010839 */
[----:B------:R-:W-:-:S01]  /*1a040*/  FFMA.FTZ R57, R112, R15, -R57 ;  /* 0x0000000f70397223 */ /* 0x000fc20000010839 */
[----:B------:R-:W-:Y:S01]  /*1a050*/  MOV R74, R87 ;  /* 0x00000057004a7202 */ /* 0x000fe20000000f00 */
[----:B------:R-:W-:-:S01]  /*1a060*/  FADD.FTZ R81, R65, R30 ;  /* 0x0000001e41517221 */ /* 0x000fc20000010000 */
[----:B------:R-:W-:-:S02]  /*1a070*/  F2FP.SATFINITE.E4M3.F32.PACK_AB_MERGE_C R65, R65, R12, RZ ;  /* 0x0000000c4141723e */ /* 0x000fc400048070ff */
[----:B------:R-:W1:Y:S01]  /*1a080*/  MUFU.EX2 R69, R69 ;  /* 0x0000004500457308 */ /* 0x000e620000000800 */
[----:B------:R-:W-:-:S01]  /*1a090*/  FADD.FTZ R30, R8, R81 ;  /* 0x00000051081e7221 */ /* 0x000fc20000010000 */
[----:B------:R-:W-:Y:S01]  /*1a0a0*/  F2FP.SATFINITE.E4M3.F32.PACK_AB_MERGE_C R179, R29, R6, R65 ;  /* 0x000000061db3723e */ /* 0x000fe20004807041 */
[--C-:B------:R-:W-:Y:S02]  /*1a0b0*/  IMAD.MOV.U32 R65, RZ, RZ, R87.reuse ;  /* 0x000000ffff417224 */ /* 0x100fe400078e0057 */
[----:B--2---:R-:W-:Y:S01]  /*1a0c0*/  FADD.FTZ R83, R61, R30 ;  /* 0x0000001e3d537221 */ /* 0x004fe20000010000 */
[----:B------:R-:W-:Y:S02]  /*1a0d0*/  IMAD.MOV.U32 R29, RZ, RZ, R87 ;  /* 0x000000ffff1d7224 */ /* 0x000fe400078e0057 */
[----:B------:R-:W2:Y:S01]  /*1a0e0*/  MUFU.EX2 R10, R10 ;  /* 0x0000000a000a7308 */ /* 0x000ea20000000800 */
[----:B---3--:R-:W-:-:S01]  /*1a0f0*/  FADD.FTZ R30, R40, R83 ;  /* 0x00000053281e7221 */ /* 0x008fc20000010000 */
[C---:B----4-:R-:W-:Y:S01]  /*1a100*/  FADD.FTZ R32, R80.reuse, R85 ;  /* 0x0000005550207221 */ /* 0x050fe20000010000 */
[----:B------:R-:W-:Y:S01]  /*1a110*/  F2FP.SATFINITE.E4M3.F32.PACK_AB_MERGE_C R180, R80, R25, RZ ;  /* 0x0000001950b4723e */ /* 0x000fe200048070ff */
[----:B------:R-:W-:-:S02]  /*1a120*/  IMAD.MOV.U32 R80, RZ, RZ, R87 ;  /* 0x000000ffff507224 */ /* 0x000fc400078e0057 */
[----:B------:R-:W-:-:S01]  /*1a130*/  FADD.FTZ R85, R27, R32 ;  /* 0x000000201b557221 */ /* 0x000fc20000010000 */
[----:B------:R-:W-:Y:S01]  /*1a140*/  F2FP.SATFINITE.E4M3.F32.PACK_AB_MERGE_C R180, R82, R21, R180 ;  /* 0x0000001552b4723e */ /* 0x000fe200048070b4 */
[----:B------:R-:W3:Y:S01]  /*1a150*/  MUFU.EX2 R84, R84 ;  /* 0x0000005400547308 */ /* 0x000ee20000000800 */
[----:B-1----:R-:W-:-:S01]  /*1a160*/  FADD.FTZ R83, R69, R30 ;  /* 0x0000001e45537221 */ /* 0x002fc20000010000 */
[----:B------:R-:W-:Y:S01]  /*1a170*/  F2FP.SATFINITE.E4M3.F32.PACK_AB_MERGE_C R40, R69, R40, RZ ;  /* 0x000000284528723e */ /* 0x000fe200048070ff */
[--C-:B------:R-:W-:Y:S01]  /*1a180*/  IMAD.MOV.U32 R69, RZ, RZ, R87.reuse ;  /* 0x000000ffff457224 */ /* 0x100fe200078e0057 */
[----:B------:R-:W-:Y:S02]  /*1a190*/  MOV R82, R87 ;  /* 0x0000005700527202 */ /* 0x000fe40000000f00 */
[----:B------:R-:W-:Y:S01]  /*1a1a0*/  F2FP.SATFINITE.E4M3.F32.PACK_AB_MERGE_C R181, R61, R8, R40 ;  /* 0x000000083db5723e */ /* 0x000fe20004807028 */
[----:B------:R-:W-:Y:S01]  /*1a1b0*/  IMAD.MOV.U32 R61, RZ, RZ, R87 ;  /* 0x000000ffff3d7224 */ /* 0x000fe200078e0057 */
[----:B------:R-:W1:Y:S01]  /*1a1c0*/  MUFU.EX2 R63, R63 ;  /* 0x0000003f003f7308 */ /* 0x000e620000000800 */
[----:B--2---:R-:W-:-:S01]  /*1a1d0*/  FADD.FTZ R30, R10, R83 ;  /* 0x000000530a1e7221 */ /* 0x004fc20000010000 */
[----:B------:R-:W-:-:S06]  /*1a1e0*/  IMAD.MOV.U32 R40, RZ, RZ, R87 ;  /* 0x000000ffff287224 */ /* 0x000fcc00078e0057 */
[----:B------:R-:W2:Y:S01]  /*1a1f0*/  MUFU.EX2 R42, R42 ;  /* 0x0000002a002a7308 */ /* 0x000ea20000000800 */
[----:B---3--:R-:W-:-:S01]  /*1a200*/  FADD.FTZ R32, R84, R85 ;  /* 0x0000005554207221 */ /* 0x008fc20000010000 */
[----:B------:R-:W-:Y:S01]  /*1a210*/  F2FP.SATFINITE.E4M3.F32.PACK_AB_MERGE_C R182, R84, R27, R182 ;  /* 0x0000001b54b6723e */ /* 0x000fe200048070b6 */
[----:B------:R-:W-:Y:S01]  /*1a220*/  IMAD.MOV.U32 R84, RZ, RZ, R87 ;  /* 0x000000ffff547224 */ /* 0x000fe200078e0057 */
[----:B------:R-:W-:Y:S01]  /*1a230*/  MOV R27, R87 ;  /* 0x00000057001b7202 */ /* 0x000fe20000000f00 */
[----:B------:R-:W-:-:S03]  /*1a240*/  FADD.FTZ R85, R31, R32 ;  /* 0x000000201f557221 */ /* 0x000fc60000010000 */
[----:B------:R-:W3:Y:S01]  /*1a250*/  MUFU.EX2 R73, R73 ;  /* 0x0000004900497308 */ /* 0x000ee20000000800 */
[----:B-1----:R-:W-:-:S01]  /*1a260*/  FADD.FTZ R83, R63, R30 ;  /* 0x0000001e3f537221 */ /* 0x002fc20000010000 */
[----:B------:R-:W-:Y:S01]  /*1a270*/  FADD.FTZ R32, R86, R85 ;  /* 0x0000005556207221 */ /* 0x000fe20000010000 */
[----:B------:R-:W-:Y:S01]  /*1a280*/  MOV R86, R87 ;  /* 0x0000005700567202 */ /* 0x000fe20000000f00 */
[----:B------:R-:W-:-:S04]  /*1a290*/  IMAD.MOV.U32 R85, RZ, RZ, R87 ;  /* 0x000000ffff557224 */ /* 0x000fc800078e0057 */
[----:B------:R-:W1:Y:S01]  /*1a2a0*/  MUFU.EX2 R20, R20 ;  /* 0x0000001400147308 */ /* 0x000e620000000800 */
[----:B--2---:R-:W-:-:S01]  /*1a2b0*/  FADD.FTZ R30, R42, R83 ;  /* 0x000000532a1e7221 */ /* 0x004fc20000010000 */
[----:B------:R-:W-:-:S06]  /*1a2c0*/  FADD.FTZ R83, R33, R32 ;  /* 0x0000002021537221 */ /* 0x000fcc0000010000 */
[----:B------:R-:W2:Y:S01]  /*1a2d0*/  MUFU.EX2 R88, R88 ;  /* 0x0000005800587308 */ /* 0x000ea20000000800 */
[----:B---3--:R-:W-:-:S01]  /*1a2e0*/  FADD.FTZ R9, R73, R30 ;  /* 0x0000001e49097221 */ /* 0x008fc20000010000 */
[----:B------:R-:W-:Y:S01]  /*1a2f0*/  F2FP.SATFINITE.E4M3.F32.PACK_AB_MERGE_C R42, R73, R42, RZ ;  /* 0x0000002a492a723e */ /* 0x000fe200048070ff */
[----:B------:R-:W-:-:S03]  /*1a300*/  IMAD.MOV.U32 R73, RZ, RZ, R87 ;  /* 0x000000ffff497224 */ /* 0x000fc600078e0057 */
[----:B------:R-:W-:Y:S01]  /*1a310*/  F2FP.SATFINITE.E4M3.F32.PACK_AB_MERGE_C R183, R63, R10, R42 ;  /* 0x0000000a3fb7723e */ /* 0x000fe2000480702a */
[----:B------:R-:W-:Y:S01]  /*1a320*/  IMAD.MOV.U32 R63, RZ, RZ, R87 ;  /* 0x000000ffff3f7224 */ /* 0x000fe200078e0057 */
[----:B------:R-:W3:Y:S01]  /*1a330*/  MUFU.EX2 R67, R67 ;  /* 0x0000004300437308 */ /* 0x000ee20000000800 */
[----:B-1----:R-:W-:-:S01]  /*1a340*/  FADD.FTZ R30, R20, R9 ;  /* 0x00000009141e7221 */ /* 0x002fc20000010000 */
[----:B------:R-:W-:-:S06]  /*1a350*/  MOV R42, R87 ;  /* 0x00000057002a7202 */ /* 0x000fcc0000000f00 */
[----:B------:R-:W1:Y:S01]  /*1a360*/  MUFU.EX2 R44, R44 ;  /* 0x0000002c002c7308 */ /* 0x000e620000000800 */
[----:B--2---:R-:W-:-:S01]  /*1a370*/  FADD.FTZ R32, R88, R83 ;  /* 0x0000005358207221 */ /* 0x004fc20000010000 */
[----:B------:R-:W-:-:S03]  /*1a380*/  IMAD.MOV.U32 R83, RZ, RZ, R87 ;  /* 0x000000ffff537224 */ /* 0x000fc600078e0057 */
[----:B------:R-:W-:Y:S01]  /*1a390*/  FADD.FTZ R25, R39, R32 ;  /* 0x0000002027197221 */ /* 0x000fe20000010000 */
[----:B------:R-:W-:Y:S02]  /*1a3a0*/  IMAD.MOV.U32 R32, RZ, RZ, R87 ;  /* 0x000000ffff207224 */ /* 0x000fe400078e0057 */
[----:B------:R-:W2:Y:S01]  /*1a3b0*/  MUFU.EX2 R92, R92 ;  /* 0x0000005c005c7308 */ /* 0x000ea20000000800 */
[----:B---3--:R-:W-:-:S07]  /*1a3c0*/  FADD.FTZ R13, R67, R30 ;  /* 0x0000001e430d7221 */ /* 0x008fce0000010000 */
[----:B------:R-:W3:Y:S01]  /*1a3d0*/  MUFU.EX2 R75, R75 ;  /* 0x0000004b004b7308 */ /* 0x000ee20000000800 */
[----:B-1----:R-:W-:-:S07]  /*1a3e0*/  FADD.FTZ R30, R44, R13 ;  /* 0x0000000d2c1e7221 */ /* 0x002fce0000010000 */
[----:B------:R-:W1:Y:S01]  /*1a3f0*/  MUFU.EX2 R24, R24 ;  /* 0x0000001800187308 */ /* 0x000e620000000800 */
[C---:B--2---:R-:W-:Y:S01]  /*1a400*/  F2FP.SATFINITE.E4M3.F32.PACK_AB_MERGE_C R184, R92.reuse, R39, RZ ;  /* 0x000000275cb8723e */ /* 0x044fe200048070ff */
[----:B------:R-:W-:Y:S01]  /*1a410*/  FADD.FTZ R92, R92, R25 ;  /* 0x000000195c5c7221 */ /* 0x000fe20000010000 */
[----:B------:R-:W-:Y:S02]  /*1a420*/  MOV R39, R87 ;  /* 0x0000005700277202 */ /* 0x000fe40000000f00 */
[----:B------:R-:W-:Y:S01]  /*1a430*/  F2FP.SATFINITE.E4M3.F32.PACK_AB_MERGE_C R184, R88, R33, R184 ;  /* 0x0000002158b8723e */ /* 0x000fe200048070b8 */
[----:B------:R-:W-:-:S01]  /*1a440*/  FADD.FTZ R25, R45, R92 ;  /* 0x0000005c2d197221 */ /* 0x000fc20000010000 */
[----:B------:R-:W-:Y:S01]  /*1a450*/  MOV R33, R87 ;  /* 0x0000005700217202 */ /* 0x000fe20000000f00 */
        /* <DEDUP_REMOVED lines=8> */
[----:B------:R-:W-:-:S06]  /*1a4e0*/  IMAD.MOV.U32 R44, RZ, RZ, R87 ;  /* 0x000000ffff2c7224 */ /* 0x000fcc00078e0057 */
[----:B------:R-:W1:Y:S01]  /*1a4f0*/  MUFU.EX2 R46, R46 ;  /* 0x0000002e002e7308 */ /* 0x000e620000000800 */
[----:B--2---:R-:W-:-:S04]  /*1a500*/  FADD.FTZ R30, R94, R25 ;  /* 0x000000195e1e7221 */ /* 0x004fc80000010000 */
[----:B------:R-:W-:-:S03]  /*1a510*/  FADD.FTZ R31, R47, R30 ;  /* 0x0000001e2f1f7221 */ /* 0x000fc60000010000 */
[----:B------:R-:W2:Y:S01]  /*1a520*/  MUFU.EX2 R102, R102 ;  /* 0x0000006600667308 */ /* 0x000ea20000000800 */
[----:B---3--:R-:W-:-:S07]  /*1a530*/  FADD.FTZ R25, R71, R12 ;  /* 0x0000000c47197221 */ /* 0x008fce0000010000 */
[----:B------:R-:W3:Y:S01]  /*1a540*/  MUFU.EX2 R77, R77 ;  /* 0x0000004d004d7308 */ /* 0x000ee20000000800 */
[----:B-1----:R-:W-:-:S07]  /*1a550*/  FADD.FTZ R12, R46, R25 ;  /* 0x000000192e0c7221 */ /* 0x002fce0000010000 */
[----:B------:R-:W1:Y:S01]  /*1a560*/  MUFU.EX2 R41, R41 ;  /* 0x0000002900297308 */ /* 0x000e620000000800 */
[C---:B--2---:R-:W-:Y:S01]  /*1a570*/  F2FP.SATFINITE.E4M3.F32.PACK_AB_MERGE_C R186, R102.reuse, R47, RZ ;  /* 0x0000002f66ba723e */ /* 0x044fe200048070ff */
[----:B------:R-:W-:Y:S01]  /*1a580*/  FADD.FTZ R102, R102, R31 ;  /* 0x0000001f66667221 */ /* 0x000fe20000010000 */
[--C-:B------:R-:W-:Y:S02]  /*1a590*/  IMAD.MOV.U32 R47, RZ, RZ, R87.reuse ;  /* 0x000000ffff2f7224 */ /* 0x100fe400078e0057 */
[----:B------:R-:W-:Y:S01]  /*1a5a0*/  F2FP.SATFINITE.E4M3.F32.PACK_AB_MERGE_C R186, R94, R45, R186 ;  /* 0x0000002d5eba723e */ /* 0x000fe200048070ba */
[----:B------:R-:W-:Y:S01]  /*1a5b0*/  IMAD.MOV.U32 R31, RZ, RZ, R87 ;  /* 0x000000ffff1f7224 */ /* 0x000fe200078e0057 */
[----:B------:R-:W-:Y:S01]  /*1a5c0*/  MOV R45, R87 ;  /* 0x00000057002d7202 */ /* 0x000fe20000000f00 */
[----:B------:R-:W2:Y:S01]  /*1a5d0*/  MUFU.EX2 R108, R108 ;  /* 0x0000006c006c7308 */ /* 0x000ea20000000800 */
[----:B---3--:R-:W-:-:S01]  /*1a5e0*/  FADD.FTZ R12, R77, R12 ;  /* 0x0000000c4d0c7221 */ /* 0x008fc20000010000 */
[----:B------:R-:W-:Y:S01]  /*1a5f0*/  F2FP.SATFINITE.E4M3.F32.PACK_AB_MERGE_C R46, R77, R46, RZ ;  /* 0x0000002e4d2e723e */ /* 0x000fe200048070ff */
[----:B------:R-:W-:-:S02]  /*1a600*/  IMAD.MOV.U32 R77, RZ, RZ, R87 ;  /* 0x000000ffff4d7224 */ /* 0x000fc400078e0057 */
[----:B------:R-:W-:Y:S01]  /*1a610*/  FADD.FTZ R11, R3, R12 ;  /* 0x0000000c030b7221 */ /* 0x000fe20000010000 */
[----:B------:R-:W-:Y:S01]  /*1a620*/  F2FP.SATFINITE.E4M3.F32.PACK_AB_MERGE_C R187, R71, R24, R46 ;  /* 0x0000001847bb723e */ /* 0x000fe2000480702e */
[----:B------:R-:W-:Y:S01]  /*1a630*/  IMAD.MOV.U32 R71, RZ, RZ, R87 ;  /* 0x000000ffff477224 */ /* 0x000fe200078e0057 */
[----:B0-----:R0:W3:Y:S01]  /*1a640*/  MUFU.EX2 R26, R68 ;  /* 0x00000044001a7308 */ /* 0x0010e20000000800 */
[----:B-1----:R-:W-:-:S01]  /*1a650*/  FADD.FTZ R7, R41, R102 ;  /* 0x0000006629077221 */ /* 0x002fc20000010000 */
[----:B------:R-:W-:Y:S01]  /*1a660*/  IMAD.MOV.U32 R46, RZ, RZ, R87 ;  /* 0x000000ffff2e7224 */ /* 0x000fe200078e0057 */
[----:B------:R-:W-:-:S05]  /*1a670*/  MOV R24, R87 ;  /* 0x0000005700187202 */ /* 0x000fca0000000f00 */
[----:B------:R-:W1:Y:S01]  /*1a680*/  MUFU.EX2 R35, R35 ;  /* 0x0000002300237308 */ /* 0x000e620000000800 */
[----:B--2---:R-:W-:-:S01]  /*1a690*/  FADD.FTZ R12, R108, R7 ;  /* 0x000000076c0c7221 */ /* 0x004fc20000010000 */
[----:B0-----:R-:W-:-:S06]  /*1a6a0*/  IMAD.MOV.U32 R68, RZ, RZ, R87 ;  /* 0x000000ffff447224 */ /* 0x001fcc00078e0057 */
        /* <DEDUP_REMOVED lines=9> */
[----:B-1----:R-:W-:Y:S02]  /*1a740*/  IMAD.MOV.U32 R72, RZ, RZ, R87 ;  /* 0x000000ffff487224 */ /* 0x002fe400078e0057 */
[----:B------:R-:W-:Y:S01]  /*1a750*/  F2FP.SATFINITE.E4M3.F32.PACK_AB_MERGE_C R188, R108, R41, R35 ;  /* 0x000000296cbc723e */ /* 0x000fe20004807023 */
[--C-:B------:R-:W-:Y:S02]  /*1a760*/  IMAD.MOV.U32 R41, RZ, RZ, R87.reuse ;  /* 0x000000ffff297224 */ /* 0x100fe400078e0057 */
[----:B------:R-:W1:Y:S01]  /*1a770*/  MUFU.EX2 R28, R28 ;  /* 0x0000001c001c7308 */ /* 0x000e620000000800 */
[C---:B---3--:R-:W-:Y:S01]  /*1a780*/  F2FP.SATFINITE.E4M3.F32.PACK_AB_MERGE_C R70, R81.reuse, R70, RZ ;  /* 0x000000465146723e */ /* 0x048fe200048070ff */
[----:B------:R-:W-:Y:S01]  /*1a790*/  FADD.FTZ R81, R81, R12 ;  /* 0x0000000c51517221 */ /* 0x000fe20000010000 */
[----:B------:R-:W-:-:S02]  /*1a7a0*/  IMAD.MOV.U32 R35, RZ, RZ, R87 ;  /* 0x000000ffff237224 */ /* 0x000fc400078e0057 */
[----:B------:R-:W-:Y:S01]  /*1a7b0*/  F2FP.SATFINITE.E4M3.F32.PACK_AB_MERGE_C R189, R26, R3, R70 ;  /* 0x000000031abd723e */ /* 0x000fe20004807046 */
[----:B------:R-:W-:Y:S01]  /*1a7c0*/  IMAD.MOV.U32 R26, RZ, RZ, R87 ;  /* 0x000000ffff1a7224 */ /* 0x000fe200078e0057 */
[----:B------:R-:W-:Y:S01]  /*1a7d0*/  MOV R70, R87 ;  /* 0x0000005700467202 */ /* 0x000fe20000000f00 */
[----:B------:R-:W2:Y:S01]  /*1a7e0*/  MUFU.EX2 R120, R120 ;  /* 0x0000007800787308 */ /* 0x000ea20000000800 */
[----:B0-----:R-:W-:-:S07]  /*1a7f0*/  FADD.FTZ R11, R37, R116 ;  /* 0x00000074250b7221 */ /* 0x001fce0000010000 */
[----:B------:R-:W0:Y:S01]  /*1a800*/  MUFU.EX2 R79, R79 ;  /* 0x0000004f004f7308 */ /* 0x000e220000000800 */
[----:B-1----:R-:W-:-:S01]  /*1a810*/  FADD.FTZ R12, R28, R81 ;  /* 0x000000511c0c7221 */ /* 0x002fc20000010000 */
[----:B------:R-:W-:-:S06]  /*1a820*/  IMAD.MOV.U32 R81, RZ, RZ, R87 ;  /* 0x000000ffff517224 */ /* 0x000fcc00078e0057 */
[----:B------:R-:W-:Y:S01]  /*1a830*/  MUFU.EX2 R43, R43 ;  /* 0x0000002b002b7308 */ /* 0x000fe20000000800 */
[----:B--2---:R-:W-:-:S07]  /*1a840*/  FADD.FTZ R30, R120, R11 ;  /* 0x0000000b781e7221 */ /* 0x004fce0000010000 */
[----:B------:R-:W1:Y:S01]  /*1a850*/  MUFU.EX2 R122, R122 ;  /* 0x0000007a007a7308 */ /* 0x000e620000000800 */
[----:B0-----:R-:W-:-:S07]  /*1a860*/  FADD.FTZ R21, R79, R12 ;  /* 0x0000000c4f157221 */ /* 0x001fce0000010000 */
[----:B------:R-:W0:Y:S08]  /*1a870*/  MUFU.EX2 R76, R76 ;  /* 0x0000004c004c7308 */ /* 0x000e300000000800 */
[----:B------:R2:W3:Y:S01]  /*1a880*/  MUFU.EX2 R9, R78 ;  /* 0x0000004e00097308 */ /* 0x0004e20000000800 */
[----:B-1----:R-:W-:Y:S01]  /*1a890*/  F2FP.SATFINITE.E4M3.F32.PACK_AB_MERGE_C R25, R122, R43, RZ ;  /* 0x0000002b7a19723e */ /* 0x002fe200048070ff */
[----:B------:R-:W-:Y:S01]  /*1a8a0*/  FADD.FTZ R43, R43, R30 ;  /* 0x0000001e2b2b7221 */ /* 0x000fe20000010000 */
[----:B------:R-:W-:-:S02]  /*1a8b0*/  MOV R30, R87 ;  /* 0x00000057001e7202 */ /* 0x000fc40000000f00 */
[----:B------:R-:W-:Y:S01]  /*1a8c0*/  F2FP.SATFINITE.E4M3.F32.PACK_AB_MERGE_C R190, R120, R37, R25 ;  /* 0x0000002578be723e */ /* 0x000fe20004807019 */
[----:B------:R-:W-:-:S01]  /*1a8d0*/  FADD.FTZ R122, R122, R43 ;  /* 0x0000002b7a7a7221 */ /* 0x000fc20000010000 */
[----:B------:R-:W-:Y:S01]  /*1a8e0*/  IMAD.MOV.U32 R43, RZ, RZ, R87 ;  /* 0x000000ffff2b7224 */ /* 0x000fe200078e0057 */
[----:B------:R-:W-:Y:S01]  /*1a8f0*/  MUFU.EX2 R51, R51 ;  /* 0x0000003300337308 */ /* 0x000fe20000000800 */
[----:B0-----:R-:W-:-:S01]  /*1a900*/  FADD.FTZ R12, R76, R21 ;  /* 0x000000154c0c7221 */ /* 0x001fc20000010000 */
[----:B--2---:R-:W-:Y:S01]  /*1a910*/  MOV R78, R87 ;  /* 0x00000057004e7202 */ /* 0x004fe20000000f00 */
[--C-:B------:R-:W-:Y:S02]  /*1a920*/  IMAD.MOV.U32 R37, RZ, RZ, R87.reuse ;  /* 0x000000ffff257224 */ /* 0x100fe400078e0057 */
[----:B------:R-:W-:-:S03]  /*1a930*/  IMAD.MOV.U32 R25, RZ, RZ, R87 ;  /* 0x000000ffff197224 */ /* 0x000fc600078e0057 */
[----:B------:R-:W0:Y:S01]  /*1a940*/  MUFU.EX2 R126, R126 ;  /* 0x0000007e007e7308 */ /* 0x000e220000000800 */
[C---:B---3--:R-:W-:Y:S01]  /*1a950*/  F2FP.SATFINITE.E4M3.F32.PACK_AB_MERGE_C R76, R9.reuse, R76, RZ ;  /* 0x0000004c094c723e */ /* 0x048fe200048070ff */
[----:B------:R-:W-:-:S03]  /*1a960*/  FADD.FTZ R9, R9, R12 ;  /* 0x0000000c09097221 */ /* 0x000fc60000010000 */
[----:B------:R-:W-:Y:S01]  /*1a970*/  F2FP.SATFINITE.E4M3.F32.PACK_AB_MERGE_C R191, R79, R28, R76 ;  /* 0x0000001c4fbf723e */ /* 0x000fe2000480704c */
[--C-:B------:R-:W-:Y:S02]  /*1a980*/  IMAD.MOV.U32 R79, RZ, RZ, R87.reuse ;  /* 0x000000ffff4f7224 */ /* 0x100fe400078e0057 */
[----:B------:R-:W1:Y:S01]  /*1a990*/  MUFU.EX2 R49, R49 ;  /* 0x0000003100317308 */ /* 0x000e620000000800 */
[--C-:B------:R-:W-:Y:S02]  /*1a9a0*/  IMAD.MOV.U32 R76, RZ, RZ, R87.reuse ;  /* 0x000000ffff4c7224 */ /* 0x100fe400078e0057 */
[----:B------:R-:W-:-:S05]  /*1a9b0*/  IMAD.MOV.U32 R28, RZ, RZ, R87 ;  /* 0x000000ffff1c7224 */ /* 0x000fca00078e0057 */
[----:B------:R-:W2:Y:S01]  /*1a9c0*/  MUFU.EX2 R36, R36 ;  /* 0x0000002400247308 */ /* 0x000ea20000000800 */
[----:B0-----:R-:W-:-:S07]  /*1a9d0*/  F2FP.SATFINITE.E4M3.F32.PACK_AB_MERGE_C R12, R126, R51, RZ ;  /* 0x000000337e0c723e */ /* 0x001fce00048070ff */
[----:B------:R-:W0:Y:S01]  /*1a9e0*/  MUFU.EX2 R124, R124 ;  /* 0x0000007c007c7308 */ /* 0x000e220000000800 */
[----:B-1----:R-:W-:-:S07]  /*1a9f0*/  FADD.FTZ R5, R49, R122 ;  /* 0x0000007a31057221 */ /* 0x002fce0000010000 */
[----:B------:R-:W1:Y:S01]  /*1aa00*/  MUFU.EX2 R13, R96 ;  /* 0x00000060000d7308 */ /* 0x000e620000000800 */
[----:B--2---:R-:W-:-:S07]  /*1aa10*/  FADD.FTZ R4, R36, R9 ;  /* 0x0000000924047221 */ /* 0x004fce0000010000 */
[----:B------:R-:W2:Y:S01]  /*1aa20*/  MUFU.EX2 R114, R114 ;  /* 0x0000007200727308 */ /* 0x000ea20000000800 */
[C---:B0-----:R-:W-:Y:S01]  /*1aa30*/  F2FP.SATFINITE.E4M3.F32.PACK_AB_MERGE_C R192, R124.reuse, R49, R12 ;  /* 0x000000317cc0723e */ /* 0x041fe2000480700c */
[----:B------:R-:W-:Y:S01]  /*1aa40*/  FADD.FTZ R124, R124, R5 ;  /* 0x000000057c7c7221 */ /* 0x000fe20000010000 */
[----:B------:R-:W-:-:S03]  /*1aa50*/  IMAD.MOV.U32 R49, RZ, RZ, R87 ;  /* 0x000000ffff317224 */ /* 0x000fc600078e0057 */
[----:B------:R-:W-:Y:S02]  /*1aa60*/  FADD.FTZ R51, R51, R124 ;  /* 0x0000007c33337221 */ /* 0x000fe40000010000 */
[----:B------:R-:W0:Y:S01]  /*1aa70*/  MUFU.EX2 R7, R118 ;  /* 0x0000007600077308 */ /* 0x000e220000000800 */
[----:B-1----:R-:W-:-:S01]  /*1aa80*/  FADD.FTZ R5, R13, R4 ;  /* 0x000000040d057221 */ /* 0x002fc20000010000 */
[----:B------:R-:W-:Y:S01]  /*1aa90*/  FADD.FTZ R126, R126, R51 ;  /* 0x000000337e7e7221 */ /* 0x000fe20000010000 */
[----:B------:R-:W-:-:S05]  /*1aaa0*/  MOV R51, R87 ;  /* 0x0000005700337202 */ /* 0x000fca0000000f00 */
[----:B------:R-:W-:Y:S01]  /*1aab0*/  MUFU.EX2 R55, R55 ;  /* 0x0000003700377308 */ /* 0x000fe20000000800 */
[----:B--2---:R-:W-:-:S07]  /*1aac0*/  FADD.FTZ R4, R114, R5 ;  /* 0x0000000572047221 */ /* 0x004fce0000010000 */
[----:B------:R-:W1:Y:S01]  /*1aad0*/  MUFU.EX2 R130, R130 ;  /* 0x0000008200827308 */ /* 0x000e620000000800 */
[C---:B0-----:R-:W-:Y:S01]  /*1aae0*/  F2FP.SATFINITE.E4M3.F32.PACK_AB_MERGE_C R114, R7.reuse, R114, RZ ;  /* 0x000000720772723e */ /* 0x041fe200048070ff */
[----:B------:R-:W-:-:S03]  /*1aaf0*/  FADD.FTZ R7, R7, R4 ;  /* 0x0000000407077221 */ /* 0x000fc60000010000 */
[----:B------:R-:W-:Y:S02]  /*1ab00*/  F2FP.SATFINITE.E4M3.F32.PACK_AB_MERGE_C R193, R13, R36, R114 ;  /* 0x000000240dc1723e */ /* 0x000fe40004807072 */
[----:B------:R-:W-:Y:S01]  /*1ab10*/  MOV R36, R87 ;  /* 0x0000005700247202 */ /* 0x000fe20000000f00 */
        /* <DEDUP_REMOVED lines=10> */
[----:B------:R-:W-:-:S03]  /*1abc0*/  IMAD.MOV.U32 R53, RZ, RZ, R87 ;  /* 0x000000ffff357224 */ /* 0x000fc600078e0057 */
[----:B------:R-:W-:Y:S02]  /*1abd0*/  FADD.FTZ R55, R55, R128 ;  /* 0x0000008037377221 */ /* 0x000fe40000010000 */
[----:B------:R-:W1:Y:S01]  /*1abe0*/  MUFU.EX2 R57, R57 ;  /* 0x0000003900397308 */ /* 0x000e620000000800 */
[----:B0-----:R-:W-:-:S04]  /*1abf0*/  FADD.FTZ R3, R11, R4 ;  /* 0x000000040b037221 */ /* 0x001fc80000010000 */
[----:B--2---:R-:W-:Y:S01]  /*1ac00*/  FADD.FTZ R4, R110, R3 ;  /* 0x000000036e047221 */ /* 0x004fe20000010000 */
[----:B------:R-:W-:-:S01]  /*1ac10*/  FADD.FTZ R3, R130, R55 ;  /* 0x0000003782037221 */ /* 0x000fc20000010000 */
[--C-:B------:R-:W-:Y:S01]  /*1ac20*/  IMAD.MOV.U32 R55, RZ, RZ, R87.reuse ;  /* 0x000000ffff377224 */ /* 0x100fe200078e0057 */
[C---:B-1----:R-:W-:Y:S01]  /*1ac30*/  F2FP.SATFINITE.E4M3.F32.PACK_AB_MERGE_C R5, R57.reuse, R110, RZ ;  /* 0x0000006e3905723e */ /* 0x042fe200048070ff */
[----:B------:R-:W-:Y:S01]  /*1ac40*/  FADD.FTZ R4, R57, R4 ;  /* 0x0000000439047221 */ /* 0x000fe20000010000 */
[----:B------:R-:W-:Y:S02]  /*1ac50*/  IMAD.MOV.U32 R57, RZ, RZ, R87 ;  /* 0x000000ffff397224 */ /* 0x000fe400078e0057 */
[----:B------:R-:W-:Y:S01]  /*1ac60*/  F2FP.SATFINITE.E4M3.F32.PACK_AB_MERGE_C R195, R11, R104, R5 ;  /* 0x000000680bc3723e */ /* 0x000fe20004807005 */
[----:B------:R-:W-:Y:S06]  /*1ac70*/  @!P2 BRA `(.L_x_620) ;  /* 0x0000003c00a4a947 */ /* 0x000fec0003800000 */
[----:B------:R-:W-:Y:S01]  /*1ac80*/  VIADD R5, R164, 0xfffffffe ;  /* 0xfffffffea4057836 */ /* 0x000fe20000000000 */
[----:B------:R-:W-:Y:S01]  /*1ac90*/  MOV R7, R14 ;  /* 0x0000000e00077202 */ /* 0x000fe20000000f00 */
[----:B------:R-:W-:Y:S01]  /*1aca0*/  IMAD.MOV.U32 R6, RZ, RZ, R90 ;  /* 0x000000ffff067224 */ /* 0x000fe200078e005a */
[----:B------:R-:W-:Y:S01]  /*1acb0*/  CS2R R86, SRZ ;  /* 0x0000000000567805 */ /* 0x000fe2000001ff00 */
[----:B------:R-:W-:Y:S01]  /*1acc0*/  IMAD.MOV.U32 R8, RZ, RZ, R198 ;  /* 0x000000ffff087224 */ /* 0x000fe200078e00c6 */
[----:B------:R-:W-:Y:S01]  /*1acd0*/  CS2R R84, SRZ ;  /* 0x0000000000547805 */ /* 0x000fe2000001ff00 */
[----:B------:R-:W-:Y:S01]  /*1ace0*/  IMAD.MOV.U32 R9, RZ, RZ, R156 ;  /* 0x000000ffff097224 */ /* 0x000fe200078e009c */
        /* <DEDUP_REMOVED lines=29> */
[----:B------:R-:W-:-:S07]  /*1aec0*/  CS2R R24, SRZ ;  /* 0x0000000000187805 */ /* 0x000fce000001ff00 */
.L_x_631:
[----:B------:R-:W-:Y:S01]  /*1aed0*/  ISETP.NE.AND P1, PT, R9, 0x1, PT ;  /* 0x000000010900780c */ /* 0x000fe20003f25270 */
[----:B------:R-:W-:Y:S05]  /*1aee0*/  YIELD ;  /* 0x0000000000007946 */ /* 0x000fea0003800000 */
[----:B------:R-:W-:Y:S02]  /*1aef0*/  SEL R11, RZ, 0x1, P1 ;  /* 0x00000001ff0b7807 */ /* 0x000fe40000800000 */
[----:B------:R-:W-:Y:S02]  /*1af00*/  ISETP.NE.AND P1, PT, R201, RZ, PT ;  /* 0x000000ffc900720c */ /* 0x000fe40003f25270 */
[----:B------:R-:W-:-:S11]  /*1af10*/  LOP3.LUT R198, R8, R11, RZ, 0x3c, !PT ;  /* 0x0000000b08c67212 */ /* 0x000fd600078e3cff */
[----:B------:R-:W-:Y:S05]  /*1af20*/  @P1 BRA `(.L_x_621) ;  /* 0x00000000003c1947 */ /* 0x000fea0003800000 */
[----:B------:R-:W-:Y:S05]  /*1af30*/  @!P0 BRA `(.L_x_622) ;  /* 0x0000000000048947 */ /* 0x000fea0003800000 */
[----:B------:R-:W-:Y:S01]  /*1af40*/  BPT.TRAP 0x1 ;  /* 0x000000040000795c */ /* 0x000fe20000300000 */
.L_x_622:
[----:B------:R-:W-:-:S04]  /*1af50*/  IADD3 R10, R9, 0x1, RZ ;  /* 0x00000001090a7810 */ /* 0x000fc80007ffe0ff */
[----:B------:R-:W-:-:S04]  /*1af60*/  ISETP.NE.AND P2, PT, R10, 0x2, PT ;  /* 0x000000020a00780c */ /* 0x000fc80003f45270 */
[----:B------:R-:W-:Y:S02]  /*1af70*/  SEL R11, R10, RZ, P2 ;  /* 0x000000ff0a0b7207 */ /* 0x000fe40001000000 */
[----:B------:R-:W-:-:S03]  /*1af80*/  SHF.L.U32 R10, R198, 0x1f, RZ ;  /* 0x0000001fc60a7819 */ /* 0x000fc600000006ff */
[----:B------:R-:W-:-:S04]  /*1af90*/  IMAD R11, R11, 0x8, R16 ;  /* 0x000000080b0b7824 */ /* 0x000fc800078e0210 */
[----:B------:R0:W1:Y:S01]  /*1afa0*/  SYNCS.PHASECHK.TRANS64.TRYWAIT P2, [R11+URZ+0x29830], R10 ;  /* 0x0298300a0b0075a7 */ /* 0x000062000804017f */
[----:B------:R-:W-:Y:S05]  /*1afb0*/  @!P0 BRA `(.L_x_623) ;  /* 0x0000000000048947 */ /* 0x000fea0003800000 */
[----:B------:R-:W-:Y:S01]  /*1afc0*/  BPT.TRAP 0x1 ;  /* 0x000000040000795c */ /* 0x000fe20000300000 */
.L_x_623:
[----:B------:R-:W-:Y:S04]  /*1afd0*/  BSSY B0, `(.L_x_621) ;  /* 0x0000004000007945 */ /* 0x000fe80003800000 */
[----:B-1----:R-:W-:Y:S05]  /*1afe0*/  @P2 BRA `(.L_x_624) ;  /* 0x0000000000082947 */ /* 0x002fea0003800000 */
[----:B------:R-:W1:Y:S02]  /*1aff0*/  SYNCS.PHASECHK.TRANS64.TRYWAIT P2, [R11+URZ+0x29830], R10 ;  /* 0x0298300a0b0075a7 */ /* 0x000e64000804017f */
[----:B-1----:R-:W-:Y:S05]  /*1b000*/  @!P2 BRA `(.L_x_625) ;  /* 0x000000dc0028a947 */ /* 0x002fea0003800000 */
.L_x_624:
[----:B------:R-:W-:Y:S05]  /*1b010*/  BSYNC B0 ;  /* 0x0000000000007941 */ /* 0x000fea0003800000 */
.L_x_621:
[----:B01----:R-:W0:Y:S01]  /*1b020*/  S2R R10, SR_TID.X ;  /* 0x00000000000a7919 */ /* 0x003e220000002100 */
[----:B------:R-:W-:Y:S05]  /*1b030*/  WARPSYNC.ALL ;  /* 0x0000000000007948 */ /* 0x000fea0003800000 */
[----:B------:R-:W-:Y:S01]  /*1b040*/  IMAD.MOV.U32 R13, RZ, RZ, -0x7fffffe0 ;  /* 0x80000020ff0d7424 */ /* 0x000fe200078e00ff */
[----:B------:R-:W-:Y:S01]  /*1b050*/  UMOV UR20, UR28 ;  /* 0x0000001c00147c82 */ /* 0x000fe20008000000 */
[----:B------:R-:W-:Y:S01]  /*1b060*/  UMOV UR21, UR29 ;  /* 0x0000001d00157c82 */ /* 0x000fe20008000000 */
[----:B------:R-:W-:Y:S01]  /*1b070*/  IMAD.MOV.U32 R15, RZ, RZ, -0x7fffffe0 ;  /* 0x80000020ff0f7424 */ /* 0x000fe200078e00ff */
[----:B------:R-:W-:Y:S01]  /*1b080*/  UMOV UR24, UR28 ;  /* 0x0000001c00187c82 */ /* 0x000fe20008000000 */
[----:B------:R-:W-:Y:S01]  /*1b090*/  R2UR UR23, R13 ;  /* 0x000000000d1772ca */ /* 0x000fe200000e0000 */
[----:B------:R-:W-:Y:S01]  /*1b0a0*/  UMOV UR25, UR29 ;  /* 0x0000001d00197c82 */ /* 0x000fe20008000000 */
[----:B------:R-:W-:Y:S01]  /*1b0b0*/  IMAD.MOV.U32 R21, RZ, RZ, -0x7fffffe0 ;  /* 0x80000020ff157424 */ /* 0x000fe200078e00ff */
[C---:B------:R-:W-:Y:S01]  /*1b0c0*/  R2UR UR27, R15.reuse ;  /* 0x000000000f1b72ca */ /* 0x040fe200000e0000 */
[----:B------:R-:W-:Y:S01]  /*1b0d0*/  UMOV UR32, UR28 ;  /* 0x0000001c00207c82 */ /* 0x000fe20008000000 */
[----:B------:R-:W-:Y:S01]  /*1b0e0*/  R2UR UR35, R15 ;  /* 0x000000000f2372ca */ /* 0x000fe200000e0000 */
[----:B------:R-:W-:Y:S01]  /*1b0f0*/  UMOV UR33, UR29 ;  /* 0x0000001d00217c82 */ /* 0x000fe20008000000 */
[C---:B------:R-:W-:Y:S01]  /*1b100*/  R2UR UR31, R21.reuse ;  /* 0x00000000151f72ca */ /* 0x040fe200000e0000 */
[----:B------:R-:W-:Y:S01]  /*1b110*/  UMOV UR44, UR28 ;  /* 0x0000001c002c7c82 */ /* 0x000fe20008000000 */
[----:B------:R-:W-:Y:S01]  /*1b120*/  MOV R89, 0x80000020 ;  /* 0x8000002000597802 */ /* 0x000fe20000000f00 */
[----:B------:R-:W-:Y:S01]  /*1b130*/  UMOV UR45, UR29 ;  /* 0x0000001d002d7c82 */ /* 0x000fe20008000000 */
[----:B------:R-:W-:Y:S01]  /*1b140*/  R2UR UR51, R21 ;  /* 0x00000000153372ca */ /* 0x000fe200000e0000 */
[----:B------:R-:W-:Y:S01]  /*1b150*/  IMAD.MOV.U32 R15, RZ, RZ, -0x7fffffe0 ;  /* 0x80000020ff0f7424 */ /* 0x000fe200078e00ff */
[----:B------:R-:W-:-:S02]  /*1b160*/  R2UR UR47, R89 ;  /* 0x00000000592f72ca */ /* 0x000fc400000e0000 */
[----:B------:R-:W-:Y:S02]  /*1b170*/  MOV R21, 0x80000020 ;  /* 0x8000002000157802 */ /* 0x000fe40000000f00 */
[----:B------:R-:W-:Y:S02]  /*1b180*/  MOV R13, 0x80000020 ;  /* 0x80000020000d7802 */ /* 0x000fe40000000f00 */
[----:B0-----:R-:W-:Y:S01]  /*1b190*/  SHF.R.U32.HI R11, RZ, 0x7, R10 ;  /* 0x00000007ff0b7819 */ /* 0x001fe2000001160a */
[----:B------:R-:W-:-:S03]  /*1b1a0*/  VIADD R10, R9, 0x1 ;  /* 0x00000001090a7836 */ /* 0x000fc60000000000 */
[----:B------:R-:W-:-:S05]  /*1b1b0*/  IADD3 R11, R11, 0x8, RZ ;  /* 0x000000080b0b7810 */ /* 0x000fca0007ffe0ff */
[----:B------:R0:W-:Y:S01]  /*1b1c0*/  BAR.SYNC.DEFER_BLOCKING R11, 0x100 ;  /* 0x0004000b0000751d */ /* 0x0001e20000010000 */
[----:B------:R-:W-:-:S04]  /*1b1d0*/  ISETP.NE.AND P2, PT, R10, 0x2, PT ;  /* 0x000000020a00780c */ /* 0x000fc80003f45270 */
[----:B------:R-:W-:-:S05]  /*1b1e0*/  SEL R10, R10, RZ, P2 ;  /* 0x000000ff0a0a7207 */ /* 0x000fca0001000000 */
[----:B------:R-:W-:-:S04]  /*1b1f0*/  IMAD R12, R10, 0x780, R0 ;  /* 0x000007800a0c7824 */ /* 0x000fc800078e0200 */
[C---:B------:R-:W-:Y:S01]  /*1b200*/  VIADD R14, R12.reuse, 0x80 ;  /* 0x000000800c0e7836 */ /* 0x040fe20000000000 */
[C---:B------:R-:W-:Y:S02]  /*1b210*/  R2UR UR22, R12.reuse ;  /* 0x000000000c1672ca */ /* 0x040fe400000e0000 */
[----:B------:R-:W-:Y:S02]  /*1b220*/  IADD3 R20, R12, 0x100, RZ ;  /* 0x000001000c147810 */ /* 0x000fe40007ffe0ff */
[----:B------:R-:W-:Y:S01]  /*1b230*/  R2UR UR26, R14 ;  /* 0x000000000e1a72ca */ /* 0x000fe200000e0000 */
[----:B------:R-:W-:Y:S01]  /*1b240*/  VIADD R14, R12, 0x180 ;  /* 0x000001800c0e7836 */ /* 0x000fe20000000000 */
[----:B------:R-:W-:Y:S01]  /*1b250*/  R2UR UR30, R20 ;  /* 0x00000000141e72ca */ /* 0x000fe200000e0000 */
[C---:B------:R-:W-:Y:S01]  /*1b260*/  VIADD R20, R12.reuse, 0x2 ;  /* 0x000000020c147836 */ /* 0x040fe20000000000 */
[----:B------:R-:W-:Y:S01]  /*1b270*/  IADD3 R88, R12, 0x200, RZ ;  /* 0x000002000c587810 */ /* 0x000fe20007ffe0ff */
[----:B------:R-:W-:Y:S01]  /*1b280*/  WARPGROUP.ARRIVE ;  /* 0x00000000000079c5 */ /* 0x000fe20000000000 */
[----:B------:R-:W-:Y:S01]  /*1b290*/  R2UR UR34, R14 ;  /* 0x000000000e2272ca */ /* 0x000fe200000e0000 */
[----:B------:R-:W-:Y:S01]  /*1b2a0*/  VIADD R14, R12, 0x102 ;  /* 0x000001020c0e7836 */ /* 0x000fe20000000000 */
[----:B------:R-:W-:-:S02]  /*1b2b0*/  R2UR UR46, R88 ;  /* 0x00000000582e72ca */ /* 0x000fc400000e0000 */
[----:B------:R-:W-:Y:S01]  /*1b2c0*/  R2UR UR50, R20 ;  /* 0x00000000143272ca */ /* 0x000fe200000e0000 */
[----:B------:R-:W-:Y:S01]  /*1b2d0*/  QGMMA.64x32x32.F32.E4M3.E4M3 R152, gdesc[UR20], RZ, !UPT, gsb0 ;  /* 0x00600000149879f3 */ /* 0x000fe2000c0008ff */
[----:B------:R-:W-:Y:S01]  /*1b2e0*/  VIADD R20, R12, 0x82 ;  /* 0x000000820c147836 */ /* 0x000fe20000000000 */
[----:B------:R-:W-:Y:S01]  /*1b2f0*/  R2UR UR23, R21 ;  /* 0x00000000151772ca */ /* 0x000fe200000e0000 */
[----:B------:R-:W-:Y:S01]  /*1b300*/  UMOV UR20, UR48 ;  /* 0x0000003000147c82 */ /* 0x000fe20008000000 */
[----:B------:R-:W-:Y:S02]  /*1b310*/  UMOV UR21, UR49 ;  /* 0x0000003100157c82 */ /* 0x000fe40008000000 */
[----:B------:R-:W-:Y:S01]  /*1b320*/  R2UR UR22, R20 ;  /* 0x00000000141672ca */ /* 0x000fe200000e0000 */
[----:B------:R-:W-:Y:S02]  /*1b330*/  WARPGROUP.DEPBAR.LE gsb0, 0x0 ;  /* 0x00008000000079c5 */ /* 0x000fe40000010000 */
[----:B------:R-:W-:-:S06]  /*1b340*/  WARPGROUP.ARRIVE ;  /* 0x00000000000079c5 */ /* 0x000fcc0000000000 */
[----:B------:R-:W-:Y:S01]  /*1b350*/  QGMMA.64x32x32.F32.E4M3.E4M3 R136, gdesc[UR24], RZ, !UPT, gsb0 ;  /* 0x00600000188879f3 */ /* 0x000fe2000c0008ff */
[----:B------:R-:W-:Y:S01]  /*1b360*/  R2UR UR26, R14 ;  /* 0x000000000e1a72ca */ /* 0x000fe200000e0000 */
[----:B------:R-:W-:Y:S01]  /*1b370*/  UMOV UR24, UR48 ;  /* 0x0000003000187c82 */ /* 0x000fe20008000000 */
[----:B------:R-:W-:Y:S01]  /*1b380*/  R2UR UR27, R15 ;  /* 0x000000000f1b72ca */ /* 0x000fe200000e0000 */
[----:B------:R-:W-:Y:S01]  /*1b390*/  UMOV UR25, UR49 ;  /* 0x0000003100197c82 */ /* 0x000fe20008000000 */
[----:B------:R-:W-:Y:S01]  /*1b3a0*/  VIADD R14, R12, 0x182 ;  /* 0x000001820c0e7836 */ /* 0x000fe20000000000 */
[----:B------:R-:W-:Y:S01]  /*1b3b0*/  MOV R15, 0x80000020 ;  /* 0x80000020000f7802 */ /* 0x000fe20000000f00 */
[----:B------:R-:W-:Y:S02]  /*1b3c0*/  WARPGROUP.DEPBAR.LE gsb0, 0x0 ;  /* 0x00008000000079c5 */ /* 0x000fe40000010000 */
[----:B------:R-:W-:-:S06]  /*1b3d0*/  WARPGROUP.ARRIVE ;  /* 0x00000000000079c5 */ /* 0x000fcc0000000000 */
[----:B------:R-:W-:Y:S03]  /*1b3e0*/  QGMMA.64x32x32.F32.E4M3.E4M3 R120, gdesc[UR28], RZ, !UPT, gsb0 ;  /* 0x006000001c7879f3 */ /* 0x000fe6000c0008ff */
[----:B------:R-:W-:Y:S02]  /*1b3f0*/  WARPGROUP.DEPBAR.LE gsb0, 0x0 ;  /* 0x00008000000079c5 */ /* 0x000fe40000010000 */
[----:B------:R-:W-:-:S06]  /*1b400*/  WARPGROUP.ARRIVE ;  /* 0x00000000000079c5 */ /* 0x000fcc0000000000 */
[----:B------:R-:W-:Y:S01]  /*1b410*/  QGMMA.64x32x32.F32.E4M3.E4M3 R104, gdesc[UR32], RZ, !UPT, gsb0 ;  /* 0x00600000206879f3 */ /* 0x000fe2000c0008ff */
[----:B------:R-:W-:Y:S01]  /*1b420*/  R2UR UR34, R14 ;  /* 0x000000000e2272ca */ /* 0x000fe200000e0000 */
[----:B------:R-:W-:Y:S01]  /*1b430*/  UMOV UR32, UR48 ;  /* 0x0000003000207c82 */ /* 0x000fe20008000000 */
[----:B------:R-:W-:Y:S01]  /*1b440*/  R2UR UR35, R15 ;  /* 0x000000000f2372ca */ /* 0x000fe200000e0000 */
[----:B------:R-:W-:Y:S01]  /*1b450*/  UMOV UR33, UR49 ;  /* 0x0000003100217c82 */ /* 0x000fe20008000000 */
[----:B------:R-:W-:Y:S02]  /*1b460*/  VIADD R14, R12, 0x202 ;  /* 0x000002020c0e7836 */ /* 0x000fe40000000000 */
[----:B------:R-:W-:Y:S01]  /*1b470*/  IMAD.MOV.U32 R15, RZ, RZ, -0x7fffffe0 ;  /* 0x80000020ff0f7424 */ /* 0x000fe200078e00ff */
[----:B------:R-:W-:Y:S02]  /*1b480*/  WARPGROUP.DEPBAR.LE gsb0, 0x0 ;  /* 0x00008000000079c5 */ /* 0x000fe40000010000 */
[----:B------:R-:W-:-:S06]  /*1b490*/  WARPGROUP.ARRIVE ;  /* 0x00000000000079c5 */ /* 0x000fcc0000000000 */
[----:B------:R-:W-:Y:S01]  /*1b4a0*/  QGMMA.64x32x32.F32.E4M3.E4M3 R88, gdesc[UR44], RZ, !UPT, gsb0 ;  /* 0x006000002c5879f3 */ /* 0x000fe2000c0008ff */
        /* <DEDUP_REMOVED lines=8> */
[----:B------:R-:W-:Y:S02]  /*1b530*/  R2UR UR7, R15 ;  /* 0x000000000f0772ca */ /* 0x000fe400000e0000 */
[----:B------:R-:W-:Y:S01]  /*1b540*/  MOV R15, 0x80000020 ;  /* 0x80000020000f7802 */ /* 0x000fe20000000f00 */
[----:B------:R-:W-:Y:S02]  /*1b550*/  WARPGROUP.DEPBAR.LE gsb0, 0x0 ;  /* 0x00008000000079c5 */ /* 0x000fe40000010000 */
[----:B------:R-:W-:-:S06]  /*1b560*/  WARPGROUP.ARRIVE ;  /* 0x00000000000079c5 */ /* 0x000fcc0000000000 */
[----:B------:R-:W-:Y:S03]  /*1b570*/  QGMMA.64x32x32.F32.E4M3.E4M3 R152, gdesc[UR48], R152, gsb0 ;  /* 0x00600000309879f3 */ /* 0x000fe60008000898 */
        /* <DEDUP_REMOVED lines=17> */
[----:B------:R-:W-:Y:S01]  /*1b690*/  IADD3 R14, R12, 0x400, RZ ;  /* 0x000004000c0e7810 */ /* 0x000fe20007ffe0ff */
[----:B------:R-:W-:Y:S02]  /*1b6a0*/  WARPGROUP.DEPBAR.LE gsb0, 0x0 ;  /* 0x00008000000079c5 */ /* 0x000fe40000010000 */
[----:B------:R-:W-:-:S06]  /*1b6b0*/  WARPGROUP.ARRIVE ;  /* 0x00000000000079c5 */ /* 0x000fcc0000000000 */
[----:B------:R-:W-:Y:S01]  /*1b6c0*/  QGMMA.64x32x32.F32.E4M3.E4M3 R104, gdesc[UR32], R104, gsb0 ;  /* 0x00600000206879f3 */ /* 0x000fe20008000868 */
        /* <DEDUP_REMOVED lines=57> */
[----:B------:R-:W-:-:S04]  /*1ba60*/  MOV R15, 0x80000020 ;  /* 0x80000020000f7802 */ /* 0x000fc80000000f00 */
        /* <DEDUP_REMOVED lines=67> */
[C---:B------:R-:W-:Y:S01]  /*1bea0*/  IADD3 R14, R12.reuse, 0x682, RZ ;  /* 0x000006820c0e7810 */ /* 0x040fe20007ffe0ff */
[----:B------:R-:W-:Y:S01]  /*1beb0*/  VIADD R12, R12, 0x702 ;  /* 0x000007020c0c7836 */ /* 0x000fe20000000000 */
[----:B------:R-:W-:Y:S02]  /*1bec0*/  WARPGROUP.DEPBAR.LE gsb0, 0x0 ;  /* 0x00008000000079c5 */ /* 0x000fe40000010000 */
[----:B------:R-:W-:-:S06]  /*1bed0*/  WARPGROUP.ARRIVE ;  /* 0x00000000000079c5 */ /* 0x000fcc0000000000 */
[----:B------:R-:W-:Y:S01]  /*1bee0*/  QGMMA.64x32x32.F32.E4M3.E4M3 R104, gdesc[UR32], R104, gsb0 ;  /* 0x00600000206879f3 */ /* 0x000fe20008000868 */
[----:B------:R-:W-:Y:S01]  /*1bef0*/  R2UR UR34, R14 ;  /* 0x000000000e2272ca */ /* 0x000fe200000e0000 */
[----:B------:R-:W-:Y:S01]  /*1bf00*/  UMOV UR32, UR16 ;  /* 0x0000001000207c82 */ /* 0x000fe20008000000 */
[----:B------:R-:W-:Y:S01]  /*1bf10*/  R2UR UR35, R15 ;  /* 0x000000000f2372ca */ /* 0x000fe200000e0000 */
[----:B------:R-:W-:Y:S01]  /*1bf20*/  UMOV UR33, UR17 ;  /* 0x0000001100217c82 */ /* 0x000fe20008000000 */
        /* <DEDUP_REMOVED lines=23> */
[----:B0-----:R-:W-:Y:S05]  /*1c0a0*/  @P1 BRA `(.L_x_626) ;  /* 0x0000000000281947 */ /* 0x001fea0003800000 */
[----:B------:R-:W-:Y:S05]  /*1c0b0*/  @!P0 BRA `(.L_x_627) ;  /* 0x0000000000048947 */ /* 0x000fea0003800000 */
[----:B------:R-:W-:Y:S01]  /*1c0c0*/  BPT.TRAP 0x1 ;  /* 0x000000040000795c */ /* 0x000fe20000300000 */
.L_x_627:
[----:B------:R-:W-:Y:S01]  /*1c0d0*/  SHF.L.U32 R8, R8, 0x1f, RZ ;  /* 0x0000001f08087819 */ /* 0x000fe200000006ff */
[----:B------:R-:W-:-:S04]  /*1c0e0*/  IMAD R11, R9, 0x8, R16 ;  /* 0x00000008090b7824 */ /* 0x000fc800078e0210 */
[----:B------:R0:W1:Y:S01]  /*1c0f0*/  SYNCS.PHASECHK.TRANS64.TRYWAIT P1, [R11+URZ+0x29850], R8 ;  /* 0x029850080b0075a7 */ /* 0x000062000802017f */
[----:B------:R-:W-:Y:S05]  /*1c100*/  @!P0 BRA `(.L_x_628) ;  /* 0x0000000000048947 */ /* 0x000fea0003800000 */
[----:B------:R-:W-:Y:S01]  /*1c110*/  BPT.TRAP 0x1 ;  /* 0x000000040000795c */ /* 0x000fe20000300000 */
.L_x_628:
[----:B-1----:R-:W-:Y:S05]  /*1c120*/  @P1 BRA `(.L_x_626) ;  /* 0x0000000000081947 */ /* 0x002fea0003800000 */
[----:B------:R-:W1:Y:S02]  /*1c130*/  SYNCS.PHASECHK.TRANS64.TRYWAIT P1, [R11+URZ+0x29850], R8 ;  /* 0x029850080b0075a7 */ /* 0x000e64000802017f */
[----:B-1----:R-:W-:Y:S05]  /*1c140*/  @!P1 BRA `(.L_x_629) ;  /* 0x000000c800ec9947 */ /* 0x002fea0003800000 */
.L_x_626:
[----:B01----:R-:W-:Y:S01]  /*1c150*/  VIADD R8, R16, 0x400 ;  /* 0x0000040010087836 */ /* 0x003fe20000000000 */
[----:B------:R-:W-:Y:S01]  /*1c160*/  MOV R13, 0xc0000010 ;  /* 0xc0000010000d7802 */ /* 0x000fe20000000f00 */
[----:B------:R-:W-:Y:S05]  /*1c170*/  WARPSYNC.ALL ;  /* 0x0000000000007948 */ /* 0x000fea0003800000 */
[----:B------:R-:W-:Y:S01]  /*1c180*/  SHF.R.U32.HI R8, RZ, 0x4, R8 ;  /* 0x00000004ff087819 */ /* 0x000fe20000011608 */
[----:B------:R-:W-:Y:S01]  /*1c190*/  WARPGROUP.ARRIVE ;  /* 0x00000000000079c5 */ /* 0x000fe20000000000 */
[----:B------:R-:W-:Y:S01]  /*1c1a0*/  R2UR UR7, R13 ;  /* 0x000000000d0772ca */ /* 0x000fe200000e0000 */
[----:B------:R-:W-:Y:S01]  /*1c1b0*/  IMAD.MOV.U32 R15, RZ, RZ, -0x3ffffff0 ;  /* 0xc0000010ff0f7424 */ /* 0x000fe200078e00ff */
[----:B------:R-:W-:Y:S01]  /*1c1c0*/  LOP3.LUT R8, R8, 0x3fff, RZ, 0xc0, !PT ;  /* 0x00003fff08087812 */ /* 0x000fe200078ec0ff */
[C---:B------:R-:W-:Y:S01]  /*1c1d0*/  FMUL.FTZ R13, R2.reuse, R154 ;  /* 0x0000009a020d7220 */ /* 0x040fe20000410000 */
[C---:B------:R-:W-:Y:S01]  /*1c1e0*/  FMUL.FTZ R11, R2.reuse, R153 ;  /* 0x00000099020b7220 */ /* 0x040fe20000410000 */
[----:B------:R-:W-:Y:S01]  /*1c1f0*/  FMUL.FTZ R20, R2, R155 ;  /* 0x0000009b02147220 */ /* 0x000fe20000410000 */
[----:B------:R-:W-:Y:S01]  /*1c200*/  LOP3.LUT R8, R8, 0x10000, RZ, 0xfc, !PT ;  /* 0x0001000008087812 */ /* 0x000fe200078efcff */
[C---:B------:R-:W-:Y:S01]  /*1c210*/  FMUL.FTZ R21, R2.reuse, R156 ;  /* 0x0000009c02157220 */ /* 0x040fe20000410000 */
[C---:B------:R-:W-:Y:S01]  /*1c220*/  FMUL.FTZ R153, R2.reuse, R158 ;  /* 0x0000009e02997220 */ /* 0x040fe20000410000 */
[----:B------:R-:W-:Y:S01]  /*1c230*/  MUFU.TANH R13, R13 ;  /* 0x0000000d000d7308 */ /* 0x000fe20000002400 */
[----:B------:R-:W-:Y:S01]  /*1c240*/  FMUL.FTZ R154, R2, R159 ;  /* 0x0000009f029a7220 */ /* 0x000fe20000410000 */
[----:B------:R-:W-:-:S02]  /*1c250*/  IMAD R12, R9, 0x500, R8 ;  /* 0x00000500090c7824 */ /* 0x000fc400078e0208 */
[C---:B------:R-:W-:Y:S01]  /*1c260*/  FMUL.FTZ R8, R2.reuse, R152 ;  /* 0x0000009802087220 */ /* 0x040fe20000410000 */
[C---:B------:R-:W-:Y:S01]  /*1c270*/  FMUL.FTZ R152, R2.reuse, R157 ;  /* 0x0000009d02987220 */ /* 0x040fe20000410000 */
[----:B------:R-:W-:Y:S01]  /*1c280*/  FMUL.FTZ R155, R2, R160 ;  /* 0x000000a0029b7220 */ /* 0x000fe20000410000 */
[C---:B------:R-:W-:Y:S01]  /*1c290*/  VIADD R14, R12.reuse, 0x100 ;  /* 0x000001000c0e7836 */ /* 0x040fe20000000000 */
[----:B------:R-:W-:Y:S01]  /*1c2a0*/  R2UR UR6, R12 ;  /* 0x000000000c0672ca */ /* 0x000fe200000e0000 */
        /* <DEDUP_REMOVED lines=11> */
[----:B------:R-:W-:Y:S01]  /*1c360*/  FMUL.FTZ R136, R2, R138 ;  /* 0x0000008a02887220 */ /* 0x000fe20000410000 */
[----:B------:R-:W-:Y:S01]  /*1c370*/  QGMMA.64x128x32.F32.E4M3.E4M3 R24, R176, gdesc[UR4], R24, gsb0 ;  /* 0x01e00004b0187df3 */ /* 0x000fe20008000818 */
[----:B------:R-:W-:Y:S01]  /*1c380*/  R2UR UR6, R14 ;  /* 0x000000000e0672ca */ /* 0x000fe200000e0000 */
[----:B------:R-:W-:Y:S01]  /*1c390*/  FMUL.FTZ R164, R2, R137 ;  /* 0x0000008902a47220 */ /* 0x000fe20000410000 */
[----:B------:R-:W-:Y:S01]  /*1c3a0*/  R2UR UR7, R15 ;  /* 0x000000000f0772ca */ /* 0x000fe200000e0000 */
[----:B------:R-:W-:Y:S01]  /*1c3b0*/  IMAD.MOV.U32 R15, RZ, RZ, -0x3ffffff0 ;  /* 0xc0000010ff0f7424 */ /* 0x000fe200078e00ff */
[----:B------:R-:W-:Y:S01]  /*1c3c0*/  IADD3 R14, R12, 0x200, RZ ;  /* 0x000002000c0e7810 */ /* 0x000fe20007ffe0ff */
        /* <DEDUP_REMOVED lines=8> */
[----:B------:R-:W2:Y:S01]  /*1c450*/  MUFU.TANH R21, R21 ;  /* 0x0000001500157308 */ /* 0x000ea20000002400 */
        /* <DEDUP_REMOVED lines=18> */
[C---:B------:R-:W-:Y:S01]  /*1c580*/  FMUL.FTZ R128, R2.reuse, R129 ;  /* 0x0000008102807220 */ /* 0x040fe20000410000 */
[C---:B------:R-:W-:Y:S01]  /*1c590*/  FMUL.FTZ R129, R2.reuse, R131 ;  /* 0x0000008302817220 */ /* 0x040fe20000410000 */
[C---:B------:R-:W-:Y:S01]  /*1c5a0*/  FMUL.FTZ R130, R2.reuse, R132 ;  /* 0x0000008402827220 */ /* 0x040fe20000410000 */
[C---:B------:R-:W-:Y:S01]  /*1c5b0*/  FMUL.FTZ R131, R2.reuse, R134 ;  /* 0x0000008602837220 */ /* 0x040fe20000410000 */
[C---:B------:R-:W-:Y:S01]  /*1c5c0*/  FMUL.FTZ R132, R2.reuse, R133 ;  /* 0x0000008502847220 */ /* 0x040fe20000410000 */
[----:B------:R-:W5:Y:S01]  /*1c5d0*/  MUFU.TANH R154, R154 ;  /* 0x0000009a009a7308 */ /* 0x000f620000002400 */
        /* <DEDUP_REMOVED lines=22> */
[----:B------:R-:W-:Y:S01]  /*1c740*/  FMUL.FTZ R102, R2, R102 ;  /* 0x0000006602667220 */ /* 0x000fe20000410000 */
[----:B------:R-:W5:Y:S01]  /*1c750*/  MUFU.TANH R156, R156 ;  /* 0x0000009c009c7308 */ /* 0x000f620000002400 */
[----:B------:R-:W0:Y:S07]  /*1c760*/  S2R R205, SR_TID.X ;  /* 0x0000000000cd7919 */ /* 0x000e2e0000002100 */
[----:B------:R-:W5:Y:S08]  /*1c770*/  MUFU.TANH R158, R158 ;  /* 0x0000009e009e7308 */ /* 0x000f700000002400 */
[----:B------:R-:W5:Y:S08]  /*1c780*/  MUFU.TANH R159, R159 ;  /* 0x0000009f009f7308 */ /* 0x000f700000002400 */
[----:B------:R-:W5:Y:S08]  /*1c790*/  MUFU.TANH R160, R160 ;  /* 0x000000a000a07308 */ /* 0x000f700000002400 */
[----:B------:R-:W5:Y:S01]  /*1c7a0*/  MUFU.TANH R162, R162 ;  /* 0x000000a200a27308 */ /* 0x000f620000002400 */
[----:B0-----:R-:W-:-:S02]  /*1c7b0*/  LOP3.LUT R207, R205, 0x7f, RZ, 0xc0, !PT ;  /* 0x0000007fcdcf7812 */ /* 0x001fc400078ec0ff */
[----:B------:R-:W0:Y:S02]  /*1c7c0*/  S2R R205, SR_TID.X ;  /* 0x0000000000cd7919 */ /* 0x000e240000002100 */
[----:B------:R-:W-:-:S03]  /*1c7d0*/  ISETP.NE.AND P1, PT, R207, RZ, PT ;  /* 0x000000ffcf00720c */ /* 0x000fc60003f25270 */
[----:B------:R-:W5:Y:S08]  /*1c7e0*/  MUFU.TANH R161, R161 ;  /* 0x000000a100a17308 */ /* 0x000f700000002400 */
[----:B------:R-:W5:Y:S08]  /*1c7f0*/  MUFU.TANH R163, R163 ;  /* 0x000000a300a37308 */ /* 0x000f700000002400 */
[----:B------:R-:W5:Y:S08]  /*1c800*/  MUFU.TANH R136, R136 ;  /* 0x0000008800887308 */ /* 0x000f700000002400 */
[----:B------:R-:W5:Y:S01]  /*1c810*/  MUFU.TANH R164, R164 ;  /* 0x000000a400a47308 */ /* 0x000f620000002400 */
[----:B0-----:R-:W-:-:S07]  /*1c820*/  SHF.R.U32.HI R205, RZ, 0x7, R205 ;  /* 0x00000007ffcd7819 */ /* 0x001fce00000116cd */
[----:B------:R-:W0:Y:S01]  /*1c830*/  MUFU.TANH R137, R137 ;  /* 0x0000008900897308 */ /* 0x000e220000002400 */
[----:B------:R-:W-:Y:S02]  /*1c840*/  WARPGROUP.DEPBAR.LE gsb0, 0x0 ;  /* 0x00008000000079c5 */ /* 0x000fe40000010000 */
[----:B------:R-:W-:-:S05]  /*1c850*/  WARPGROUP.ARRIVE ;  /* 0x00000000000079c5 */ /* 0x000fca0000000000 */
[----:B------:R-:W0:Y:S01]  /*1c860*/  MUFU.TANH R139, R139 ;  /* 0x0000008b008b7308 */ /* 0x000e220000002400 */
[C---:B------:R-:W-:Y:S01]  /*1c870*/  FMUL.FTZ R176, R2.reuse, R117 ;  /* 0x0000007502b07220 */ /* 0x040fe20000410000 */
[----:B------:R-:W-:Y:S01]  /*1c880*/  FMUL.FTZ R178, R2, R119 ;  /* 0x0000007702b27220 */ /* 0x000fe20000410000 */
[----:B------:R-:W-:Y:S01]  /*1c890*/  QGMMA.64x128x32.F32.E4M3.E4M3 R24, R180, gdesc[UR4], R24, gsb0 ;  /* 0x01e00004b4187df3 */ /* 0x000fe20008000818 */
[----:B------:R-:W-:Y:S02]  /*1c8a0*/  R2UR UR6, R14 ;  /* 0x000000000e0672ca */ /* 0x000fe400000e0000 */
[----:B------:R-:W-:Y:S02]  /*1c8b0*/  R2UR UR7, R15 ;  /* 0x000000000f0772ca */ /* 0x000fe400000e0000 */
[----:B------:R-:W0:Y:S01]  /*1c8c0*/  MUFU.TANH R138, R138 ;  /* 0x0000008a008a7308 */ /* 0x000e220000002400 */
[----:B------:R-:W-:Y:S02]  /*1c8d0*/  FMNMX.FTZ R14, R8, R7, !PT ;  /* 0x00000007080e7209 */ /* 0x000fe40007810000 */
[----:B------:R-:W-:-:S02]  /*1c8e0*/  FMNMX.FTZ R15, R13, R6, !PT ;  /* 0x000000060d0f7209 */ /* 0x000fc40007810000 */
[----:B------:R-:W-:-:S03]  /*1c8f0*/  FMNMX.FTZ R14, R11, R14, !PT ;  /* 0x0000000e0b0e7209 */ /* 0x000fc60007810000 */
[----:B------:R-:W0:Y:S08]  /*1c900*/  MUFU.TANH R141, R141 ;  /* 0x0000008d008d7308 */ /* 0x000e300000002400 */
        /* <DEDUP_REMOVED lines=15> */
[----:B------:R-:W0:Y:S01]  /*1ca00*/  MUFU.TANH R124, R124 ;  /* 0x0000007c007c7308 */ /* 0x000e220000002400 */
[----:B------:R-:W-:-:S02]  /*1ca10*/  WARPGROUP.DEPBAR.LE gsb0, 0x0 ;  /* 0x00008000000079c5 */ /* 0x000fc40000010000 */
[----:B------:R-:W-:Y:S01]  /*1ca20*/  WARPGROUP.ARRIVE ;  /* 0x00000000000079c5 */ /* 0x000fe20000000000 */
[----:B-1----:R-:W-:Y:S01]  /*1ca30*/  FMNMX.FTZ R180, R20, R15, !PT ;  /* 0x0000000f14b47209 */ /* 0x002fe20007810000 */
[----:B------:R-:W-:Y:S01]  /*1ca40*/  FMUL.FTZ R182, R2, R89 ;  /* 0x0000005902b67220 */ /* 0x000fe20000410000 */
[----:B--2---:R-:W-:Y:S02]  /*1ca50*/  FMNMX.FTZ R15, R21, R14, !PT ;  /* 0x0000000e150f7209 */ /* 0x004fe40007810000 */
[----:B------:R-:W1:Y:S01]  /*1ca60*/  MUFU.TANH R125, R125 ;  /* 0x0000007d007d7308 */ /* 0x000e620000002400 */
[----:B---3--:R-:W-:Y:S01]  /*1ca70*/  FMNMX.FTZ R113, R153, R180, !PT ;  /* 0x000000b499717209 */ /* 0x008fe20007810000 */
[----:B------:R-:W-:Y:S01]  /*1ca80*/  QGMMA.64x128x32.F32.E4M3.E4M3 R24, R184, gdesc[UR4], R24, gsb0 ;  /* 0x01e00004b8187df3 */ /* 0x000fe20008000818 */
[----:B----4-:R-:W-:Y:S02]  /*1ca90*/  FMNMX.FTZ R14, R152, R15, !PT ;  /* 0x0000000f980e7209 */ /* 0x010fe40007810000 */
[----:B-----5:R-:W-:-:S02]  /*1caa0*/  FMNMX.FTZ R180, R154, R113, !PT ;  /* 0x000000719ab47209 */ /* 0x020fc40007810000 */
[----:B------:R-:W-:Y:S01]  /*1cab0*/  FMNMX.FTZ R15, R155, R14, !PT ;  /* 0x0000000e9b0f7209 */ /* 0x000fe20007810000 */
[----:B------:R-:W2:Y:S01]  /*1cac0*/  MUFU.TANH R126, R126 ;  /* 0x0000007e007e7308 */ /* 0x000ea20000002400 */
[----:B------:R-:W-:Y:S02]  /*1cad0*/  FMNMX.FTZ R113, R157, R180, !PT ;  /* 0x000000b49d717209 */ /* 0x000fe40007810000 */
[----:B------:R-:W-:Y:S02]  /*1cae0*/  FMNMX.FTZ R14, R156, R15, !PT ;  /* 0x0000000f9c0e7209 */ /* 0x000fe40007810000 */
[----:B------:R-:W-:Y:S02]  /*1caf0*/  FMNMX.FTZ R113, R158, R113, !PT ;  /* 0x000000719e717209 */ /* 0x000fe40007810000 */
[----:B------:R-:W-:Y:S01]  /*1cb00*/  FMNMX.FTZ R15, R159, R14, !PT ;  /* 0x0000000e9f0f7209 */ /* 0x000fe20007810000 */
[----:B------:R-:W3:Y:S01]  /*1cb10*/  MUFU.TANH R127, R127 ;  /* 0x0000007f007f7308 */ /* 0x000ee20000002400 */
[----:B------:R-:W-:-:S02]  /*1cb20*/  FMNMX.FTZ R14, R160, R113, !PT ;  /* 0x00000071a00e7209 */ /* 0x000fc40007810000 */
[----:B------:R-:W-:Y:S02]  /*1cb30*/  FMNMX.FTZ R180, R162, R15, !PT ;  /* 0x0000000fa2b47209 */ /* 0x000fe40007810000 */
[----:B------:R-:W-:Y:S02]  /*1cb40*/  FMNMX.FTZ R15, R161, R14, !PT ;  /* 0x0000000ea10f7209 */ /* 0x000fe40007810000 */
[----:B------:R-:W-:Y:S01]  /*1cb50*/  FMNMX.FTZ R89, R163, R180, !PT ;  /* 0x000000b4a3597209 */ /* 0x000fe20007810000 */
[----:B------:R-:W-:Y:S01]  /*1cb60*/  FMUL.FTZ R180, R2, R90 ;  /* 0x0000005a02b47220 */ /* 0x000fe20000410000 */
[----:B------:R-:W-:Y:S01]  /*1cb70*/  FMNMX.FTZ R14, R136, R15, !PT ;  /* 0x0000000f880e7209 */ /* 0x000fe20007810000 */
[----:B------:R-:W4:Y:S01]  /*1cb80*/  MUFU.TANH R128, R128 ;  /* 0x0000008000807308 */ /* 0x000f220000002400 */
[----:B------:R-:W-:Y:S02]  /*1cb90*/  FMNMX.FTZ R90, R164, R89, !PT ;  /* 0x00000059a45a7209 */ /* 0x000fe40007810000 */
[----:B0-----:R-:W-:-:S02]  /*1cba0*/  FMNMX.FTZ R15, R137, R14, !PT ;  /* 0x0000000e890f7209 */ /* 0x001fc40007810000 */
[----:B------:R-:W-:Y:S02]  /*1cbb0*/  FMNMX.FTZ R90, R139, R90, !PT ;  /* 0x0000005a8b5a7209 */ /* 0x000fe40007810000 */
[----:B------:R-:W-:Y:S01]  /*1cbc0*/  FMNMX.FTZ R15, R138, R15, !PT ;  /* 0x0000000f8a0f7209 */ /* 0x000fe20007810000 */
[----:B------:R-:W0:Y:S01]  /*1cbd0*/  MUFU.TANH R129, R129 ;  /* 0x0000008100817308 */ /* 0x000e220000002400 */
[----:B------:R-:W-:Y:S02]  /*1cbe0*/  FMNMX.FTZ R90, R141, R90, !PT ;  /* 0x0000005a8d5a7209 */ /* 0x000fe40007810000 */
[----:B------:R-:W-:Y:S02]  /*1cbf0*/  FMNMX.FTZ R15, R140, R15, !PT ;  /* 0x0000000f8c0f7209 */ /* 0x000fe40007810000 */
[----:B------:R-:W-:Y:S02]  /*1cc00*/  FMNMX.FTZ R90, R143, R90, !PT ;  /* 0x0000005a8f5a7209 */ /* 0x000fe40007810000 */
[----:B------:R-:W-:Y:S01]  /*1cc10*/  FMNMX.FTZ R15, R142, R15, !PT ;  /* 0x0000000f8e0f7209 */ /* 0x000fe20007810000 */
[----:B------:R-:W5:Y:S01]  /*1cc20*/  MUFU.TANH R130, R130 ;  /* 0x0000008200827308 */ /* 0x000f620000002400 */
[----:B------:R-:W-:-:S02]  /*1cc30*/  FMNMX.FTZ R90, R145, R90, !PT ;  /* 0x0000005a915a7209 */ /* 0x000fc40007810000 */
[----:B------:R-:W-:Y:S02]  /*1cc40*/  FMNMX.FTZ R15, R144, R15, !PT ;  /* 0x0000000f900f7209 */ /* 0x000fe40007810000 */
[----:B------:R-:W-:Y:S02]  /*1cc50*/  FMNMX.FTZ R90, R147, R90, !PT ;  /* 0x0000005a935a7209 */ /* 0x000fe40007810000 */
[----:B------:R-:W-:Y:S01]  /*1cc60*/  FMNMX.FTZ R15, R146, R15, !PT ;  /* 0x0000000f920f7209 */ /* 0x000fe20007810000 */
[----:B------:R-:W5:Y:S01]  /*1cc70*/  MUFU.TANH R131, R131 ;  /* 0x0000008300837308 */ /* 0x000f620000002400 */
[----:B------:R-:W-:Y:S02]  /*1cc80*/  FMNMX.FTZ R89, R149, R90, !PT ;  /* 0x0000005a95597209 */ /* 0x000fe40007810000 */
[----:B------:R-:W-:Y:S02]  /*1cc90*/  FMNMX.FTZ R15, R148, R15, !PT ;  /* 0x0000000f940f7209 */ /* 0x000fe40007810000 */
[----:B------:R-:W-:Y:S01]  /*1cca0*/  FMNMX.FTZ R14, R150, R89, !PT ;  /* 0x00000059960e7209 */ /* 0x000fe20007810000 */
[----:B------:R-:W-:Y:S01]  /*1ccb0*/  FMUL.FTZ R89, R2, R97 ;  /* 0x0000006102597220 */ /* 0x000fe20000410000 */
        /* <DEDUP_REMOVED lines=8> */
[----:B-1----:R-:W-:Y:S02]  /*1cd40*/  FMNMX.FTZ R90, R125, R90, !PT ;  /* 0x0000005a7d5a7209 */ /* 0x002fe40007810000 */
[----:B--2---:R-:W-:-:S02]  /*1cd50*/  FMNMX.FTZ R15, R126, R15, !PT ;  /* 0x0000000f7e0f7209 */ /* 0x004fc40007810000 */
[----:B---3--:R-:W-:Y:S01]  /*1cd60*/  FMNMX.FTZ R90, R127, R90, !PT ;  /* 0x0000005a7f5a7209 */ /* 0x008fe20007810000 */
[----:B------:R-:W1:Y:S01]  /*1cd70*/  MUFU.TANH R104, R104 ;  /* 0x0000006800687308 */ /* 0x000e620000002400 */
[----:B----4-:R-:W-:Y:S02]  /*1cd80*/  FMNMX.FTZ R15, R128, R15, !PT ;  /* 0x0000000f800f7209 */ /* 0x010fe40007810000 */
[----:B0-----:R-:W-:Y:S02]  /*1cd90*/  FMNMX.FTZ R90, R129, R90, !PT ;  /* 0x0000005a815a7209 */ /* 0x001fe40007810000 */
[----:B-----5:R-:W-:Y:S02]  /*1cda0*/  FMNMX.FTZ R15, R130, R15, !PT ;  /* 0x0000000f820f7209 */ /* 0x020fe40007810000 */
[----:B------:R-:W-:Y:S01]  /*1cdb0*/  FMNMX.FTZ R90, R131, R90, !PT ;  /* 0x0000005a835a7209 */ /* 0x000fe20007810000 */
[----:B------:R-:W-:Y:S01]  /*1cdc0*/  MUFU.TANH R105, R105 ;  /* 0x0000006900697308 */ /* 0x000fe20000002400 */
[----:B------:R-:W-:-:S02]  /*1cdd0*/  FMNMX.FTZ R15, R132, R15, !PT ;  /* 0x0000000f840f7209 */ /* 0x000fc40007810000 */
[----:B------:R-:W-:-:S05]  /*1cde0*/  FMNMX.FTZ R90, R133, R90, !PT ;  /* 0x0000005a855a7209 */ /* 0x000fca0007810000 */
[----:B------:R-:W0:Y:S01]  /*1cdf0*/  MUFU.TANH R134, R134 ;  /* 0x0000008600867308 */ /* 0x000e220000002400 */
[----:B-1----:R-:W-:-:S07]  /*1ce00*/  FMNMX.FTZ R15, R104, R15, !PT ;  /* 0x0000000f680f7209 */ /* 0x002fce0007810000 */
[----:B------:R-:W-:Y:S08]  /*1ce10*/  MUFU.TANH R106, R106 ;  /* 0x0000006a006a7308 */ /* 0x000ff00000002400 */
[----:B------:R-:W1:Y:S01]  /*1ce20*/  MUFU.TANH R107, R107 ;  /* 0x0000006b006b7308 */ /* 0x000e620000002400 */
[----:B0-----:R-:W-:-:S07]  /*1ce30*/  FMNMX.FTZ R14, R134, R15, !PT ;  /* 0x0000000f860e7209 */ /* 0x001fce0007810000 */
[----:B------:R-:W-:Y:S08]  /*1ce40*/  MUFU.TANH R108, R108 ;  /* 0x0000006c006c7308 */ /* 0x000ff00000002400 */
[----:B------:R-:W0:Y:S01]  /*1ce50*/  MUFU.TANH R109, R109 ;  /* 0x0000006d006d7308 */ /* 0x000e220000002400 */
[----:B-1----:R-:W-:-:S07]  /*1ce60*/  FMNMX.FTZ R14, R107, R14, !PT ;  /* 0x0000000e6b0e7209 */ /* 0x002fce0007810000 */
[----:B------:R-:W-:Y:S08]  /*1ce70*/  MUFU.TANH R110, R110 ;  /* 0x0000006e006e7308 */ /* 0x000ff00000002400 */
[----:B------:R-:W1:Y:S01]  /*1ce80*/  MUFU.TANH R111, R111 ;  /* 0x0000006f006f7308 */ /* 0x000e620000002400 */
[----:B0-----:R-:W-:Y:S01]  /*1ce90*/  FMNMX.FTZ R14, R109, R14, !PT ;  /* 0x0000000e6d0e7209 */ /* 0x001fe20007810000 */
[----:B------:R-:W-:-:S06]  /*1cea0*/  WARPGROUP.DEPBAR.LE gsb0, 0x0 ;  /* 0x00008000000079c5 */ /* 0x000fcc0000010000 */
[----:B------:R-:W0:Y:S01]  /*1ceb0*/  MUFU.TANH R112, R112 ;  /* 0x0000007000707308 */ /* 0x000e220000002400 */
[C---:B------:R-:W-:Y:S01]  /*1cec0*/  FMUL.FTZ R184, R2.reuse, R91 ;  /* 0x0000005b02b87220 */ /* 0x040fe20000410000 */
[----:B------:R-:W-:Y:S01]  /*1ced0*/  FMNMX.FTZ R91, R105, R90, !PT ;  /* 0x0000005a695b7209 */ /* 0x000fe20007810000 */
[C---:B------:R-:W-:Y:S01]  /*1cee0*/  FMUL.FTZ R186, R2.reuse, R93 ;  /* 0x0000005d02ba7220 */ /* 0x040fe20000410000 */
[C---:B------:R-:W-:Y:S01]  /*1cef0*/  FMUL.FTZ R93, R2.reuse, R100 ;  /* 0x00000064025d7220 */ /* 0x040fe20000410000 */
[----:B------:R-:W-:Y:S01]  /*1cf00*/  FMUL.FTZ R100, R2, R101 ;  /* 0x0000006502647220 */ /* 0x000fe20000410000 */
[----:B------:R-:W-:Y:S01]  /*1cf10*/  FMNMX.FTZ R15, R106, R91, !PT ;  /* 0x0000005b6a0f7209 */ /* 0x000fe20007810000 */
[----:B------:R-:W-:Y:S01]  /*1cf20*/  FMUL.FTZ R91, R2, R99 ;  /* 0x00000063025b7220 */ /* 0x000fe20000410000 */
[----:B------:R-:W2:Y:S01]  /*1cf30*/  MUFU.TANH R166, R166 ;  /* 0x000000a600a67308 */ /* 0x000ea20000002400 */
[----:B-1----:R-:W-:Y:S01]  /*1cf40*/  FMNMX.FTZ R95, R111, R14, !PT ;  /* 0x0000000e6f5f7209 */ /* 0x002fe20007810000 */
[----:B------:R-:W-:Y:S01]  /*1cf50*/  WARPGROUP.ARRIVE ;  /* 0x00000000000079c5 */ /* 0x000fe20000000000 */
[----:B------:R-:W-:-:S04]  /*1cf60*/  FMNMX.FTZ R15, R108, R15, !PT ;  /* 0x0000000f6c0f7209 */ /* 0x000fc80007810000 */
[----:B------:R-:W-:Y:S01]  /*1cf70*/  FMNMX.FTZ R15, R110, R15, !PT ;  /* 0x0000000f6e0f7209 */ /* 0x000fe20007810000 */
[----:B------:R-:W1:Y:S03]  /*1cf80*/  MUFU.TANH R114, R114 ;  /* 0x0000007200727308 */ /* 0x000e660000002400 */
[----:B0-----:R-:W-:-:S05]  /*1cf90*/  FMNMX.FTZ R15, R112, R15, !PT ;  /* 0x0000000f700f7209 */ /* 0x001fca0007810000 */
        /* <DEDUP_REMOVED lines=22> */
[----:B------:R-:W-:-:S06]  /*1d100*/  FMUL.FTZ R95, R2, R103 ;  /* 0x00000067025f7220 */ /* 0x000fcc0000410000 */
        /* <DEDUP_REMOVED lines=17> */
[----:B-1----:R-:W-:Y:S02]  /*1d220*/  FMNMX.FTZ R14, R102, R15, !PT ;  /* 0x0000000f660e7209 */ /* 0x002fe40007810000 */
[----:B------:R-:W-:-:S04]  /*1d230*/  MOV R15, 0xc0000010 ;  /* 0xc0000010000f7802 */ /* 0x000fc80000000f00 */
[----:B------:R-:W-:Y:S01]  /*1d240*/  R2UR UR7, R15 ;  /* 0x000000000f0772ca */ /* 0x000fe200000e0000 */
[----:B------:R-:W-:Y:S01]  /*1d250*/  IMAD.U32 R15, RZ, RZ, UR56 ;  /* 0x00000038ff0f7e24 */ /* 0x000fe2000f8e00ff */
[----:B0-----:R-:W-:Y:S02]  /*1d260*/  FMNMX.FTZ R97, R100, R97, !PT ;  /* 0x0000006164617209 */ /* 0x001fe40007810000 */
[----:B--2---:R-:W-:-:S03]  /*1d270*/  FMNMX.FTZ R99, R95, R14, !PT ;  /* 0x0000000e5f637209 */ /* 0x004fc60007810000 */
[----:B------:R-:W0:Y:S04]  /*1d280*/  SHFL.BFLY PT, R14, R97, 0x2, 0x1f ;  /* 0x0c401f00610e7f89 */ /* 0x000e2800000e0000 */
[----:B------:R-:W1:Y:S01]  /*1d290*/  SHFL.BFLY PT, R90, R99, 0x2, 0x1f ;  /* 0x0c401f00635a7f89 */ /* 0x000e6200000e0000 */
[----:B0-----:R-:W-:Y:S01]  /*1d2a0*/  FMNMX.FTZ R101, R97, R14, !PT ;  /* 0x0000000e61657209 */ /* 0x001fe20007810000 */
[----:B------:R-:W-:Y:S01]  /*1d2b0*/  VIADD R14, R12, 0x300 ;  /* 0x000003000c0e7836 */ /* 0x000fe20000000000 */
[----:B-1----:R-:W-:-:S04]  /*1d2c0*/  FMNMX.FTZ R103, R99, R90, !PT ;  /* 0x0000005a63677209 */ /* 0x002fc80007810000 */
[----:B------:R-:W-:Y:S01]  /*1d2d0*/  R2UR UR6, R14 ;  /* 0x000000000e0672ca */ /* 0x000fe200000e0000 */
[----:B------:R-:W0:Y:S04]  /*1d2e0*/  SHFL.BFLY PT, R90, R101, 0x1, 0x1f ;  /* 0x0c201f00655a7f89 */ /* 0x000e2800000e0000 */
[----:B------:R-:W1:Y:S08]  /*1d2f0*/  SHFL.BFLY PT, R113, R103, 0x1, 0x1f ;  /* 0x0c201f0067717f89 */ /* 0x000e7000000e0000 */
[----:B------:R-:W-:Y:S01]  /*1d300*/  QGMMA.64x128x32.F32.E4M3.E4M3 R24, R188, gdesc[UR4], R24, gsb0 ;  /* 0x01e00004bc187df3 */ /* 0x000fe20008000818 */
[----:B0-----:R-:W-:-:S02]  /*1d310*/  FMNMX.FTZ R14, R101, R90, !PT ;  /* 0x0000005a650e7209 */ /* 0x001fc40007810000 */
[----:B-1----:R-:W-:-:S05]  /*1d320*/  FMNMX.FTZ R90, R103, R113, !PT ;  /* 0x00000071675a7209 */ /* 0x002fca0007810000 */
[----:B------:R-:W-:-:S04]  /*1d330*/  FADD.FTZ R6, -R90, R6 ;  /* 0x000000065a067221 */ /* 0x000fc80000010100 */
[----:B------:R-:W-:-:S04]  /*1d340*/  FMUL.FTZ R6, R6, R15 ;  /* 0x0000000f06067220 */ /* 0x000fc80000410000 */
[----:B------:R0:W-:Y:S02]  /*1d350*/  MUFU.EX2 R97, R6 ;  /* 0x0000000600617308 */ /* 0x0001e40000000800 */
[----:B0-----:R-:W-:Y:S02]  /*1d360*/  VIADD R6, R12, 0x400 ;  /* 0x000004000c067836 */ /* 0x001fe40000000000 */
[----:B------:R-:W-:-:S04]  /*1d370*/  FFMA.FTZ R12, R90, R15, -8 ;  /* 0xc10000005a0c7423 */ /* 0x000fc8000001000f */
[-CC-:B------:R-:W-:Y:S01]  /*1d380*/  FFMA.FTZ R136, R136, R15.reuse, -R12.reuse ;  /* 0x0000000f88887223 */ /* 0x180fe2000001080c */
[----:B------:R-:W-:-:S01]  /*1d390*/  FFMA.FTZ R137, R137, R15, -R12 ;  /* 0x0000000f89897223 */ /* 0x000fc2000001080c */
[-CC-:B------:R-:W-:Y:S01]  /*1d3a0*/  FFMA.FTZ R138, R138, R15.reuse, -R12.reuse ;  /* 0x0000000f8a8a7223 */ /* 0x180fe2000001080c */
[----:B------:R-:W-:Y:S01]  /*1d3b0*/  R2UR UR6, R6 ;  /* 0x00000000060672ca */ /* 0x000fe200000e0000 */
        /* <DEDUP_REMOVED lines=22> */
[C---:B------:R-:W-:Y:S01]  /*1d520*/  FFMA.FTZ R190, R14.reuse, R15, -8 ;  /* 0xc10000000ebe7423 */ /* 0x040fe2000001000f */
[----:B------:R-:W-:-:S01]  /*1d530*/  FADD.FTZ R188, -R14, R7 ;  /* 0x000000070ebc7221 */ /* 0x000fc20000010100 */
[----:B------:R-:W-:Y:S01]  /*1d540*/  MOV R7, 0xc0000010 ;  /* 0xc000001000077802 */ /* 0x000fe20000000f00 */
[----:B------:R-:W-:Y:S01]  /*1d550*/  WARPGROUP.ARRIVE ;  /* 0x00000000000079c5 */ /* 0x000fe20000000000 */
        /* <DEDUP_REMOVED lines=39> */
[-C--:B------:R-:W-:Y:S01]  /*1d7d0*/  FMUL.FTZ R188, R188, R15.reuse ;  /* 0x0000000fbcbc7220 */ /* 0x080fe20000410000 */
[-C--:B------:R-:W-:Y:S01]  /*1d7e0*/  FFMA.FTZ R190, R100, R15.reuse, -R190 ;  /* 0x0000000f64be7223 */ /* 0x080fe200000108be */
[----:B------:R-:W-:-:S01]  /*1d7f0*/  FFMA.FTZ R100, R13, R15, -R12 ;  /* 0x0000000f0d647223 */ /* 0x000fc2000001080c */
[----:B------:R-:W-:Y:S01]  /*1d800*/  R2UR UR7, R7 ;  /* 0x00000000070772ca */ /* 0x000fe200000e0000 */
        /* <DEDUP_REMOVED lines=15> */
[----:B------:R-:W-:Y:S01]  /*1d900*/  QGMMA.64x128x32.F32.E4M3.E4M3 R24, R192, gdesc[UR4], R24, gsb0 ;  /* 0x01e00004c0187df3 */ /* 0x000fe20008000818 */
[----:B------:R-:W-:-:S01]  /*1d910*/  FFMA.FTZ R144, R125, R15, -R12 ;  /* 0x0000000f7d907223 */ /* 0x000fc2000001080c */
[----:B------:R-:W1:Y:S01]  /*1d920*/  MUFU.EX2 R100, R100 ;  /* 0x0000006400647308 */ /* 0x000e620000000800 */
[----:B------:R-:W-:-:S01]  /*1d930*/  FFMA.FTZ R125, R127, R15, -R12 ;  /* 0x0000000f7f7d7223 */ /* 0x000fc2000001080c */
[-CC-:B------:R-:W-:Y:S01]  /*1d940*/  FFMA.FTZ R127, R131, R15.reuse, -R12.reuse ;  /* 0x0000000f837f7223 */ /* 0x180fe2000001080c */
[----:B------:R-:W-:-:S01]  /*1d950*/  FFMA.FTZ R131, R114, R15, -R12 ;  /* 0x0000000f72837223 */ /* 0x000fc2000001080c */
[----:B------:R-:W-:-:S04]  /*1d960*/  @!P1 IMAD R158, R10, 0x8, R16 ;  /* 0x000000080a9e9824 */ /* 0x000fc800078e0210 */
[----:B------:R-:W2:Y:S01]  /*1d970*/  MUFU.EX2 R8, R8 ;  /* 0x0000000800087308 */ /* 0x000ea20000000800 */
[----:B0-----:R-:W-:-:S07]  /*1d980*/  FFMA.FTZ R3, R188, R3, R99 ;  /* 0x00000003bc037223 */ /* 0x001fce0000010063 */
[----:B------:R-:W0:Y:S01]  /*1d990*/  MUFU.EX2 R7, R7 ;  /* 0x0000000700077308 */ /* 0x000e220000000800 */
[----:B-1----:R-:W-:-:S07]  /*1d9a0*/  FFMA.FTZ R4, R97, R4, R100 ;  /* 0x0000000461047223 */ /* 0x002fce0000010064 */
        /* <DEDUP_REMOVED lines=28> */
[----:B0-----:R-:W-:-:S04]  /*1db70*/  FADD.FTZ R3, R157, R4 ;  /* 0x000000049d037221 */ /* 0x001fc80000010000 */
[----:B------:R-:W-:-:S03]  /*1db80*/  FADD.FTZ R4, R136, R3 ;  /* 0x0000000388047221 */ /* 0x000fc60000010000 */
[----:B------:R-:W0:Y:S01]  /*1db90*/  MUFU.EX2 R113, R113 ;  /* 0x0000007100717308 */ /* 0x000e220000000800 */
[----:B-1----:R-:W-:-:S01]  /*1dba0*/  FADD.FTZ R129, R103, R154 ;  /* 0x0000009a67817221 */ /* 0x002fc20000010000 */
[----:B------:R-:W-:Y:S01]  /*1dbb0*/  FADD.FTZ R3, R137, R4 ;  /* 0x0000000489037221 */ /* 0x000fe20000010000 */
[----:B------:R-:W-:-:S03]  /*1dbc0*/  WARPGROUP.DEPBAR.LE gsb0, 0x0 ;  /* 0x00008000000079c5 */ /* 0x000fc60000010000 */
[----:B------:R-:W-:Y:S02]  /*1dbd0*/  FADD.FTZ R4, R138, R3 ;  /* 0x000000038a047221 */ /* 0x000fe40000010000 */
        /* <DEDUP_REMOVED lines=29> */
[----:B--2---:R-:W-:-:S01]  /*1ddb0*/  FADD.FTZ R133, R141, R154 ;  /* 0x0000009a8d857221 */ /* 0x004fc20000010000 */
[----:B------:R-:W-:-:S04]  /*1ddc0*/  FADD.FTZ R4, R121, R4 ;  /* 0x0000000479047221 */ /* 0x000fc80000010000 */
[----:B------:R-:W-:Y:S02]  /*1ddd0*/  FADD.FTZ R3, R123, R4 ;  /* 0x000000047b037221 */ /* 0x000fe40000010000 */
[----:B------:R-:W2:Y:S01]  /*1dde0*/  MUFU.EX2 R143, R143 ;  /* 0x0000008f008f7308 */ /* 0x000ea20000000800 */
[----:B0-----:R-:W-:-:S07]  /*1ddf0*/  FADD.FTZ R133, R150, R133 ;  /* 0x0000008596857221 */ /* 0x001fce0000010000 */
[----:B------:R-:W0:Y:S01]  /*1de00*/  MUFU.EX2 R144, R144 ;  /* 0x0000009000907308 */ /* 0x000e220000000800 */
[----:B-1----:R-:W-:-:S01]  /*1de10*/  FADD.FTZ R114, R122, R133 ;  /* 0x000000857a727221 */ /* 0x002fc20000010000 */
[----:B------:R-:W-:-:S06]  /*1de20*/  FFMA.FTZ R133, R178, R15, -R12 ;  /* 0x0000000fb2857223 */ /* 0x000fcc000001080c */
        /* <DEDUP_REMOVED lines=21> */
[----:B--2---:R-:W-:-:S04]  /*1df80*/  FADD.FTZ R4, R148, R3 ;  /* 0x0000000394047221 */ /* 0x004fc80000010000 */
[----:B------:R-:W-:-:S03]  /*1df90*/  FADD.FTZ R3, R105, R4 ;  /* 0x0000000469037221 */ /* 0x000fc60000010000 */
[----:B------:R-:W2:Y:S01]  /*1dfa0*/  MUFU.EX2 R107, R107 ;  /* 0x0000006b006b7308 */ /* 0x000ea20000000800 */
[----:B0-----:R-:W-:-:S01]  /*1dfb0*/  FADD.FTZ R118, R104, R167 ;  /* 0x000000a768767221 */ /* 0x001fc20000010000 */
[----:B------:R-:W-:Y:S01]  /*1dfc0*/  FADD.FTZ R3, R106, R3 ;  /* 0x000000036a037221 */ /* 0x000fe20000010000 */
[----:B------:R-:W-:-:S03]  /*1dfd0*/  FFMA.FTZ R167, R204, R15, -R12 ;  /* 0x0000000fcca77223 */ /* 0x000fc6000001080c */
[----:B------:R-:W-:Y:S02]  /*1dfe0*/  FADD.FTZ R4, R108, R3 ;  /* 0x000000036c047221 */ /* 0x000fe40000010000 */
        /* <DEDUP_REMOVED lines=9> */
[----:B------:R-:W-:-:S05]  /*1e080*/  FFMA.FTZ R98, R91, R15, -R12 ;  /* 0x0000000f5b627223 */ /* 0x000fca000001080c */
[----:B------:R-:W1:Y:S01]  /*1e090*/  MUFU.EX2 R130, R130 ;  /* 0x0000008200827308 */ /* 0x000e620000000800 */
[----:B--2---:R-:W-:-:S07]  /*1e0a0*/  FADD.FTZ R177, R109, R118 ;  /* 0x000000766db17221 */ /* 0x004fce0000010000 */
[----:B------:R-:W2:Y:S01]  /*1e0b0*/  MUFU.EX2 R131, R131 ;  /* 0x0000008300837308 */ /* 0x000ea20000000800 */
[----:B0-----:R-:W-:-:S01]  /*1e0c0*/  FADD.FTZ R118, R110, R3 ;  /* 0x000000036e767221 */ /* 0x001fc20000010000 */
[----:B------:R-:W-:-:S06]  /*1e0d0*/  IADD3 R3, -R205, 0xb, RZ ;  /* 0x0000000bcd037810 */ /* 0x000fcc0007ffe1ff */
        /* <DEDUP_REMOVED lines=16> */
[----:B------:R1:W-:Y:S06]  /*1e1e0*/  BAR.ARV R3, 0x100 ;  /* 0x000400030000751d */ /* 0x0003ec0000002000 */
        /* <DEDUP_REMOVED lines=9> */
[----:B------:R0:W3:Y:S01]  /*1e280*/  MUFU.EX2 R91, R4 ;  /* 0x00000004005b7308 */ /* 0x0000e20000000800 */
[----:B-1----:R-:W-:-:S07]  /*1e290*/  FADD.FTZ R118, R167, R118 ;  /* 0x00000076a7767221 */ /* 0x002fce0000010000 */
[----:B------:R-:W1:Y:S01]  /*1e2a0*/  MUFU.EX2 R89, R89 ;  /* 0x0000005900597308 */ /* 0x000e620000000800 */
[----:B0-----:R-:W-:-:S05]  /*1e2b0*/  @!P1 VIADD R4, R158, 0x29840 ;  /* 0x000298409e049836 */ /* 0x001fca0000000000 */
[----:B------:R-:W-:Y:S02]  /*1e2c0*/  @!P1 PRMT R4, RZ, 0x654, R4 ;  /* 0x00000654ff049816 */ /* 0x000fe40000000004 */
[----:B------:R-:W0:Y:S02]  /*1e2d0*/  MUFU.EX2 R98, R98 ;  /* 0x0000006200627308 */ /* 0x000e240000000800 */
[----:B------:R2:W-:Y:S06]  /*1e2e0*/  @!P1 SYNCS.ARRIVE.TRANS64.RED.A1T0 RZ, [R4+URZ], RZ ;  /* 0x000000ff04ff99a7 */ /* 0x0005ec000810043f */
[----:B------:R-:W4:Y:S01]  /*1e2f0*/  MUFU.EX2 R93, R93 ;  /* 0x0000005d005d7308 */ /* 0x000f220000000800 */
[----:B--2---:R-:W-:-:S01]  /*1e300*/  FADD.FTZ R4, R96, R3 ;  /* 0x0000000360047221 */ /* 0x004fc20000010000 */
[----:B---3--:R-:W-:-:S03]  /*1e310*/  FADD.FTZ R3, R91, R118 ;  /* 0x000000765b037221 */ /* 0x008fc60000010000 */
[----:B-1----:R-:W-:-:S03]  /*1e320*/  FADD.FTZ R4, R89, R4 ;  /* 0x0000000459047221 */ /* 0x002fc60000010000 */
[----:B------:R-:W1:Y:S01]  /*1e330*/  MUFU.EX2 R6, R190 ;  /* 0x000000be00067308 */ /* 0x000e620000000800 */
[----:B0-----:R-:W-:-:S01]  /*1e340*/  FADD.FTZ R3, R98, R3 ;  /* 0x0000000362037221 */ /* 0x001fc20000010000 */
[----:B----4-:R-:W-:-:S03]  /*1e350*/  FADD.FTZ R177, R93, R4 ;  /* 0x000000045db17221 */ /* 0x010fc60000010000 */
[----:B------:R-:W-:-:S04]  /*1e360*/  FADD.FTZ R4, R102, R3 ;  /* 0x0000000366047221 */ /* 0x000fc80000010000 */
[----:B------:R-:W-:Y:S01]  /*1e370*/  FADD.FTZ R4, R95, R4 ;  /* 0x000000045f047221 */ /* 0x000fe20000010000 */
[----:B-1----:R-:W-:-:S01]  /*1e380*/  FADD.FTZ R3, R6, R177 ;  /* 0x000000b106037221 */ /* 0x002fc20000010000 */
[----:B------:R-:W-:Y:S06]  /*1e390*/  @!P0 BRA `(.L_x_630) ;  /* 0x0000000000048947 */ /* 0x000fec0003800000 */
[----:B------:R-:W-:Y:S01]  /*1e3a0*/  BPT.TRAP 0x1 ;  /* 0x000000040000795c */ /* 0x000fe20000300000 */
.L_x_630:
[----:B------:R-:W-:Y:S01]  /*1e3b0*/  F2FP.SATFINITE.E4M3.F32.PACK_AB_MERGE_C R93, R6, R93, RZ ;  /* 0x0000005d065d723e */ /* 0x000fe200048070ff */
[-C--:B------:R-:W-:Y:S01]  /*1e3c0*/  FMUL.FTZ R24, R24, R188.reuse ;  /* 0x000000bc18187220 */ /* 0x080fe20000410000 */
[----:B------:R-:W-:Y:S01]  /*1e3d0*/  F2FP.SATFINITE.E4M3.F32.PACK_AB_MERGE_C R13, R20, R13, RZ ;  /* 0x0000000d140d723e */ /* 0x000fe200048070ff */
[----:B------:R-:W-:Y:S01]  /*1e3e0*/  FMUL.FTZ R25, R25, R188 ;  /* 0x000000bc19197220 */ /* 0x000fe20000410000 */
[----:B------:R-:W-:Y:S01]  /*1e3f0*/  LEA R6, R9, R16, 0x3 ;  /* 0x0000001009067211 */ /* 0x000fe200078e18ff */
[-C--:B------:R-:W-:Y:S01]  /*1e400*/  FMUL.FTZ R28, R28, R188.reuse ;  /* 0x000000bc1c1c7220 */ /* 0x080fe20000410000 */
[----:B------:R-:W-:Y:S01]  /*1e410*/  ISETP.GT.AND P1, PT, R5, RZ, PT ;  /* 0x000000ff0500720c */ /* 0x000fe20003f24270 */
[----:B------:R-:W-:Y:S01]  /*1e420*/  FMUL.FTZ R29, R29, R188 ;  /* 0x000000bc1d1d7220 */ /* 0x000fe20000410000 */
[----:B------:R-:W-:Y:S01]  /*1e430*/  F2FP.SATFINITE.E4M3.F32.PACK_AB_MERGE_C R177, R7, R100, R13 ;  /* 0x0000006407b1723e */ /* 0x000fe2000480700d */
[----:B------:R-:W-:Y:S01]  /*1e440*/  IMAD.U32 R7, RZ, RZ, UR37 ;  /* 0x00000025ff077e24 */ /* 0x000fe2000f8e00ff */
[----:B------:R-:W-:Y:S01]  /*1e450*/  F2FP.SATFINITE.E4M3.F32.PACK_AB_MERGE_C R107, R128, R107, RZ ;  /* 0x0000006b806b723e */ /* 0x000fe200048070ff */
[----:B------:R-:W-:Y:S01]  /*1e460*/  VIADD R6, R6, 0x29860 ;  /* 0x0002986006067836 */ /* 0x000fe20000000000 */
[----:B------:R-:W-:Y:S01]  /*1e470*/  F2FP.SATFINITE.E4M3.F32.PACK_AB_MERGE_C R11, R152, R11, RZ ;  /* 0x0000000b980b723e */ /* 0x000fe200048070ff */
[----:B------:R-:W-:Y:S01]  /*1e480*/  FMUL.FTZ R32, R32, R188 ;  /* 0x000000bc20207220 */ /* 0x000fe20000410000 */
[----:B------:R-:W-:Y:S01]  /*1e490*/  F2FP.SATFINITE.E4M3.F32.PACK_AB_MERGE_C R107, R149, R104, R107 ;  /* 0x00000068956b723e */ /* 0x000fe2000480706b */
[-C--:B------:R-:W-:Y:S01]  /*1e4a0*/  FMUL.FTZ R33, R33, R188.reuse ;  /* 0x000000bc21217220 */ /* 0x080fe20000410000 */
[----:B------:R-:W-:Y:S01]  /*1e4b0*/  PRMT R6, R7, 0x654, R6 ;  /* 0x0000065407067816 */ /* 0x000fe20000000006 */
[-C--:B------:R-:W-:Y:S01]  /*1e4c0*/  FMUL.FTZ R36, R36, R188.reuse ;  /* 0x000000bc24247220 */ /* 0x080fe20000410000 */
[----:B------:R-:W-:Y:S01]  /*1e4d0*/  F2FP.SATFINITE.E4M3.F32.PACK_AB_MERGE_C R101, R162, R101, RZ ;  /* 0x00000065a265723e */ /* 0x000fe200048070ff */
[----:B------:R-:W-:Y:S01]  /*1e4e0*/  FMUL.FTZ R37, R37, R188 ;  /* 0x000000bc25257220 */ /* 0x000fe20000410000 */
[----:B------:R-:W-:Y:S01]  /*1e4f0*/  F2FP.SATFINITE.E4M3.F32.PACK_AB_MERGE_C R134, R157, R134, RZ ;  /* 0x000000869d86723e */ /* 0x000fe200048070ff */
[----:B------:R0:W-:Y:S01]  /*1e500*/  SYNCS.ARRIVE.TRANS64.RED.A1T0 RZ, [R6+URZ], RZ ;  /* 0x000000ff06ff79a7 */ /* 0x0001e2000810043f */
        /* <DEDUP_REMOVED lines=40> */
[-C--:B------:R-:W-:Y:S01]  /*1e790*/  FMUL.FTZ R26, R26, R97.reuse ;  /* 0x000000611a1a7220 */ /* 0x080fe20000410000 */
[----:B------:R-:W-:Y:S01]  /*1e7a0*/  F2FP.SATFINITE.E4M3.F32.PACK_AB_MERGE_C R179, R153, R132, R134 ;  /* 0x0000008499b3723e */ /* 0x000fe20004807086 */
        /* <DEDUP_REMOVED lines=12> */
[-C--:B------:R-:W-:Y:S01]  /*1e870*/  FMUL.FTZ R39, R39, R97.reuse ;  /* 0x0000006127277220 */ /* 0x080fe20000410000 */
[----:B------:R-:W-:Y:S01]  /*1e880*/  F2FP.SATFINITE.E4M3.F32.PACK_AB_MERGE_C R186, R145, R124, R126 ;  /* 0x0000007c91ba723e */ /* 0x000fe2000480707e */
[----:B------:R-:W-:Y:S01]  /*1e890*/  FMUL.FTZ R42, R42, R97 ;  /* 0x000000612a2a7220 */ /* 0x000fe20000410000 */
[----:B------:R-:W-:Y:S01]  /*1e8a0*/  F2FP.SATFINITE.E4M3.F32.PACK_AB_MERGE_C R187, R146, R125, R127 ;  /* 0x0000007d92bb723e */ /* 0x000fe2000480707f */
[----:B------:R-:W-:Y:S01]  /*1e8b0*/  FMUL.FTZ R43, R43, R97 ;  /* 0x000000612b2b7220 */ /* 0x000fe20000410000 */
[----:B------:R-:W-:Y:S01]  /*1e8c0*/  F2FP.SATFINITE.E4M3.F32.PACK_AB_MERGE_C R189, R106, R105, R108 ;  /* 0x000000696abd723e */ /* 0x000fe2000480706c */
[----:B------:R-:W-:Y:S01]  /*1e8d0*/  FMUL.FTZ R46, R46, R97 ;  /* 0x000000612e2e7220 */ /* 0x000fe20000410000 */
[----:B------:R-:W-:Y:S01]  /*1e8e0*/  F2FP.SATFINITE.E4M3.F32.PACK_AB_MERGE_C R190, R130, R109, R111 ;  /* 0x0000006d82be723e */ /* 0x000fe2000480706f */
[-C--:B------:R-:W-:Y:S01]  /*1e8f0*/  FMUL.FTZ R47, R47, R97.reuse ;  /* 0x000000612f2f7220 */ /* 0x080fe20000410000 */
[----:B------:R-:W-:Y:S01]  /*1e900*/  F2FP.SATFINITE.E4M3.F32.PACK_AB_MERGE_C R191, R131, R110, R112 ;  /* 0x0000006e83bf723e */ /* 0x000fe20004807070 */
[-C--:B------:R-:W-:Y:S01]  /*1e910*/  FMUL.FTZ R50, R50, R97.reuse ;  /* 0x0000006132327220 */ /* 0x080fe20000410000 */
[----:B------:R-:W-:Y:S01]  /*1e920*/  F2FP.SATFINITE.E4M3.F32.PACK_AB_MERGE_C R192, R151, R88, R92 ;  /* 0x0000005897c0723e */ /* 0x000fe2000480705c */
[-C--:B------:R-:W-:Y:S01]  /*1e930*/  FMUL.FTZ R51, R51, R97.reuse ;  /* 0x0000006133337220 */ /* 0x080fe20000410000 */
[----:B------:R-:W-:Y:S01]  /*1e940*/  F2FP.SATFINITE.E4M3.F32.PACK_AB_MERGE_C R193, R165, R114, R94 ;  /* 0x00000072a5c1723e */ /* 0x000fe2000480705e */
[-C--:B------:R-:W-:Y:S01]  /*1e950*/  FMUL.FTZ R54, R54, R97.reuse ;  /* 0x0000006136367220 */ /* 0x080fe20000410000 */
        /* <DEDUP_REMOVED lines=19> */
[----:B------:R-:W-:Y:S01]  /*1ea90*/  IADD3 R5, R5, -0x1, RZ ;  /* 0xffffffff05057810 */ /* 0x000fe20007ffe0ff */
[----:B0-----:R-:W-:Y:S01]  /*1eaa0*/  IMAD.MOV.U32 R6, RZ, RZ, R90 ;  /* 0x000000ffff067224 */ /* 0x001fe200078e005a */
[----:B------:R-:W-:Y:S01]  /*1eab0*/  MOV R8, R198 ;  /* 0x000000c600087202 */ /* 0x000fe20000000f00 */
[----:B------:R-:W-:-:S02]  /*1eac0*/  IMAD.MOV.U32 R7, RZ, RZ, R14 ;  /* 0x000000ffff077224 */ /* 0x000fc400078e000e */
[----:B------:R-:W-:Y:S02]  /*1ead0*/  IMAD.MOV.U32 R9, RZ, RZ, R10 ;  /* 0x000000ffff097224 */ /* 0x000fe400078e000a */
[----:B------:R-:W-:Y:S01]  /*1eae0*/  IMAD.MOV.U32 R188, RZ, RZ, R107 ;  /* 0x000000ffffbc7224 */ /* 0x000fe200078e006b */
[----:B------:R-:W-:Y:S06]  /*1eaf0*/  @P1 BRA `(.L_x_631) ;  /* 0xffffffc000f41947 */ /* 0x000fec000383ffff */
[----:B------:R-:W-:-:S07]  /*1eb00*/  MOV R156, R10 ;  /* 0x0000000a009c7202 */ /* 0x000fce0000000f00 */
.L_x_620:
[----:B------:R-:W-:Y:S05]  /*1eb10*/  WARPSYNC.ALL ;  /* 0x0000000000007948 */ /* 0x000fea0003800000 */
[----:B------:R-:W-:Y:S06]  /*1eb20*/  BAR.ARV 0x8, 0x180 ;  /* 0x0206000000007b1d */ /* 0x000fec0000002000 */
[----:B------:R-:W-:Y:S05]  /*1eb30*/  @!P0 BRA `(.L_x_632) ;  /* 0x0000000000048947 */ /* 0x000fea0003800000 */
[----:B------:R-:W-:Y:S01]  /*1eb40*/  BPT.TRAP 0x1 ;  /* 0x000000040000795c */ /* 0x000fe20000300000 */
.L_x_632:
[----:B------:R-:W-:Y:S01]  /*1eb50*/  IMAD R13, R156, 0x8, R16 ;  /* 0x000000089c0d7824 */ /* 0x000fe200078e0210 */
[----:B------:R-:W-:-:S04]  /*1eb60*/  SHF.L.U32 R0, R198, 0x1f, RZ ;  /* 0x0000001fc6007819 */ /* 0x000fc800000006ff */
[----:B------:R0:W1:Y:S01]  /*1eb70*/  SYNCS.PHASECHK.TRANS64.TRYWAIT P1, [R13+URZ+0x29850], R0 ;  /* 0x029850000d0075a7 */ /* 0x000062000802017f */
[----:B------:R-:W-:Y:S05]  /*1eb80*/  @!P0 BRA `(.L_x_633) ;  /* 0x0000000000048947 */ /* 0x000fea0003800000 */
[----:B------:R-:W-:Y:S01]  /*1eb90*/  BPT.TRAP 0x1 ;  /* 0x000000040000795c */ /* 0x000fe20000300000 */
.L_x_633:
[----:B------:R-:W-:-:S05]  /*1eba0*/  VIADD R16, R16, 0x400 ;  /* 0x0000040010107836 */ /* 0x000fca0000000000 */
[----:B------:R-:W-:-:S04]  /*1ebb0*/  SHF.R.U32.HI R16, RZ, 0x4, R16 ;  /* 0x00000004ff107819 */ /* 0x000fc80000011610 */
[----:B------:R-:W-:-:S04]  /*1ebc0*/  LOP3.LUT R16, R16, 0x3fff, RZ, 0xc0, !PT ;  /* 0x00003fff10107812 */ /* 0x000fc800078ec0ff */
[----:B------:R-:W-:Y:S01]  /*1ebd0*/  LOP3.LUT R7, R16, 0x10000, RZ, 0xfc, !PT ;  /* 0x0001000010077812 */ /* 0x000fe200078efcff */
[----:B-1----:R-:W-:Y:S06]  /*1ebe0*/  @P1 BRA `(.L_x_634) ;  /* 0x0000000000081947 */ /* 0x002fec0003800000 */
[----:B------:R-:W1:Y:S02]  /*1ebf0*/  SYNCS.PHASECHK.TRANS64.TRYWAIT P1, [R13+URZ+0x29850], R0 ;  /* 0x029850000d0075a7 */ /* 0x000e64000802017f */
[----:B-1----:R-:W-:Y:S05]  /*1ec00*/  @!P1 BRA `(.L_x_635) ;  /* 0x000000a000509947 */ /* 0x002fea0003800000 */
.L_x_634:
[----:B------:R-:W-:Y:S01]  /*1ec10*/  IMAD R6, R156, 0x500, R7 ;  /* 0x000005009c067824 */ /* 0x000fe200078e0207 */
[----:B------:R-:W-:Y:S01]  /*1ec20*/  MOV R7, 0xc0000010 ;  /* 0xc000001000077802 */ /* 0x000fe20000000f00 */
[----:B------:R-:W-:Y:S05]  /*1ec30*/  WARPSYNC.ALL ;  /* 0x0000000000007948 */ /* 0x000fea0003800000 */
[C---:B------:R-:W-:Y:S01]  /*1ec40*/  R2UR UR6, R6.reuse ;  /* 0x00000000060672ca */ /* 0x040fe200000e0000 */
[----:B------:R-:W-:Y:S01]  /*1ec50*/  WARPGROUP.ARRIVE ;  /* 0x00000000000079c5 */ /* 0x000fe20000000000 */
[----:B------:R-:W-:Y:S01]  /*1ec60*/  R2UR UR7, R7 ;  /* 0x00000000070772ca */ /* 0x000fe200000e0000 */
[C---:B------:R-:W-:Y:S01]  /*1ec70*/  VIADD R8, R6.reuse, 0x100 ;  /* 0x0000010006087836 */ /* 0x040fe20000000000 */
[----:B------:R-:W-:Y:S01]  /*1ec80*/  ULDC.64 UR4, c[0x0][0x9a0] ;  /* 0x0002680000047ab9 */ /* 0x000fe20000000a00 */
[----:B------:R-:W-:Y:S01]  /*1ec90*/  IMAD.MOV.U32 R9, RZ, RZ, -0x3ffffff0 ;  /* 0xc0000010ff097424 */ /* 0x000fe200078e00ff */
[----:B------:R-:W-:Y:S01]  /*1eca0*/  ISETP.NE.U32.AND P1, PT, RZ, UR4, PT ;  /* 0x00000004ff007c0c */ /* 0x000fe2000bf25070 */
[----:B------:R-:W-:-:S02]  /*1ecb0*/  VIADD R20, R6, 0x200 ;  /* 0x0000020006147836 */ /* 0x000fc40000000000 */
[----:B------:R-:W-:Y:S01]  /*1ecc0*/  IMAD.MOV.U32 R21, RZ, RZ, -0x3ffffff0 ;  /* 0xc0000010ff157424 */ /* 0x000fe200078e00ff */
[----:B------:R-:W-:-:S05]  /*1ecd0*/  ISETP.NE.AND.EX P1, PT, RZ, UR5, PT, P1 ;  /* 0x00000005ff007c0c */ /* 0x000fca000bf25310 */
[----:B------:R-:W-:Y:S01]  /*1ece0*/  QGMMA.64x128x32.F32.E4M3.E4M3 R24, R176, gdesc[UR4], R24, gsb0 ;  /* 0x01e00004b0187df3 */ /* 0x000fe20008000818 */
[----:B------:R-:W-:Y:S02]  /*1ecf0*/  R2UR UR6, R8 ;  /* 0x00000000080672ca */ /* 0x000fe400000e0000 */
[----:B------:R-:W-:-:S05]  /*1ed00*/  R2UR UR7, R9 ;  /* 0x00000000090772ca */ /* 0x000fca00000e0000 */
[----:B------:R-:W0:Y:S01]  /*1ed10*/  @P1 LDC.64 R8, c[0x0][0x9c8] ;  /* 0x00027200ff081b82 */ /* 0x000e220000000a00 */
[----:B------:R-:W-:-:S07]  /*1ed20*/  @P1 SHF.R.S32.HI R7, RZ, 0x1f, R206 ;  /* 0x0000001fff071819 */ /* 0x000fce00000114ce */
[----:B------:R-:W2:Y:S01]  /*1ed30*/  @P1 LDC.64 R10, c[0x0][0x9d0] ;  /* 0x00027400ff0a1b82 */ /* 0x000ea20000000a00 */
[----:B01----:R-:W-:-:S04]  /*1ed40*/  @P1 IMAD R0, R216, R8, RZ ;  /* 0x00000008d8001224 */ /* 0x003fc800078e02ff */
[C---:B------:R-:W-:Y:S02]  /*1ed50*/  @P1 IMAD R5, R210.reuse, R9, R0 ;  /* 0x00000009d2051224 */ /* 0x040fe400078e0200 */
[----:B------:R-:W-:-:S04]  /*1ed60*/  @P1 IMAD.WIDE.U32 R8, R210, R8, RZ ;  /* 0x00000008d2081225 */ /* 0x000fc800078e00ff */
[----:B--2---:R-:W-:Y:S01]  /*1ed70*/  @P1 IMAD R0, R7, R10, RZ ;  /* 0x0000000a07001224 */ /* 0x004fe200078e02ff */
[----:B------:R-:W-:-:S03]  /*1ed80*/  @P1 IADD3 R9, R9, R5, RZ ;  /* 0x0000000509091210 */ /* 0x000fc60007ffe0ff */
[C---:B------:R-:W-:Y:S01]  /*1ed90*/  @P1 IMAD R5, R206.reuse, R11, R0 ;  /* 0x0000000bce051224 */ /* 0x040fe200078e0200 */
[----:B------:R-:W-:Y:S01]  /*1eda0*/  MOV R0, 0x3f800000 ;  /* 0x3f80000000007802 */ /* 0x000fe20000000f00 */
[----:B------:R-:W-:-:S04]  /*1edb0*/  @P1 IMAD.WIDE.U32 R8, R206, R10, R8 ;  /* 0x0000000ace081225 */ /* 0x000fc800078e0008 */
[----:B------:R-:W-:Y:S01]  /*1edc0*/  @P1 IMAD.IADD R5, R9, 0x1, R5 ;  /* 0x0000000109051824 */ /* 0x000fe200078e0205 */
[----:B------:R-:W-:-:S04]  /*1edd0*/  @P1 LEA R10, P2, R8, UR4, 0x2 ;  /* 0x00000004080a1c11 */ /* 0x000fc8000f8410ff */
[----:B------:R-:W-:-:S05]  /*1ede0*/  @P1 LEA.HI.X R11, R8, UR5, R5, 0x2, P2 ;  /* 0x00000005080b1c11 */ /* 0x000fca00090f1405 */
[----:B------:R0:W2:Y:S01]  /*1edf0*/  @P1 LDG.E R0, desc[UR54][R10.64] ;  /* 0x000000360a001981 */ /* 0x0000a2000c1e1900 */
[----:B------:R-:W-:Y:S02]  /*1ee00*/  WARPGROUP.DEPBAR.LE gsb0, 0x0 ;  /* 0x00008000000079c5 */ /* 0x000fe40000010000 */
[----:B------:R-:W-:-:S06]  /*1ee10*/  WARPGROUP.ARRIVE ;  /* 0x00000000000079c5 */ /* 0x000fcc0000000000 */
[----:B------:R-:W-:Y:S01]  /*1ee20*/  QGMMA.64x128x32.F32.E4M3.E4M3 R24, R180, gdesc[UR4], R24, gsb0 ;  /* 0x01e00004b4187df3 */ /* 0x000fe20008000818 */
[----:B------:R-:W-:Y:S02]  /*1ee30*/  R2UR UR6, R20 ;  /* 0x00000000140672ca */ /* 0x000fe400000e0000 */
[----:B------:R-:W-:Y:S01]  /*1ee40*/  R2UR UR7, R21 ;  /* 0x00000000150772ca */ /* 0x000fe200000e0000 */
[----:B------:R-:W-:Y:S01]  /*1ee50*/  VIADD R8, R6, 0x300 ;  /* 0x0000030006087836 */ /* 0x000fe20000000000 */
[----:B------:R-:W-:Y:S01]  /*1ee60*/  MOV R9, 0xc0000010 ;  /* 0xc000001000097802 */ /* 0x000fe20000000f00 */
[----:B------:R-:W-:Y:S02]  /*1ee70*/  WARPGROUP.DEPBAR.LE gsb0, 0x0 ;  /* 0x00008000000079c5 */ /* 0x000fe40000010000 */
[----:B------:R-:W-:-:S08]  /*1ee80*/  WARPGROUP.ARRIVE ;  /* 0x00000000000079c5 */ /* 0x000fd00000000000 */
[----:B------:R-:W-:Y:S01]  /*1ee90*/  QGMMA.64x128x32.F32.E4M3.E4M3 R24, R184, gdesc[UR4], R24, gsb0 ;  /* 0x01e00004b8187df3 */ /* 0x000fe20008000818 */
[----:B------:R-:W-:Y:S02]  /*1eea0*/  R2UR UR6, R8 ;  /* 0x00000000080672ca */ /* 0x000fe400000e0000 */
[----:B------:R-:W-:Y:S01]  /*1eeb0*/  R2UR UR7, R9 ;  /* 0x00000000090772ca */ /* 0x000fe200000e0000 */
[----:B------:R-:W-:Y:S02]  /*1eec0*/  VIADD R6, R6, 0x400 ;  /* 0x0000040006067836 */ /* 0x000fe40000000000 */
[----:B------:R-:W-:Y:S01]  /*1eed0*/  IMAD.MOV.U32 R7, RZ, RZ, -0x3ffffff0 ;  /* 0xc0000010ff077424 */ /* 0x000fe200078e00ff */
[----:B------:R-:W1:Y:S01]  /*1eee0*/  SHFL.BFLY PT, R2, R3, 0x2, 0x1f ;  /* 0x0c401f0003027f89 */ /* 0x000e6200000e0000 */
[----:B------:R-:W-:Y:S02]  /*1eef0*/  WARPGROUP.DEPBAR.LE gsb0, 0x0 ;  /* 0x00008000000079c5 */ /* 0x000fe40000010000 */
[----:B------:R-:W-:-:S06]  /*1ef00*/  WARPGROUP.ARRIVE ;  /* 0x00000000000079c5 */ /* 0x000fcc0000000000 */
[----:B------:R-:W-:Y:S01]  /*1ef10*/  QGMMA.64x128x32.F32.E4M3.E4M3 R24, R188, gdesc[UR4], R24, gsb0 ;  /* 0x01e00004bc187df3 */ /* 0x000fe20008000818 */
[----:B------:R-:W-:Y:S02]  /*1ef20*/  R2UR UR6, R6 ;  /* 0x00000000060672ca */ /* 0x000fe400000e0000 */
[----:B------:R-:W-:Y:S02]  /*1ef30*/  R2UR UR7, R7 ;  /* 0x00000000070772ca */ /* 0x000fe400000e0000 */
[----:B------:R-:W3:Y:S01]  /*1ef40*/  SHFL.BFLY PT, R7, R4, 0x2, 0x1f ;  /* 0x0c401f0004077f89 */ /* 0x000ee200000e0000 */
[----:B-1----:R-:W-:-:S05]  /*1ef50*/  FADD.FTZ R2, R2, R3 ;  /* 0x0000000302027221 */ /* 0x002fca0000010000 */
[----:B------:R-:W1:Y:S01]  /*1ef60*/  SHFL.BFLY PT, R5, R2, 0x1, 0x1f ;  /* 0x0c201f0002057f89 */ /* 0x000e6200000e0000 */
[----:B---3--:R-:W-:-:S05]  /*1ef70*/  FADD.FTZ R7, R7, R4 ;  /* 0x0000000407077221 */ /* 0x008fca0000010000 */
[----:B------:R-:W3:Y:S01]  /*1ef80*/  SHFL.BFLY PT, R6, R7, 0x1, 0x1f ;  /* 0x0c201f0007067f89 */ /* 0x000ee200000e0000 */
[----:B-1----:R-:W-:-:S05]  /*1ef90*/  FADD.FTZ R8, R2, R5 ;  /* 0x0000000502087221 */ /* 0x002fca0000010000 */
[C---:B------:R-:W-:Y:S01]  /*1efa0*/  FSETP.NE.FTZ.AND P1, PT, R8.reuse, RZ, PT ;  /* 0x000000ff0800720b */ /* 0x040fe20003f35000 */
[----:B0-----:R-:W-:Y:S01]  /*1efb0*/  FMUL.FTZ R10, R8, 0.00390625 ;  /* 0x3b800000080a7820 */ /* 0x001fe20000410000 */
[----:B------:R-:W-:-:S04]  /*1efc0*/  MOV R3, RZ ;  /* 0x000000ff00037202 */ /* 0x000fc80000000f00 */
[----:B------:R-:W-:Y:S01]  /*1efd0*/  FSETP.NE.FTZ.AND P2, PT, R10, RZ, PT ;  /* 0x000000ff0a00720b */ /* 0x000fe20003f55000 */
[----:B---3--:R-:W-:-:S04]  /*1efe0*/  FADD.FTZ R6, R7, R6 ;  /* 0x0000000607067221 */ /* 0x008fc80000010000 */
        /* <DEDUP_REMOVED lines=10> */
[----:B------:R-:W3:Y:S01]  /*1f090*/  @P1 MUFU.RCP R7, R6 ;  /* 0x0000000600071308 */ /* 0x000ee20000001000 */
[C---:B------:R-:W-:Y:S01]  /*1f0a0*/  @P2 FMUL.FTZ R5, R15.reuse, 0.69314718246459960938 ;  /* 0x3f3172180f052820 */ /* 0x040fe20000410000 */
[----:B0-----:R-:W-:Y:S01]  /*1f0b0*/  @P2 FMUL.FTZ R2, R2, 0.69314718246459960938 ;  /* 0x3f31721802022820 */ /* 0x001fe20000410000 */
[----:B------:R-:W-:Y:S01]  /*1f0c0*/  @P3 FMUL.FTZ R12, R15, 0.69314718246459960938 ;  /* 0x3f3172180f0c3820 */ /* 0x000fe20000410000 */
[----:B------:R-:W-:Y:S01]  /*1f0d0*/  IMAD.MOV.U32 R88, RZ, RZ, -0x800000 ;  /* 0xff800000ff587424 */ /* 0x000fe200078e00ff */
[----:B------:R-:W-:Y:S01]  /*1f0e0*/  MOV R89, 0xff800000 ;  /* 0xff80000000597802 */ /* 0x000fe20000000f00 */
[----:B------:R-:W-:Y:S01]  /*1f0f0*/  @P2 FFMA.FTZ R88, R5, R14, R2 ;  /* 0x0000000e05582223 */ /* 0x000fe20000010002 */
[----:B-1----:R-:W-:Y:S01]  /*1f100*/  @P3 FMUL.FTZ R9, R4, 0.69314718246459960938 ;  /* 0x3f31721804093820 */ /* 0x002fe20000410000 */
[----:B--2---:R-:W-:-:S03]  /*1f110*/  FMUL.FTZ R3, R3, R0 ;  /* 0x0000000003037220 */ /* 0x004fc60000410000 */
[----:B------:R-:W-:Y:S01]  /*1f120*/  @P3 FFMA.FTZ R89, R12, R90, R9 ;  /* 0x0000005a0c593223 */ /* 0x000fe20000010009 */
[----:B---3--:R-:W-:Y:S01]  /*1f130*/  FMUL.FTZ R2, R7, R0 ;  /* 0x0000000007027220 */ /* 0x008fe20000410000 */
[----:B------:R-:W-:Y:S02]  /*1f140*/  WARPGROUP.DEPBAR.LE gsb0, 0x0 ;  /* 0x00008000000079c5 */ /* 0x000fe40000010000 */
[----:B------:R-:W-:Y:S05]  /*1f150*/  @!P0 BRA `(.L_x_636) ;  /* 0x0000000000048947 */ /* 0x000fea0003800000 */
[----:B------:R-:W-:Y:S01]  /*1f160*/  BPT.TRAP 0x1 ;  /* 0x000000040000795c */ /* 0x000fe20000300000 */
.L_x_636:
[----:B------:R-:W-:Y:S01]  /*1f170*/  VIADD R0, R13, 0x29860 ;  /* 0x000298600d007836 */ /* 0x000fe20000000000 */
[----:B------:R-:W-:Y:S01]  /*1f180*/  IADD3 R156, R156, 0x1, RZ ;  /* 0x000000019c9c7810 */ /* 0x000fe20007ffe0ff */
[----:B------:R-:W-:Y:S02]  /*1f190*/  IMAD.U32 R5, RZ, RZ, UR37 ;  /* 0x00000025ff057e24 */ /* 0x000fe4000f8e00ff */
[-C--:B------:R-:W-:Y:S01]  /*1f1a0*/  FMUL.FTZ R103, R24, R3.reuse ;  /* 0x0000000318677220 */ /* 0x080fe20000410000 */
[-C--:B------:R-:W-:Y:S01]  /*1f1b0*/  FMUL.FTZ R100, R28, R3.reuse ;  /* 0x000000031c647220 */ /* 0x080fe20000410000 */
[----:B------:R-:W-:Y:S01]  /*1f1c0*/  ISETP.NE.AND P0, PT, R156, 0x2, PT ;  /* 0x000000029c00780c */ /* 0x000fe20003f05270 */
[-C--:B------:R-:W-:Y:S01]  /*1f1d0*/  FMUL.FTZ R98, R29, R3.reuse ;  /* 0x000000031d627220 */ /* 0x080fe20000410000 */
[----:B------:R-:W-:Y:S01]  /*1f1e0*/  PRMT R0, R5, 0x654, R0 ;  /* 0x0000065405007816 */ /* 0x000fe20000000000 */
[-C--:B------:R-:W-:Y:S01]  /*1f1f0*/  FMUL.FTZ R99, R32, R3.reuse ;  /* 0x0000000320637220 */ /* 0x080fe20000410000 */
        /* <DEDUP_REMOVED lines=29> */
[----:B------:R-:W-:Y:S01]  /*1f3d0*/  SEL R3, RZ, 0x1, P0 ;  /* 0x00000001ff037807 */ /* 0x000fe20000000000 */
        /* <DEDUP_REMOVED lines=32> */
[----:B------:R-:W-:Y:S01]  /*1f5e0*/  FMUL.FTZ R87, R87, R2 ;  /* 0x0000000257577220 */ /* 0x000fe20000410000 */
[----:B------:R-:W-:Y:S01]  /*1f5f0*/  LOP3.LUT R198, R198, R3, RZ, 0x3c, !PT ;  /* 0x00000003c6c67212 */ /* 0x000fe200078e3cff */
[----:B------:R-:W-:Y:S01]  /*1f600*/  UIADD3 UR43, UR43, 0x1, URZ ;  /* 0x000000012b2b7890 */ /* 0x000fe2000fffe03f */
[----:B0-----:R-:W-:-:S11]  /*1f610*/  SEL R156, R156, RZ, P0 ;  /* 0x000000ff9c9c7207 */ /* 0x001fd60000000000 */
.L_x_580:
[----:B------:R-:W-:Y:S05]  /*1f620*/  WARPSYNC.ALL ;  /* 0x0000000000007948 */ /* 0x000fea0003800000 */
[----:B------:R-:W0:Y:S08]  /*1f630*/  S2UR UR37, SR_CgaCtaId ;  /* 0x00000000002579c3 */ /* 0x000e300000008800 */
[----:B------:R-:W-:Y:S06]  /*1f640*/  BAR.SYNC.DEFER_BLOCKING 0x5, 0x180 ;  /* 0x0146000000007b1d */ /* 0x000fec0000010000 */
[----:B------:R-:W-:Y:S01]  /*1f650*/  UMOV UR4, 0x400 ;  /* 0x0000040000047882 */ /* 0x000fe20000000000 */
[----:B------:R-:W-:Y:S01]  /*1f660*/  BSSY B0, `(.L_x_637) ;  /* 0x0000275000007945 */ /* 0x000fe20003800000 */
[----:B0-----:R-:W-:-:S06]  /*1f670*/  ULEA UR4, UR37, UR4, 0x18 ;  /* 0x0000000425047291 */ /* 0x001fcc000f8ec03f */
[----:B------:R-:W-:-:S05]  /*1f680*/  IMAD.U32 R16, RZ, RZ, UR4 ;  /* 0x00000004ff107e24 */ /* 0x000fca000f8e00ff */
[----:B------:R0:W1:Y:S01]  /*1f690*/  LDS.128 R204, [R16+0x298d0] ;  /* 0x0298d00010cc7984 */ /* 0x0000620000000c00 */
[----:B------:R-:W-:Y:S06]  /*1f6a0*/  BAR.ARV 0x4, 0x180 ;  /* 0x0106000000007b1d */ /* 0x000fec0000002000 */
[----:B------:R-:W-:Y:S05]  /*1f6b0*/  @P1 BRA `(.L_x_638) ;  /* 0x0000001800c41947 */ /* 0x000fea0003800000 */
[----:B------:R-:W2:Y:S01]  /*1f6c0*/  S2R R54, SR_TID.X ;  /* 0x0000000000367919 */ /* 0x000ea20000002100 */
[----:B------:R-:W-:Y:S01]  /*1f6d0*/  ULDC.64 UR4, c[0x4][0x40] ;  /* 0x0100100000047ab9 */ /* 0x000fe20000000a00 */
[----:B------:R-:W3:Y:S01]  /*1f6e0*/  LDL R50, [R1+0x8] ;  /* 0x0000080001327983 */ /* 0x000ee20000100800 */
[----:B--2---:R-:W-:-:S05]  /*1f6f0*/  IMAD.SHL.U32 R0, R54, 0x4, RZ ;  /* 0x0000000436007824 */ /* 0x004fca00078e00ff */
[----:B------:R-:W-:-:S04]  /*1f700*/  LOP3.LUT R0, R0, 0xc, RZ, 0xc0, !PT ;  /* 0x0000000c00007812 */ /* 0x000fc800078ec0ff */
[----:B------:R-:W-:-:S04]  /*1f710*/  IADD3 R2, P0, R0, UR4, RZ ;  /* 0x0000000400027c10 */ /* 0x000fc8000ff1e0ff */
[----:B------:R-:W-:-:S05]  /*1f720*/  IADD3.X R3, RZ, UR5, RZ, P0, !PT ;  /* 0x00000005ff037c10 */ /* 0x000fca00087fe4ff */
[----:B------:R2:W4:Y:S01]  /*1f730*/  LDG.E.CONSTANT R0, desc[UR54][R2.64] ;  /* 0x0000003602007981 */ /* 0x000522000c1e9900 */
[----:B------:R-:W-:Y:S01]  /*1f740*/  F2FP.BF16.F32.PACK_AB R68, R61, R68 ;  /* 0x000000443d44723e */ /* 0x000fe200000010ff */
[----:B------:R-:W-:Y:S01]  /*1f750*/  UMOV UR4, 0xffffffff ;  /* 0xffffffff00047882 */ /* 0x000fe20000000000 */
[----:B------:R-:W-:Y:S01]  /*1f760*/  F2FP.BF16.F32.PACK_AB R59, R47, R52 ;  /* 0x000000342f3b723e */ /* 0x000fe200000010ff */
[----:B------:R-:W0:Y:S01]  /*1f770*/  S2R R51, SR_SWINHI ;  /* 0x0000000000337919 */ /* 0x000e220000002f00 */
[----:B------:R-:W-:Y:S02]  /*1f780*/  F2FP.BF16.F32.PACK_AB R61, R43, R46 ;  /* 0x0000002e2b3d723e */ /* 0x000fe400000010ff */
[----:B------:R-:W-:Y:S02]  /*1f790*/  F2FP.BF16.F32.PACK_AB R43, R4, R5 ;  /* 0x00000005042b723e */ /* 0x000fe400000010ff */
[----:B------:R-:W-:Y:S02]  /*1f7a0*/  F2FP.BF16.F32.PACK_AB R67, R31, R34 ;  /* 0x000000221f43723e */ /* 0x000fe400000010ff */
[----:B------:R-:W-:-:S02]  /*1f7b0*/  F2FP.BF16.F32.PACK_AB R34, R11, R12 ;  /* 0x0000000c0b22723e */ /* 0x000fc400000010ff */
[----:B------:R-:W-:Y:S02]  /*1f7c0*/  F2FP.BF16.F32.PACK_AB R73, R15, R20 ;  /* 0x000000140f49723e */ /* 0x000fe400000010ff */
[----:B------:R-:W-:Y:S02]  /*1f7d0*/  F2FP.BF16.F32.PACK_AB R38, R35, R38 ;  /* 0x000000262326723e */ /* 0x000fe400000010ff */
        /* <DEDUP_REMOVED lines=10> */
[----:B------:R-:W-:Y:S02]  /*1f880*/  MOV R46, R16 ;  /* 0x00000010002e7202 */ /* 0x000fe40000000f00 */
[----:B0-----:R-:W-:Y:S02]  /*1f890*/  MOV R47, R51 ;  /* 0x00000033002f7202 */ /* 0x001fe40000000f00 */
[----:B------:R-:W-:Y:S02]  /*1f8a0*/  F2FP.BF16.F32.PACK_AB R69, R25, R26 ;  /* 0x0000001a1945723e */ /* 0x000fe400000010ff */
[----:B--2---:R-:W-:Y:S02]  /*1f8b0*/  LOP3.LUT P0, R2, R54, 0x3, RZ, 0xc0, !PT ;  /* 0x0000000336027812 */ /* 0x004fe4000780c0ff */
[----:B------:R-:W-:Y:S02]  /*1f8c0*/  F2FP.BF16.F32.PACK_AB R100, R100, R103 ;  /* 0x000000676464723e */ /* 0x000fe400000010ff */
[----:B------:R-:W-:-:S02]  /*1f8d0*/  F2FP.BF16.F32.PACK_AB R101, R98, R101 ;  /* 0x000000656265723e */ /* 0x000fc400000010ff */
[----:B------:R-:W-:Y:S02]  /*1f8e0*/  ISETP.EQ.OR P0, PT, R2, 0x3, !P0 ;  /* 0x000000030200780c */ /* 0x000fe40004702670 */
        /* <DEDUP_REMOVED lines=11> */
[----:B------:R-:W-:Y:S02]  /*1f9a0*/  SEL R13, R100, R101, P0 ;  /* 0x00000065640d7207 */ /* 0x000fe40000000000 */
[----:B------:R-:W-:Y:S01]  /*1f9b0*/  SEL R3, R101, R100, P0 ;  /* 0x0000006465037207 */ /* 0x000fe20000000000 */
[----:B---3--:R-:W-:-:S03]  /*1f9c0*/  IMAD.WIDE R4, R50, 0x2, R46 ;  /* 0x0000000232047825 */ /* 0x008fc600078e022e */
[C---:B------:R-:W-:Y:S02]  /*1f9d0*/  IADD3 R11, P1, R4.reuse, 0x4040, RZ ;  /* 0x00004040040b7810 */ /* 0x040fe40007f3e0ff */
[C---:B------:R-:W-:Y:S02]  /*1f9e0*/  IADD3 R15, P5, R4.reuse, 0x4060, RZ ;  /* 0x00004060040f7810 */ /* 0x040fe40007fbe0ff */
[----:B------:R-:W-:Y:S02]  /*1f9f0*/  LOP3.LUT R10, R11, 0x380, RZ, 0xc0, !PT ;  /* 0x000003800b0a7812 */ /* 0x000fe400078ec0ff */
[----:B------:R-:W-:Y:S02]  /*1fa00*/  LOP3.LUT R14, R15, 0x380, RZ, 0xc0, !PT ;  /* 0x000003800f0e7812 */ /* 0x000fe400078ec0ff */
[----:B------:R-:W-:Y:S02]  /*1fa10*/  IADD3 R7, P3, R4, 0x4000, RZ ;  /* 0x0000400004077810 */ /* 0x000fe40007f7e0ff */
[----:B------:R-:W-:-:S02]  /*1fa20*/  SHF.R.U64 R10, R10, 0x3, RZ ;  /* 0x000000030a0a7819 */ /* 0x000fc400000012ff */
[----:B------:R-:W-:Y:S02]  /*1fa30*/  SHF.R.U64 R14, R14, 0x3, RZ ;  /* 0x000000030e0e7819 */ /* 0x000fe400000012ff */
[----:B------:R-:W-:Y:S02]  /*1fa40*/  LOP3.LUT R6, R7, 0x380, RZ, 0xc0, !PT ;  /* 0x0000038007067812 */ /* 0x000fe400078ec0ff */
[----:B------:R-:W-:Y:S01]  /*1fa50*/  LOP3.LUT R10, R10, R11, RZ, 0x3c, !PT ;  /* 0x0000000b0a0a7212 */ /* 0x000fe200078e3cff */
[--C-:B------:R-:W-:Y:S01]  /*1fa60*/  IMAD.X R11, RZ, RZ, R5.reuse, P1 ;  /* 0x000000ffff0b7224 */ /* 0x100fe200008e0605 */
[----:B------:R-:W-:Y:S01]  /*1fa70*/  LOP3.LUT R14, R14, R15, RZ, 0x3c, !PT ;  /* 0x0000000f0e0e7212 */ /* 0x000fe200078e3cff */
[----:B------:R-:W-:Y:S01]  /*1fa80*/  IMAD.X R15, RZ, RZ, R5, P5 ;  /* 0x000000ffff0f7224 */ /* 0x000fe200028e0605 */
[----:B------:R-:W-:Y:S02]  /*1fa90*/  SHF.R.U64 R6, R6, 0x3, RZ ;  /* 0x0000000306067819 */ /* 0x000fe400000012ff */
[----:B------:R-:W-:-:S02]  /*1faa0*/  IADD3 R21, P4, R4, 0x60, RZ ;  /* 0x0000006004157810 */ /* 0x000fc40007f9e0ff */
[C---:B------:R-:W-:Y:S02]  /*1fab0*/  IADD3 R27, P1, R4.reuse, 0x20, RZ ;  /* 0x00000020041b7810 */ /* 0x040fe40007f3e0ff */
[C---:B------:R-:W-:Y:S02]  /*1fac0*/  IADD3 R9, P2, R4.reuse, 0x4020, RZ ;  /* 0x0000402004097810 */ /* 0x040fe40007f5e0ff */
[----:B------:R-:W-:Y:S02]  /*1fad0*/  IADD3 R25, P5, R4, 0x40, RZ ;  /* 0x0000004004197810 */ /* 0x000fe40007fbe0ff */
[----:B------:R-:W-:Y:S02]  /*1fae0*/  LOP3.LUT R6, R6, R7, RZ, 0x3c, !PT ;  /* 0x0000000706067212 */ /* 0x000fe400078e3cff */
[----:B------:R-:W-:Y:S02]  /*1faf0*/  LOP3.LUT R20, R21, 0x380, RZ, 0xc0, !PT ;  /* 0x0000038015147812 */ /* 0x000fe400078ec0ff */
[----:B------:R-:W-:-:S02]  /*1fb00*/  LOP3.LUT R26, R27, 0x380, RZ, 0xc0, !PT ;  /* 0x000003801b1a7812 */ /* 0x000fc400078ec0ff */
[----:B------:R-:W-:Y:S02]  /*1fb10*/  LOP3.LUT R7, R4, 0x380, RZ, 0xc0, !PT ;  /* 0x0000038004077812 */ /* 0x000fe400078ec0ff */
[----:B------:R-:W-:Y:S02]  /*1fb20*/  LOP3.LUT R8, R9, 0x380, RZ, 0xc0, !PT ;  /* 0x0000038009087812 */ /* 0x000fe400078ec0ff */
[----:B------:R-:W-:Y:S02]  /*1fb30*/  LOP3.LUT R24, R25, 0x380, RZ, 0xc0, !PT ;  /* 0x0000038019187812 */ /* 0x000fe400078ec0ff */
[----:B------:R-:W-:Y:S02]  /*1fb40*/  SHF.R.U64 R20, R20, 0x3, RZ ;  /* 0x0000000314147819 */ /* 0x000fe400000012ff */
[----:B------:R-:W-:Y:S02]  /*1fb50*/  SHF.R.U64 R26, R26, 0x3, RZ ;  /* 0x000000031a1a7819 */ /* 0x000fe400000012ff */
[----:B------:R-:W-:-:S02]  /*1fb60*/  SHF.R.U64 R7, R7, 0x3, RZ ;  /* 0x0000000307077819 */ /* 0x000fc400000012ff */
[----:B------:R-:W-:Y:S02]  /*1fb70*/  SHF.R.U64 R8, R8, 0x3, RZ ;  /* 0x0000000308087819 */ /* 0x000fe400000012ff */
[----:B------:R-:W-:Y:S02]  /*1fb80*/  SHF.R.U64 R24, R24, 0x3, RZ ;  /* 0x0000000318187819 */ /* 0x000fe400000012ff */
[----:B------:R-:W-:Y:S01]  /*1fb90*/  LOP3.LUT R20, R20, R21, RZ, 0x3c, !PT ;  /* 0x0000001514147212 */ /* 0x000fe200078e3cff */
[--C-:B------:R-:W-:Y:S01]  /*1fba0*/  IMAD.X R21, RZ, RZ, R5.reuse, P4 ;  /* 0x000000ffff157224 */ /* 0x100fe200020e0605 */
[----:B------:R-:W-:Y:S01]  /*1fbb0*/  LOP3.LUT R26, R26, R27, RZ, 0x3c, !PT ;  /* 0x0000001b1a1a7212 */ /* 0x000fe200078e3cff */
[--C-:B------:R-:W-:Y:S01]  /*1fbc0*/  IMAD.X R27, RZ, RZ, R5.reuse, P1 ;  /* 0x000000ffff1b7224 */ /* 0x100fe200008e0605 */
[----:B------:R-:W-:Y:S01]  /*1fbd0*/  LOP3.LUT R4, R7, R4, RZ, 0x3c, !PT ;  /* 0x0000000407047212 */ /* 0x000fe200078e3cff */
[----:B------:R-:W-:Y:S01]  /*1fbe0*/  IMAD.X R7, RZ, RZ, R5, P3 ;  /* 0x000000ffff077224 */ /* 0x000fe200018e0605 */
[----:B------:R-:W-:-:S02]  /*1fbf0*/  LOP3.LUT R8, R8, R9, RZ, 0x3c, !PT ;  /* 0x0000000908087212 */ /* 0x000fc400078e3cff */
[----:B------:R-:W-:Y:S02]  /*1fc00*/  LOP3.LUT R24, R24, R25, RZ, 0x3c, !PT ;  /* 0x0000001918187212 */ /* 0x000fe400078e3cff */
[-C--:B------:R-:W-:Y:S02]  /*1fc10*/  IADD3.X R9, RZ, R5.reuse, RZ, P2, !PT ;  /* 0x00000005ff097210 */ /* 0x080fe400017fe4ff */
[-C--:B------:R-:W-:Y:S02]  /*1fc20*/  IADD3.X R25, RZ, R5.reuse, RZ, P5, !PT ;  /* 0x00000005ff197210 */ /* 0x080fe40002ffe4ff */
[----:B------:R-:W-:Y:S02]  /*1fc30*/  MOV R78, R4 ;  /* 0x00000004004e7202 */ /* 0x000fe40000000f00 */
[----:B------:R-:W-:Y:S02]  /*1fc40*/  MOV R62, R14 ;  /* 0x0000000e003e7202 */ /* 0x000fe40000000f00 */
[----:B------:R-:W-:-:S02]  /*1fc50*/  MOV R64, R10 ;  /* 0x0000000a00407202 */ /* 0x000fc40000000f00 */
[----:B------:R-:W-:Y:S02]  /*1fc60*/  MOV R66, R8 ;  /* 0x0000000800427202 */ /* 0x000fe40000000f00 */
[----:B------:R-:W-:Y:S02]  /*1fc70*/  MOV R70, R6 ;  /* 0x0000000600467202 */ /* 0x000fe40000000f00 */
[----:B------:R-:W-:Y:S02]  /*1fc80*/  MOV R72, R20 ;  /* 0x0000001400487202 */ /* 0x000fe40000000f00 */
[----:B------:R-:W-:Y:S02]  /*1fc90*/  MOV R74, R24 ;  /* 0x00000018004a7202 */ /* 0x000fe40000000f00 */
[----:B------:R-:W-:Y:S02]  /*1fca0*/  MOV R76, R26 ;  /* 0x0000001a004c7202 */ /* 0x000fe40000000f00 */
[----:B----4-:R-:W-:Y:S01]  /*1fcb0*/  LOP3.LUT R2, R0, 0x2, RZ, 0x3c, !PT ;  /* 0x0000000200027812 */ /* 0x010fe200078e3cff */
[----:B------:R-:W-:Y:S06]  /*1fcc0*/  BRA.DIV UR4, `(.L_x_639) ;  /* 0x0000009204347947 */ /* 0x000fec000b800000 */
[----:B------:R-:W-:Y:S01]  /*1fcd0*/  SEL R29, R40, R37, P0 ;  /* 0x00000025281d7207 */ /* 0x000fe20000000000 */
[----:B------:R-:W-:Y:S01]  /*1fce0*/  SHFL.IDX PT, R6, R13, R0, 0x1c1f ;  /* 0x001c1f000d067589 */ /* 0x000fe200000e0000 */
[----:B------:R-:W-:Y:S02]  /*1fcf0*/  SEL R31, R37, R40, P0 ;  /* 0x00000028251f7207 */ /* 0x000fe40000000000 */
[----:B------:R-:W-:Y:S01]  /*1fd00*/  SEL R25, R48, R45, P0 ;  /* 0x0000002d30197207 */ /* 0x000fe20000000000 */
[----:B------:R-:W-:Y:S01]  /*1fd10*/  SHFL.IDX PT, R3, R3, R2, 0x1c1f ;  /* 0x001c1f0203037589 */ /* 0x000fe200000e0000 */
[----:B------:R-:W-:Y:S02]  /*1fd20*/  SEL R27, R45, R48, P0 ;  /* 0x000000302d1b7207 */ /* 0x000fe40000000000 */
[----:B------:R-:W-:Y:S01]  /*1fd30*/  SEL R33, R32, R35, P0 ;  /* 0x0000002320217207 */ /* 0x000fe20000000000 */
[----:B------:R-:W-:Y:S01]  /*1fd40*/  SHFL.IDX PT, R26, R25, R0, 0x1c1f ;  /* 0x001c1f00191a7589 */ /* 0x000fe200000e0000 */
[----:B------:R-:W-:-:S02]  /*1fd50*/  SEL R37, R39, R28, P0 ;  /* 0x0000001c27257207 */ /* 0x000fc40000000000 */
        /* <DEDUP_REMOVED lines=16> */
[----:B------:R-:W0:Y:S01]  /*1fe60*/  SHFL.IDX PT, R10, R5, R0, 0x1c1f ;  /* 0x001c1f00050a7589 */ /* 0x000e2200000e0000 */
        /* <DEDUP_REMOVED lines=8> */
[----:B------:R-:W2:Y:S01]  /*1fef0*/  SHFL.IDX PT, R38, R37, R0, 0x1c1f ;  /* 0x001c1f0025267589 */ /* 0x000ea200000e0000 */
[----:B------:R-:W-:-:S02]  /*1ff00*/  SEL R67, R30, R69, P0 ;  /* 0x000000451e437207 */ /* 0x000fc40000000000 */
[----:B------:R-:W-:Y:S01]  /*1ff10*/  SEL R71, R73, R34, P0 ;  /* 0x0000002249477207 */ /* 0x000fe20000000000 */
[----:B------:R-:W3:Y:S01]  /*1ff20*/  SHFL.IDX PT, R20, R21, R2, 0x1c1f ;  /* 0x001c1f0215147589 */ /* 0x000ee200000e0000 */
[----:B------:R-:W-:Y:S02]  /*1ff30*/  SEL R61, R42, R61, P0 ;  /* 0x0000003d2a3d7207 */ /* 0x000fe40000000000 */
[----:B------:R-:W-:Y:S01]  /*1ff40*/  SEL R69, R69, R30, P0 ;  /* 0x0000001e45457207 */ /* 0x000fe20000000000 */
[----:B------:R-:W4:Y:S01]  /*1ff50*/  SHFL.IDX PT, R42, R41, R0, 0x1c1f ;  /* 0x001c1f00292a7589 */ /* 0x000f2200000e0000 */
[----:B------:R-:W-:Y:S02]  /*1ff60*/  SEL R73, R34, R73, P0 ;  /* 0x0000004922497207 */ /* 0x000fe40000000000 */
[----:B------:R-:W-:Y:S01]  /*1ff70*/  SEL R75, R77, R44, P0 ;  /* 0x0000002c4d4b7207 */ /* 0x000fe20000000000 */
[----:B------:R-:W1:Y:S01]  /*1ff80*/  SHFL.IDX PT, R30, R29, R0, 0x1c1f ;  /* 0x001c1f001d1e7589 */ /* 0x000e6200000e0000 */
[----:B------:R-:W-:-:S02]  /*1ff90*/  SEL R77, R44, R77, P0 ;  /* 0x0000004d2c4d7207 */ /* 0x000fc40000000000 */
[----:B0-----:R-:W-:Y:S01]  /*1ffa0*/  SEL R8, R10, R7, P0 ;  /* 0x000000070a087207 */ /* 0x001fe20000000000 */
[----:B------:R-:W0:Y:S01]  /*1ffb0*/  SHFL.IDX PT, R34, R33, R0, 0x1c1f ;  /* 0x001c1f0021227589 */ /* 0x000e2200000e0000 */
[----:B------:R-:W-:Y:S02]  /*1ffc0*/  SEL R24, R26, R27, P0 ;  /* 0x0000001b1a187207 */ /* 0x000fe40000000000 */
[----:B------:R-:W-:Y:S01]  /*1ffd0*/  SEL R4, R6, R3, P0 ;  /* 0x0000000306047207 */ /* 0x000fe20000000000 */
[----:B------:R-:W-:Y:S01]  /*1ffe0*/  SHFL.IDX PT, R45, R45, R0, 0x1c1f ;  /* 0x001c1f002d2d7589 */ /* 0x000fe200000e0000 */
[----:B------:R-:W-:Y:S02]  /*1fff0*/  SEL R10, R7, R10, P0 ;  /* 0x0000000a070a7207 */ /* 0x000fe40000000000 */
[----:B------:R-:W-:Y:S01]  /*20000*/  SEL R26, R27, R26, P0 ;  /* 0x0000001a1b1a7207 */ /* 0x000fe20000000000 */
[----:B------:R-:W-:Y:S01]  /*20010*/  SHFL.IDX PT, R51, R51, R0, 0x1c1f ;  /* 0x001c1f0033337589 */ /* 0x000fe200000e0000 */
[----:B--2---:R-:W-:-:S02]  /*20020*/  SEL R36, R38, R39, P0 ;  /* 0x0000002726247207 */ /* 0x004fc40000000000 */
[----:B------:R-:W-:Y:S01]  /*20030*/  SEL R38, R39, R38, P0 ;  /* 0x0000002627267207 */ /* 0x000fe20000000000 */
[----:B------:R-:W-:Y:S01]  /*20040*/  SHFL.IDX PT, R55, R55, R0, 0x1c1f ;  /* 0x001c1f0037377589 */ /* 0x000fe200000e0000 */
[----:B---3--:R-:W-:Y:S02]  /*20050*/  SEL R12, R9, R20, P0 ;  /* 0x00000014090c7207 */ /* 0x008fe40000000000 */
[----:B------:R-:W-:Y:S01]  /*20060*/  SEL R14, R20, R9, P0 ;  /* 0x00000009140e7207 */ /* 0x000fe20000000000 */
[----:B------:R-:W-:Y:S01]  /*20070*/  SHFL.IDX PT, R59, R59, R0, 0x1c1f ;  /* 0x001c1f003b3b7589 */ /* 0x000fe200000e0000 */
[----:B----4-:R-:W-:Y:S02]  /*20080*/  SEL R40, R42, R43, P0 ;  /* 0x0000002b2a287207 */ /* 0x010fe40000000000 */
[----:B------:R-:W-:Y:S01]  /*20090*/  SEL R6, R3, R6, P0 ;  /* 0x0000000603067207 */ /* 0x000fe20000000000 */
[----:B------:R-:W-:Y:S01]  /*200a0*/  SHFL.IDX PT, R63, R63, R0, 0x1c1f ;  /* 0x001c1f003f3f7589 */ /* 0x000fe200000e0000 */
[----:B-1----:R-:W-:-:S02]  /*200b0*/  SEL R28, R30, R31, P0 ;  /* 0x0000001f1e1c7207 */ /* 0x002fc40000000000 */
[----:B------:R-:W-:Y:S01]  /*200c0*/  SEL R30, R31, R30, P0 ;  /* 0x0000001e1f1e7207 */ /* 0x000fe20000000000 */
[----:B------:R-:W-:Y:S01]  /*200d0*/  SHFL.IDX PT, R67, R67, R0, 0x1c1f ;  /* 0x001c1f0043437589 */ /* 0x000fe200000e0000 */
[----:B0-----:R-:W-:Y:S02]  /*200e0*/  SEL R32, R34, R35, P0 ;  /* 0x0000002322207207 */ /* 0x001fe40000000000 */
[----:B------:R-:W-:Y:S01]  /*200f0*/  SEL R34, R35, R34, P0 ;  /* 0x0000002223227207 */ /* 0x000fe20000000000 */
[----:B------:R-:W-:Y:S01]  /*20100*/  SHFL.IDX PT, R71, R71, R0, 0x1c1f ;  /* 0x001c1f0047477589 */ /* 0x000fe200000e0000 */
[----:B------:R-:W-:-:S03]  /*20110*/  SEL R42, R43, R42, P0 ;  /* 0x0000002a2b2a7207 */ /* 0x000fc60000000000 */
[----:B------:R0:W1:Y:S04]  /*20120*/  SHFL.IDX PT, R44, R49, R2, 0x1c1f ;  /* 0x001c1f02312c7589 */ /* 0x00006800000e0000 */
[----:B------:R-:W2:Y:S04]  /*20130*/  SHFL.IDX PT, R48, R53, R2, 0x1c1f ;  /* 0x001c1f0235307589 */ /* 0x000ea800000e0000 */
[----:B------:R-:W3:Y:S01]  /*20140*/  SHFL.IDX PT, R50, R57, R2, 0x1c1f ;  /* 0x001c1f0239327589 */ /* 0x000ee200000e0000 */
[----:B0-----:R-:W-:-:S03]  /*20150*/  IMAD.MOV.U32 R49, RZ, RZ, RZ ;  /* 0x000000ffff317224 */ /* 0x001fc600078e00ff */
[----:B------:R-:W0:Y:S04]  /*20160*/  SHFL.IDX PT, R52, R61, R2, 0x1c1f ;  /* 0x001c1f023d347589 */ /* 0x000e2800000e0000 */
[----:B------:R-:W4:Y:S04]  /*20170*/  SHFL.IDX PT, R54, R65, R2, 0x1c1f ;  /* 0x001c1f0241367589 */ /* 0x000f2800000e0000 */
[----:B------:R-:W4:Y:S04]  /*20180*/  SHFL.IDX PT, R56, R69, R2, 0x1c1f ;  /* 0x001c1f0245387589 */ /* 0x000f2800000e0000 */
[----:B------:R-:W4:Y:S01]  /*20190*/  SHFL.IDX PT, R58, R73, R2, 0x1c1f ;  /* 0x001c1f02493a7589 */ /* 0x000f2200000e0000 */
[----:B-1----:R-:W-:-:S02]  /*201a0*/  SEL R5, R45, R44, P0 ;  /* 0x0000002c2d057207 */ /* 0x002fc40000000000 */
[----:B------:R-:W-:Y:S01]  /*201b0*/  SEL R7, R44, R45, P0 ;  /* 0x0000002d2c077207 */ /* 0x000fe20000000000 */
[----:B------:R1:W1:Y:S01]  /*201c0*/  SHFL.IDX PT, R75, R75, R0, 0x1c1f ;  /* 0x001c1f004b4b7589 */ /* 0x00026200000e0000 */
[----:B--2---:R-:W-:Y:S02]  /*201d0*/  SEL R9, R51, R48, P0 ;  /* 0x0000003033097207 */ /* 0x004fe40000000000 */
[----:B------:R-:W-:Y:S01]  /*201e0*/  SEL R11, R48, R51, P0 ;  /* 0x00000033300b7207 */ /* 0x000fe20000000000 */
[----:B------:R2:W1:Y:S01]  /*201f0*/  SHFL.IDX PT, R60, R77, R2, 0x1c1f ;  /* 0x001c1f024d3c7589 */ /* 0x00046200000e0000 */
[----:B---3--:R-:W-:Y:S02]  /*20200*/  SEL R13, R55, R50, P0 ;  /* 0x00000032370d7207 */ /* 0x008fe40000000000 */
[----:B------:R-:W-:Y:S02]  /*20210*/  SEL R15, R50, R55, P0 ;  /* 0x00000037320f7207 */ /* 0x000fe40000000000 */
[----:B0-----:R-:W-:-:S02]  /*20220*/  SEL R25, R59, R52, P0 ;  /* 0x000000343b197207 */ /* 0x001fc40000000000 */
[----:B------:R-:W-:Y:S02]  /*20230*/  SEL R27, R52, R59, P0 ;  /* 0x0000003b341b7207 */ /* 0x000fe40000000000 */
[----:B----4-:R-:W-:Y:S02]  /*20240*/  SEL R29, R63, R54, P0 ;  /* 0x000000363f1d7207 */ /* 0x010fe40000000000 */
[----:B------:R-:W-:Y:S02]  /*20250*/  SEL R31, R54, R63, P0 ;  /* 0x0000003f361f7207 */ /* 0x000fe40000000000 */
[----:B------:R-:W-:Y:S02]  /*20260*/  SEL R33, R67, R56, P0 ;  /* 0x0000003843217207 */ /* 0x000fe40000000000 */
[----:B------:R-:W-:Y:S02]  /*20270*/  SEL R35, R56, R67, P0 ;  /* 0x0000004338237207 */ /* 0x000fe40000000000 */
[----:B------:R-:W-:-:S02]  /*20280*/  SEL R37, R71, R58, P0 ;  /* 0x0000003a47257207 */ /* 0x000fc40000000000 */
[----:B--2---:R-:W-:-:S07]  /*20290*/  SEL R39, R58, R71, P0 ;  /* 0x000000473a277207 */ /* 0x004fce0000000000 */
.L_x_849:
[----:B------:R-:W-:Y:S05]  /*202a0*/  WARPSYNC.ALL ;  /* 0x0000000000007948 */ /* 0x000fea0003800000 */
[----:B------:R-:W-:Y:S01]  /*202b0*/  BAR.SYNC.DEFER_BLOCKING 0x1, 0x100 ;  /* 0x0044000000007b1d */ /* 0x000fe20000010000 */
[----:B-1----:R-:W-:-:S05]  /*202c0*/  SEL R41, R75, R60, P0 ;  /* 0x0000003c4b297207 */ /* 0x002fca0000000000 */
[----:B------:R-:W-:Y:S01]  /*202d0*/  ULDC.64 UR4, c[0x0][0xc00] ;  /* 0x0003000000047ab9 */ /* 0x000fe20000000a00 */
[----:B------:R-:W-:Y:S01]  /*202e0*/  SEL R43, R60, R75, P0 ;  /* 0x0000004b3c2b7207 */ /* 0x000fe20000000000 */
[----:B------:R-:W2:Y:S01]  /*202f0*/  LDL R20, [R1+0x4] ;  /* 0x0000040001147983 */ /* 0x000ea20000100800 */
[----:B------:R-:W-:Y:S01]  /*20300*/  ISETP.NE.U32.AND P1, PT, RZ, UR4, PT ;  /* 0x00000004ff007c0c */ /* 0x000fe2000bf25070 */
[----:B------:R-:W0:Y:S01]  /*20310*/  LDC R51, c[0x0][0xbe8] ;  /* 0x0002fa00ff337b82 */ /* 0x000e220000000800 */
[----:B------:R-:W-:Y:S02]  /*20320*/  IADD3 R2, P2, R214, UR4, RZ ;  /* 0x00000004d6027c10 */ /* 0x000fe4000ff5e0ff */
[----:B------:R-:W-:Y:S02]  /*20330*/  ISETP.NE.AND.EX P1, PT, RZ, UR5, PT, P1 ;  /* 0x00000005ff007c0c */ /* 0x000fe4000bf25310 */
[----:B------:R-:W-:Y:S01]  /*20340*/  IADD3.X R3, R215, UR5, RZ, P2, !PT ;  /* 0x00000005d7037c10 */ /* 0x000fe200097fe4ff */
[----:B------:R-:W-:-:S02]  /*20350*/  ULDC.64 UR4, c[0x0][0xc08] ;  /* 0x0003020000047ab9 */ /* 0x000fc40000000a00 */
[----:B------:R-:W-:Y:S01]  /*20360*/  ISETP.NE.U32.AND P0, PT, RZ, UR4, PT ;  /* 0x00000004ff007c0c */ /* 0x000fe2000bf05070 */
[----:B------:R1:W-:Y:S04]  /*20370*/  STSM.16.M88.4 [R78], R4 ;  /* 0x000000044e007844 */ /* 0x0003e80000000200 */
[----:B------:R-:W-:Y:S04]  /*20380*/  STSM.16.M88.4 [R76], R8 ;  /* 0x000000084c007844 */ /* 0x000fe80000000200 */
[----:B------:R2:W-:Y:S04]  /*20390*/  STSM.16.M88.4 [R74], R12 ;  /* 0x0000000c4a007844 */ /* 0x0005e80000000200 */
[----:B------:R3:W-:Y:S04]  /*203a0*/  STSM.16.M88.4 [R72], R24 ;  /* 0x0000001848007844 */ /* 0x0007e80000000200 */
[----:B------:R3:W-:Y:S04]  /*203b0*/  STSM.16.M88.4 [R70], R28 ;  /* 0x0000001c46007844 */ /* 0x0007e80000000200 */
[----:B------:R3:W-:Y:S04]  /*203c0*/  STSM.16.M88.4 [R66], R32 ;  /* 0x0000002042007844 */ /* 0x0007e80000000200 */
[----:B------:R3:W-:Y:S01]  /*203d0*/  STSM.16.M88.4 [R64], R36 ;  /* 0x0000002440007844 */ /* 0x0007e20000000200 */
[----:B------:R-:W-:-:S03]  /*203e0*/  ISETP.NE.AND.EX P0, PT, RZ, UR5, PT, P0 ;  /* 0x00000005ff007c0c */ /* 0x000fc6000bf05300 */
[----:B------:R3:W-:Y:S01]  /*203f0*/  STSM.16.M88.4 [R62], R40 ;  /* 0x000000283e007844 */ /* 0x0007e20000000200 */
[----:B------:R-:W-:Y:S09]  /*20400*/  BAR.SYNC.DEFER_BLOCKING 0x1, 0x100 ;  /* 0x0044000000007b1d */ /* 0x000ff20000010000 */
[----:B------:R-:W-:Y:S01]  /*20410*/  @P0 IADD3 R214, P3, R214, UR4, RZ ;  /* 0x00000004d6d60c10 */ /* 0x000fe2000ff7e0ff */
[----:B------:R-:W-:-:S02]  /*20420*/  ULDC UR4, c[0x0][0xa88] ;  /* 0x0002a20000047ab9 */ /* 0x000fc40000000800 */
[----:B------:R-:W-:Y:S02]  /*20430*/  MOV R0, UR4 ;  /* 0x0000000400007c02 */ /* 0x000fe40008000f00 */
[----:B------:R-:W-:Y:S01]  /*20440*/  @P0 IADD3.X R215, R215, UR5, RZ, P3, !PT ;  /* 0x00000005d7d70c10 */ /* 0x000fe20009ffe4ff */
[----:B------:R3:W5:Y:S01]  /*20450*/  @P1 LDG.E R49, desc[UR54][R2.64] ;  /* 0x0000003602311981 */ /* 0x000762000c1e1900 */
[----:B0-----:R-:W-:-:S03]  /*20460*/  ISETP.NE.AND P2, PT, R51, 0x1, PT ;  /* 0x000000013300780c */ /* 0x001fc60003f45270 */
[----:B------:R3:W5:Y:S10]  /*20470*/  @P0 LDG.E R0, desc[UR54][R214.64] ;  /* 0x00000036d6000981 */ /* 0x000774000c1e1900 */
[----:B-1----:R-:W0:Y:S08]  /*20480*/  @P2 LDC R4, c[0x0][0xbec] ;  /* 0x0002fb00ff042b82 */ /* 0x002e300000000800 */
[----:B------:R-:W1:Y:S01]  /*20490*/  @P2 LDC R5, c[0x0][0xbf0] ;  /* 0x0002fc00ff052b82 */ /* 0x000e620000000800 */
[----:B--2---:R-:W-:Y:S01]  /*204a0*/  IMAD R13, R217, 0x80, R20 ;  /* 0x00000080d90d7824 */ /* 0x004fe200078e0214 */
[----:B01-3--:R-:W-:Y:S06]  /*204b0*/  @P0 BRA `(.L_x_640) ;  /* 0x0000000000100947 */ /* 0x00bfec0003800000 */
[----:B------:R-:W-:Y:S05]  /*204c0*/  @!P1 BRA `(.L_x_640) ;  /* 0x00000000000c9947 */ /* 0x000fea0003800000 */
[----:B------:R-:W2:Y:S04]  /*204d0*/  LDG.E R7, desc[UR54][R2.64] ;  /* 0x0000003602077981 */ /* 0x000ea8000c1e1900 */
[----:B-----5:R-:W2:Y:S02]  /*204e0*/  LDG.E R0, desc[UR54][R2.64+0x4] ;  /* 0x0000043602007981 */ /* 0x020ea4000c1e1900 */
[----:B--2---:R-:W-:-:S07]  /*204f0*/  IMAD.IADD R0, R0, 0x1, -R7 ;  /* 0x0000000100007824 */ /* 0x004fce00078e0a07 */
.L_x_640:
[----:B------:R-:W-:Y:S01]  /*20500*/  @P2 IMAD.HI.U32 R2, R13, R4, RZ ;  /* 0x000000040d022227 */ /* 0x000fe200078e00ff */
[----:B------:R-:W-:Y:S01]  /*20510*/  SHF.R.S32.HI R48, RZ, 0x1f, R213 ;  /* 0x0000001fff307819 */ /* 0x000fe200000114d5 */
[----:B------:R-:W-:Y:S01]  /*20520*/  ULDC.64 UR4, c[0x0][0xb90] ;  /* 0x0002e40000047ab9 */ /* 0x000fe20000000a00 */
[----:B------:R-:W-:Y:S01]  /*20530*/  MOV R7, R13 ;  /* 0x0000000d00077202 */ /* 0x000fe20000000f00 */
[----:B------:R-:W-:Y:S01]  /*20540*/  IMAD R11, R221, 0x40, R202 ;  /* 0x00000040dd0b7824 */ /* 0x000fe200078e02ca */
[--C-:B-----5:R-:W-:Y:S01]  /*20550*/  SHF.R.S32.HI R3, RZ, 0x1f, R49.reuse ;  /* 0x0000001fff037819 */ /* 0x120fe20000011431 */
[----:B------:R-:W-:Y:S01]  /*20560*/  IMAD R6, R48, UR4, RZ ;  /* 0x0000000430067c24 */ /* 0x000fe2000f8e02ff */
[----:B------:R-:W-:Y:S01]  /*20570*/  @P2 SHF.R.U32.HI R7, RZ, R5, R2 ;  /* 0x00000005ff072219 */ /* 0x000fe20000011602 */
[----:B------:R-:W-:Y:S01]  /*20580*/  IMAD.MOV.U32 R2, RZ, RZ, R49 ;  /* 0x000000ffff027224 */ /* 0x000fe200078e0031 */
[----:B------:R-:W-:Y:S01]  /*20590*/  SEL R216, R216, RZ, !P1 ;  /* 0x000000ffd8d87207 */ /* 0x000fe20004800000 */
[C---:B------:R-:W-:Y:S01]  /*205a0*/  IMAD R9, R213.reuse, UR5, R6 ;  /* 0x00000005d5097c24 */ /* 0x040fe2000f8e0206 */
[----:B------:R-:W-:Y:S01]  /*205b0*/  SEL R53, R210, RZ, !P1 ;  /* 0x000000ffd2357207 */ /* 0x000fe20004800000 */
[----:B------:R-:W-:Y:S01]  /*205c0*/  IMAD.WIDE.U32 R4, R213, UR4, R2 ;  /* 0x00000004d5047c25 */ /* 0x000fe2000f8e0002 */
[----:B------:R-:W-:Y:S01]  /*205d0*/  IADD3 R2, -R7, RZ, RZ ;  /* 0x000000ff07027210 */ /* 0x000fe20007ffe1ff */
[----:B------:R-:W-:Y:S01]  /*205e0*/  ULDC.64 UR4, c[0x0][0xb98] ;  /* 0x0002e60000047ab9 */ /* 0x000fe20000000a00 */
[----:B------:R-:W0:Y:S01]  /*205f0*/  @P2 LDC R57, c[0x0][0xbec] ;  /* 0x0002fb00ff392b82 */ /* 0x000e220000000800 */
[----:B------:R-:W-:-:S02]  /*20600*/  IMAD.IADD R5, R5, 0x1, R9 ;  /* 0x0000000105057824 */ /* 0x000fc400078e0209 */
[----:B------:R-:W-:Y:S02]  /*20610*/  IMAD R9, R51, R2, R13 ;  /* 0x0000000233097224 */ /* 0x000fe400078e020d */
[----:B------:R-:W-:Y:S02]  /*20620*/  IMAD R2, R216, UR4, RZ ;  /* 0x00000004d8027c24 */ /* 0x000fe4000f8e02ff */
[----:B------:R-:W-:-:S04]  /*20630*/  IMAD.WIDE.U32 R4, R53, UR4, R4 ;  /* 0x0000000435047c25 */ /* 0x000fc8000f8e0004 */
[----:B------:R-:W-:Y:S01]  /*20640*/  IMAD.WIDE R46, R11, 0x2, R46 ;  /* 0x000000020b2e7825 */ /* 0x000fe200078e022e */
[----:B------:R-:W-:Y:S02]  /*20650*/  SHF.R.S32.HI R11, RZ, 0x1f, R7 ;  /* 0x0000001fff0b7819 */ /* 0x000fe40000011407 */
[----:B------:R-:W-:Y:S01]  /*20660*/  IADD3 R4, P1, R7, R4, RZ ;  /* 0x0000000407047210 */ /* 0x000fe20007f3e0ff */
[----:B------:R-:W-:Y:S01]  /*20670*/  IMAD R6, R53, UR5, R2 ;  /* 0x0000000535067c24 */ /* 0x000fe2000f8e0202 */
[----:B------:R-:W-:Y:S01]  /*20680*/  SHF.R.S32.HI R2, RZ, 0x1f, R9 ;  /* 0x0000001fff027819 */ /* 0x000fe20000011409 */
[----:B------:R-:W-:Y:S01]  /*20690*/  ULDC.64 UR4, c[0x0][0xb88] ;  /* 0x0002e20000047ab9 */ /* 0x000fe20000000a00 */
[----:B------:R-:W-:Y:S01]  /*206a0*/  IADD3 R7, P0, R46, 0x1000, RZ ;  /* 0x000010002e077810 */ /* 0x000fe20007f1e0ff */
[----:B------:R-:W-:Y:S01]  /*206b0*/  IMAD R55, R0, R51, RZ ;  /* 0x0000003300377224 */ /* 0x000fe200078e02ff */
[----:B------:R-:W-:Y:S01]  /*206c0*/  IADD3.X R5, R11, R5, R6, P1, !PT ;  /* 0x000000050b057210 */ /* 0x000fe20000ffe406 */
[----:B------:R-:W-:Y:S01]  /*206d0*/  IMAD R2, R2, UR4, RZ ;  /* 0x0000000402027c24 */ /* 0x000fe2000f8e02ff */
[C---:B------:R-:W-:Y:S01]  /*206e0*/  IADD3 R29, P3, R46.reuse, 0x4000, RZ ;  /* 0x000040002e1d7810 */ /* 0x040fe20007f7e0ff */
[----:B------:R-:W-:Y:S01]  /*206f0*/  IMAD R6, R217, 0x80, R235 ;  /* 0x00000080d9067824 */ /* 0x000fe200078e02eb */
[----:B------:R-:W-:Y:S01]  /*20700*/  IADD3 R13, P4, R46, 0x2000, RZ ;  /* 0x000020002e0d7810 */ /* 0x000fe20007f9e0ff */
[----:B------:R-:W-:Y:S01]  /*20710*/  IMAD R11, R9, UR5, R2 ;  /* 0x00000005090b7c24 */ /* 0x000fe2000f8e0202 */
[----:B------:R-:W-:Y:S01]  /*20720*/  LOP3.LUT R28, R29, 0x380, RZ, 0xc0, !PT ;  /* 0x000003801d1c7812 */ /* 0x000fe200078ec0ff */
[----:B------:R-:W-:Y:S01]  /*20730*/  IMAD.WIDE.U32 R4, R9, UR4, R4 ;  /* 0x0000000409047c25 */ /* 0x000fe2000f8e0004 */
[----:B------:R-:W-:Y:S01]  /*20740*/  ULDC.64 UR4, c[0x0][0xb50] ;  /* 0x0002d40000047ab9 */ /* 0x000fe20000000a00 */
[----:B------:R-:W-:-:S02]  /*20750*/  IADD3.X R9, RZ, R47, RZ, P0, !PT ;  /* 0x0000002fff097210 */ /* 0x000fc400007fe4ff */
[----:B------:R-:W-:Y:S01]  /*20760*/  IMAD.IADD R5, R5, 0x1, R11 ;  /* 0x0000000105057824 */ /* 0x000fe200078e020b */
[----:B------:R-:W-:Y:S01]  /*20770*/  LEA R2, P1, R4, UR4, 0x2 ;  /* 0x0000000404027c11 */ /* 0x000fe2000f8210ff */
[----:B------:R-:W-:Y:S01]  /*20780*/  VIADD R0, R6, 0x8 ;  /* 0x0000000806007836 */ /* 0x000fe20000000000 */
[----:B------:R-:W-:Y:S02]  /*20790*/  LOP3.LUT P0, RZ, R225, 0x3, RZ, 0xc0, !PT ;  /* 0x00000003e1ff7812 */ /* 0x000fe4000780c0ff */
[----:B------:R-:W-:Y:S01]  /*207a0*/  LEA.HI.X R4, R4, UR5, R5, 0x2, P1 ;  /* 0x0000000504047c11 */ /* 0x000fe200088f1405 */
[----:B------:R-:W-:Y:S01]  /*207b0*/  SHFL.IDX PT, R20, R2, RZ, 0x1c1f ;  /* 0x001c1fff02147589 */ /* 0x000fe200000e0000 */
[----:B------:R-:W-:Y:S01]  /*207c0*/  IADD3 R25, P1, R46, 0x3000, RZ ;  /* 0x000030002e197810 */ /* 0x000fe20007f3e0ff */
[----:B------:R-:W-:Y:S01]  /*207d0*/  ULDC.64 UR4, c[0x0][0xaa0] ;  /* 0x0002a80000047ab9 */ /* 0x000fe20000000a00 */
[----:B------:R-:W-:Y:S01]  /*207e0*/  SHF.R.U64 R28, R28, 0x3, RZ ;  /* 0x000000031c1c7819 */ /* 0x000fe200000012ff */
[----:B------:R-:W1:Y:S01]  /*207f0*/  SHFL.IDX PT, R21, R4, RZ, 0x1c1f ;  /* 0x001c1fff04157589 */ /* 0x000e6200000e0000 */
[----:B------:R-:W-:-:S02]  /*20800*/  LOP3.LUT R24, R25, 0x380, RZ, 0xc0, !PT ;  /* 0x0000038019187812 */ /* 0x000fc400078ec0ff */
[----:B------:R-:W-:Y:S01]  /*20810*/  LOP3.LUT R28, R28, R29, RZ, 0x3c, !PT ;  /* 0x0000001d1c1c7212 */ /* 0x000fe200078e3cff */
[----:B------:R-:W-:Y:S01]  /*20820*/  SHFL.IDX PT, R44, R2, 0x1, 0x1c1f ;  /* 0x003c1f00022c7f89 */ /* 0x000fe200000e0000 */
[----:B------:R-:W-:Y:S01]  /*20830*/  SHF.R.U64 R24, R24, 0x3, RZ ;  /* 0x0000000318187819 */ /* 0x000fe200000012ff */
[--C-:B------:R-:W-:Y:S01]  /*20840*/  IMAD.X R29, RZ, RZ, R47.reuse, P3 ;  /* 0x000000ffff1d7224 */ /* 0x100fe200018e062f */
[----:B------:R-:W-:Y:S01]  /*20850*/  IADD3 R5, P3, R46, 0x7000, RZ ;  /* 0x000070002e057810 */ /* 0x000fe20007f7e0ff */
[----:B------:R-:W2:Y:S01]  /*20860*/  SHFL.IDX PT, R45, R4, 0x1, 0x1c1f ;  /* 0x003c1f00042d7f89 */ /* 0x000ea200000e0000 */
[----:B------:R-:W-:Y:S02]  /*20870*/  LOP3.LUT R24, R24, R25, RZ, 0x3c, !PT ;  /* 0x0000001918187212 */ /* 0x000fe400078e3cff */
[----:B------:R-:W-:Y:S01]  /*20880*/  IADD3.X R25, RZ, R47, RZ, P1, !PT ;  /* 0x0000002fff197210 */ /* 0x000fe20000ffe4ff */
[----:B------:R-:W-:Y:S01]  /*20890*/  IMAD.X R41, RZ, RZ, R47, P3 ;  /* 0x000000ffff297224 */ /* 0x000fe200018e062f */
[----:B------:R-:W-:-:S02]  /*208a0*/  ISETP.GE.OR P1, PT, R6, R55, P0 ;  /* 0x000000370600720c */ /* 0x000fc40000726670 */
[----:B------:R-:W-:Y:S02]  /*208b0*/  ISETP.GE.OR P0, PT, R0, R55, P0 ;  /* 0x000000370000720c */ /* 0x000fe40000706670 */
[----:B------:R-:W-:Y:S02]  /*208c0*/  LOP3.LUT R0, R5, 0x380, RZ, 0xc0, !PT ;  /* 0x0000038005007812 */ /* 0x000fe400078ec0ff */
[----:B------:R-:W-:Y:S02]  /*208d0*/  LOP3.LUT R12, R13, 0x380, RZ, 0xc0, !PT ;  /* 0x000003800d0c7812 */ /* 0x000fe400078ec0ff */
[----:B------:R-:W-:Y:S02]  /*208e0*/  SHF.R.U64 R0, R0, 0x3, RZ ;  /* 0x0000000300007819 */ /* 0x000fe400000012ff */
[----:B------:R-:W-:Y:S02]  /*208f0*/  SHF.R.U64 R12, R12, 0x3, RZ ;  /* 0x000000030c0c7819 */ /* 0x000fe400000012ff */
[----:B------:R-:W-:Y:S01]  /*20900*/  LOP3.LUT R40, R0, R5, RZ, 0x3c, !PT ;  /* 0x0000000500287212 */ /* 0x000fe200078e3cff */
[----:B-1----:R1:W-:Y:S01]  /*20910*/  @!P1 ST.E desc[UR54][R20.64], R88 ;  /* 0x0000005814009985 */ /* 0x0023e2000c101936 */
[----:B------:R-:W-:Y:S01]  /*20920*/  IMAD R0, R3, UR4, RZ ;  /* 0x0000000403007c24 */ /* 0x000fe2000f8e02ff */
[----:B------:R-:W-:-:S02]  /*20930*/  LOP3.LUT R8, R7, 0x380, RZ, 0xc0, !PT ;  /* 0x0000038007087812 */ /* 0x000fc400078ec0ff */
[----:B------:R-:W-:Y:S01]  /*20940*/  LOP3.LUT R12, R12, R13, RZ, 0x3c, !PT ;  /* 0x0000000d0c0c7212 */ /* 0x000fe200078e3cff */
[----:B--2---:R2:W-:Y:S01]  /*20950*/  @!P0 ST.E desc[UR54][R44.64], R89 ;  /* 0x000000592c008985 */ /* 0x0045e2000c101936 */
[C---:B------:R-:W-:Y:S01]  /*20960*/  IMAD.WIDE.U32 R2, R49.reuse, UR4, RZ ;  /* 0x0000000431027c25 */ /* 0x040fe2000f8e00ff */
[----:B------:R-:W-:Y:S02]  /*20970*/  IADD3 R33, P5, R46, 0x5000, RZ ;  /* 0x000050002e217810 */ /* 0x000fe40007fbe0ff */
[----:B------:R-:W-:Y:S01]  /*20980*/  SHF.R.U64 R8, R8, 0x3, RZ ;  /* 0x0000000308087819 */ /* 0x000fe200000012ff */
[----:B------:R-:W-:Y:S01]  /*20990*/  IMAD.X R13, RZ, RZ, R47, P4 ;  /* 0x000000ffff0d7224 */ /* 0x000fe200020e062f */
[----:B------:R-:W-:Y:S01]  /*209a0*/  IADD3 R37, P4, R46, 0x6000, RZ ;  /* 0x000060002e257810 */ /* 0x000fe20007f9e0ff */
[----:B-1----:R-:W-:Y:S01]  /*209b0*/  IMAD R21, R49, UR5, R0 ;  /* 0x0000000531157c24 */ /* 0x002fe2000f8e0200 */
[----:B------:R-:W-:Y:S01]  /*209c0*/  ULDC.64 UR4, c[0x0][0xae8] ;  /* 0x0002ba0000047ab9 */ /* 0x000fe20000000a00 */
[----:B--2---:R-:W1:Y:S01]  /*209d0*/  @P2 LDC R45, c[0x0][0xbf0] ;  /* 0x0002fc00ff2d2b82 */ /* 0x004e620000000800 */
[----:B------:R-:W-:-:S02]  /*209e0*/  IMAD R0, R212, 0x20, R221 ;  /* 0x00000020d4007824 */ /* 0x000fc400078e02dd */
[----:B------:R-:W-:Y:S01]  /*209f0*/  IADD3 R3, R3, R21, RZ ;  /* 0x0000001503037210 */ /* 0x000fe20007ffe0ff */
[----:B------:R-:W-:Y:S01]  /*20a00*/  IMAD R20, R48, UR4, RZ ;  /* 0x0000000430147c24 */ /* 0x000fe2000f8e02ff */
[----:B------:R-:W-:Y:S01]  /*20a10*/  LOP3.LUT R32, R33, 0x380, RZ, 0xc0, !PT ;  /* 0x0000038021207812 */ /* 0x000fe200078ec0ff */
[----:B------:R-:W-:Y:S01]  /*20a20*/  IMAD R44, R217, 0x80, R0 ;  /* 0x00000080d92c7824 */ /* 0x000fe200078e0200 */
[----:B------:R-:W-:Y:S01]  /*20a30*/  LOP3.LUT R36, R37, 0x380, RZ, 0xc0, !PT ;  /* 0x0000038025247812 */ /* 0x000fe200078ec0ff */
[C---:B------:R-:W-:Y:S01]  /*20a40*/  IMAD R21, R213.reuse, UR5, R20 ;  /* 0x00000005d5157c24 */ /* 0x040fe2000f8e0214 */
[----:B------:R-:W-:Y:S01]  /*20a50*/  LOP3.LUT R8, R8, R7, RZ, 0x3c, !PT ;  /* 0x0000000708087212 */ /* 0x000fe200078e3cff */
[----:B------:R-:W-:Y:S01]  /*20a60*/  IMAD.WIDE.U32 R2, R213, UR4, R2 ;  /* 0x00000004d5027c25 */ /* 0x000fe2000f8e0002 */
[----:B------:R-:W-:Y:S01]  /*20a70*/  ULDC.64 UR4, c[0x0][0xaf0] ;  /* 0x0002bc0000047ab9 */ /* 0x000fe20000000a00 */
[----:B------:R-:W-:Y:S01]  /*20a80*/  LOP3.LUT R7, R46, 0x380, RZ, 0xc0, !PT ;  /* 0x000003802e077812 */ /* 0x000fe200078ec0ff */
[----:B------:R-:W5:Y:S01]  /*20a90*/  LD.E.128 R12, desc[UR54][R12.64] ;  /* 0x000000360c0c7980 */ /* 0x000f62000c101d00 */
[----:B0-----:R-:W-:Y:S01]  /*20aa0*/  @P2 IMAD.HI.U32 R0, R44, R57, RZ ;  /* 0x000000392c002227 */ /* 0x001fe200078e00ff */
[----:B------:R-:W-:-:S02]  /*20ab0*/  IADD3 R3, R3, R21, RZ ;  /* 0x0000001503037210 */ /* 0x000fc40007ffe0ff */
[----:B------:R-:W-:Y:S01]  /*20ac0*/  SHF.R.U64 R32, R32, 0x3, RZ ;  /* 0x0000000320207819 */ /* 0x000fe200000012ff */
[----:B------:R-:W-:Y:S01]  /*20ad0*/  IMAD.MOV.U32 R21, RZ, RZ, R44 ;  /* 0x000000ffff157224 */ /* 0x000fe200078e002c */
[----:B------:R-:W-:Y:S01]  /*20ae0*/  SHF.R.U64 R36, R36, 0x3, RZ ;  /* 0x0000000324247819 */ /* 0x000fe200000012ff */
[----:B------:R-:W-:Y:S01]  /*20af0*/  IMAD R20, R216, UR4, RZ ;  /* 0x00000004d8147c24 */ /* 0x000fe2000f8e02ff */
[----:B------:R-:W-:Y:S01]  /*20b00*/  SHF.R.U64 R7, R7, 0x3, RZ ;  /* 0x0000000307077819 */ /* 0x000fe200000012ff */
[C---:B------:R-:W-:Y:S01]  /*20b10*/  IMAD.WIDE.U32 R2, R53.reuse, UR4, R2 ;  /* 0x0000000435027c25 */ /* 0x040fe2000f8e0002 */
[----:B------:R-:W-:Y:S01]  /*20b20*/  LOP3.LUT R32, R32, R33, RZ, 0x3c, !PT ;  /* 0x0000002120207212 */ /* 0x000fe200078e3cff */
[----:B------:R-:W5:Y:S01]  /*20b30*/  LD.E.128 R8, desc[UR54][R8.64] ;  /* 0x0000003608087980 */ /* 0x000f62000c101d00 */
[----:B-1----:R-:W-:Y:S01]  /*20b40*/  @P2 SHF.R.U32.HI R21, RZ, R45, R0 ;  /* 0x0000002dff152219 */ /* 0x002fe20000011600 */
[----:B------:R-:W-:Y:S01]  /*20b50*/  IMAD R45, R53, UR5, R20 ;  /* 0x00000005352d7c24 */ /* 0x000fe2000f8e0214 */
[----:B------:R-:W-:Y:S01]  /*20b60*/  LOP3.LUT R36, R36, R37, RZ, 0x3c, !PT ;  /* 0x0000002524247212 */ /* 0x000fe200078e3cff */
[----:B------:R-:W-:Y:S01]  /*20b70*/  IMAD.X R37, RZ, RZ, R47, P4 ;  /* 0x000000ffff257224 */ /* 0x000fe200020e062f */
[--C-:B------:R-:W-:Y:S01]  /*20b80*/  SHF.R.S32.HI R0, RZ, 0x1f, R21.reuse ;  /* 0x0000001fff007819 */ /* 0x100fe20000011415 */
[----:B------:R-:W-:Y:S01]  /*20b90*/  IMAD.MOV R20, RZ, RZ, -R21 ;  /* 0x000000ffff147224 */ /* 0x000fe200078e0a15 */
[----:B------:R-:W-:Y:S01]  /*20ba0*/  IADD3.X R33, RZ, R47, RZ, P5, !PT ;  /* 0x0000002fff217210 */ /* 0x000fe20002ffe4ff */
[----:B------:R-:W-:Y:S01]  /*20bb0*/  ULDC.64 UR4, c[0x0][0xae0] ;  /* 0x0002b80000047ab9 */ /* 0x000fe20000000a00 */
[----:B------:R-:W-:Y:S01]  /*20bc0*/  LOP3.LUT R46, R7, R46, RZ, 0x3c, !PT ;  /* 0x0000002e072e7212 */ /* 0x000fe200078e3cff */
[----:B------:R-:W-:Y:S01]  /*20bd0*/  IMAD R0, R0, UR4, RZ ;  /* 0x0000000400007c24 */ /* 0x000fe2000f8e02ff */
[----:B------:R-:W-:Y:S01]  /*20be0*/  IADD3 R3, R3, R45, RZ ;  /* 0x0000002d03037210 */ /* 0x000fe20007ffe0ff */
[----:B------:R-:W-:Y:S01]  /*20bf0*/  IMAD R45, R51, R20, R44 ;  /* 0x00000014332d7224 */ /* 0x000fe200078e022c */
[----:B------:R-:W5:Y:S04]  /*20c00*/  LD.E.128 R24, desc[UR54][R24.64] ;  /* 0x0000003618187980 */ /* 0x000f68000c101d00 */
[----:B------:R0:W5:Y:S04]  /*20c10*/  LD.E.128 R4, desc[UR54][R46.64] ;  /* 0x000000362e047980 */ /* 0x000168000c101d00 */
[----:B------:R-:W5:Y:S04]  /*20c20*/  LD.E.128 R28, desc[UR54][R28.64] ;  /* 0x000000361c1c7980 */ /* 0x000f68000c101d00 */
[----:B------:R-:W5:Y:S01]  /*20c30*/  LD.E.128 R32, desc[UR54][R32.64] ;  /* 0x0000003620207980 */ /* 0x000f62000c101d00 */
[----:B0-----:R-:W-:-:S03]  /*20c40*/  IMAD R47, R21, UR5, R0 ;  /* 0x00000005152f7c24 */ /* 0x001fc6000f8e0200 */
[----:B------:R-:W5:Y:S01]  /*20c50*/  LD.E.128 R36, desc[UR54][R36.64] ;  /* 0x0000003624247980 */ /* 0x000f62000c101d00 */
[----:B------:R-:W-:-:S03]  /*20c60*/  SHF.R.S32.HI R0, RZ, 0x1f, R45 ;  /* 0x0000001fff007819 */ /* 0x000fc6000001142d */
[----:B------:R-:W5:Y:S01]  /*20c70*/  LD.E.128 R40, desc[UR54][R40.64] ;  /* 0x0000003628287980 */ /* 0x000f62000c101d00 */
[----:B------:R-:W-:Y:S01]  /*20c80*/  IMAD.WIDE.U32 R2, R21, UR4, R2 ;  /* 0x0000000415027c25 */ /* 0x000fe2000f8e0002 */
[----:B------:R-:W-:Y:S01]  /*20c90*/  ULDC.64 UR4, c[0x0][0xad8] ;  /* 0x0002b60000047ab9 */ /* 0x000fe20000000a00 */
[----:B------:R-:W-:Y:S01]  /*20ca0*/  @!PT LDS RZ, [RZ] ;  /* 0x00000000fffff984 */ /* 0x000fe20000000800 */
[----:B------:R-:W-:Y:S01]  /*20cb0*/  @!PT LDS RZ, [RZ] ;  /* 0x00000000fffff984 */ /* 0x000fe20000000800 */
[----:B------:R-:W-:Y:S01]  /*20cc0*/  @!PT LDS RZ, [RZ] ;  /* 0x00000000fffff984 */ /* 0x000fe20000000800 */
[----:B------:R-:W-:Y:S01]  /*20cd0*/  @!PT LDS RZ, [RZ] ;  /* 0x00000000fffff984 */ /* 0x000fe20000000800 */
[----:B------:R0:W-:Y:S06]  /*20ce0*/  MEMBAR.ALL.CTA ;  /* 0x0000000000007992 */ /* 0x0001ec0000008000 */
[----:B0-----:R-:W0:Y:S01]  /*20cf0*/  FENCE.VIEW.ASYNC.S ;  /* 0x00000000000073c6 */ /* 0x001e220000000000 */
[----:B------:R-:W-:-:S02]  /*20d00*/  IMAD R46, R217, 0x80, R221 ;  /* 0x00000080d92e7824 */ /* 0x000fc400078e02dd */
[----:B------:R-:W-:Y:S02]  /*20d10*/  IMAD.IADD R3, R3, 0x1, R47 ;  /* 0x0000000103037824 */ /* 0x000fe400078e022f */
[----:B------:R-:W-:Y:S01]  /*20d20*/  IMAD R20, R0, UR4, RZ ;  /* 0x0000000400147c24 */ /* 0x000fe2000f8e02ff */
[C---:B------:R-:W-:Y:S01]  /*20d30*/  IADD3 R0, R46.reuse, 0x20, RZ ;  /* 0x000000202e007810 */ /* 0x040fe20007ffe0ff */
[----:B------:R-:W-:Y:S01]  /*20d40*/  IMAD.WIDE.U32 R2, R45, UR4, R2 ;  /* 0x000000042d027c25 */ /* 0x000fe2000f8e0002 */
[----:B------:R-:W-:-:S03]  /*20d50*/  ISETP.GE.AND P2, PT, R46, R55, PT ;  /* 0x000000372e00720c */ /* 0x000fc60003f46270 */
[----:B------:R-:W-:Y:S01]  /*20d60*/  IMAD R21, R45, UR5, R20 ;  /* 0x000000052d157c24 */ /* 0x000fe2000f8e0214 */
[----:B------:R-:W-:Y:S01]  /*20d70*/  ISETP.GE.AND P0, PT, R0, R55, PT ;  /* 0x000000370000720c */ /* 0x000fe20003f06270 */
[----:B------:R-:W-:Y:S01]  /*20d80*/  VIADD R0, R16, 0x29820 ;  /* 0x0002982010007836 */ /* 0x000fe20000000000 */
[----:B------:R-:W-:Y:S02]  /*20d90*/  ULDC.64 UR4, c[0x0][0xa80] ;  /* 0x0002a00000047ab9 */ /* 0x000fe40000000a00 */
[----:B------:R-:W-:Y:S02]  /*20da0*/  IADD3 R3, R3, R21, RZ ;  /* 0x0000001503037210 */ /* 0x000fe40007ffe0ff */
[----:B------:R-:W-:Y:S01]  /*20db0*/  LEA R44, P3, R2, UR4, 0x1 ;  /* 0x00000004022c7c11 */ /* 0x000fe2000f8608ff */
[----:B------:R-:W-:Y:S01]  /*20dc0*/  VIADD R20, R46, 0x40 ;  /* 0x000000402e147836 */ /* 0x000fe20000000000 */
[----:B------:R-:W-:Y:S02]  /*20dd0*/  PRMT R0, RZ, 0x654, R0 ;  /* 0x00000654ff007816 */ /* 0x000fe40000000000 */
[----:B------:R-:W-:Y:S01]  /*20de0*/  LEA.HI.X R45, R2, UR5, R3, 0x1, P3 ;  /* 0x00000005022d7c11 */ /* 0x000fe200098f0c03 */
[----:B------:R-:W-:Y:S01]  /*20df0*/  BSSY B1, `(.L_x_641) ;  /* 0x0000011000017945 */ /* 0x000fe20003800000 */
[----:B------:R-:W-:Y:S01]  /*20e00*/  ISETP.GE.AND P1, PT, R20, R55, PT ;  /* 0x000000371400720c */ /* 0x000fe20003f26270 */
[----:B0-----:R0:W-:Y:S01]  /*20e10*/  SYNCS.ARRIVE.TRANS64.RED.A1T0 RZ, [R0+URZ], RZ ;  /* 0x000000ff00ff79a7 */ /* 0x0011e2000810043f */
[----:B------:R1:W2:Y:S01]  /*20e20*/  SHFL.IDX PT, R20, R44, RZ, 0x181f ;  /* 0x00181fff2c147589 */ /* 0x0002a200000e0000 */
[----:B------:R-:W-:-:S02]  /*20e30*/  SHF.R.S32.HI R50, RZ, 0x1f, R211 ;  /* 0x0000001fff327819 */ /* 0x000fc400000114d3 */
[----:B------:R-:W-:Y:S01]  /*20e40*/  SHF.R.S32.HI R52, RZ, 0x1f, R202 ;  /* 0x0000001fff347819 */ /* 0x000fe200000114ca */
[----:B0-----:R1:W0:Y:S01]  /*20e50*/  SHFL.IDX PT, R0, R45, RZ, 0x181f ;  /* 0x00181fff2d007589 */ /* 0x00122200000e0000 */
[----:B------:R-:W-:Y:S06]  /*20e60*/  @P2 BRA `(.L_x_642) ;  /* 0x0000000000242947 */ /* 0x000fec0003800000 */
[----:B------:R-:W-:Y:S02]  /*20e70*/  ULDC UR4, c[0x0][0xac8] ;  /* 0x0002b20000047ab9 */ /* 0x000fe40000000800 */
[----:B------:R-:W-:Y:S02]  /*20e80*/  ISETP.GE.AND P2, PT, R202, UR4, PT ;  /* 0x00000004ca007c0c */ /* 0x000fe4000bf46270 */
[----:B------:R-:W-:-:S11]  /*20e90*/  ISETP.GE.AND P3, PT, R211, UR4, PT ;  /* 0x00000004d3007c0c */ /* 0x000fd6000bf66270 */
[CC--:B--2---:R-:W-:Y:S02]  /*20ea0*/  @!P2 LEA R2, P4, R202.reuse, R20.reuse, 0x1 ;  /* 0x00000014ca02a211 */ /* 0x0c4fe400078808ff */
[C---:B------:R-:W-:Y:S02]  /*20eb0*/  @!P3 LEA R20, P5, R211.reuse, R20, 0x1 ;  /* 0x00000014d314b211 */ /* 0x040fe400078a08ff */
[-C--:B0-----:R-:W-:Y:S02]  /*20ec0*/  @!P2 LEA.HI.X R3, R202, R0.reuse, R52, 0x1, P4 ;  /* 0x00000000ca03a211 */ /* 0x081fe400020f0c34 */
[----:B------:R-:W-:-:S03]  /*20ed0*/  @!P3 LEA.HI.X R21, R211, R0, R50, 0x1, P5 ;  /* 0x00000000d315b211 */ /* 0x000fc600028f0c32 */
[----:B-----5:R3:W-:Y:S04]  /*20ee0*/  @!P2 ST.E.128 desc[UR54][R2.64], R4 ;  /* 0x000000040200a985 */ /* 0x0207e8000c101d36 */
[----:B------:R3:W-:Y:S02]  /*20ef0*/  @!P3 ST.E.128 desc[UR54][R20.64], R28 ;  /* 0x0000001c1400b985 */ /* 0x0007e4000c101d36 */
.L_x_642:
[----:B------:R-:W-:Y:S05]  /*20f00*/  BSYNC B1 ;  /* 0x0000000000017941 */ /* 0x000fea0003800000 */
.L_x_641:
[----:B0-----:R0:W4:Y:S01]  /*20f10*/  SHFL.IDX PT, R0, R45, 0x1, 0x181f ;  /* 0x00381f002d007f89 */ /* 0x00112200000e0000 */
[----:B------:R-:W-:Y:S03]  /*20f20*/  BSSY B1, `(.L_x_643) ;  /* 0x000000c000017945 */ /* 0x000fe60003800000 */
[----:B---3-5:R0:W3:Y:S01]  /*20f30*/  SHFL.IDX PT, R4, R44, 0x1, 0x181f ;  /* 0x00381f002c047f89 */ /* 0x0280e200000e0000 */
[----:B------:R-:W-:Y:S05]  /*20f40*/  @P0 BRA `(.L_x_644) ;  /* 0x0000000000240947 */ /* 0x000fea0003800000 */
[----:B------:R-:W-:Y:S02]  /*20f50*/  ULDC UR4, c[0x0][0xac8] ;  /* 0x0002b20000047ab9 */ /* 0x000fe40000000800 */
[----:B------:R-:W-:Y:S02]  /*20f60*/  ISETP.GE.AND P3, PT, R202, UR4, PT ;  /* 0x00000004ca007c0c */ /* 0x000fe4000bf66270 */
[----:B------:R-:W-:-:S11]  /*20f70*/  ISETP.GE.AND P4, PT, R211, UR4, PT ;  /* 0x00000004d3007c0c */ /* 0x000fd6000bf86270 */
[CC--:B---3--:R-:W-:Y:S02]  /*20f80*/  @!P3 LEA R2, P0, R202.reuse, R4.reuse, 0x1 ;  /* 0x00000004ca02b211 */ /* 0x0c8fe400078008ff */
[C---:B------:R-:W-:Y:S02]  /*20f90*/  @!P4 LEA R4, P2, R211.reuse, R4, 0x1 ;  /* 0x00000004d304c211 */ /* 0x040fe400078408ff */
[-C--:B----4-:R-:W-:Y:S02]  /*20fa0*/  @!P3 LEA.HI.X R3, R202, R0.reuse, R52, 0x1, P0 ;  /* 0x00000000ca03b211 */ /* 0x090fe400000f0c34 */
[----:B------:R-:W-:-:S03]  /*20fb0*/  @!P4 LEA.HI.X R5, R211, R0, R50, 0x1, P2 ;  /* 0x00000000d305c211 */ /* 0x000fc600010f0c32 */
[----:B------:R3:W-:Y:S04]  /*20fc0*/  @!P3 ST.E.128 desc[UR54][R2.64], R8 ;  /* 0x000000080200b985 */ /* 0x0007e8000c101d36 */
[----:B------:R3:W-:Y:S02]  /*20fd0*/  @!P4 ST.E.128 desc[UR54][R4.64], R32 ;  /* 0x000000200400c985 */ /* 0x0007e4000c101d36 */
.L_x_644:
[----:B------:R-:W-:Y:S05]  /*20fe0*/  BSYNC B1 ;  /* 0x0000000000017941 */ /* 0x000fea0003800000 */
.L_x_643:
[----:B----4-:R4:W0:Y:S01]  /*20ff0*/  SHFL.IDX PT, R0, R45, 0x2, 0x181f ;  /* 0x00581f002d007f89 */ /* 0x01082200000e0000 */
[----:B------:R-:W-:Y:S03]  /*21000*/  BSSY B1, `(.L_x_645) ;  /* 0x000000c000017945 */ /* 0x000fe60003800000 */
[----:B---3--:R4:W3:Y:S01]  /*21010*/  SHFL.IDX PT, R4, R44, 0x2, 0x181f ;  /* 0x00581f002c047f89 */ /* 0x0088e200000e0000 */
[----:B------:R-:W-:Y:S05]  /*21020*/  @P1 BRA `(.L_x_646) ;  /* 0x0000000000241947 */ /* 0x000fea0003800000 */
[----:B------:R-:W-:Y:S02]  /*21030*/  ULDC UR4, c[0x0][0xac8] ;  /* 0x0002b20000047ab9 */ /* 0x000fe40000000800 */
[----:B------:R-:W-:Y:S02]  /*21040*/  ISETP.GE.AND P2, PT, R202, UR4, PT ;  /* 0x00000004ca007c0c */ /* 0x000fe4000bf46270 */
[----:B------:R-:W-:-:S11]  /*21050*/  ISETP.GE.AND P3, PT, R211, UR4, PT ;  /* 0x00000004d3007c0c */ /* 0x000fd6000bf66270 */
[CC--:B---3--:R-:W-:Y:S02]  /*21060*/  @!P2 LEA R2, P0, R202.reuse, R4.reuse, 0x1 ;  /* 0x00000004ca02a211 */ /* 0x0c8fe400078008ff */
[C---:B------:R-:W-:Y:S02]  /*21070*/  @!P3 LEA R4, P1, R211.reuse, R4, 0x1 ;  /* 0x00000004d304b211 */ /* 0x040fe400078208ff */
[-C--:B0-----:R-:W-:Y:S02]  /*21080*/  @!P2 LEA.HI.X R3, R202, R0.reuse, R52, 0x1, P0 ;  /* 0x00000000ca03a211 */ /* 0x081fe400000f0c34 */
[----:B------:R-:W-:-:S03]  /*21090*/  @!P3 LEA.HI.X R5, R211, R0, R50, 0x1, P1 ;  /* 0x00000000d305b211 */ /* 0x000fc600008f0c32 */
[----:B------:R0:W-:Y:S04]  /*210a0*/  @!P2 ST.E.128 desc[UR54][R2.64], R12 ;  /* 0x0000000c0200a985 */ /* 0x0001e8000c101d36 */
[----:B------:R0:W-:Y:S02]  /*210b0*/  @!P3 ST.E.128 desc[UR54][R4.64], R36 ;  /* 0x000000240400b985 */ /* 0x0001e4000c101d36 */
.L_x_646:
[----:B------:R-:W-:Y:S05]  /*210c0*/  BSYNC B1 ;  /* 0x0000000000017941 */ /* 0x000fea0003800000 */
.L_x_645:
[----:B0-----:R-:W-:Y:S01]  /*210d0*/  VIADD R0, R46, 0x60 ;  /* 0x000000602e007836 */ /* 0x001fe20000000000 */
[----:B-1--4-:R-:W0:Y:S04]  /*210e0*/  SHFL.IDX PT, R45, R45, 0x3, 0x181f ;  /* 0x00781f002d2d7f89 */ /* 0x012e2800000e0000 */
[----:B------:R-:W-:Y:S01]  /*210f0*/  ISETP.GE.AND P0, PT, R0, R55, PT ;  /* 0x000000370000720c */ /* 0x000fe20003f06270 */
[----:B------:R-:W1:-:S12]  /*21100*/  SHFL.IDX PT, R44, R44, 0x3, 0x181f ;  /* 0x00781f002c2c7f89 */ /* 0x000e5800000e0000 */
[----:B------:R-:W-:Y:S05]  /*21110*/  @P0 BRA `(.L_x_647) ;  /* 0x0000000c00240947 */ /* 0x000fea0003800000 */
[----:B------:R-:W-:Y:S02]  /*21120*/  ULDC UR4, c[0x0][0xac8] ;  /* 0x0002b20000047ab9 */ /* 0x000fe40000000800 */
[----:B------:R-:W-:-:S13]  /*21130*/  ISETP.GE.AND P1, PT, R202, UR4, PT ;  /* 0x00000004ca007c0c */ /* 0x000fda000bf26270 */
[----:B-1----:R-:W-:-:S04]  /*21140*/  @!P1 LEA R2, P0, R202, R44, 0x1 ;  /* 0x0000002cca029211 */ /* 0x002fc800078008ff */
[----:B0-----:R-:W-:Y:S02]  /*21150*/  @!P1 LEA.HI.X R3, R202, R45, R52, 0x1, P0 ;  /* 0x0000002dca039211 */ /* 0x001fe400000f0c34 */
[----:B------:R-:W-:-:S03]  /*21160*/  ISETP.GE.AND P0, PT, R211, UR4, PT ;  /* 0x00000004d3007c0c */ /* 0x000fc6000bf06270 */
[----:B------:R4:W-:Y:S10]  /*21170*/  @!P1 ST.E.128 desc[UR54][R2.64], R24 ;  /* 0x0000001802009985 */ /* 0x0009f4000c101d36 */
[----:B------:R-:W-:Y:S05]  /*21180*/  @P0 BRA `(.L_x_647) ;  /* 0x0000000c00080947 */ /* 0x000fea0003800000 */
[----:B----4-:R-:W-:-:S04]  /*21190*/  LEA R2, P0, R211, R44, 0x1 ;  /* 0x0000002cd3027211 */ /* 0x010fc800078008ff */
[----:B------:R-:W-:-:S05]  /*211a0*/  LEA.HI.X R3, R211, R45, R50, 0x1, P0 ;  /* 0x0000002dd3037211 */ /* 0x000fca00000f0c32 */
[----:B------:R0:W-:Y:S01]  /*211b0*/  ST.E.128 desc[UR54][R2.64], R40 ;  /* 0x0000002802007985 */ /* 0x0001e2000c101d36 */
[----:B------:R-:W-:Y:S05]  /*211c0*/  BRA `(.L_x_647) ;  /* 0x0000000800f87947 */ /* 0x000fea0003800000 */
.L_x_638:
[----:B------:R-:W-:Y:S01]  /*211d0*/  ULDC.64 UR4, c[0x0][0xc00] ;  /* 0x0003000000047ab9 */ /* 0x000fe20000000a00 */
[----:B------:R-:W-:Y:S01]  /*211e0*/  IMAD.MOV.U32 R0, RZ, RZ, RZ ;  /* 0x000000ffff007224 */ /* 0x000fe200078e00ff */
[----:B------:R-:W-:Y:S01]  /*211f0*/  ISETP.NE.U32.AND P0, PT, RZ, UR4, PT ;  /* 0x00000004ff007c0c */ /* 0x000fe2000bf05070 */
[----:B------:R-:W2:Y:S01]  /*21200*/  LDC R21, c[0x0][0xbe8] ;  /* 0x0002fa00ff157b82 */ /* 0x000ea20000000800 */
[----:B------:R-:W-:Y:S02]  /*21210*/  IADD3 R2, P1, R214, UR4, RZ ;  /* 0x00000004d6027c10 */ /* 0x000fe4000ff3e0ff */
[----:B------:R-:W-:Y:S02]  /*21220*/  ISETP.NE.AND.EX P0, PT, RZ, UR5, PT, P0 ;  /* 0x00000005ff007c0c */ /* 0x000fe4000bf05300 */
[----:B------:R-:W-:Y:S01]  /*21230*/  IADD3.X R3, R215, UR5, RZ, P1, !PT ;  /* 0x00000005d7037c10 */ /* 0x000fe20008ffe4ff */
[----:B------:R-:W-:Y:S02]  /*21240*/  ULDC.64 UR4, c[0x0][0xc08] ;  /* 0x0003020000047ab9 */ /* 0x000fe40000000a00 */
[----:B------:R-:W-:-:S04]  /*21250*/  ISETP.NE.U32.AND P1, PT, RZ, UR4, PT ;  /* 0x00000004ff007c0c */ /* 0x000fc8000bf25070 */
[----:B------:R-:W-:-:S04]  /*21260*/  ISETP.NE.AND.EX P1, PT, RZ, UR5, PT, P1 ;  /* 0x00000005ff007c0c */ /* 0x000fc8000bf25310 */
[----:B------:R3:W5:Y:S01]  /*21270*/  @P0 LDG.E R0, desc[UR54][R2.64] ;  /* 0x0000003602000981 */ /* 0x000762000c1e1900 */
[----:B------:R-:W4:Y:S08]  /*21280*/  S2R R4, SR_TID.X ;  /* 0x0000000000047919 */ /* 0x000f300000002100 */
[----:B------:R-:W-:Y:S01]  /*21290*/  @P1 IADD3 R214, P2, R214, UR4, RZ ;  /* 0x00000004d6d61c10 */ /* 0x000fe2000ff5e0ff */
[----:B------:R-:W-:-:S02]  /*212a0*/  ULDC UR4, c[0x0][0xa88] ;  /* 0x0002a20000047ab9 */ /* 0x000fc40000000800 */
[----:B------:R-:W-:Y:S02]  /*212b0*/  MOV R6, UR4 ;  /* 0x0000000400067c02 */ /* 0x000fe40008000f00 */
[----:B------:R-:W-:-:S05]  /*212c0*/  @P1 IADD3.X R215, R215, UR5, RZ, P2, !PT ;  /* 0x00000005d7d71c10 */ /* 0x000fca00097fe4ff */
[----:B------:R3:W5:Y:S01]  /*212d0*/  @P1 LDG.E R6, desc[UR54][R214.64] ;  /* 0x00000036d6061981 */ /* 0x000762000c1e1900 */
[----:B--2---:R-:W-:-:S13]  /*212e0*/  ISETP.NE.AND P2, PT, R21, 0x1, PT ;  /* 0x000000011500780c */ /* 0x004fda0003f45270 */
[----:B------:R-:W2:Y:S01]  /*212f0*/  @P2 LDC R14, c[0x0][0xbec] ;  /* 0x0002fb00ff0e2b82 */ /* 0x000ea20000000800 */
[----:B----4-:R-:W-:-:S07]  /*21300*/  VIADD R4, R4, 0xffffff80 ;  /* 0xffffff8004047836 */ /* 0x010fce0000000000 */
[----:B------:R-:W4:Y:S01]  /*21310*/  @P2 LDC R25, c[0x0][0xbf0] ;  /* 0x0002fc00ff192b82 */ /* 0x000f220000000800 */
[----:B------:R-:W-:Y:S01]  /*21320*/  ISETP.GE.AND P3, PT, R4, 0x80, PT ;  /* 0x000000800400780c */ /* 0x000fe20003f66270 */
[----:B---3--:R-:W-:-:S12]  /*21330*/  @P1 BRA `(.L_x_648) ;  /* 0x0000000000101947 */ /* 0x008fd80003800000 */
[----:B------:R-:W-:Y:S05]  /*21340*/  @!P0 BRA `(.L_x_648) ;  /* 0x00000000000c8947 */ /* 0x000fea0003800000 */
[----:B------:R-:W3:Y:S04]  /*21350*/  LDG.E R5, desc[UR54][R2.64] ;  /* 0x0000003602057981 */ /* 0x000ee8000c1e1900 */
[----:B-----5:R-:W3:Y:S02]  /*21360*/  LDG.E R6, desc[UR54][R2.64+0x4] ;  /* 0x0000043602067981 */ /* 0x020ee4000c1e1900 */
[----:B---3--:R-:W-:-:S07]  /*21370*/  IMAD.IADD R6, R6, 0x1, -R5 ;  /* 0x0000000106067824 */ /* 0x008fce00078e0a05 */
.L_x_648:
[----:B------:R-:W-:Y:S01]  /*21380*/  BSSY B1, `(.L_x_649) ;  /* 0x000002e000017945 */ /* 0x000fe20003800000 */
[----:B------:R-:W-:Y:S02]  /*21390*/  SHF.R.S32.HI R12, RZ, 0x1f, R213 ;  /* 0x0000001fff0c7819 */ /* 0x000fe400000114d5 */
[----:B------:R-:W-:Y:S02]  /*213a0*/  SEL R13, R210, RZ, !P0 ;  /* 0x000000ffd20d7207 */ /* 0x000fe40004000000 */
[----:B------:R-:W-:Y:S02]  /*213b0*/  SEL R216, R216, RZ, !P0 ;  /* 0x000000ffd8d87207 */ /* 0x000fe40004000000 */
[----:B-----5:R-:W-:Y:S01]  /*213c0*/  SHF.R.S32.HI R11, RZ, 0x1f, R0 ;  /* 0x0000001fff0b7819 */ /* 0x020fe20000011400 */
[----:B------:R-:W-:Y:S06]  /*213d0*/  @P3 BRA `(.L_x_650) ;  /* 0x0000000000a03947 */ /* 0x000fec0003800000 */
[----:B------:R-:W3:Y:S01]  /*213e0*/  S2R R2, SR_TID.X ;  /* 0x0000000000027919 */ /* 0x000ee20000002100 */
[----:B------:R-:W5:Y:S02]  /*213f0*/  LDC R9, c[0x0][0xbe8] ;  /* 0x0002fa00ff097b82 */ /* 0x000f640000000800 */
[----:B-----5:R-:W-:Y:S01]  /*21400*/  IMAD R3, R6, R9, RZ ;  /* 0x0000000906037224 */ /* 0x020fe200078e02ff */
[----:B---3--:R-:W-:-:S05]  /*21410*/  LEA R2, R217, R2, 0x7 ;  /* 0x00000002d9027211 */ /* 0x008fca00078e38ff */
[----:B------:R-:W-:-:S05]  /*21420*/  VIADD R10, R2, 0xffffff80 ;  /* 0xffffff80020a7836 */ /* 0x000fca0000000000 */
[----:B------:R-:W-:-:S13]  /*21430*/  ISETP.GE.AND P0, PT, R10, R3, PT ;  /* 0x000000030a00720c */ /* 0x000fda0003f06270 */
[----:B------:R-:W-:Y:S05]  /*21440*/  @P0 BRA `(.L_x_650) ;  /* 0x0000000000840947 */ /* 0x000fea0003800000 */
[----:B------:R-:W-:Y:S01]  /*21450*/  ISETP.NE.AND P0, PT, R9, 0x1, PT ;  /* 0x000000010900780c */ /* 0x000fe20003f05270 */
[----:B------:R-:W-:Y:S01]  /*21460*/  ULDC.64 UR4, c[0x0][0xb90] ;  /* 0x0002e40000047ab9 */ /* 0x000fe20000000a00 */
[----:B------:R-:W-:Y:S01]  /*21470*/  MOV R2, R0 ;  /* 0x0000000000027202 */ /* 0x000fe20000000f00 */
[----:B------:R-:W-:Y:S02]  /*21480*/  IMAD R8, R12, UR4, RZ ;  /* 0x000000040c087c24 */ /* 0x000fe4000f8e02ff */
[----:B------:R-:W-:Y:S02]  /*21490*/  IMAD.MOV.U32 R3, RZ, RZ, R11 ;  /* 0x000000ffff037224 */ /* 0x000fe400078e000b */
[----:B------:R-:W-:Y:S02]  /*214a0*/  IMAD.MOV.U32 R5, RZ, RZ, R10 ;  /* 0x000000ffff057224 */ /* 0x000fe400078e000a */
[----:B------:R-:W-:-:S04]  /*214b0*/  IMAD.WIDE.U32 R2, R213, UR4, R2 ;  /* 0x00000004d5027c25 */ /* 0x000fc8000f8e0002 */
[----:B------:R-:W3:Y:S08]  /*214c0*/  @P0 LDC R7, c[0x0][0xbec] ;  /* 0x0002fb00ff070b82 */ /* 0x000ef00000000800 */
[----:B------:R-:W5:Y:S01]  /*214d0*/  @P0 LDC R15, c[0x0][0xbf0] ;  /* 0x0002fc00ff0f0b82 */ /* 0x000f620000000800 */
[----:B---3--:R-:W-:-:S04]  /*214e0*/  @P0 IMAD.HI.U32 R4, R10, R7, RZ ;  /* 0x000000070a040227 */ /* 0x008fc800078e00ff */
[----:B------:R-:W-:Y:S01]  /*214f0*/  IMAD R7, R213, UR5, R8 ;  /* 0x00000005d5077c24 */ /* 0x000fe2000f8e0208 */
[----:B------:R-:W-:Y:S01]  /*21500*/  ULDC.64 UR4, c[0x0][0xb98] ;  /* 0x0002e60000047ab9 */ /* 0x000fe20000000a00 */
[----:B-----5:R-:W-:Y:S02]  /*21510*/  @P0 SHF.R.U32.HI R5, RZ, R15, R4 ;  /* 0x0000000fff050219 */ /* 0x020fe40000011604 */
[----:B------:R-:W-:Y:S02]  /*21520*/  IMAD.IADD R3, R3, 0x1, R7 ;  /* 0x0000000103037824 */ /* 0x000fe400078e0207 */
[----:B------:R-:W-:Y:S01]  /*21530*/  IMAD R4, R216, UR4, RZ ;  /* 0x00000004d8047c24 */ /* 0x000fe2000f8e02ff */
[----:B------:R-:W-:Y:S01]  /*21540*/  IADD3 R7, -R5, RZ, RZ ;  /* 0x000000ff05077210 */ /* 0x000fe20007ffe1ff */
[----:B------:R-:W-:-:S04]  /*21550*/  IMAD.WIDE.U32 R2, R13, UR4, R2 ;  /* 0x000000040d027c25 */ /* 0x000fc8000f8e0002 */
[----:B------:R-:W-:Y:S01]  /*21560*/  IMAD R7, R9, R7, R10 ;  /* 0x0000000709077224 */ /* 0x000fe200078e020a */
[----:B------:R-:W-:Y:S01]  /*21570*/  SHF.R.S32.HI R9, RZ, 0x1f, R5 ;  /* 0x0000001fff097819 */ /* 0x000fe20000011405 */
[----:B------:R-:W-:Y:S01]  /*21580*/  IMAD R8, R13, UR5, R4 ;  /* 0x000000050d087c24 */ /* 0x000fe2000f8e0204 */
[----:B------:R-:W-:Y:S01]  /*21590*/  IADD3 R2, P0, R5, R2, RZ ;  /* 0x0000000205027210 */ /* 0x000fe20007f1e0ff */
[----:B------:R-:W-:Y:S01]  /*215a0*/  ULDC.64 UR4, c[0x0][0xb88] ;  /* 0x0002e20000047ab9 */ /* 0x000fe20000000a00 */
[----:B------:R-:W-:Y:S02]  /*215b0*/  SHF.R.S32.HI R4, RZ, 0x1f, R7 ;  /* 0x0000001fff047819 */ /* 0x000fe40000011407 */
[----:B------:R-:W-:-:S03]  /*215c0*/  IADD3.X R3, R9, R3, R8, P0, !PT ;  /* 0x0000000309037210 */ /* 0x000fc600007fe408 */
[----:B------:R-:W-:Y:S02]  /*215d0*/  IMAD R4, R4, UR4, RZ ;  /* 0x0000000404047c24 */ /* 0x000fe4000f8e02ff */
[----:B------:R-:W-:-:S04]  /*215e0*/  IMAD.WIDE.U32 R2, R7, UR4, R2 ;  /* 0x0000000407027c25 */ /* 0x000fc8000f8e0002 */
[----:B------:R-:W-:Y:S01]  /*215f0*/  IMAD R5, R7, UR5, R4 ;  /* 0x0000000507057c24 */ /* 0x000fe2000f8e0204 */
[----:B------:R-:W-:Y:S02]  /*21600*/  ULDC.64 UR4, c[0x0][0xb50] ;  /* 0x0002d40000047ab9 */ /* 0x000fe40000000a00 */
[----:B------:R-:W-:Y:S01]  /*21610*/  LEA R4, P0, R2, UR4, 0x2 ;  /* 0x0000000402047c11 */ /* 0x000fe2000f8010ff */
[----:B------:R-:W-:-:S05]  /*21620*/  IMAD.IADD R3, R3, 0x1, R5 ;  /* 0x0000000103037824 */ /* 0x000fca00078e0205 */
[----:B------:R-:W-:Y:S01]  /*21630*/  LEA.HI.X R5, R2, UR5, R3, 0x2, P0 ;  /* 0x0000000502057c11 */ /* 0x000fe200080f1403 */
[----:B------:R-:W-:-:S05]  /*21640*/  IMAD.MOV.U32 R3, RZ, RZ, -0x800000 ;  /* 0xff800000ff037424 */ /* 0x000fca00078e00ff */
[----:B------:R3:W-:Y:S02]  /*21650*/  STG.E desc[UR54][R4.64], R3 ;  /* 0x0000000304007986 */ /* 0x0007e4000c101936 */
.L_x_650:
[----:B------:R-:W-:Y:S05]  /*21660*/  BSYNC B1 ;  /* 0x0000000000017941 */ /* 0x000fea0003800000 */
.L_x_649:
[----:B------:R-:W-:Y:S02]  /*21670*/  ULDC.64 UR4, c[0x0][0xaa0] ;  /* 0x0002a80000047ab9 */ /* 0x000fe40000000a00 */
[----:B---3--:R-:W-:-:S04]  /*21680*/  IMAD R3, R11, UR4, RZ ;  /* 0x000000040b037c24 */ /* 0x008fc8000f8e02ff */
[C---:B------:R-:W-:Y:S02]  /*21690*/  IMAD R5, R0.reuse, UR5, R3 ;  /* 0x0000000500057c24 */ /* 0x040fe4000f8e0203 */
[----:B------:R-:W-:Y:S01]  /*216a0*/  IMAD.WIDE.U32 R2, R0, UR4, RZ ;  /* 0x0000000400027c25 */ /* 0x000fe2000f8e00ff */
[----:B------:R-:W-:Y:S01]  /*216b0*/  LEA R0, R212, R221, 0x5 ;  /* 0x000000ddd4007211 */ /* 0x000fe200078e28ff */
[----:B------:R-:W-:Y:S02]  /*216c0*/  ULDC.64 UR4, c[0x0][0xae8] ;  /* 0x0002ba0000047ab9 */ /* 0x000fe40000000a00 */
[----:B------:R-:W-:Y:S02]  /*216d0*/  IMAD.IADD R3, R3, 0x1, R5 ;  /* 0x0000000103037824 */ /* 0x000fe400078e0205 */
[----:B------:R-:W-:Y:S02]  /*216e0*/  IMAD R9, R217, 0x80, R0 ;  /* 0x00000080d9097824 */ /* 0x000fe400078e0200 */
[----:B------:R-:W-:-:S02]  /*216f0*/  IMAD R4, R12, UR4, RZ ;  /* 0x000000040c047c24 */ /* 0x000fc4000f8e02ff */
[----:B--2---:R-:W-:Y:S01]  /*21700*/  @P2 IMAD.HI.U32 R0, R9, R14, RZ ;  /* 0x0000000e09002227 */ /* 0x004fe200078e00ff */
[----:B------:R-:W-:-:S03]  /*21710*/  MOV R5, R9 ;  /* 0x0000000900057202 */ /* 0x000fc60000000f00 */
[C---:B------:R-:W-:Y:S01]  /*21720*/  IMAD R7, R213.reuse, UR5, R4 ;  /* 0x00000005d5077c24 */ /* 0x040fe2000f8e0204 */
[----:B----4-:R-:W-:Y:S01]  /*21730*/  @P2 SHF.R.U32.HI R5, RZ, R25, R0 ;  /* 0x00000019ff052219 */ /* 0x010fe20000011600 */
[----:B------:R-:W-:Y:S01]  /*21740*/  IMAD.WIDE.U32 R2, R213, UR4, R2 ;  /* 0x00000004d5027c25 */ /* 0x000fe2000f8e0002 */
[----:B------:R-:W-:Y:S02]  /*21750*/  ULDC.64 UR4, c[0x0][0xaf0] ;  /* 0x0002bc0000047ab9 */ /* 0x000fe40000000a00 */
[----:B------:R-:W-:Y:S01]  /*21760*/  SHF.R.S32.HI R0, RZ, 0x1f, R5 ;  /* 0x0000001fff007819 */ /* 0x000fe20000011405 */
[----:B------:R-:W-:Y:S02]  /*21770*/  IMAD R4, R216, UR4, RZ ;  /* 0x00000004d8047c24 */ /* 0x000fe4000f8e02ff */
[----:B------:R-:W-:Y:S02]  /*21780*/  IMAD.IADD R3, R3, 0x1, R7 ;  /* 0x0000000103037824 */ /* 0x000fe400078e0207 */
[----:B------:R-:W-:-:S02]  /*21790*/  IMAD R7, R13, UR5, R4 ;  /* 0x000000050d077c24 */ /* 0x000fc4000f8e0204 */
[----:B------:R-:W-:Y:S01]  /*217a0*/  IMAD.WIDE.U32 R2, R13, UR4, R2 ;  /* 0x000000040d027c25 */ /* 0x000fe2000f8e0002 */
[----:B------:R-:W-:-:S03]  /*217b0*/  ULDC.64 UR4, c[0x0][0xae0] ;  /* 0x0002b80000047ab9 */ /* 0x000fc60000000a00 */
[----:B------:R-:W-:Y:S01]  /*217c0*/  IMAD.MOV R4, RZ, RZ, -R5 ;  /* 0x000000ffff047224 */ /* 0x000fe200078e0a05 */
[----:B------:R-:W-:Y:S01]  /*217d0*/  IADD3 R3, R3, R7, RZ ;  /* 0x0000000703037210 */ /* 0x000fe20007ffe0ff */
[----:B------:R-:W-:Y:S02]  /*217e0*/  IMAD R0, R0, UR4, RZ ;  /* 0x0000000400007c24 */ /* 0x000fe4000f8e02ff */
[----:B------:R-:W-:Y:S02]  /*217f0*/  IMAD R7, R21, R4, R9 ;  /* 0x0000000415077224 */ /* 0x000fe400078e0209 */
[C---:B------:R-:W-:Y:S02]  /*21800*/  IMAD R9, R5.reuse, UR5, R0 ;  /* 0x0000000505097c24 */ /* 0x040fe4000f8e0200 */
[----:B------:R-:W-:Y:S01]  /*21810*/  IMAD.WIDE.U32 R2, R5, UR4, R2 ;  /* 0x0000000405027c25 */ /* 0x000fe2000f8e0002 */
[----:B------:R-:W-:Y:S01]  /*21820*/  SHF.R.S32.HI R0, RZ, 0x1f, R7 ;  /* 0x0000001fff007819 */ /* 0x000fe20000011407 */
[----:B------:R-:W-:-:S02]  /*21830*/  ULDC.64 UR4, c[0x0][0xad8] ;  /* 0x0002b60000047ab9 */ /* 0x000fc40000000a00 */
[----:B------:R-:W-:Y:S02]  /*21840*/  IMAD.IADD R3, R3, 0x1, R9 ;  /* 0x0000000103037824 */ /* 0x000fe400078e0209 */
[----:B------:R-:W-:Y:S02]  /*21850*/  IMAD R0, R0, UR4, RZ ;  /* 0x0000000400007c24 */ /* 0x000fe4000f8e02ff */
[----:B------:R-:W-:-:S04]  /*21860*/  IMAD.WIDE.U32 R4, R7, UR4, R2 ;  /* 0x0000000407047c25 */ /* 0x000fc8000f8e0002 */
[----:B------:R-:W-:Y:S01]  /*21870*/  IMAD R3, R7, UR5, R0 ;  /* 0x0000000507037c24 */ /* 0x000fe2000f8e0200 */
[----:B------:R-:W-:Y:S02]  /*21880*/  ULDC.64 UR4, c[0x0][0xa80] ;  /* 0x0002a00000047ab9 */ /* 0x000fe40000000a00 */
[----:B------:R-:W-:Y:S01]  /*21890*/  LEA R2, P0, R4, UR4, 0x1 ;  /* 0x0000000404027c11 */ /* 0x000fe2000f8008ff */
[----:B------:R-:W-:Y:S01]  /*218a0*/  IMAD.IADD R3, R5, 0x1, R3 ;  /* 0x0000000105037824 */ /* 0x000fe200078e0203 */
[----:B------:R-:W-:-:S04]  /*218b0*/  UMOV UR4, 0xffffffff ;  /* 0xffffffff00047882 */ /* 0x000fc80000000000 */
[----:B------:R-:W-:Y:S01]  /*218c0*/  LEA.HI.X R3, R4, UR5, R3, 0x1, P0 ;  /* 0x0000000504037c11 */ /* 0x000fe200080f0c03 */
[----:B------:R-:W-:Y:S06]  /*218d0*/  BRA.DIV UR4, `(.L_x_651) ;  /* 0x00000086042c7947 */ /* 0x000fec000b800000 */
[----:B------:R2:W3:Y:S04]  /*218e0*/  SHFL.IDX PT, R0, R3, RZ, 0x181f ;  /* 0x00181fff03007589 */ /* 0x0004e800000e0000 */
[----:B------:R2:W4:Y:S02]  /*218f0*/  SHFL.IDX PT, R14, R2, RZ, 0x181f ;  /* 0x00181fff020e7589 */ /* 0x00052400000e0000 */
.L_x_852:
[----:B------:R-:W-:Y:S01]  /*21900*/  IMAD R21, R6, R21, RZ ;  /* 0x0000001506157224 */ /* 0x000fe200078e02ff */
[----:B------:R-:W-:Y:S01]  /*21910*/  LEA R6, R217, R221, 0x7 ;  /* 0x000000ddd9067211 */ /* 0x000fe200078e38ff */
[----:B------:R-:W-:Y:S03]  /*21920*/  BSSY B1, `(.L_x_652) ;  /* 0x000000e000017945 */ /* 0x000fe60003800000 */
[----:B------:R-:W-:-:S13]  /*21930*/  ISETP.GE.AND P0, PT, R6, R21, PT ;  /* 0x000000150600720c */ /* 0x000fda0003f06270 */
[----:B------:R-:W-:Y:S05]  /*21940*/  @P0 BRA `(.L_x_653) ;  /* 0x00000000002c0947 */ /* 0x000fea0003800000 */
[----:B------:R-:W-:Y:S01]  /*21950*/  ULDC UR4, c[0x0][0xac8] ;  /* 0x0002b20000047ab9 */ /* 0x000fe20000000800 */
[----:B------:R-:W-:Y:S02]  /*21960*/  SHF.R.S32.HI R8, RZ, 0x1f, R202 ;  /* 0x0000001fff087819 */ /* 0x000fe400000114ca */
[----:B------:R-:W-:Y:S02]  /*21970*/  ISETP.GE.AND P2, PT, R202, UR4, PT ;  /* 0x00000004ca007c0c */ /* 0x000fe4000bf46270 */
[----:B------:R-:W-:Y:S02]  /*21980*/  ISETP.GE.AND P3, PT, R211, UR4, PT ;  /* 0x00000004d3007c0c */ /* 0x000fe4000bf66270 */
[----:B------:R-:W-:-:S09]  /*21990*/  SHF.R.S32.HI R7, RZ, 0x1f, R211 ;  /* 0x0000001fff077819 */ /* 0x000fd200000114d3 */
[CC--:B----4-:R-:W-:Y:S02]  /*219a0*/  @!P2 LEA R4, P0, R202.reuse, R14.reuse, 0x1 ;  /* 0x0000000eca04a211 */ /* 0x0d0fe400078008ff */
[C---:B------:R-:W-:Y:S02]  /*219b0*/  @!P3 LEA R14, P1, R211.reuse, R14, 0x1 ;  /* 0x0000000ed30eb211 */ /* 0x040fe400078208ff */
[-C--:B---3--:R-:W-:Y:S02]  /*219c0*/  @!P2 LEA.HI.X R5, R202, R0.reuse, R8, 0x1, P0 ;  /* 0x00000000ca05a211 */ /* 0x088fe400000f0c08 */
[----:B------:R-:W-:-:S03]  /*219d0*/  @!P3 LEA.HI.X R15, R211, R0, R7, 0x1, P1 ;  /* 0x00000000d30fb211 */ /* 0x000fc600008f0c07 */
[----:B------:R3:W-:Y:S04]  /*219e0*/  @!P2 ST.E.128 desc[UR54][R4.64], RZ ;  /* 0x000000ff0400a985 */ /* 0x0007e8000c101d36 */
[----:B------:R3:W-:Y:S02]  /*219f0*/  @!P3 ST.E.128 desc[UR54][R14.64], RZ ;  /* 0x000000ff0e00b985 */ /* 0x0007e4000c101d36 */
.L_x_653:
[----:B------:R-:W-:Y:S05]  /*21a00*/  BSYNC B1 ;  /* 0x0000000000017941 */ /* 0x000fea0003800000 */
.L_x_652:
[----:B------:R-:W-:-:S03]  /*21a10*/  UMOV UR4, 0xffffffff ;  /* 0xffffffff00047882 */ /* 0x000fc60000000000 */
[----:B------:R-:W-:Y:S05]  /*21a20*/  BRA.DIV UR4, `(.L_x_654) ;  /* 0x00000086040c7947 */ /* 0x000fea000b800000 */
[----:B---3--:R3:W0:Y:S04]  /*21a30*/  SHFL.IDX PT, R0, R3, 0x1, 0x181f ;  /* 0x00381f0003007f89 */ /* 0x00862800000e0000 */
[----:B----4-:R3:W4:Y:S02]  /*21a40*/  SHFL.IDX PT, R14, R2, 0x1, 0x181f ;  /* 0x00381f00020e7f89 */ /* 0x01072400000e0000 */
.L_x_856:
[----:B------:R-:W-:Y:S01]  /*21a50*/  VIADD R4, R6, 0x20 ;  /* 0x0000002006047836 */ /* 0x000fe20000000000 */
[----:B------:R-:W-:Y:S04]  /*21a60*/  BSSY B1, `(.L_x_655) ;  /* 0x000000e000017945 */ /* 0x000fe80003800000 */
        /* <DEDUP_REMOVED lines=9> */
[-C--:B0-----:R-:W-:Y:S02]  /*21b00*/  @!P2 LEA.HI.X R5, R202, R0.reuse, R8, 0x1, P0 ;  /* 0x00000000ca05a211 */ /* 0x081fe400000f0c08 */
[----:B------:R-:W-:-:S03]  /*21b10*/  @!P3 LEA.HI.X R15, R211, R0, R7, 0x1, P1 ;  /* 0x00000000d30fb211 */ /* 0x000fc600008f0c07 */
[----:B------:R0:W-:Y:S04]  /*21b20*/  @!P2 ST.E.128 desc[UR54][R4.64], RZ ;  /* 0x000000ff0400a985 */ /* 0x0001e8000c101d36 */
[----:B------:R0:W-:Y:S02]  /*21b30*/  @!P3 ST.E.128 desc[UR54][R14.64], RZ ;  /* 0x000000ff0e00b985 */ /* 0x0001e4000c101d36 */
.L_x_656:
[----:B------:R-:W-:Y:S05]  /*21b40*/  BSYNC B1 ;  /* 0x0000000000017941 */ /* 0x000fea0003800000 */
.L_x_655:
[----:B------:R-:W-:-:S03]  /*21b50*/  UMOV UR4, 0xffffffff ;  /* 0xffffffff00047882 */ /* 0x000fc60000000000 */
[----:B------:R-:W-:Y:S05]  /*21b60*/  BRA.DIV UR4, `(.L_x_657) ;  /* 0x0000008604047947 */ /* 0x000fea000b800000 */
[----:B0-----:R0:W0:Y:S04]  /*21b70*/  SHFL.IDX PT, R0, R3, 0x2, 0x181f ;  /* 0x00581f0003007f89 */ /* 0x00102800000e0000 */
[----:B----4-:R4:W0:Y:S02]  /*21b80*/  SHFL.IDX PT, R14, R2, 0x2, 0x181f ;  /* 0x00581f00020e7f89 */ /* 0x01082400000e0000 */
.L_x_860:
        /* <DEDUP_REMOVED lines=9> */
[CC--:B0-----:R-:W-:Y:S02]  /*21c20*/  @!P2 LEA R4, P0, R202.reuse, R14.reuse, 0x1 ;  /* 0x0000000eca04a211 */ /* 0x0c1fe400078008ff */
[C---:B------:R-:W-:Y:S02]  /*21c30*/  @!P3 LEA R14, P1, R211.reuse, R14, 0x1 ;  /* 0x0000000ed30eb211 */ /* 0x040fe400078208ff */
[-C--:B------:R-:W-:Y:S02]  /*21c40*/  @!P2 LEA.HI.X R5, R202, R0.reuse, R8, 0x1, P0 ;  /* 0x00000000ca05a211 */ /* 0x080fe400000f0c08 */
[----:B------:R-:W-:-:S03]  /*21c50*/  @!P3 LEA.HI.X R15, R211, R0, R7, 0x1, P1 ;  /* 0x00000000d30fb211 */ /* 0x000fc600008f0c07 */
[----:B------:R0:W-:Y:S04]  /*21c60*/  @!P2 ST.E.128 desc[UR54][R4.64], RZ ;  /* 0x000000ff0400a985 */ /* 0x0001e8000c101d36 */
[----:B------:R0:W-:Y:S02]  /*21c70*/  @!P3 ST.E.128 desc[UR54][R14.64], RZ ;  /* 0x000000ff0e00b985 */ /* 0x0001e4000c101d36 */
.L_x_659:
[----:B------:R-:W-:Y:S05]  /*21c80*/  BSYNC B1 ;  /* 0x0000000000017941 */ /* 0x000fea0003800000 */
.L_x_658:
[----:B------:R-:W-:-:S03]  /*21c90*/  UMOV UR4, 0xffffffff ;  /* 0xffffffff00047882 */ /* 0x000fc60000000000 */
[----:B------:R-:W-:Y:S05]  /*21ca0*/  BRA.DIV UR4, `(.L_x_660) ;  /* 0x0000008204fc7947 */ /* 0x000fea000b800000 */
[----:B0-----:R0:W0:Y:S04]  /*21cb0*/  SHFL.IDX PT, R0, R3, 0x3, 0x181f ;  /* 0x00781f0003007f89 */ /* 0x00102800000e0000 */
[----:B------:R0:W0:Y:S02]  /*21cc0*/  SHFL.IDX PT, R14, R2, 0x3, 0x181f ;  /* 0x00781f00020e7f89 */ /* 0x00002400000e0000 */
.L_x_864:
[----:B0-234-:R-:W-:-:S04]  /*21cd0*/  IADD3 R2, R6, 0x60, RZ ;  /* 0x0000006006027810 */ /* 0x01dfc80007ffe0ff */
[----:B------:R-:W-:-:S13]  /*21ce0*/  ISETP.GE.AND P0, PT, R2, R21, PT ;  /* 0x000000150200720c */ /* 0x000fda0003f06270 */
[----:B------:R-:W-:Y:S05]  /*21cf0*/  @P0 BRA `(.L_x_647) ;  /* 0x00000000002c0947 */ /* 0x000fea0003800000 */
[----:B------:R-:W-:Y:S01]  /*21d00*/  ULDC UR4, c[0x0][0xac8] ;  /* 0x0002b20000047ab9 */ /* 0x000fe20000000800 */
[----:B------:R-:W-:Y:S02]  /*21d10*/  SHF.R.S32.HI R5, RZ, 0x1f, R202 ;  /* 0x0000001fff057819 */ /* 0x000fe400000114ca */
[----:B------:R-:W-:Y:S02]  /*21d20*/  ISETP.GE.AND P2, PT, R202, UR4, PT ;  /* 0x00000004ca007c0c */ /* 0x000fe4000bf46270 */
[----:B------:R-:W-:Y:S02]  /*21d30*/  ISETP.GE.AND P3, PT, R211, UR4, PT ;  /* 0x00000004d3007c0c */ /* 0x000fe4000bf66270 */
[----:B------:R-:W-:-:S09]  /*21d40*/  SHF.R.S32.HI R4, RZ, 0x1f, R211 ;  /* 0x0000001fff047819 */ /* 0x000fd200000114d3 */
[CC--:B------:R-:W-:Y:S02]  /*21d50*/  @!P2 LEA R2, P0, R202.reuse, R14.reuse, 0x1 ;  /* 0x0000000eca02a211 */ /* 0x0c0fe400078008ff */
[C---:B------:R-:W-:Y:S02]  /*21d60*/  @!P3 LEA R14, P1, R211.reuse, R14, 0x1 ;  /* 0x0000000ed30eb211 */ /* 0x040fe400078208ff */
[-C--:B------:R-:W-:Y:S02]  /*21d70*/  @!P2 LEA.HI.X R3, R202, R0.reuse, R5, 0x1, P0 ;  /* 0x00000000ca03a211 */ /* 0x080fe400000f0c05 */
[----:B------:R-:W-:-:S03]  /*21d80*/  @!P3 LEA.HI.X R15, R211, R0, R4, 0x1, P1 ;  /* 0x00000000d30fb211 */ /* 0x000fc600008f0c04 */
[----:B------:R0:W-:Y:S04]  /*21d90*/  @!P2 ST.E.128 desc[UR54][R2.64], RZ ;  /* 0x000000ff0200a985 */ /* 0x0001e8000c101d36 */
[----:B------:R0:W-:Y:S02]  /*21da0*/  @!P3 ST.E.128 desc[UR54][R14.64], RZ ;  /* 0x000000ff0e00b985 */ /* 0x0001e4000c101d36 */
.L_x_647:
[----:B------:R-:W-:Y:S05]  /*21db0*/  BSYNC B0 ;  /* 0x0000000000007941 */ /* 0x000fea0003800000 */
.L_x_637:
[----:B------:R-:W-:Y:S02]  /*21dc0*/  ULDC UR4, c[0x0][0xc3c] ;  /* 0x00030f0000047ab9 */ /* 0x000fe40000000800 */
[----:B-1----:R-:W-:-:S13]  /*21dd0*/  ISETP.GE.AND P0, PT, R207, UR4, PT ;  /* 0x00000004cf007c0c */ /* 0x002fda000bf06270 */
[----:B------:R-:W-:Y:S05]  /*21de0*/  @!P0 BRA `(.L_x_661) ;  /* 0xfffffdf400a48947 */ /* 0x000fea000383ffff */
[----:B------:R-:W-:Y:S05]  /*21df0*/  BRA `(.L_x_470) ;  /* 0x0000006800087947 */ /* 0x000fea0003800000 */
.L_x_468:
        /* <DEDUP_REMOVED lines=15> */
[----:B------:R-:W1:Y:S01]  /*21ef0*/  LDS.128 R16, [UR4+0x298d0] ;  /* 0x0298d004ff107984 */ /* 0x000e620008000c00 */
[----:B------:R-:W-:Y:S06]  /*21f00*/  BAR.ARV 0x4, 0x180 ;  /* 0x0106000000007b1d */ /* 0x000fec0000002000 */
[----:B------:R-:W-:Y:S05]  /*21f10*/  BRA `(.L_x_663) ;  /* 0x0000000400fc7947 */ /* 0x000fea0003800000 */
.L_x_662:
[----:B0-----:R-:W0:Y:S01]  /*21f20*/  S2R R2, SR_TID.X ;  /* 0x0000000000027919 */ /* 0x001e220000002100 */
[----:B------:R-:W-:Y:S01]  /*21f30*/  ULDC UR4, c[0x0][0xc3c] ;  /* 0x00030f0000047ab9 */ /* 0x000fe20000000800 */
[----:B------:R-:W1:Y:S01]  /*21f40*/  S2UR UR6, SR_CTAID.X ;  /* 0x00000000000679c3 */ /* 0x000e620000002500 */
[----:B------:R-:W-:Y:S01]  /*21f50*/  ULDC UR5, c[0x0][0xc38] ;  /* 0x00030e0000057ab9 */ /* 0x000fe20000000800 */
        /* <DEDUP_REMOVED lines=8> */
[C---:B------:R-:W-:Y:S01]  /*21fe0*/  ISETP.GE.U32.AND P2, PT, R5.reuse, 0x2, PT ;  /* 0x000000020500780c */ /* 0x040fe20003f46070 */
[----:B------:R-:W-:Y:S01]  /*21ff0*/  IMAD.MOV.U32 R16, RZ, RZ, RZ ;  /* 0x000000ffff107224 */ /* 0x000fe200078e00ff */
[C---:B------:R-:W-:Y:S02]  /*22000*/  ISETP.GE.U32.AND P3, PT, R5.reuse, 0x4, PT ;  /* 0x000000040500780c */ /* 0x040fe40003f66070 */
[C---:B------:R-:W-:Y:S02]  /*22010*/  ISETP.GE.U32.AND P4, PT, R5.reuse, 0x8, PT ;  /* 0x000000080500780c */ /* 0x040fe40003f86070 */
[----:B------:R-:W-:Y:S01]  /*22020*/  ISETP.GE.U32.AND P5, PT, R5, 0x10, PT ;  /* 0x000000100500780c */ /* 0x000fe20003fa6070 */
[----:B--2---:R-:W0:Y:S02]  /*22030*/  SHFL.UP PT, R4, R0, 0x1, RZ ;  /* 0x0420000000047989 */ /* 0x004e2400000e00ff */
[----:B0-----:R-:W-:-:S05]  /*22040*/  SEL R7, R4, RZ, P1 ;  /* 0x000000ff04077207 */ /* 0x001fca0000800000 */
[----:B------:R-:W-:-:S05]  /*22050*/  IMAD.IADD R7, R0, 0x1, R7 ;  /* 0x0000000100077824 */ /* 0x000fca00078e0207 */
[----:B------:R-:W0:Y:S02]  /*22060*/  SHFL.UP PT, R4, R7, 0x2, RZ ;  /* 0x0440000007047989 */ /* 0x000e2400000e00ff */
[----:B0-----:R-:W-:-:S04]  /*22070*/  SEL R4, R4, RZ, P2 ;  /* 0x000000ff04047207 */ /* 0x001fc80001000000 */
[----:B------:R-:W-:-:S05]  /*22080*/  IADD3 R4, R7, R4, RZ ;  /* 0x0000000407047210 */ /* 0x000fca0007ffe0ff */
[----:B------:R-:W0:Y:S02]  /*22090*/  SHFL.UP PT, R6, R4, 0x4, RZ ;  /* 0x0480000004067989 */ /* 0x000e2400000e00ff */
[----:B0-----:R-:W-:-:S05]  /*220a0*/  SEL R3, R6, RZ, P3 ;  /* 0x000000ff06037207 */ /* 0x001fca0001800000 */
[----:B------:R-:W-:-:S05]  /*220b0*/  IMAD.IADD R3, R4, 0x1, R3 ;  /* 0x0000000104037824 */ /* 0x000fca00078e0203 */
[----:B------:R-:W0:Y:S02]  /*220c0*/  SHFL.UP PT, R2, R3, 0x8, RZ ;  /* 0x0500000003027989 */ /* 0x000e2400000e00ff */
[----:B0-----:R-:W-:-:S05]  /*220d0*/  SEL R2, R2, RZ, P4 ;  /* 0x000000ff02027207 */ /* 0x001fca0002000000 */
[----:B------:R-:W-:-:S05]  /*220e0*/  IMAD.IADD R6, R3, 0x1, R2 ;  /* 0x0000000103067824 */ /* 0x000fca00078e0202 */
[----:B------:R-:W0:Y:S02]  /*220f0*/  SHFL.UP PT, R2, R6, 0x10, RZ ;  /* 0x0600000006027989 */ /* 0x000e2400000e00ff */
[----:B0-----:R-:W-:-:S04]  /*22100*/  SEL R7, R2, RZ, P5 ;  /* 0x000000ff02077207 */ /* 0x001fc80002800000 */
[----:B------:R-:W-:-:S05]  /*22110*/  IADD3 R2, R6, R7, RZ ;  /* 0x0000000706027210 */ /* 0x000fca0007ffe0ff */
[----:B------:R-:W0:Y:S02]  /*22120*/  SHFL.IDX PT, R4, R2, 0x1f, 0x1f ;  /* 0x03e01f0002047f89 */ /* 0x000e2400000e0000 */
[----:B0-----:R-:W-:-:S04]  /*22130*/  IMAD R4, R4, UR5, RZ ;  /* 0x0000000504047c24 */ /* 0x001fc8000f8e02ff */
[----:B------:R-:W-:Y:S01]  /*22140*/  IMAD.MOV.U32 R7, RZ, RZ, R4 ;  /* 0x000000ffff077224 */ /* 0x000fe200078e0004 */
[----:B-1----:R-:W-:-:S13]  /*22150*/  ISETP.GT.AND P6, PT, R4, UR6, PT ;  /* 0x0000000604007c0c */ /* 0x002fda000bfc4270 */
[----:B------:R-:W-:Y:S05]  /*22160*/  @P6 BRA `(.L_x_664) ;  /* 0x0000000000a06947 */ /* 0x000fea0003800000 */
[----:B------:R-:W0:Y:S01]  /*22170*/  LDC R6, c[0x0][0xc3c] ;  /* 0x00030f00ff067b82 */ /* 0x000e220000000800 */
[----:B------:R-:W-:Y:S01]  /*22180*/  MOV R4, R7 ;  /* 0x0000000700047202 */ /* 0x000fe20000000f00 */
[----:B------:R-:W-:Y:S01]  /*22190*/  UMOV UR4, URZ ;  /* 0x0000003f00047c82 */ /* 0x000fe20008000000 */
[----:B------:R-:W-:Y:S01]  /*221a0*/  ULDC UR7, c[0x0][0xc3c] ;  /* 0x00030f0000077ab9 */ /* 0x000fe20000000800 */
[----:B------:R-:W-:-:S05]  /*221b0*/  ULDC UR5, c[0x0][0xc38] ;  /* 0x00030e0000057ab9 */ /* 0x000fca0000000800 */
.L_x_668:
[----:B------:R-:W-:Y:S01]  /*221c0*/  UIADD3 UR4, UR4, 0x1f, URZ ;  /* 0x0000001f04047890 */ /* 0x000fe2000fffe03f */
[----:B------:R-:W-:-:S05]  /*221d0*/  IMAD.U32 R19, RZ, RZ, UR7 ;  /* 0x00000007ff137e24 */ /* 0x000fca000f8e00ff */
[----:B0-----:R-:W-:-:S13]  /*221e0*/  ISETP.LE.AND P6, PT, R6, UR4, PT ;  /* 0x0000000406007c0c */ /* 0x001fda000bfc3270 */
[----:B------:R-:W-:Y:S05]  /*221f0*/  @P6 BRA `(.L_x_665) ;  /* 0x0000000400206947 */ /* 0x000fea0003800000 */
[----:B------:R-:W-:Y:S01]  /*22200*/  VIADD R7, R5, UR4 ;  /* 0x0000000405077c36 */ /* 0x000fe20008000000 */
[----:B------:R-:W-:Y:S01]  /*22210*/  BSSY B0, `(.L_x_666) ;  /* 0x0000007000007945 */ /* 0x000fe20003800000 */
[----:B------:R-:W-:-:S03]  /*22220*/  MOV R0, RZ ;  /* 0x000000ff00007202 */ /* 0x000fc60000000f00 */
[----:B------:R-:W-:-:S13]  /*22230*/  ISETP.GE.OR P6, PT, R7, R6, !P0 ;  /* 0x000000060700720c */ /* 0x000fda00047c6670 */
[----:B------:R-:W-:Y:S05]  /*22240*/  @P6 BRA `(.L_x_667) ;  /* 0x00000000000c6947 */ /* 0x000fea0003800000 */
[----:B------:R-:W0:Y:S02]  /*22250*/  LDC.64 R2, c[0x0][0xc80] ;  /* 0x00032000ff027b82 */ /* 0x000e240000000a00 */
[----:B0-----:R-:W-:-:S05]  /*22260*/  IMAD.WIDE R2, R7, 0x4, R2 ;  /* 0x0000000407027825 */ /* 0x001fca00078e0202 */
[----:B------:R0:W5:Y:S02]  /*22270*/  LDG.E R0, desc[UR54][R2.64] ;  /* 0x0000003602007981 */ /* 0x000164000c1e1900 */
.L_x_667:
[----:B------:R-:W-:Y:S05]  /*22280*/  BSYNC B0 ;  /* 0x0000000000007941 */ /* 0x000fea0003800000 */
.L_x_666:
[----:B0----5:R-:W0:Y:S02]  /*22290*/  SHFL.UP PT, R2, R0, 0x1, RZ ;  /* 0x0420000000027989 */ /* 0x021e2400000e00ff */
        /* <DEDUP_REMOVED lines=14> */
[----:B------:R-:W0:Y:S02]  /*22380*/  SHFL.IDX PT, R3, R9, 0x1f, 0x1f ;  /* 0x03e01f0009037f89 */ /* 0x000e2400000e0000 */
[----:B0-----:R-:W-:-:S05]  /*22390*/  IMAD R3, R3, UR5, RZ ;  /* 0x0000000503037c24 */ /* 0x001fca000f8e02ff */
[----:B------:R-:W-:-:S04]  /*223a0*/  IADD3 R4, R3, R4, RZ ;  /* 0x0000000403047210 */ /* 0x000fc80007ffe0ff */
[----:B------:R-:W-:-:S13]  /*223b0*/  ISETP.GT.AND P6, PT, R4, UR6, PT ;  /* 0x0000000604007c0c */ /* 0x000fda000bfc4270 */
[----:B------:R-:W-:Y:S05]  /*223c0*/  @!P6 BRA `(.L_x_668) ;  /* 0xfffffffc007ce947 */ /* 0x000fea000383ffff */
[----:B------:R-:W-:Y:S02]  /*223d0*/  IMAD.MOV.U32 R2, RZ, RZ, R9 ;  /* 0x000000ffff027224 */ /* 0x000fe400078e0009 */
[----:B------:R-:W-:-:S07]  /*223e0*/  IMAD.MOV.U32 R7, RZ, RZ, R3 ;  /* 0x000000ffff077224 */ /* 0x000fce00078e0003 */
.L_x_664:
[----:B------:R-:W-:-:S05]  /*223f0*/  IADD3 R7, -R7, R4, RZ ;  /* 0x0000000407077210 */ /* 0x000fca0007ffe1ff */
[----:B------:R-:W-:-:S05]  /*22400*/  IMAD R3, R2, UR5, R7 ;  /* 0x0000000502037c24 */ /* 0x000fca000f8e0207 */
[----:B------:R-:W-:-:S13]  /*22410*/  ISETP.GT.AND P0, PT, R3, UR6, PT ;  /* 0x0000000603007c0c */ /* 0x000fda000bf04270 */
[----:B------:R-:W-:-:S04]  /*22420*/  VOTE.ANY R6, PT, !P0 ;  /* 0x0000000000067806 */ /* 0x000fc800040e0100 */
[----:B------:R-:W0:Y:S01]  /*22430*/  POPC R19, R6 ;  /* 0x0000000600137309 */ /* 0x000e220000000000 */
[----:B------:R-:W-:Y:S01]  /*22440*/  ISETP.NE.AND P0, PT, R6, RZ, PT ;  /* 0x000000ff0600720c */ /* 0x000fe20003f05270 */
[----:B0-----:R-:W0:Y:S02]  /*22450*/  SHFL.IDX PT, R0, R0, R19, 0x1f ;  /* 0x00001f1300007589 */ /* 0x001e2400000e0000 */
[----:B0-----:R-:W-:-:S04]  /*22460*/  IABS R4, R0 ;  /* 0x0000000000047213 */ /* 0x001fc80000000000 */
[----:B------:R-:W0:Y:S08]  /*22470*/  I2F.RP R8, R4 ;  /* 0x0000000400087306 */ /* 0x000e300000209400 */
[----:B0-----:R-:W0:Y:S02]  /*22480*/  MUFU.RCP R8, R8 ;  /* 0x0000000800087308 */ /* 0x001e240000001000 */
[----:B0-----:R-:W-:-:S06]  /*22490*/  VIADD R3, R8, 0xffffffe ;  /* 0x0ffffffe08037836 */ /* 0x001fcc0000000000 */
[----:B------:R-:W0:Y:S02]  /*224a0*/  F2I.FTZ.U32.TRUNC.NTZ R3, R3 ;  /* 0x0000000300037305 */ /* 0x000e24000021f000 */
[----:B0-----:R-:W-:Y:S01]  /*224b0*/  IMAD.MOV R11, RZ, RZ, -R3 ;  /* 0x000000ffff0b7224 */ /* 0x001fe200078e0a03 */
[----:B------:R-:W-:Y:S06]  /*224c0*/  @!P0 BRA `(.L_x_669) ;  /* 0x0000000000088947 */ /* 0x000fec0003800000 */
[----:B------:R-:W-:-:S05]  /*224d0*/  IADD3 R9, R19, -0x1, RZ ;  /* 0xffffffff13097810 */ /* 0x000fca0007ffe0ff */
[----:B------:R0:W1:Y:S02]  /*224e0*/  SHFL.IDX PT, R16, R2, R9, 0x1f ;  /* 0x00001f0902107589 */ /* 0x00006400000e0000 */
.L_x_669:
[----:B-1----:R-:W-:Y:S01]  /*224f0*/  IMAD R16, R16, UR5, R7 ;  /* 0x0000000510107c24 */ /* 0x002fe2000f8e0207 */
[----:B------:R-:W-:Y:S01]  /*22500*/  IABS R6, R0 ;  /* 0x0000000000067213 */ /* 0x000fe20000000000 */
[----:B------:R-:W-:Y:S02]  /*22510*/  IMAD R7, R11, R4, RZ ;  /* 0x000000040b077224 */ /* 0x000fe400078e02ff */
[----:B0-----:R-:W-:Y:S02]  /*22520*/  IMAD.MOV.U32 R2, RZ, RZ, RZ ;  /* 0x000000ffff027224 */ /* 0x001fe400078e00ff */
[----:B------:R-:W-:Y:S02]  /*22530*/  IMAD.MOV R6, RZ, RZ, -R6 ;  /* 0x000000ffff067224 */ /* 0x000fe400078e0a06 */
[----:B------:R-:W-:Y:S01]  /*22540*/  IMAD.HI.U32 R2, R3, R7, R2 ;  /* 0x0000000703027227 */ /* 0x000fe200078e0002 */
[----:B------:R-:W-:-:S03]  /*22550*/  IADD3 R7, -R16, UR6, RZ ;  /* 0x0000000610077c10 */ /* 0x000fc6000fffe1ff */
[----:B------:R-:W-:Y:S01]  /*22560*/  VIADD R19, R19, UR4 ;  /* 0x0000000413137c36 */ /* 0x000fe20008000000 */
[----:B------:R-:W-:-:S05]  /*22570*/  IABS R3, R7 ;  /* 0x0000000700037213 */ /* 0x000fca0000000000 */
[----:B------:R-:W-:-:S04]  /*22580*/  IMAD.HI.U32 R2, R2, R3, RZ ;  /* 0x0000000302027227 */ /* 0x000fc800078e00ff */
[----:B------:R-:W-:-:S05]  /*22590*/  IMAD R3, R2, R6, R3 ;  /* 0x0000000602037224 */ /* 0x000fca00078e0203 */
[----:B------:R-:W-:-:S13]  /*225a0*/  ISETP.GT.U32.AND P1, PT, R4, R3, PT ;  /* 0x000000030400720c */ /* 0x000fda0003f24070 */
[-C--:B------:R-:W-:Y:S01]  /*225b0*/  @!P1 IADD3 R3, R3, -R4.reuse, RZ ;  /* 0x8000000403039210 */ /* 0x080fe20007ffe0ff */
[----:B------:R-:W-:Y:S01]  /*225c0*/  @!P1 VIADD R2, R2, 0x1 ;  /* 0x0000000102029836 */ /* 0x000fe20000000000 */
[----:B------:R-:W-:Y:S02]  /*225d0*/  ISETP.NE.AND P1, PT, R0, RZ, PT ;  /* 0x000000ff0000720c */ /* 0x000fe40003f25270 */
[----:B------:R-:W-:Y:S02]  /*225e0*/  ISETP.GE.U32.AND P0, PT, R3, R4, PT ;  /* 0x000000040300720c */ /* 0x000fe40003f06070 */
[----:B------:R-:W-:-:S04]  /*225f0*/  LOP3.LUT R3, R7, R0, RZ, 0x3c, !PT ;  /* 0x0000000007037212 */ /* 0x000fc800078e3cff */
[----:B------:R-:W-:-:S07]  /*22600*/  ISETP.GE.AND P2, PT, R3, RZ, PT ;  /* 0x000000ff0300720c */ /* 0x000fce0003f46270 */
[----:B------:R-:W-:-:S06]  /*22610*/  @P0 VIADD R2, R2, 0x1 ;  /* 0x0000000102020836 */ /* 0x000fcc0000000000 */
[----:B------:R-:W-:Y:S02]  /*22620*/  @!P2 IADD3 R2, -R2, RZ, RZ ;  /* 0x000000ff0202a210 */ /* 0x000fe40007ffe1ff */
[----:B------:R-:W-:-:S04]  /*22630*/  @!P1 LOP3.LUT R2, RZ, R0, RZ, 0x33, !PT ;  /* 0x00000000ff029212 */ /* 0x000fc800078e33ff */
[----:B------:R-:W-:Y:S01]  /*22640*/  MOV R18, R2 ;  /* 0x0000000200127202 */ /* 0x000fe20000000f00 */
[----:B------:R-:W-:-:S04]  /*22650*/  IMAD.MOV R17, RZ, RZ, -R2 ;  /* 0x000000ffff117224 */ /* 0x000fc800078e0a02 */
[----:B------:R-:W-:Y:S01]  /*22660*/  IMAD R17, R0, R17, R7 ;  /* 0x0000001100117224 */ /* 0x000fe200078e0207 */
[----:B------:R-:W-:Y:S06]  /*22670*/  BRA `(.L_x_670) ;  /* 0x00000000000c7947 */ /* 0x000fec0003800000 */
.L_x_665:
[----:B------:R-:W-:Y:S01]  /*22680*/  IMAD.MOV.U32 R17, RZ, RZ, RZ ;  /* 0x000000ffff117224 */ /* 0x000fe200078e00ff */
[----:B------:R-:W-:Y:S01]  /*22690*/  MOV R18, RZ ;  /* 0x000000ff00127202 */ /* 0x000fe20000000f00 */
[----:B------:R-:W-:-:S07]  /*226a0*/  IMAD.U32 R16, RZ, RZ, UR6 ;  /* 0x00000006ff107e24 */ /* 0x000fce000f8e00ff */
.L_x_670:
[----:B------:R-:W-:-:S13]  /*226b0*/  ISETP.NE.AND P0, PT, R5, RZ, PT ;  /* 0x000000ff0500720c */ /* 0x000fda0003f05270 */
[----:B------:R-:W0:Y:S01]  /*226c0*/  @!P0 S2R R3, SR_CgaCtaId ;  /* 0x0000000000038919 */ /* 0x000e220000008800 */
[----:B------:R-:W-:-:S04]  /*226d0*/  @!P0 MOV R0, 0x400 ;  /* 0x0000040000008802 */ /* 0x000fc80000000f00 */
[----:B0-----:R-:W-:-:S05]  /*226e0*/  @!P0 LEA R0, R3, R0, 0x18 ;  /* 0x0000000003008211 */ /* 0x001fca00078ec0ff */
[----:B------:R2:W-:Y:S01]  /*226f0*/  @!P0 STS.128 [R0+0x298d0], R16 ;  /* 0x0298d01000008388 */ /* 0x0005e20000000c00 */
[----:B------:R-:W-:Y:S06]  /*22700*/  BAR.ARV 0x5, 0x180 ;  /* 0x0146000000007b1d */ /* 0x000fec0000002000 */
.L_x_663:
[----:B--2---:R-:W-:Y:S01]  /*22710*/  IMAD.MOV.U32 R0, RZ, RZ, 0x1 ;  /* 0x00000001ff007424 */ /* 0x004fe200078e00ff */
[----:B------:R2:W-:Y:S01]  /*22720*/  STL [R1+0x8], RZ ;  /* 0x000008ff01007387 */ /* 0x0005e20000100800 */
[----:B------:R-:W-:Y:S02]  /*22730*/  ULDC UR4, c[0x0][0xc3c] ;  /* 0x00030f0000047ab9 */ /* 0x000fe40000000800 */
[----:B-1----:R-:W-:Y:S01]  /*22740*/  ISETP.GE.AND P0, PT, R19, UR4, PT ;  /* 0x0000000413007c0c */ /* 0x002fe2000bf06270 */
[----:B------:R2:W-:Y:S04]  /*22750*/  STL [R1+0x14], R0 ;  /* 0x0000140001007387 */ /* 0x0005e80000100800 */
[----:B------:R2:W-:Y:S08]  /*22760*/  STL [R1+0x58], RZ ;  /* 0x000058ff01007387 */ /* 0x0005f00000100800 */
[----:B--2---:R-:W-:Y:S05]  /*22770*/  @P0 BRA `(.L_x_671) ;  /* 0x0000005800a40947 */ /* 0x004fea0003800000 */
[----:B------:R-:W1:Y:S01]  /*22780*/  S2R R11, SR_TID.X ;  /* 0x00000000000b7919 */ /* 0x000e620000002100 */
[----:B------:R-:W2:Y:S01]  /*22790*/  S2UR UR5, SR_CgaCtaId ;  /* 0x00000000000579c3 */ /* 0x000ea20000008800 */
[----:B------:R-:W-:Y:S01]  /*227a0*/  UMOV UR4, 0x400 ;  /* 0x0000040000047882 */ /* 0x000fe20000000000 */
[----:B------:R-:W-:Y:S01]  /*227b0*/  BSSY B7, `(.L_x_671) ;  /* 0x00005a5000077945 */ /* 0x000fe20003800000 */
[----:B------:R-:W-:Y:S01]  /*227c0*/  ULDC.64 UR40, c[0x0][0x198] ;  /* 0x0000660000287ab9 */ /* 0x000fe20000000a00 */
[----:B------:R-:W-:Y:S02]  /*227d0*/  ULOP3.LUT UR37, UR36, 0x1, URZ, 0xfc, !UPT ;  /* 0x0000000124257892 */ /* 0x000fe4000f8efc3f */
[----:B------:R-:W-:Y:S01]  /*227e0*/  ULOP3.LUT UR39, UR36, 0x2, URZ, 0xfc, !UPT ;  /* 0x0000000224277892 */ /* 0x000fe2000f8efc3f */
[----:B------:R-:W-:Y:S01]  /*227f0*/  ULDC UR38, c[0x0][0xc] ;  /* 0x0000030000267ab9 */ /* 0x000fe20000000800 */
[----:B--2---:R-:W-:Y:S01]  /*22800*/  ULEA UR4, UR5, UR4, 0x18 ;  /* 0x0000000405047291 */ /* 0x004fe2000f8ec03f */
[C---:B-1----:R-:W-:Y:S01]  /*22810*/  IMAD.SHL.U32 R4, R11.reuse, 0x80, RZ ;  /* 0x000000800b047824 */ /* 0x042fe200078e00ff */
[----:B------:R-:W-:Y:S01]  /*22820*/  SHF.R.U32.HI R3, RZ, 0x1, R11 ;  /* 0x00000001ff037819 */ /* 0x000fe2000001160b */
[C---:B------:R-:W-:Y:S01]  /*22830*/  IMAD.SHL.U32 R5, R11.reuse, 0x2, RZ ;  /* 0x000000020b057824 */ /* 0x040fe200078e00ff */
[C---:B------:R-:W-:Y:S01]  /*22840*/  LOP3.LUT R10, R11.reuse, 0x7f, RZ, 0xc0, !PT ;  /* 0x0000007f0b0a7812 */ /* 0x040fe200078ec0ff */
[----:B------:R-:W-:Y:S01]  /*22850*/  IMAD.SHL.U32 R8, R11, 0x4, RZ ;  /* 0x000000040b087824 */ /* 0x000fe200078e00ff */
[----:B------:R-:W-:-:S02]  /*22860*/  LOP3.LUT R6, R4, 0x380, RZ, 0xc0, !PT ;  /* 0x0000038004067812 */ /* 0x000fc400078ec0ff */
[----:B------:R-:W-:Y:S02]  /*22870*/  SHF.L.U32 R0, R10, 0x4, RZ ;  /* 0x000000040a007819 */ /* 0x000fe400000006ff */
[----:B------:R-:W-:Y:S01]  /*22880*/  LOP3.LUT R6, R6, 0x30, R3, 0xf8, !PT ;  /* 0x0000003006067812 */ /* 0x000fe200078ef803 */
[C---:B------:R-:W-:Y:S01]  /*22890*/  IMAD.SHL.U32 R3, R11.reuse, 0x10, RZ ;  /* 0x000000100b037824 */ /* 0x040fe200078e00ff */
[----:B------:R-:W-:Y:S02]  /*228a0*/  LOP3.LUT R7, R0, 0x600, RZ, 0xc0, !PT ;  /* 0x0000060000077812 */ /* 0x000fe400078ec0ff */
[----:B0-----:R-:W-:Y:S02]  /*228b0*/  SHF.L.U32 R2, R11, 0x5, RZ ;  /* 0x000000050b027819 */ /* 0x001fe400000006ff */
[----:B------:R-:W-:Y:S02]  /*228c0*/  LOP3.LUT R0, R3, 0x1b0, RZ, 0xc0, !PT ;  /* 0x000001b003007812 */ /* 0x000fe400078ec0ff */
[----:B------:R-:W-:-:S02]  /*228d0*/  LOP3.LUT R9, R7, 0x60, R2, 0xf8, !PT ;  /* 0x0000006007097812 */ /* 0x000fc400078ef802 */
[----:B------:R-:W-:Y:S02]  /*228e0*/  LOP3.LUT R0, R0, 0x30, R5, 0x78, !PT ;  /* 0x0000003000007812 */ /* 0x000fe400078e7805 */
[----:B------:R-:W-:Y:S02]  /*228f0*/  LOP3.LUT R5, R7, 0x40, R3, 0xf8, !PT ;  /* 0x0000004007057812 */ /* 0x000fe400078ef803 */
[----:B------:R-:W-:Y:S02]  /*22900*/  LOP3.LUT P0, RZ, R11, 0x4, RZ, 0xc0, !PT ;  /* 0x000000040bff7812 */ /* 0x000fe4000780c0ff */
[----:B------:R-:W-:Y:S02]  /*22910*/  LOP3.LUT R0, R5, R0, RZ, 0xfc, !PT ;  /* 0x0000000005007212 */ /* 0x000fe400078efcff */
[----:B------:R-:W-:-:S04]  /*22920*/  LOP3.LUT R5, R2, 0x80, RZ, 0xc0, !PT ;  /* 0x0000008002057812 */ /* 0x000fc800078ec0ff */
[----:B------:R-:W-:-:S04]  /*22930*/  LOP3.LUT R5, R5, 0x10, R11, 0xf8, !PT ;  /* 0x0000001005057812 */ /* 0x000fc800078ef80b */
[----:B------:R-:W-:Y:S02]  /*22940*/  LOP3.LUT R7, R5, 0x10, R8, 0x78, !PT ;  /* 0x0000001005077812 */ /* 0x000fe400078e7808 */
[----:B------:R-:W-:Y:S02]  /*22950*/  LOP3.LUT R5, R6, 0x70, R3, 0x78, !PT ;  /* 0x0000007006057812 */ /* 0x000fe400078e7803 */
[----:B------:R-:W-:Y:S02]  /*22960*/  LOP3.LUT R6, R9, 0x100, R2, 0xf8, !PT ;  /* 0x0000010009067812 */ /* 0x000fe400078ef802 */
[----:B------:R-:W-:Y:S02]  /*22970*/  LOP3.LUT R5, R5, 0xc00, R4, 0xf8, !PT ;  /* 0x00000c0005057812 */ /* 0x000fe400078ef804 */
[----:B------:R-:W-:Y:S02]  /*22980*/  LOP3.LUT R4, R6, R7, RZ, 0xfc, !PT ;  /* 0x0000000706047212 */ /* 0x000fe400078efcff */
[----:B------:R-:W-:Y:S01]  /*22990*/  SHF.R.U32.HI R6, RZ, 0x2, R10 ;  /* 0x00000002ff067819 */ /* 0x000fe2000001160a */
[----:B------:R0:W-:Y:S04]  /*229a0*/  STL [R1+0x2c], R5 ;  /* 0x00002c0501007387 */ /* 0x0001e80000100800 */
[----:B------:R1:W-:Y:S01]  /*229b0*/  STL [R1+0x28], R4 ;  /* 0x0000280401007387 */ /* 0x0003e20000100800 */
[----:B0-----:R-:W-:-:S02]  /*229c0*/  MOV R5, UR4 ;  /* 0x0000000400057c02 */ /* 0x001fc40008000f00 */
[----:B-1----:R-:W-:Y:S01]  /*229d0*/  LOP3.LUT R4, R3, 0x30, RZ, 0xc0, !PT ;  /* 0x0000003003047812 */ /* 0x002fe200078ec0ff */
[----:B------:R-:W-:Y:S02]  /*229e0*/  IMAD.MOV.U32 R3, RZ, RZ, 0x40 ;  /* 0x00000040ff037424 */ /* 0x000fe400078e00ff */
[----:B------:R-:W-:Y:S03]  /*229f0*/  STL [R1+0x4], R5 ;  /* 0x0000040501007387 */ /* 0x000fe60000100800 */
[----:B------:R-:W-:Y:S02]  /*22a00*/  SEL R7, R3, 0xffffffc0, !P0 ;  /* 0xffffffc003077807 */ /* 0x000fe40004000000 */
[----:B------:R-:W-:Y:S01]  /*22a10*/  LOP3.LUT R3, R6, 0x60, R2, 0xf8, !PT ;  /* 0x0000006006037812 */ /* 0x000fe200078ef802 */
[----:B------:R-:W-:Y:S01]  /*22a20*/  IMAD.IADD R2, R5, 0x1, R0 ;  /* 0x0000000105027824 */ /* 0x000fe200078e0200 */
[----:B------:R-:W-:Y:S01]  /*22a30*/  MOV R3, 0x1 ;  /* 0x0000000100037802 */ /* 0x000fe20000000f00 */
[----:B------:R-:W-:-:S03]  /*22a40*/  IMAD.MOV.U32 R0, RZ, RZ, 0x1 ;  /* 0x00000001ff007424 */ /* 0x000fc600078e00ff */
[----:B------:R0:W-:Y:S04]  /*22a50*/  STL [R1+0x34], R2 ;  /* 0x0000340201007387 */ /* 0x0001e80000100800 */
[----:B------:R-:W-:Y:S04]  /*22a60*/  STL [R1+0x58], RZ ;  /* 0x000058ff01007387 */ /* 0x000fe80000100800 */
[----:B------:R1:W-:Y:S01]  /*22a70*/  STL [R1+0x18], R0 ;  /* 0x0000180001007387 */ /* 0x0003e20000100800 */
[----:B0-----:R-:W-:-:S03]  /*22a80*/  LOP3.LUT R2, R4, 0x40, RZ, 0xfc, !PT ;  /* 0x0000004004027812 */ /* 0x001fc600078efcff */
[----:B------:R0:W-:Y:S04]  /*22a90*/  STL [R1+0xc], RZ ;  /* 0x00000cff01007387 */ /* 0x0001e80000100800 */
[----:B------:R0:W-:Y:S01]  /*22aa0*/  STL [R1+0x8], RZ ;  /* 0x000008ff01007387 */ /* 0x0001e20000100800 */
[----:B-1----:R-:W-:-:S03]  /*22ab0*/  LOP3.LUT R0, R4, 0x80, RZ, 0xfc, !PT ;  /* 0x0000008004007812 */ /* 0x002fc600078efcff */
[----:B------:R0:W-:Y:S04]  /*22ac0*/  STL [R1+0x14], R3 ;  /* 0x0000140301007387 */ /* 0x0001e80000100800 */
.L_x_781:
[----:B0-2---:R-:W0:Y:S02]  /*22ad0*/  LDC.64 R2, c[0x0][0xc88] ;  /* 0x00032200ff027b82 */ /* 0x005e240000000a00 */
[----:B0-----:R-:W-:-:S05]  /*22ae0*/  IMAD.WIDE R2, R19, 0x4, R2 ;  /* 0x0000000413027825 */ /* 0x001fca00078e0202 */
[----:B------:R-:W2:Y:S01]  /*22af0*/  LDG.E R15, desc[UR54][R2.64] ;  /* 0x00000036020f7981 */ /* 0x000ea2000c1e1900 */
[----:B------:R-:W-:Y:S05]  /*22b00*/  YIELD ;  /* 0x0000000000007946 */ /* 0x000fea0003800000 */
[----:B------:R-:W-:Y:S01]  /*22b10*/  ULDC.64 UR4, c[0x0][0xa28] ;  /* 0x00028a0000047ab9 */ /* 0x000fe20000000a00 */
[----:B------:R-:W-:Y:S01]  /*22b20*/  IMAD.MOV.U32 R0, RZ, RZ, RZ ;  /* 0x000000ffff007224 */ /* 0x000fe200078e00ff */
[----:B------:R-:W-:Y:S01]  /*22b30*/  ISETP.NE.U32.AND P0, PT, RZ, UR4, PT ;  /* 0x00000004ff007c0c */ /* 0x000fe2000bf05070 */
[----:B------:R-:W-:Y:S01]  /*22b40*/  ULDC.64 UR10, c[0x0][0xa18] ;  /* 0x00028600000a7ab9 */ /* 0x000fe20000000a00 */
[----:B------:R-:W-:Y:S01]  /*22b50*/  ULDC.64 UR8, c[0x0][0xa10] ;  /* 0x0002840000087ab9 */ /* 0x000fe20000000a00 */
[----:B------:R-:W-:Y:S01]  /*22b60*/  ULDC.64 UR6, c[0x0][0xa08] ;  /* 0x0002820000067ab9 */ /* 0x000fe20000000a00 */
[----:B------:R-:W-:-:S02]  /*22b70*/  ISETP.NE.AND.EX P0, PT, RZ, UR5, PT, P0 ;  /* 0x00000005ff007c0c */ /* 0x000fc4000bf05300 */
[----:B--2---:R-:W-:Y:S01]  /*22b80*/  SHF.R.S32.HI R4, RZ, 0x1f, R15 ;  /* 0x0000001fff047819 */ /* 0x004fe2000001140f */
[----:B------:R-:W-:-:S10]  /*22b90*/  IMAD.SHL.U32 R14, R15, 0x4, RZ ;  /* 0x000000040f0e7824 */ /* 0x000fd400078e00ff */
[C---:B------:R-:W-:Y:S01]  /*22ba0*/  @P0 LEA R2, P1, R15.reuse, UR4, 0x2 ;  /* 0x000000040f020c11 */ /* 0x040fe2000f8210ff */
[----:B------:R-:W-:Y:S03]  /*22bb0*/  STL [R1+0x30], R15 ;  /* 0x0000300f01007387 */ /* 0x000fe60000100800 */
[C-C-:B------:R-:W-:Y:S01]  /*22bc0*/  @P0 LEA.HI.X R3, R15.reuse, UR5, R4.reuse, 0x2, P1 ;  /* 0x000000050f030c11 */ /* 0x140fe200088f1404 */
[----:B------:R-:W-:Y:S01]  /*22bd0*/  ULDC.64 UR4, c[0x0][0xa00] ;  /* 0x0002800000047ab9 */ /* 0x000fe20000000a00 */
[----:B------:R0:W-:Y:S01]  /*22be0*/  STL [R1+0x3c], R4 ;  /* 0x00003c0401007387 */ /* 0x0001e20000100800 */
[----:B------:R-:W-:Y:S02]  /*22bf0*/  ISETP.NE.U32.AND P2, PT, RZ, UR4, PT ;  /* 0x00000004ff007c0c */ /* 0x000fe4000bf45070 */
[----:B------:R-:W-:Y:S01]  /*22c00*/  SHF.L.U64.HI R13, R15, 0x2, R4 ;  /* 0x000000020f0d7819 */ /* 0x000fe20000010204 */
[----:B------:R1:W5:Y:S01]  /*22c10*/  @P0 LDG.E R0, desc[UR54][R2.64] ;  /* 0x0000003602000981 */ /* 0x000362000c1e1900 */
[----:B------:R-:W-:-:S02]  /*22c20*/  ISETP.NE.AND.EX P2, PT, RZ, UR5, PT, P2 ;  /* 0x00000005ff007c0c */ /* 0x000fc4000bf45320 */
[----:B------:R-:W-:Y:S01]  /*22c30*/  ISETP.NE.U32.AND P3, PT, RZ, UR10, PT ;  /* 0x0000000aff007c0c */ /* 0x000fe2000bf65070 */
[----:B------:R-:W-:Y:S01]  /*22c40*/  STL [R1], R14 ;  /* 0x0000000e01007387 */ /* 0x000fe20000100800 */
[----:B------:R-:W-:Y:S02]  /*22c50*/  ISETP.NE.U32.AND P0, PT, RZ, UR6, PT ;  /* 0x00000006ff007c0c */ /* 0x000fe4000bf05070 */
[----:B0-----:R-:W-:Y:S01]  /*22c60*/  IADD3 R4, P4, R14, UR4, RZ ;  /* 0x000000040e047c10 */ /* 0x001fe2000ff9e0ff */
[----:B------:R-:W-:Y:S01]  /*22c70*/  STL [R1+0x20], R13 ;  /* 0x0000200d01007387 */ /* 0x000fe20000100800 */
[----:B------:R-:W-:Y:S02]  /*22c80*/  ISETP.NE.AND.EX P3, PT, RZ, UR11, PT, P3 ;  /* 0x0000000bff007c0c */ /* 0x000fe4000bf65330 */
[----:B-1----:R-:W-:Y:S02]  /*22c90*/  CS2R R2, SRZ ;  /* 0x0000000000027805 */ /* 0x002fe4000001ff00 */
[----:B------:R-:W-:-:S02]  /*22ca0*/  IADD3.X R5, R13, UR5, RZ, P4, !PT ;  /* 0x000000050d057c10 */ /* 0x000fc4000a7fe4ff */
[C---:B------:R-:W-:Y:S02]  /*22cb0*/  IADD3 R6, P4, R14.reuse, UR8, RZ ;  /* 0x000000080e067c10 */ /* 0x040fe4000ff9e0ff */
[----:B------:R-:W-:Y:S01]  /*22cc0*/  ISETP.NE.U32.AND P1, PT, RZ, UR8, PT ;  /* 0x00000008ff007c0c */ /* 0x000fe2000bf25070 */
[----:B------:R-:W2:Y:S01]  /*22cd0*/  @P2 LDG.E R2, desc[UR54][R4.64] ;  /* 0x0000003604022981 */ /* 0x000ea2000c1e1900 */
[----:B------:R-:W-:Y:S01]  /*22ce0*/  IADD3.X R7, R13, UR9, RZ, P4, !PT ;  /* 0x000000090d077c10 */ /* 0x000fe2000a7fe4ff */
[----:B------:R-:W-:Y:S01]  /*22cf0*/  ULDC UR4, c[0x0][0x288] ;  /* 0x0000a20000047ab9 */ /* 0x000fe20000000800 */
[----:B------:R-:W-:Y:S02]  /*22d00*/  ISETP.NE.AND.EX P0, PT, RZ, UR7, PT, P0 ;  /* 0x00000007ff007c0c */ /* 0x000fe4000bf05300 */
[----:B------:R-:W-:Y:S02]  /*22d10*/  ISETP.NE.AND.EX P1, PT, RZ, UR9, PT, P1 ;  /* 0x00000009ff007c0c */ /* 0x000fe4000bf25310 */
[----:B------:R-:W-:-:S02]  /*22d20*/  @P3 IADD3 R10, P4, R14, UR10, RZ ;  /* 0x0000000a0e0a3c10 */ /* 0x000fc4000ff9e0ff */
[----:B------:R-:W-:Y:S02]  /*22d30*/  IADD3 R8, P5, R14, UR6, RZ ;  /* 0x000000060e087c10 */ /* 0x000fe4000ffbe0ff */
[C---:B------:R-:W-:Y:S02]  /*22d40*/  @P3 IADD3.X R11, R13.reuse, UR11, RZ, P4, !PT ;  /* 0x0000000b0d0b3c10 */ /* 0x040fe4000a7fe4ff */
[----:B------:R-:W-:Y:S02]  /*22d50*/  MOV R12, RZ ;  /* 0x000000ff000c7202 */ /* 0x000fe40000000f00 */
[----:B------:R-:W-:-:S03]  /*22d60*/  IADD3.X R9, R13, UR7, RZ, P5, !PT ;  /* 0x000000070d097c10 */ /* 0x000fc6000affe4ff */
[----:B------:R-:W5:Y:S04]  /*22d70*/  @P1 LDG.E R3, desc[UR54][R6.64] ;  /* 0x0000003606031981 */ /* 0x000f68000c1e1900 */
[----:B------:R-:W5:Y:S04]  /*22d80*/  @P0 LDG.E R12, desc[UR54][R8.64] ;  /* 0x00000036080c0981 */ /* 0x000f68000c1e1900 */
[----:B--2---:R0:W-:Y:S02]  /*22d90*/  STL [R1+0x38], R2 ;  /* 0x0000380201007387 */ /* 0x0041e40000100800 */
[----:B0-----:R-:W-:Y:S01]  /*22da0*/  IMAD.U32 R2, RZ, RZ, UR4 ;  /* 0x00000004ff027e24 */ /* 0x001fe2000f8e00ff */
[----:B------:R-:W-:-:S05]  /*22db0*/  ULDC.64 UR4, c[0x0][0x418] ;  /* 0x0001060000047ab9 */ /* 0x000fca0000000a00 */
[----:B------:R0:W2:Y:S01]  /*22dc0*/  @P3 LDG.E R2, desc[UR54][R10.64] ;  /* 0x000000360a023981 */ /* 0x0000a2000c1e1900 */
[----:B------:R-:W-:-:S03]  /*22dd0*/  UISETP.NE.U32.AND UP0, UPT, UR4, URZ, UPT ;  /* 0x0000003f0400728c */ /* 0x000fc6000bf05070 */
[----:B------:R-:W-:Y:S01]  /*22de0*/  ULDC UR4, c[0x0][0x424] ;  /* 0x0001090000047ab9 */ /* 0x000fe20000000800 */
[----:B------:R-:W-:-:S03]  /*22df0*/  UISETP.NE.AND.EX UP0, UPT, UR5, URZ, UPT, UP0 ;  /* 0x0000003f0500728c */ /* 0x000fc6000bf05300 */
[----:B------:R-:W-:Y:S01]  /*22e00*/  ULDC UR5, c[0x0][0x2f0] ;  /* 0x0000bc0000057ab9 */ /* 0x000fe20000000800 */
[----:B------:R-:W-:-:S04]  /*22e10*/  USEL UR4, UR4, 0x1, UP0 ;  /* 0x0000000104047887 */ /* 0x000fc80008000000 */
[----:B------:R-:W-:-:S03]  /*22e20*/  UIMAD UR4, UR4, UR5, URZ ;  /* 0x00000005040472a4 */ /* 0x000fc6000f8e023f */
[----:B------:R-:W-:Y:S02]  /*22e30*/  ULDC UR5, c[0x0][0x348] ;  /* 0x0000d20000057ab9 */ /* 0x000fe40000000800 */
[----:B0-----:R-:W-:Y:S01]  /*22e40*/  IMAD.U32 R10, RZ, RZ, UR5 ;  /* 0x00000005ff0a7e24 */ /* 0x001fe2000f8e00ff */
[----:B--2---:R0:W-:Y:S02]  /*22e50*/  STL [R1+0x54], R2 ;  /* 0x0000540201007387 */ /* 0x0041e40000100800 */
[----:B0-----:R-:W-:Y:S01]  /*22e60*/  MOV R2, UR4 ;  /* 0x0000000400027c02 */ /* 0x001fe20008000f00 */
[----:B------:R-:W-:Y:S06]  /*22e70*/  @P3 BRA `(.L_x_672) ;  /* 0x0000000000143947 */ /* 0x000fec0003800000 */
[----:B------:R-:W-:Y:S05]  /*22e80*/  @!P2 BRA `(.L_x_672) ;  /* 0x000000000010a947 */ /* 0x000fea0003800000 */
[----:B------:R-:W2:Y:S04]  /*22e90*/  LDG.E R11, desc[UR54][R4.64] ;  /* 0x00000036040b7981 */ /* 0x000ea8000c1e1900 */
[----:B------:R-:W2:Y:S02]  /*22ea0*/  LDG.E R4, desc[UR54][R4.64+0x4] ;  /* 0x0000043604047981 */ /* 0x000ea4000c1e1900 */
[----:B--2---:R-:W-:-:S05]  /*22eb0*/  IMAD.IADD R4, R4, 0x1, -R11 ;  /* 0x0000000104047824 */ /* 0x004fca00078e0a0b */
[----:B------:R0:W-:Y:S02]  /*22ec0*/  STL [R1+0x54], R4 ;  /* 0x0000540401007387 */ /* 0x0001e40000100800 */
.L_x_672:
[----:B------:R-:W-:Y:S01]  /*22ed0*/  MOV R11, R15 ;  /* 0x0000000f000b7202 */ /* 0x000fe20000000f00 */
[----:B0----5:R-:W-:Y:S01]  /*22ee0*/  IMAD.IADD R4, R12, 0x1, R0 ;  /* 0x000000010c047824 */ /* 0x021fe200078e0200 */
[----:B------:R-:W-:Y:S02]  /*22ef0*/  ULDC.64 UR4, c[0x0][0xa20] ;  /* 0x0002880000047ab9 */ /* 0x000fe40000000a00 */
[----:B------:R-:W-:Y:S01]  /*22f00*/  ISETP.NE.U32.AND P2, PT, RZ, UR4, PT ;  /* 0x00000004ff007c0c */ /* 0x000fe2000bf45070 */
[----:B------:R0:W-:Y:S03]  /*22f10*/  STL [R1+0x1c], R11 ;  /* 0x00001c0b01007387 */ /* 0x0001e60000100800 */
[----:B------:R-:W-:Y:S01]  /*22f20*/  ISETP.NE.AND.EX P2, PT, RZ, UR5, PT, P2 ;  /* 0x00000005ff007c0c */ /* 0x000fe2000bf45320 */
[----:B------:R0:W-:-:S12]  /*22f30*/  STL [R1+0x24], R4 ;  /* 0x0000240401007387 */ /* 0x0001d80000100800 */
[----:B0-----:R-:W-:Y:S05]  /*22f40*/  @!P2 BRA `(.L_x_673) ;  /* 0x000000000010a947 */ /* 0x001fea0003800000 */
[----:B------:R-:W-:-:S04]  /*22f50*/  IADD3 R4, P0, R14, UR4, RZ ;  /* 0x000000040e047c10 */ /* 0x000fc8000ff1e0ff */
[----:B------:R-:W-:-:S05]  /*22f60*/  IADD3.X R5, R13, UR5, RZ, P0, !PT ;  /* 0x000000050d057c10 */ /* 0x000fca00087fe4ff */
[----:B------:R0:W5:Y:S01]  /*22f70*/  LDG.E R2, desc[UR54][R4.64] ;  /* 0x0000003604027981 */ /* 0x000162000c1e1900 */
[----:B------:R-:W-:Y:S05]  /*22f80*/  BRA `(.L_x_674) ;  /* 0x0000000000107947 */ /* 0x000fea0003800000 */
.L_x_673:
[----:B------:R-:W-:Y:S05]  /*22f90*/  @!P0 BRA `(.L_x_674) ;  /* 0x00000000000c8947 */ /* 0x000fea0003800000 */
[----:B------:R-:W2:Y:S04]  /*22fa0*/  LDG.E R4, desc[UR54][R8.64] ;  /* 0x0000003608047981 */ /* 0x000ea8000c1e1900 */
[----:B------:R-:W2:Y:S02]  /*22fb0*/  LDG.E R2, desc[UR54][R8.64+0x4] ;  /* 0x0000043608027981 */ /* 0x000ea4000c1e1900 */
[----:B--2---:R-:W-:-:S07]  /*22fc0*/  IMAD.IADD R2, R2, 0x1, -R4 ;  /* 0x0000000102027824 */ /* 0x004fce00078e0a04 */
.L_x_674:
[----:B-----5:R-:W-:Y:S02]  /*22fd0*/  IMAD.IADD R0, R2, 0x1, -R0 ;  /* 0x0000000102007824 */ /* 0x020fe400078e0a00 */
[----:B------:R-:W2:Y:S04]  /*22fe0*/  @P1 LDG.E R2, desc[UR54][R6.64] ;  /* 0x0000003606021981 */ /* 0x000ea8000c1e1900 */
[----:B------:R-:W2:Y:S01]  /*22ff0*/  @P1 LDG.E R6, desc[UR54][R6.64+0x4] ;  /* 0x0000043606061981 */ /* 0x000ea2000c1e1900 */
[----:B------:R-:W-:Y:S01]  /*23000*/  BSSY B0, `(.L_x_675) ;  /* 0x0000132000007945 */ /* 0x000fe20003800000 */
[----:B--2---:R-:W-:-:S05]  /*23010*/  @P1 IADD3 R10, -R2, R6, RZ ;  /* 0x00000006020a1210 */ /* 0x004fca0007ffe1ff */
[----:B0-----:R-:W-:-:S04]  /*23020*/  IMAD.IADD R4, R0, 0x1, R10 ;  /* 0x0000000100047824 */ /* 0x001fc800078e020a */
[----:B------:R-:W-:Y:S01]  /*23030*/  VIADD R2, R4, 0x9f ;  /* 0x0000009f04027836 */ /* 0x000fe20000000000 */
[----:B------:R0:W-:Y:S03]  /*23040*/  STL [R1+0x40], R4 ;  /* 0x0000400401007387 */ /* 0x0001e60000100800 */
[----:B------:R-:W-:-:S05]  /*23050*/  IMAD.HI R2, R2, 0x66666667, RZ ;  /* 0x6666666702027827 */ /* 0x000fca00078e02ff */
[----:B0-----:R-:W-:-:S04]  /*23060*/  SHF.R.U32.HI R4, RZ, 0x1f, R2 ;  /* 0x0000001fff047819 */ /* 0x001fc80000011602 */
[----:B------:R-:W-:-:S05]  /*23070*/  LEA.HI.SX32 R5, R2, R4, 0x1a ;  /* 0x0000000402057211 */ /* 0x000fca00078fd2ff */
[----:B------:R-:W-:Y:S01]  /*23080*/  IMAD R2, R5, 0xa0, -R0 ;  /* 0x000000a005027824 */ /* 0x000fe200078e0a00 */
[----:B------:R-:W-:Y:S01]  /*23090*/  IADD3 R0, -R0, RZ, RZ ;  /* 0x000000ff00007210 */ /* 0x000fe20007ffe1ff */
[----:B------:R0:W-:Y:S03]  /*230a0*/  STL [R1+0x50], R5 ;  /* 0x0000500501007387 */ /* 0x0001e60000100800 */
[----:B------:R-:W-:Y:S02]  /*230b0*/  VIMNMX R10, R2, R10, PT ;  /* 0x0000000a020a7248 */ /* 0x000fe40003fe0100 */
[----:B------:R-:W-:-:S04]  /*230c0*/  VIMNMX R0, RZ, R0, !PT ;  /* 0x00000000ff007248 */ /* 0x000fc80007fe0100 */
[----:B------:R-:W-:Y:S01]  /*230d0*/  ISETP.GT.AND P0, PT, R10, R0, PT ;  /* 0x000000000a00720c */ /* 0x000fe20003f04270 */
[----:B0-----:R-:W-:-:S05]  /*230e0*/  IMAD.WIDE.U32 R4, R0, -0x33333333, RZ ;  /* 0xcccccccd00047825 */ /* 0x001fca00078e00ff */
        /* <DEDUP_REMOVED lines=8> */
[----:B------:R-:W-:Y:S05]  /*23170*/  @!P2 BRA `(.L_x_676) ;  /* 0x000000100068a947 */ /* 0x000fea0003800000 */
[----:B------:R-:W-:Y:S01]  /*23180*/  UMOV UR4, 0xffffffff ;  /* 0xffffffff00047882 */ /* 0x000fe20000000000 */
[----:B------:R-:W-:Y:S02]  /*23190*/  SEL R0, R11, RZ, !P1 ;  /* 0x000000ff0b007207 */ /* 0x000fe40004800000 */
[----:B------:R-:W-:Y:S05]  /*231a0*/  BRA.DIV UR4, `(.L_x_677) ;  /* 0x0000007204047947 */ /* 0x000fea000b800000 */
[----:B------:R-:W0:Y:S02]  /*231b0*/  S2R R4, SR_TID.X ;  /* 0x0000000000047919 */ /* 0x000e240000002100 */
[----:B0-----:R-:W-:-:S04]  /*231c0*/  SHF.R.U32.HI R4, RZ, 0x5, R4 ;  /* 0x00000005ff047819 */ /* 0x001fc80000011604 */
[----:B------:R-:W-:-:S05]  /*231d0*/  LOP3.LUT R4, R4, 0x3, RZ, 0xc0, !PT ;  /* 0x0000000304047812 */ /* 0x000fca00078ec0ff */
[----:B------:R0:W1:Y:S02]  /*231e0*/  SHFL.IDX PT, R14, R4, RZ, 0x1f ;  /* 0x00001fff040e7589 */ /* 0x00006400000e0000 */
.L_x_867:
[----:B-1----:R-:W-:Y:S02]  /*231f0*/  ISETP.NE.AND P0, PT, R14, RZ, PT ;  /* 0x000000ff0e00720c */ /* 0x002fe40003f05270 */
[----:B------:R-:W-:-:S11]  /*23200*/  PLOP3.LUT P6, PT, PT, PT, PT, 0x8, 0x0 ;  /* 0x000000000000781c */ /* 0x000fd60003fce170 */
[----:B------:R-:W-:Y:S05]  /*23210*/  @P0 BRA `(.L_x_678) ;  /* 0x00000000000c0947 */ /* 0x000fea0003800000 */
[----:B------:R-:W-:-:S03]  /*23220*/  UMOV UR4, 0xffffffff ;  /* 0xffffffff00047882 */ /* 0x000fc60000000000 */
[----:B------:R-:W-:Y:S05]  /*23230*/  BRA.DIV UR4, `(.L_x_679) ;  /* 0x0000007204147947 */ /* 0x000fea000b800000 */
[----:B------:R-:W-:-:S13]  /*23240*/  ELECT P6, URZ, PT ;  /* 0x00000000003f782f */ /* 0x000fda00038c0000 */
.L_x_678:
[----:B0-----:R-:W2:Y:S04]  /*23250*/  LDL R4, [R1+0x58] ;  /* 0x0000580001047983 */ /* 0x001ea80000100800 */
[----:B------:R-:W3:Y:S01]  /*23260*/  LDL R6, [R1+0x4] ;  /* 0x0000040001067983 */ /* 0x000ee20000100800 */
[----:B------:R-:W-:Y:S01]  /*23270*/  BSSY B1, `(.L_x_680) ;  /* 0x0000008000017945 */ /* 0x000fe20003800000 */
[----:B--2---:R-:W-:-:S04]  /*23280*/  IADD3 R4, R4, 0x1, RZ ;  /* 0x0000000104047810 */ /* 0x004fc80007ffe0ff */
[----:B------:R-:W-:-:S04]  /*23290*/  LEA.HI R5, R4, R4, RZ, 0x1 ;  /* 0x0000000404057211 */ /* 0x000fc800078f08ff */
[----:B------:R-:W-:-:S05]  /*232a0*/  LOP3.LUT R5, R5, 0xfffffffe, RZ, 0xc0, !PT ;  /* 0xfffffffe05057812 */ /* 0x000fca00078ec0ff */
[----:B------:R-:W-:-:S05]  /*232b0*/  IMAD.IADD R4, R4, 0x1, -R5 ;  /* 0x0000000104047824 */ /* 0x000fca00078e0a05 */
[----:B------:R-:W-:-:S04]  /*232c0*/  SHF.L.U32 R4, R4, 0x1f, RZ ;  /* 0x0000001f04047819 */ /* 0x000fc800000006ff */
[----:B---3--:R-:W0:Y:S02]  /*232d0*/  SYNCS.PHASECHK.TRANS64.TRYWAIT P0, [R6+URZ+0x29820], R4 ;  /* 0x02982004060075a7 */ /* 0x008e24000800017f */
[----:B0-----:R-:W-:Y:S05]  /*232e0*/  @!P0 BRA `(.L_x_681) ;  /* 0x0000007000088947 */ /* 0x001fea0003800000 */
.L_x_870:
[----:B------:R-:W-:Y:S05]  /*232f0*/  BSYNC B1 ;  /* 0x0000000000017941 */ /* 0x000fea0003800000 */
.L_x_680:
[----:B------:R-:W-:Y:S04]  /*23300*/  BSSY B1, `(.L_x_682) ;  /* 0x0000074000017945 */ /* 0x000fe80003800000 */
[----:B------:R-:W-:Y:S05]  /*23310*/  @!P6 BRA `(.L_x_683) ;  /* 0x0000000400c8e947 */ /* 0x000fea0003800000 */
[----:B------:R-:W2:Y:S04]  /*23320*/  LDL R6, [R1+0x4] ;  /* 0x0000040001067983 */ /* 0x000ea80000100800 */
[----:B------:R-:W3:Y:S01]  /*23330*/  LDL R7, [R1+0xc] ;  /* 0x00000c0001077983 */ /* 0x000ee20000100800 */
[----:B0-----:R-:W0:Y:S01]  /*23340*/  S2R R5, SR_TID.X ;  /* 0x0000000000057919 */ /* 0x001e220000002100 */
[----:B--2---:R-:W-:Y:S02]  /*23350*/  IMAD.MOV.U32 R9, RZ, RZ, R6 ;  /* 0x000000ffff097224 */ /* 0x004fe400078e0006 */
[----:B------:R-:W2:Y:S03]  /*23360*/  LDL R6, [R1+0x18] ;  /* 0x0000180001067983 */ /* 0x000ea60000100800 */
[----:B---3--:R-:W-:Y:S01]  /*23370*/  LEA R7, R7, R9, 0x3 ;  /* 0x0000000907077211 */ /* 0x008fe200078e18ff */
[----:B------:R-:W-:Y:S01]  /*23380*/  BSSY B2, `(.L_x_684) ;  /* 0x0000006000027945 */ /* 0x000fe20003800000 */
[----:B0-----:R-:W-:-:S04]  /*23390*/  LOP3.LUT R5, R5, 0x7f, RZ, 0xc0, !PT ;  /* 0x0000007f05057812 */ /* 0x001fc800078ec0ff */
[----:B------:R-:W-:Y:S02]  /*233a0*/  ISETP.NE.AND P1, PT, R5, RZ, PT ;  /* 0x000000ff0500720c */ /* 0x000fe40003f25270 */
[----:B--2---:R-:W-:-:S04]  /*233b0*/  SHF.L.U32 R10, R6, 0x1f, RZ ;  /* 0x0000001f060a7819 */ /* 0x004fc800000006ff */
[----:B------:R-:W0:Y:S02]  /*233c0*/  SYNCS.PHASECHK.TRANS64.TRYWAIT P0, [R7+URZ+0x298a0], R10 ;  /* 0x0298a00a070075a7 */ /* 0x000e24000800017f */
[----:B0-----:R-:W-:Y:S05]  /*233d0*/  @!P0 BRA `(.L_x_685) ;  /* 0x0000006c00e48947 */ /* 0x001fea0003800000 */
.L_x_871:
[----:B------:R-:W-:Y:S05]  /*233e0*/  BSYNC B2 ;  /* 0x0000000000027941 */ /* 0x000fea0003800000 */
.L_x_684:
        /* <DEDUP_REMOVED lines=9> */
.L_x_687:
[----:B------:R-:W-:Y:S05]  /*23480*/  BSYNC B2 ;  /* 0x0000000000027941 */ /* 0x000fea0003800000 */
.L_x_686:
[----:B------:R-:W2:Y:S04]  /*23490*/  LDL R6, [R1+0x4] ;  /* 0x0000040001067983 */ /* 0x000ea80000100800 */
[----:B------:R-:W2:Y:S01]  /*234a0*/  LDL R4, [R1+0xc] ;  /* 0x00000c0001047983 */ /* 0x000ea20000100800 */
[----:B------:R-:W-:Y:S01]  /*234b0*/  IMAD.MOV.U32 R11, RZ, RZ, RZ ;  /* 0x000000ffff0b7224 */ /* 0x000fe200078e00ff */
[----:B------:R-:W-:Y:S01]  /*234c0*/  UIADD3 UR4, UP0, UR40, 0x570, URZ ;  /* 0x0000057028047890 */ /* 0x000fe2000ff1e03f */
[----:B------:R-:W-:Y:S01]  /*234d0*/  IMAD R5, R8, 0xa0, R3 ;  /* 0x000000a008057824 */ /* 0x000fe200078e0203 */
[----:B------:R-:W-:Y:S01]  /*234e0*/  PLOP3.LUT P0, PT, PT, PT, PT, 0x80, 0x0 ;  /* 0x000000000000781c */ /* 0x000fe20003f0f070 */
[----:B------:R-:W-:Y:S01]  /*234f0*/  UMOV UR6, 0x0 ;  /* 0x0000000000067882 */ /* 0x000fe20000000000 */
[----:B------:R-:W-:Y:S01]  /*23500*/  R2UR UR10, R11 ;  /* 0x000000000b0a72ca */ /* 0x000fe200000e0000 */
[----:B------:R-:W-:Y:S01]  /*23510*/  UIADD3.X UR5, URZ, UR41, URZ, UP0, !UPT ;  /* 0x000000293f057290 */ /* 0x000fe200087fe43f */
[----:B------:R-:W-:Y:S01]  /*23520*/  IADD3 R5, R5, -0xa0, RZ ;  /* 0xffffff6005057810 */ /* 0x000fe20007ffe0ff */
[----:B------:R-:W-:Y:S01]  /*23530*/  UMOV UR7, 0x12f00000 ;  /* 0x12f0000000077882 */ /* 0x000fe20000000000 */
[----:B--2---:R-:W-:-:S02]  /*23540*/  IMAD R9, R4, 0x7800, R6 ;  /* 0x0000780004097824 */ /* 0x004fc400078e0206 */
[----:B------:R-:W-:Y:S02]  /*23550*/  VIADD R4, R7, 0x29890 ;  /* 0x0002989007047836 */ /* 0x000fe40000000000 */
[----:B------:R-:W-:-:S07]  /*23560*/  VIADD R6, R9, 0x1a400 ;  /* 0x0001a40009067836 */ /* 0x000fce0000000000 */
.L_x_688:
[----:B------:R-:W-:-:S13]  /*23570*/  @P0 ELECT P2, URZ, PT ;  /* 0x00000000003f082f */ /* 0x000fda0003840000 */
[----:B------:R-:W-:Y:S02]  /*23580*/  @P2 R2UR UR13, R0 ;  /* 0x00000000000d22ca */ /* 0x000fe400000e0000 */
[----:B------:R-:W-:Y:S02]  /*23590*/  @P2 R2UR UR12, R18 ;  /* 0x00000000120c22ca */ /* 0x000fe400000e0000 */
[----:B------:R-:W-:Y:S02]  /*235a0*/  @P2 R2UR UR11, R5 ;  /* 0x00000000050b22ca */ /* 0x000fe400000e0000 */
[----:B------:R-:W-:Y:S02]  /*235b0*/  @P2 R2UR UR9, R4 ;  /* 0x00000000040922ca */ /* 0x000fe400000e0000 */
[----:B------:R-:W-:Y:S02]  /*235c0*/  @P2 R2UR UR8, R6 ;  /* 0x00000000060822ca */ /* 0x000fe400000e0000 */
[----:B------:R-:W-:-:S02]  /*235d0*/  @P2 PLOP3.LUT P0, PT, P2, PT, PT, 0x8, 0x0 ;  /* 0x000000000000281c */ /* 0x000fc4000170e170 */
[----:B------:R-:W-:-:S09]  /*235e0*/  PLOP3.LUT P2, PT, PT, PT, PT, 0x8, 0x0 ;  /* 0x000000000000781c */ /* 0x000fd20003f4e170 */
[----:B------:R1:W-:Y:S02]  /*235f0*/  UTMALDG.4D [UR8], [UR4], desc[UR6] ;  /* 0x00000608040075b4 */ /* 0x0003e40008019000 */
[----:B-1----:R-:W-:Y:S05]  /*23600*/  @P0 BRA.U.ANY `(.L_x_688) ;  /* 0xfffffffd00d80947 */ /* 0x002fea000393ffff */
[----:B------:R-:W-:Y:S01]  /*23610*/  PLOP3.LUT P0, PT, PT, PT, PT, 0x80, 0x0 ;  /* 0x000000000000781c */ /* 0x000fe20003f0f070 */
[----:B------:R-:W-:Y:S01]  /*23620*/  UMOV UR6, 0x0 ;  /* 0x0000000000067882 */ /* 0x000fe20000000000 */
[----:B------:R-:W-:Y:S01]  /*23630*/  IADD3 R6, R9, 0x1cc00, RZ ;  /* 0x0001cc0009067810 */ /* 0x000fe20007ffe0ff */
[----:B------:R-:W-:Y:S01]  /*23640*/  UMOV UR7, 0x12f00000 ;  /* 0x12f0000000077882 */ /* 0x000fe20000000000 */
[----:B------:R-:W-:-:S09]  /*23650*/  UMOV UR10, 0x40 ;  /* 0x00000040000a7882 */ /* 0x000fd20000000000 */
.L_x_689:
        /* <DEDUP_REMOVED lines=11> */
[----:B------:R-:W-:Y:S01]  /*23710*/  VIADD R6, R9, 0x1f400 ;  /* 0x0001f40009067836 */ /* 0x000fe20000000000 */
[----:B------:R-:W-:Y:S01]  /*23720*/  UMOV UR6, 0x0 ;  /* 0x0000000000067882 */ /* 0x000fe20000000000 */
[----:B------:R-:W-:Y:S01]  /*23730*/  UMOV UR7, 0x12f00000 ;  /* 0x12f0000000077882 */ /* 0x000fe20000000000 */
[----:B------:R-:W-:-:S09]  /*23740*/  UMOV UR10, 0x80 ;  /* 0x00000080000a7882 */ /* 0x000fd20000000000 */
.L_x_690:
        /* <DEDUP_REMOVED lines=10> */
[----:B------:R-:W1:Y:S01]  /*237f0*/  SYNCS.PHASECHK.TRANS64.TRYWAIT P0, [R7+URZ+0x298c0], R10 ;  /* 0x0298c00a070075a7 */ /* 0x000e62000800017f */
[----:B------:R-:W-:Y:S04]  /*23800*/  BSSY B2, `(.L_x_691) ;  /* 0x0000002000027945 */ /* 0x000fe80003800000 */
[----:B-1----:R-:W-:Y:S05]  /*23810*/  @!P0 BRA `(.L_x_692) ;  /* 0x0000006800e88947 */ /* 0x002fea0003800000 */
.L_x_872:
[----:B------:R-:W-:Y:S05]  /*23820*/  BSYNC B2 ;  /* 0x0000000000027941 */ /* 0x000fea0003800000 */
.L_x_691:
[----:B------:R-:W-:Y:S01]  /*23830*/  BSSY B2, `(.L_x_693) ;  /* 0x000000b000027945 */ /* 0x000fe20003800000 */
[----:B------:R-:W-:Y:S01]  /*23840*/  IMAD.MOV.U32 R12, RZ, RZ, 0x0 ;  /* 0x00000000ff0c7424 */ /* 0x000fe200078e00ff */
[----:B------:R-:W-:Y:S02]  /*23850*/  MOV R13, 0x12f00000 ;  /* 0x12f00000000d7802 */ /* 0x000fe40000000f00 */
[----:B------:R-:W-:Y:S05]  /*23860*/  @P1 BRA `(.L_x_694) ;  /* 0x00000000001c1947 */ /* 0x000fea0003800000 */
[----:B------:R-:W2:Y:S02]  /*23870*/  S2R R4, SR_TID.X ;  /* 0x0000000000047919 */ /* 0x000ea40000002100 */
[----:B--2---:R-:W-:Y:S01]  /*23880*/  LOP3.LUT R6, R4, 0x1f, RZ, 0xc0, !PT ;  /* 0x0000001f04067812 */ /* 0x004fe200078ec0ff */
[----:B------:R-:W-:-:S03]  /*23890*/  IMAD.MOV.U32 R4, RZ, RZ, 0x5000 ;  /* 0x00005000ff047424 */ /* 0x000fc600078e00ff */
[----:B------:R-:W-:Y:S01]  /*238a0*/  ISETP.NE.AND P0, PT, R6, RZ, PT ;  /* 0x000000ff0600720c */ /* 0x000fe20003f05270 */
[----:B------:R2:W-:-:S12]  /*238b0*/  SYNCS.ARRIVE.TRANS64 RZ, [R7+URZ+0x298b0], R4 ;  /* 0x0298b00407ff79a7 */ /* 0x0005d8000800003f */
[----:B--2---:R-:W-:Y:S05]  /*238c0*/  @!P0 BRA `(.L_x_694) ;  /* 0x0000000000048947 */ /* 0x004fea0003800000 */
[----:B------:R-:W-:Y:S01]  /*238d0*/  BPT.TRAP 0x1 ;  /* 0x000000040000795c */ /* 0x000fe20000300000 */
.L_x_694:
[----:B------:R-:W-:Y:S05]  /*238e0*/  BSYNC B2 ;  /* 0x0000000000027941 */ /* 0x000fea0003800000 */
.L_x_693:
[----:B------:R-:W2:Y:S04]  /*238f0*/  LDL R6, [R1+0x4] ;  /* 0x0000040001067983 */ /* 0x000ea80000100800 */
[----:B------:R-:W2:Y:S01]  /*23900*/  LDL R4, [R1+0xc] ;  /* 0x00000c0001047983 */ /* 0x000ea20000100800 */
[----:B------:R-:W-:Y:S01]  /*23910*/  R2UR UR10, R11 ;  /* 0x000000000b0a72ca */ /* 0x000fe200000e0000 */
[----:B------:R-:W-:Y:S01]  /*23920*/  UIADD3 UR4, UP0, UR40, 0x670, URZ ;  /* 0x0000067028047890 */ /* 0x000fe2000ff1e03f */
[----:B------:R-:W-:Y:S01]  /*23930*/  R2UR UR6, R12 ;  /* 0x000000000c0672ca */ /* 0x000fe200000e0000 */
[----:B01----:R-:W-:Y:S01]  /*23940*/  VIADD R7, R7, 0x298b0 ;  /* 0x000298b007077836 */ /* 0x003fe20000000000 */
[----:B------:R-:W-:Y:S01]  /*23950*/  R2UR UR7, R13 ;  /* 0x000000000d0772ca */ /* 0x000fe200000e0000 */
[----:B------:R-:W-:Y:S01]  /*23960*/  UIADD3.X UR5, URZ, UR41, URZ, UP0, !UPT ;  /* 0x000000293f057290 */ /* 0x000fe200087fe43f */
[----:B------:R-:W-:Y:S01]  /*23970*/  PLOP3.LUT P0, PT, PT, PT, PT, 0x80, 0x0 ;  /* 0x000000000000781c */ /* 0x000fe20003f0f070 */
[----:B--2---:R-:W-:-:S05]  /*23980*/  IMAD R4, R4, 0x5000, R6 ;  /* 0x0000500004047824 */ /* 0x004fca00078e0206 */
[----:B------:R-:W-:-:S07]  /*23990*/  IADD3 R4, R4, 0xa400, RZ ;  /* 0x0000a40004047810 */ /* 0x000fce0007ffe0ff */
.L_x_695:
        /* <DEDUP_REMOVED lines=10> */
.L_x_683:
[----:B------:R-:W-:Y:S05]  /*23a40*/  BSYNC B1 ;  /* 0x0000000000017941 */ /* 0x000fea0003800000 */
.L_x_682:
[----:B------:R-:W0:Y:S04]  /*23a50*/  LDL.LU R9, [R1+0xc] ;  /* 0x00000c0001097983 */ /* 0x000e280000300800 */
[----:B------:R-:W2:Y:S01]  /*23a60*/  LDL.LU R6, [R1+0x18] ;  /* 0x0000180001067983 */ /* 0x000ea20000300800 */
[----:B------:R-:W-:Y:S01]  /*23a70*/  PLOP3.LUT P0, PT, PT, PT, PT, 0x8, 0x0 ;  /* 0x000000000000781c */ /* 0x000fe20003f0e170 */
[----:B0-----:R-:W-:Y:S02]  /*23a80*/  VIADD R4, R9, 0x1 ;  /* 0x0000000109047836 */ /* 0x001fe40000000000 */
[----:B------:R-:W-:-:S03]  /*23a90*/  VIADD R9, R8, 0xfffffffe ;  /* 0xfffffffe08097836 */ /* 0x000fc60000000000 */
[C---:B------:R-:W-:Y:S02]  /*23aa0*/  ISETP.NE.AND P1, PT, R4.reuse, 0x2, PT ;  /* 0x000000020400780c */ /* 0x040fe40003f25270 */
[----:B------:R-:W-:Y:S02]  /*23ab0*/  ISETP.GE.AND P2, PT, R9, R2, PT ;  /* 0x000000020900720c */ /* 0x000fe40003f46270 */
[----:B------:R-:W-:Y:S02]  /*23ac0*/  SEL R5, RZ, 0x1, P1 ;  /* 0x00000001ff057807 */ /* 0x000fe40000800000 */
[----:B------:R-:W-:Y:S02]  /*23ad0*/  SEL R4, R4, RZ, P1 ;  /* 0x000000ff04047207 */ /* 0x000fe40000800000 */
[----:B--2---:R-:W-:-:S03]  /*23ae0*/  LOP3.LUT R6, R6, R5, RZ, 0x3c, !PT ;  /* 0x0000000506067212 */ /* 0x004fc600078e3cff */
[----:B------:R0:W-:Y:S04]  /*23af0*/  STL [R1+0xc], R4 ;  /* 0x00000c0401007387 */ /* 0x0001e80000100800 */
[----:B------:R0:W-:Y:S01]  /*23b00*/  STL [R1+0x18], R6 ;  /* 0x0000180601007387 */ /* 0x0001e20000100800 */
[----:B------:R-:W-:Y:S05]  /*23b10*/  @!P2 BRA `(.L_x_676) ;  /* 0x000000080000a947 */ /* 0x000fea0003800000 */
.L_x_710:
[----:B------:R-:W-:Y:S05]  /*23b20*/  YIELD ;  /* 0x0000000000007946 */ /* 0x000fea0003800000 */
[----:B------:R-:W-:Y:S04]  /*23b30*/  BSSY B1, `(.L_x_696) ;  /* 0x0000072000017945 */ /* 0x000fe80003800000 */
[----:B-1----:R-:W-:Y:S05]  /*23b40*/  @!P6 BRA `(.L_x_697) ;  /* 0x0000000400c0e947 */ /* 0x002fea0003800000 */
[----:B------:R-:W2:Y:S04]  /*23b50*/  LDL R7, [R1+0x4] ;  /* 0x0000040001077983 */ /* 0x000ea80000100800 */
[----:B0-----:R-:W2:Y:S04]  /*23b60*/  LDL R6, [R1+0xc] ;  /* 0x00000c0001067983 */ /* 0x001ea80000100800 */
[----:B------:R-:W3:Y:S01]  /*23b70*/  LDL R5, [R1+0x18] ;  /* 0x0000180001057983 */ /* 0x000ee20000100800 */
[----:B------:R-:W0:Y:S01]  /*23b80*/  S2R R4, SR_TID.X ;  /* 0x0000000000047919 */ /* 0x000e220000002100 */
[----:B------:R-:W-:Y:S01]  /*23b90*/  BSSY B2, `(.L_x_698) ;  /* 0x0000007000027945 */ /* 0x000fe20003800000 */
[----:B0-----:R-:W-:-:S04]  /*23ba0*/  LOP3.LUT R4, R4, 0x7f, RZ, 0xc0, !PT ;  /* 0x0000007f04047812 */ /* 0x001fc800078ec0ff */
[----:B------:R-:W-:Y:S02]  /*23bb0*/  ISETP.NE.AND P2, PT, R4, RZ, PT ;  /* 0x000000ff0400720c */ /* 0x000fe40003f45270 */
[----:B--2---:R-:W-:Y:S02]  /*23bc0*/  LEA R8, R6, R7, 0x3 ;  /* 0x0000000706087211 */ /* 0x004fe400078e18ff */
[----:B---3--:R-:W-:-:S04]  /*23bd0*/  SHF.L.U32 R7, R5, 0x1f, RZ ;  /* 0x0000001f05077819 */ /* 0x008fc800000006ff */
[----:B------:R-:W0:Y:S02]  /*23be0*/  SYNCS.PHASECHK.TRANS64.TRYWAIT P1, [R8+URZ+0x298a0], R7 ;  /* 0x0298a007080075a7 */ /* 0x000e24000802017f */
[----:B0-----:R-:W-:Y:S05]  /*23bf0*/  @!P1 BRA `(.L_x_699) ;  /* 0x0000006800049947 */ /* 0x001fea0003800000 */
.L_x_873:
[----:B------:R-:W-:Y:S05]  /*23c00*/  BSYNC B2 ;  /* 0x0000000000027941 */ /* 0x000fea0003800000 */
.L_x_698:
        /* <DEDUP_REMOVED lines=9> */
.L_x_701:
[----:B------:R-:W-:Y:S05]  /*23ca0*/  BSYNC B2 ;  /* 0x0000000000027941 */ /* 0x000fea0003800000 */
.L_x_700:
[----:B------:R-:W2:Y:S04]  /*23cb0*/  LDL R5, [R1+0x4] ;  /* 0x0000040001057983 */ /* 0x000ea80000100800 */
[----:B------:R-:W2:Y:S01]  /*23cc0*/  LDL R4, [R1+0xc] ;  /* 0x00000c0001047983 */ /* 0x000ea20000100800 */
[----:B------:R-:W-:Y:S01]  /*23cd0*/  IMAD.MOV.U32 R11, RZ, RZ, RZ ;  /* 0x000000ffff0b7224 */ /* 0x000fe200078e00ff */
[----:B------:R-:W-:Y:S01]  /*23ce0*/  UIADD3 UR4, UP0, UR40, 0x570, URZ ;  /* 0x0000057028047890 */ /* 0x000fe2000ff1e03f */
[----:B------:R-:W-:Y:S01]  /*23cf0*/  PLOP3.LUT P1, PT, PT, PT, PT, 0x80, 0x0 ;  /* 0x000000000000781c */ /* 0x000fe20003f2f070 */
[----:B------:R-:W-:Y:S01]  /*23d00*/  UMOV UR6, 0x0 ;  /* 0x0000000000067882 */ /* 0x000fe20000000000 */
[----:B------:R-:W-:Y:S01]  /*23d10*/  UMOV UR7, 0x12f00000 ;  /* 0x12f0000000077882 */ /* 0x000fe20000000000 */
[----:B------:R-:W-:Y:S01]  /*23d20*/  R2UR UR10, R11 ;  /* 0x000000000b0a72ca */ /* 0x000fe200000e0000 */
[----:B------:R-:W-:Y:S01]  /*23d30*/  UIADD3.X UR5, URZ, UR41, URZ, UP0, !UPT ;  /* 0x000000293f057290 */ /* 0x000fe200087fe43f */
[----:B--2---:R-:W-:Y:S01]  /*23d40*/  IMAD R6, R4, 0x7800, R5 ;  /* 0x0000780004067824 */ /* 0x004fe200078e0205 */
[----:B------:R-:W-:Y:S01]  /*23d50*/  IADD3 R4, R8, 0x29890, RZ ;  /* 0x0002989008047810 */ /* 0x000fe20007ffe0ff */
[----:B------:R-:W-:-:S02]  /*23d60*/  IMAD R5, R9, 0xa0, R3 ;  /* 0x000000a009057824 */ /* 0x000fc400078e0203 */
[----:B------:R-:W-:-:S09]  /*23d70*/  VIADD R10, R6, 0x1a400 ;  /* 0x0001a400060a7836 */ /* 0x000fd20000000000 */
.L_x_702:
        /* <DEDUP_REMOVED lines=15> */
.L_x_703:
        /* <DEDUP_REMOVED lines=15> */
.L_x_704:
        /* <DEDUP_REMOVED lines=13> */
.L_x_874:
[----:B------:R-:W-:Y:S05]  /*24030*/  BSYNC B2 ;  /* 0x0000000000027941 */ /* 0x000fea0003800000 */
.L_x_705:
[----:B------:R-:W-:Y:S01]  /*24040*/  BSSY B2, `(.L_x_707) ;  /* 0x000000b000027945 */ /* 0x000fe20003800000 */
[----:B------:R-:W-:Y:S02]  /*24050*/  IMAD.MOV.U32 R6, RZ, RZ, 0x0 ;  /* 0x00000000ff067424 */ /* 0x000fe400078e00ff */
[----:B01----:R-:W-:Y:S01]  /*24060*/  IMAD.MOV.U32 R7, RZ, RZ, 0x12f00000 ;  /* 0x12f00000ff077424 */ /* 0x003fe200078e00ff */
[----:B------:R-:W-:Y:S06]  /*24070*/  @P2 BRA `(.L_x_708) ;  /* 0x00000000001c2947 */ /* 0x000fec0003800000 */
[----:B------:R-:W0:Y:S02]  /*24080*/  S2R R4, SR_TID.X ;  /* 0x0000000000047919 */ /* 0x000e240000002100 */
[----:B0-----:R-:W-:Y:S02]  /*24090*/  LOP3.LUT R10, R4, 0x1f, RZ, 0xc0, !PT ;  /* 0x0000001f040a7812 */ /* 0x001fe400078ec0ff */
[----:B------:R-:W-:Y:S02]  /*240a0*/  MOV R4, 0x5000 ;  /* 0x0000500000047802 */ /* 0x000fe40000000f00 */
[----:B------:R-:W-:Y:S02]  /*240b0*/  ISETP.NE.AND P1, PT, R10, RZ, PT ;  /* 0x000000ff0a00720c */ /* 0x000fe40003f25270 */
[----:B------:R0:W-:Y:S11]  /*240c0*/  SYNCS.ARRIVE.TRANS64 RZ, [R8+URZ+0x298b0], R4 ;  /* 0x0298b00408ff79a7 */ /* 0x0001f6000800003f */
[----:B0-----:R-:W-:Y:S05]  /*240d0*/  @!P1 BRA `(.L_x_708) ;  /* 0x0000000000049947 */ /* 0x001fea0003800000 */
[----:B------:R-:W-:Y:S01]  /*240e0*/  BPT.TRAP 0x1 ;  /* 0x000000040000795c */ /* 0x000fe20000300000 */
.L_x_708:
[----:B------:R-:W-:Y:S05]  /*240f0*/  BSYNC B2 ;  /* 0x0000000000027941 */ /* 0x000fea0003800000 */
.L_x_707:
[----:B------:R-:W2:Y:S04]  /*24100*/  LDL R10, [R1+0x4] ;  /* 0x00000400010a7983 */ /* 0x000ea80000100800 */
[----:B------:R-:W2:Y:S01]  /*24110*/  LDL R4, [R1+0xc] ;  /* 0x00000c0001047983 */ /* 0x000ea20000100800 */
[----:B------:R-:W-:Y:S01]  /*24120*/  R2UR UR10, R11 ;  /* 0x000000000b0a72ca */ /* 0x000fe200000e0000 */
[----:B------:R-:W-:Y:S01]  /*24130*/  UIADD3 UR4, UP0, UR40, 0x670, URZ ;  /* 0x0000067028047890 */ /* 0x000fe2000ff1e03f */
[----:B------:R-:W-:Y:S01]  /*24140*/  R2UR UR6, R6 ;  /* 0x00000000060672ca */ /* 0x000fe200000e0000 */
[----:B------:R-:W-:Y:S01]  /*24150*/  VIADD R8, R8, 0x298b0 ;  /* 0x000298b008087836 */ /* 0x000fe20000000000 */
[----:B------:R-:W-:Y:S01]  /*24160*/  R2UR UR7, R7 ;  /* 0x00000000070772ca */ /* 0x000fe200000e0000 */
[----:B------:R-:W-:Y:S01]  /*24170*/  UIADD3.X UR5, URZ, UR41, URZ, UP0, !UPT ;  /* 0x000000293f057290 */ /* 0x000fe200087fe43f */
[----:B------:R-:W-:Y:S01]  /*24180*/  PLOP3.LUT P1, PT, PT, PT, PT, 0x80, 0x0 ;  /* 0x000000000000781c */ /* 0x000fe20003f2f070 */
[----:B--2---:R-:W-:-:S04]  /*24190*/  IMAD R4, R4, 0x5000, R10 ;  /* 0x0000500004047824 */ /* 0x004fc800078e020a */
[----:B------:R-:W-:-:S08]  /*241a0*/  VIADD R4, R4, 0xa400 ;  /* 0x0000a40004047836 */ /* 0x000fd00000000000 */
.L_x_709:
        /* <DEDUP_REMOVED lines=10> */
.L_x_697:
[----:B------:R-:W-:Y:S05]  /*24250*/  BSYNC B1 ;  /* 0x0000000000017941 */ /* 0x000fea0003800000 */
.L_x_696:
[----:B------:R-:W2:Y:S04]  /*24260*/  LDL.LU R7, [R1+0xc] ;  /* 0x00000c0001077983 */ /* 0x000ea80000300800 */
[----:B0-----:R-:W3:Y:S01]  /*24270*/  LDL.LU R6, [R1+0x18] ;  /* 0x0000180001067983 */ /* 0x001ee20000300800 */
[C---:B------:R-:W-:Y:S01]  /*24280*/  ISETP.GT.AND P2, PT, R9.reuse, R2, PT ;  /* 0x000000020900720c */ /* 0x040fe20003f44270 */
[----:B------:R-:W-:Y:S01]  /*24290*/  VIADD R9, R9, 0xffffffff ;  /* 0xffffffff09097836 */ /* 0x000fe20000000000 */
[----:B--2---:R-:W-:-:S04]  /*242a0*/  IADD3 R4, R7, 0x1, RZ ;  /* 0x0000000107047810 */ /* 0x004fc80007ffe0ff */
[----:B------:R-:W-:-:S04]  /*242b0*/  ISETP.NE.AND P1, PT, R4, 0x2, PT ;  /* 0x000000020400780c */ /* 0x000fc80003f25270 */
[----:B------:R-:W-:Y:S02]  /*242c0*/  SEL R5, RZ, 0x1, P1 ;  /* 0x00000001ff057807 */ /* 0x000fe40000800000 */
[----:B------:R-:W-:Y:S02]  /*242d0*/  SEL R4, R4, RZ, P1 ;  /* 0x000000ff04047207 */ /* 0x000fe40000800000 */
[----:B---3--:R-:W-:-:S05]  /*242e0*/  LOP3.LUT R6, R6, R5, RZ, 0x3c, !PT ;  /* 0x0000000506067212 */ /* 0x008fca00078e3cff */
[----:B------:R1:W-:Y:S04]  /*242f0*/  STL [R1+0x18], R6 ;  /* 0x0000180601007387 */ /* 0x0003e80000100800 */
[----:B------:R1:W-:Y:S01]  /*24300*/  STL [R1+0xc], R4 ;  /* 0x00000c0401007387 */ /* 0x0003e20000100800 */
[----:B------:R-:W-:Y:S05]  /*24310*/  @P2 BRA `(.L_x_710) ;  /* 0xfffffff800002947 */ /* 0x000fea000383ffff */
.L_x_676:
[----:B------:R-:W-:Y:S05]  /*24320*/  BSYNC B0 ;  /* 0x0000000000007941 */ /* 0x000fea0003800000 */
.L_x_675:
[----:B01----:R-:W2:Y:S01]  /*24330*/  LDL R4, [R1+0x40] ;  /* 0x0000400001047983 */ /* 0x003ea20000100800 */
[----:B------:R-:W-:Y:S05]  /*24340*/  @!P0 WARPSYNC.ALL ;  /* 0x0000000000008948 */ /* 0x000fea0003800000 */
[----:B------:R-:W-:Y:S01]  /*24350*/  @!P0 BAR.SYNC.DEFER_BLOCKING 0xc, 0x180 ;  /* 0x0306000000008b1d */ /* 0x000fe20000010000 */
[----:B--2---:R-:W-:-:S13]  /*24360*/  ISETP.GT.AND P0, PT, R4, RZ, PT ;  /* 0x000000ff0400720c */ /* 0x004fda0003f04270 */
[----:B------:R-:W-:Y:S05]  /*24370*/  @P0 BRA `(.L_x_711) ;  /* 0x0000000000440947 */ /* 0x000fea0003800000 */
[----:B------:R-:W0:Y:S02]  /*24380*/  S2R R4, SR_TID.X ;  /* 0x0000000000047919 */ /* 0x000e240000002100 */
[----:B0-----:R-:W-:-:S04]  /*24390*/  LOP3.LUT R4, R4, 0x7f, RZ, 0xc0, !PT ;  /* 0x0000007f04047812 */ /* 0x001fc800078ec0ff */
[----:B------:R-:W-:-:S13]  /*243a0*/  ISETP.NE.AND P0, PT, R4, RZ, PT ;  /* 0x000000ff0400720c */ /* 0x000fda0003f05270 */
[----:B------:R-:W-:Y:S05]  /*243b0*/  @P0 BRA `(.L_x_712) ;  /* 0x0000003400080947 */ /* 0x000fea0003800000 */
[----:B------:R-:W0:Y:S01]  /*243c0*/  S2R R2, SR_LANEID ;  /* 0x0000000000027919 */ /* 0x000e220000000000 */
[----:B------:R-:W-:Y:S01]  /*243d0*/  VOTEU.ANY UR4, UPT, PT ;  /* 0x0000000000047886 */ /* 0x000fe200038e0100 */
[----:B------:R-:W1:Y:S01]  /*243e0*/  LDC.64 R4, c[0x0][0xc60] ;  /* 0x00031800ff047b82 */ /* 0x000e620000000a00 */
[----:B------:R-:W0:Y:S02]  /*243f0*/  FLO.U32 R0, UR4 ;  /* 0x0000000400007d00 */ /* 0x000e2400080e0000 */
[----:B0-----:R-:W-:-:S06]  /*24400*/  ISETP.EQ.U32.AND P0, PT, R0, R2, PT ;  /* 0x000000020000720c */ /* 0x001fcc0003f02070 */
[----:B------:R-:W1:Y:S07]  /*24410*/  POPC R2, UR4 ;  /* 0x0000000400027d09 */ /* 0x000e6e0008000000 */
[----:B-1----:R-:W2:Y:S04]  /*24420*/  @P0 ATOMG.E.ADD.STRONG.GPU PT, R2, desc[UR54][R4.64], R2 ;  /* 0x00000002040209a8 */ /* 0x002ea800081ee1f6 */
[----:B--2---:R0:W1:Y:S02]  /*24430*/  SHFL.IDX PT, R2, R2, R0, 0x1f ;  /* 0x00001f0002027589 */ /* 0x00406400000e0000 */
[----:B0-----:R-:W0:Y:S02]  /*24440*/  S2R R0, SR_LTMASK ;  /* 0x0000000000007919 */ /* 0x001e240000003900 */
[----:B0-----:R-:W-:-:S06]  /*24450*/  LOP3.LUT R0, R0, UR4, RZ, 0xc0, !PT ;  /* 0x0000000400007c12 */ /* 0x001fcc000f8ec0ff */
[----:B------:R-:W1:Y:S02]  /*24460*/  POPC R0, R0 ;  /* 0x0000000000007309 */ /* 0x000e640000000000 */
[----:B-1----:R-:W-:Y:S01]  /*24470*/  IADD3 R16, R2, UR38, R0 ;  /* 0x0000002602107c10 */ /* 0x002fe2000fffe000 */
[----:B------:R-:W-:Y:S06]  /*24480*/  BRA `(.L_x_712) ;  /* 0x0000003000d47947 */ /* 0x000fec0003800000 */
.L_x_711:
[----:B------:R-:W2:Y:S01]  /*24490*/  LDL R0, [R1+0x4] ;  /* 0x0000040001007983 */ /* 0x000ea20000100800 */
[----:B------:R-:W-:Y:S01]  /*244a0*/  BSSY B6, `(.L_x_713) ;  /* 0x0000014000067945 */ /* 0x000fe20003800000 */
[----:B--2---:R-:W-:-:S05]  /*244b0*/  VIADD R0, R0, 0x1a400 ;  /* 0x0001a40000007836 */ /* 0x004fca0000000000 */
[----:B------:R-:W-:-:S13]  /*244c0*/  LOP3.LUT P0, RZ, R0, 0x1bf, RZ, 0xc0, !PT ;  /* 0x000001bf00ff7812 */ /* 0x000fda000780c0ff */
[----:B------:R-:W-:Y:S05]  /*244d0*/  @!P0 BRA `(.L_x_714) ;  /* 0x0000000000408947 */ /* 0x000fea0003800000 */
[----:B------:R-:W-:Y:S01]  /*244e0*/  MOV R2, 0x0 ;  /* 0x0000000000027802 */ /* 0x000fe20000000f00 */
[----:B------:R-:W-:Y:S01]  /*244f0*/  ULDC.64 UR6, c[0x4][0xc8] ;  /* 0x0100320000067ab9 */ /* 0x000fe20000000a00 */
[----:B------:R-:W-:Y:S01]  /*24500*/  ULDC.64 UR8, c[0x4][0xd0] ;  /* 0x0100340000087ab9 */ /* 0x000fe20000000a00 */
[----:B------:R-:W-:Y:S01]  /*24510*/  ULDC.64 UR4, c[0x4][0x8] ;  /* 0x0100020000047ab9 */ /* 0x000fe20000000a00 */
[----:B------:R-:W-:Y:S01]  /*24520*/  MOV R4, UR6 ;  /* 0x0000000600047c02 */ /* 0x000fe20008000f00 */
[----:B------:R-:W-:Y:S01]  /*24530*/  IMAD.U32 R5, RZ, RZ, UR7 ;  /* 0x00000007ff057e24 */ /* 0x000fe2000f8e00ff */
[----:B------:R-:W0:Y:S01]  /*24540*/  LDC.64 R2, c[0x4][R2] ;  /* 0x0100000002027b82 */ /* 0x000e220000000a00 */
[----:B------:R-:W-:Y:S01]  /*24550*/  IMAD.U32 R6, RZ, RZ, UR8 ;  /* 0x00000008ff067e24 */ /* 0x000fe2000f8e00ff */
[----:B------:R-:W-:Y:S01]  /*24560*/  MOV R7, UR9 ;  /* 0x0000000900077c02 */ /* 0x000fe20008000f00 */
[----:B------:R-:W-:Y:S01]  /*24570*/  IMAD.U32 R10, RZ, RZ, UR4 ;  /* 0x00000004ff0a7e24 */ /* 0x000fe2000f8e00ff */
[----:B------:R-:W-:Y:S01]  /*24580*/  MOV R8, 0x70 ;  /* 0x0000007000087802 */ /* 0x000fe20000000f00 */
[----:B------:R-:W-:-:S02]  /*24590*/  IMAD.U32 R11, RZ, RZ, UR5 ;  /* 0x00000005ff0b7e24 */ /* 0x000fc4000f8e00ff */
[----:B------:R-:W-:Y:S02]  /*245a0*/  IMAD.MOV.U32 R12, RZ, RZ, 0x1 ;  /* 0x00000001ff0c7424 */ /* 0x000fe400078e00ff */
[----:B------:R-:W-:-:S07]  /*245b0*/  IMAD.MOV.U32 R13, RZ, RZ, RZ ;  /* 0x000000ffff0d7224 */ /* 0x000fce00078e00ff */
[----:B------:R-:W-:-:S07]  /*245c0*/  LEPC R20, `(.L_x_714) ;  /* 0x000000001014794e */ /* 0x000fce0000000000 */
[----:B0-----:R-:W-:Y:S05]  /*245d0*/  CALL.ABS.NOINC R2 ;  /* 0x0000000002007343 */ /* 0x001fea0003c00000 */
.L_x_714:
[----:B------:R-:W-:Y:S05]  /*245e0*/  BSYNC B6 ;  /* 0x0000000000067941 */ /* 0x000fea0003800000 */
.L_x_713:
[----:B------:R-:W2:Y:S04]  /*245f0*/  LDL R0, [R1+0x4] ;  /* 0x0000040001007983 */ /* 0x000ea80000100800 */
[----:B------:R-:W3:Y:S01]  /*24600*/  LDL.LU R2, [R1+0x10] ;  /* 0x0000100001027983 */ /* 0x000ee20000300800 */
[----:B------:R-:W-:Y:S01]  /*24610*/  BSSY B6, `(.L_x_715) ;  /* 0x0000017000067945 */ /* 0x000fe20003800000 */
[----:B--2---:R-:W-:-:S04]  /*24620*/  IADD3 R0, R0, 0xa400, RZ ;  /* 0x0000a40000007810 */ /* 0x004fc80007ffe0ff */
[----:B------:R-:W-:Y:S02]  /*24630*/  LOP3.LUT P0, RZ, R0, 0x3ff, RZ, 0xc0, !PT ;  /* 0x000003ff00ff7812 */ /* 0x000fe4000780c0ff */
[----:B---3--:R-:W-:-:S11]  /*24640*/  LOP3.LUT R2, R2, 0xfffffffe, RZ, 0xc0, !PT ;  /* 0xfffffffe02027812 */ /* 0x008fd600078ec0ff */
[----:B------:R-:W-:-:S05]  /*24650*/  @P0 LOP3.LUT R2, R2, 0x1, RZ, 0xfc, !PT ;  /* 0x0000000102020812 */ /* 0x000fca00078efcff */
[----:B------:R0:W-:Y:S01]  /*24660*/  STL [R1+0x10], R2 ;  /* 0x0000100201007387 */ /* 0x0001e20000100800 */
[----:B------:R-:W-:Y:S05]  /*24670*/  @!P0 BRA `(.L_x_716) ;  /* 0x0000000000408947 */ /* 0x000fea0003800000 */
[----:B0-----:R-:W-:Y:S01]  /*24680*/  MOV R2, 0x0 ;  /* 0x0000000000027802 */ /* 0x001fe20000000f00 */
[----:B------:R-:W-:Y:S01]  /*24690*/  ULDC.64 UR6, c[0x4][0xc8] ;  /* 0x0100320000067ab9 */ /* 0x000fe20000000a00 */
[----:B------:R-:W-:Y:S01]  /*246a0*/  ULDC.64 UR8, c[0x4][0xd0] ;  /* 0x0100340000087ab9 */ /* 0x000fe20000000a00 */
[----:B------:R-:W-:Y:S01]  /*246b0*/  ULDC.64 UR4, c[0x4][0x10] ;  /* 0x0100040000047ab9 */ /* 0x000fe20000000a00 */
[----:B------:R-:W-:Y:S01]  /*246c0*/  IMAD.U32 R4, RZ, RZ, UR6 ;  /* 0x00000006ff047e24 */ /* 0x000fe2000f8e00ff */
[----:B------:R-:W-:Y:S01]  /*246d0*/  MOV R6, UR8 ;  /* 0x0000000800067c02 */ /* 0x000fe20008000f00 */
[----:B------:R-:W0:Y:S01]  /*246e0*/  LDC.64 R2, c[0x4][R2] ;  /* 0x0100000002027b82 */ /* 0x000e220000000a00 */
[----:B------:R-:W-:Y:S01]  /*246f0*/  IMAD.U32 R5, RZ, RZ, UR7 ;  /* 0x00000007ff057e24 */ /* 0x000fe2000f8e00ff */
[----:B------:R-:W-:Y:S01]  /*24700*/  MOV R11, UR5 ;  /* 0x00000005000b7c02 */ /* 0x000fe20008000f00 */
[----:B------:R-:W-:Y:S01]  /*24710*/  IMAD.U32 R7, RZ, RZ, UR9 ;  /* 0x00000009ff077e24 */ /* 0x000fe2000f8e00ff */
[----:B------:R-:W-:Y:S01]  /*24720*/  MOV R13, RZ ;  /* 0x000000ff000d7202 */ /* 0x000fe20000000f00 */
[----:B------:R-:W-:-:S02]  /*24730*/  IMAD.U32 R10, RZ, RZ, UR4 ;  /* 0x00000004ff0a7e24 */ /* 0x000fc4000f8e00ff */
[----:B------:R-:W-:Y:S02]  /*24740*/  IMAD.MOV.U32 R8, RZ, RZ, 0x70 ;  /* 0x00000070ff087424 */ /* 0x000fe400078e00ff */
[----:B------:R-:W-:-:S07]  /*24750*/  IMAD.MOV.U32 R12, RZ, RZ, 0x1 ;  /* 0x00000001ff0c7424 */ /* 0x000fce00078e00ff */
[----:B------:R-:W-:-:S07]  /*24760*/  LEPC R20, `(.L_x_716) ;  /* 0x000000001014794e */ /* 0x000fce0000000000 */
[----:B0-----:R-:W-:Y:S05]  /*24770*/  CALL.ABS.NOINC R2 ;  /* 0x0000000002007343 */ /* 0x001fea0003c00000 */
.L_x_716:
[----:B------:R-:W-:Y:S05]  /*24780*/  BSYNC B6 ;  /* 0x0000000000067941 */ /* 0x000fea0003800000 */
.L_x_715:
[----:B0-----:R-:W2:Y:S01]  /*24790*/  LDL R2, [R1+0x4] ;  /* 0x0000040001027983 */ /* 0x001ea20000100800 */
        /* <DEDUP_REMOVED lines=20> */
.L_x_718:
[----:B------:R-:W-:Y:S05]  /*248e0*/  BSYNC B6 ;  /* 0x0000000000067941 */ /* 0x000fea0003800000 */
.L_x_717:
[----:B------:R-:W2:Y:S01]  /*248f0*/  LDL R2, [R1+0x10] ;  /* 0x0000100001027983 */ /* 0x000ea20000100800 */
[----:B------:R-:W-:Y:S01]  /*24900*/  BSSY B6, `(.L_x_719) ;  /* 0x0000013000067945 */ /* 0x000fe20003800000 */
[----:B--2---:R-:W-:-:S13]  /*24910*/  LOP3.LUT P6, RZ, R2, 0x1, RZ, 0xc0, !PT ;  /* 0x0000000102ff7812 */ /* 0x004fda00078cc0ff */
        /* <DEDUP_REMOVED lines=17> */
.L_x_720:
[----:B------:R-:W-:Y:S05]  /*24a30*/  BSYNC B6 ;  /* 0x0000000000067941 */ /* 0x000fea0003800000 */
.L_x_719:
[----:B------:R-:W2:Y:S01]  /*24a40*/  LDL.LU R2, [R1] ;  /* 0x0000000001027983 */ /* 0x000ea20000300800 */
[----:B------:R-:W-:-:S03]  /*24a50*/  ULDC.64 UR4, c[0x0][0x9f8] ;  /* 0x00027e0000047ab9 */ /* 0x000fc60000000a00 */
[----:B------:R-:W3:Y:S04]  /*24a60*/  LDL.LU R0, [R1+0x20] ;  /* 0x0000200001007983 */ /* 0x000ee80000300800 */
[----:B------:R-:W4:Y:S01]  /*24a70*/  LDL R8, [R1+0x1c] ;  /* 0x00001c0001087983 */ /* 0x000f220000100800 */
[----:B------:R-:W-:-:S04]  /*24a80*/  ISETP.NE.U32.AND P0, PT, RZ, UR4, PT ;  /* 0x00000004ff007c0c */ /* 0x000fc8000bf05070 */
[----:B------:R-:W-:-:S13]  /*24a90*/  ISETP.NE.AND.EX P0, PT, RZ, UR5, PT, P0 ;  /* 0x00000005ff007c0c */ /* 0x000fda000bf05300 */
[----:B--2---:R-:W-:-:S04]  /*24aa0*/  @P0 IADD3 R2, P1, R2, UR4, RZ ;  /* 0x0000000402020c10 */ /* 0x004fc8000ff3e0ff */
[----:B---3--:R-:W-:Y:S01]  /*24ab0*/  @P0 IADD3.X R3, R0, UR5, RZ, P1, !PT ;  /* 0x0000000500030c10 */ /* 0x008fe20008ffe4ff */
[----:B------:R-:W-:-:S04]  /*24ac0*/  ULDC.64 UR4, c[0x0][0xa08] ;  /* 0x0002820000047ab9 */ /* 0x000fc80000000a00 */
[----:B----4-:R0:W2:Y:S02]  /*24ad0*/  @P0 LDG.E R8, desc[UR54][R2.64] ;  /* 0x0000003602080981 */ /* 0x0100a4000c1e1900 */
[----:B0-----:R-:W0:Y:S01]  /*24ae0*/  LDC.64 R2, c[0x0][0x418] ;  /* 0x00010600ff027b82 */ /* 0x001e220000000a00 */
[----:B--2---:R-:W-:Y:S01]  /*24af0*/  SHF.R.S32.HI R9, RZ, 0x1f, R8 ;  /* 0x0000001fff097819 */ /* 0x004fe20000011408 */
[----:B------:R1:W-:Y:S01]  /*24b00*/  @P0 STL [R1+0x1c], R8 ;  /* 0x00001c0801000387 */ /* 0x0003e20000100800 */
[----:B0-----:R-:W-:Y:S01]  /*24b10*/  LOP3.LUT P0, RZ, R2, UR4, RZ, 0xfc, !PT ;  /* 0x0000000402ff7c12 */ /* 0x001fe2000f80fcff */
[----:B------:R-:W-:Y:S02]  /*24b20*/  UMOV UR4, 0xffffffff ;  /* 0xffffffff00047882 */ /* 0x000fe40000000000 */
[----:B------:R1:W-:Y:S01]  /*24b30*/  STL [R1+0x20], R9 ;  /* 0x0000200901007387 */ /* 0x0003e20000100800 */
[----:B------:R-:W-:-:S04]  /*24b40*/  LOP3.LUT P0, RZ, R3, UR5, RZ, 0xfc, P0 ;  /* 0x0000000503ff7c12 */ /* 0x000fc8000800fcff */
[----:B------:R-:W-:Y:S01]  /*24b50*/  SEL R0, R8, RZ, !P0 ;  /* 0x000000ff08007207 */ /* 0x000fe20004000000 */
[----:B------:R-:W-:Y:S08]  /*24b60*/  BRA.DIV UR4, `(.L_x_721) ;  /* 0x0000005a04507947 */ /* 0x000ff0000b800000 */
[----:B------:R-:W0:Y:S02]  /*24b70*/  S2R R4, SR_TID.X ;  /* 0x0000000000047919 */ /* 0x000e240000002100 */
[----:B0-----:R-:W-:-:S04]  /*24b80*/  SHF.R.U32.HI R4, RZ, 0x5, R4 ;  /* 0x00000005ff047819 */ /* 0x001fc80000011604 */
[----:B------:R-:W-:-:S05]  /*24b90*/  LOP3.LUT R4, R4, 0x3, RZ, 0xc0, !PT ;  /* 0x0000000304047812 */ /* 0x000fca00078ec0ff */
[----:B------:R0:W2:Y:S02]  /*24ba0*/  SHFL.IDX PT, R14, R4, RZ, 0x1f ;  /* 0x00001fff040e7589 */ /* 0x0000a400000e0000 */
.L_x_877:
[----:B0-----:R-:W3:Y:S01]  /*24bb0*/  LDL.LU R4, [R1+0x10] ;  /* 0x0000100001047983 */ /* 0x001ee20000300800 */
[----:B------:R-:W-:Y:S02]  /*24bc0*/  PLOP3.LUT P1, PT, PT, PT, PT, 0x8, 0x0 ;  /* 0x000000000000781c */ /* 0x000fe40003f2e170 */
[----:B--2---:R-:W-:Y:S01]  /*24bd0*/  ISETP.NE.AND P0, PT, R14, RZ, PT ;  /* 0x000000ff0e00720c */ /* 0x004fe20003f05270 */
[----:B------:R0:W-:Y:S01]  /*24be0*/  STL [R1], R0 ;  /* 0x0000000001007387 */ /* 0x0001e20000100800 */
[----:B---3--:R-:W-:-:S09]  /*24bf0*/  LOP3.LUT R4, R4, 0xfffffffe, RZ, 0xc0, !PT ;  /* 0xfffffffe04047812 */ /* 0x008fd200078ec0ff */
[----:B------:R-:W-:-:S05]  /*24c00*/  @P1 LOP3.LUT R4, R4, 0x1, RZ, 0xfc, !PT ;  /* 0x0000000104041812 */ /* 0x000fca00078efcff */
[----:B------:R0:W-:Y:S01]  /*24c10*/  STL [R1+0x10], R4 ;  /* 0x0000100401007387 */ /* 0x0001e20000100800 */
[----:B------:R-:W-:Y:S05]  /*24c20*/  @P0 BRA `(.L_x_722) ;  /* 0x0000000400b00947 */ /* 0x000fea0003800000 */
[----:B------:R-:W-:-:S03]  /*24c30*/  UMOV UR4, 0xffffffff ;  /* 0xffffffff00047882 */ /* 0x000fc60000000000 */
[----:B------:R-:W-:Y:S05]  /*24c40*/  BRA.DIV UR4, `(.L_x_723) ;  /* 0x0000005a044c7947 */ /* 0x000fea000b800000 */
[----:B------:R-:W-:-:S13]  /*24c50*/  ELECT P6, URZ, PT ;  /* 0x00000000003f782f */ /* 0x000fda00038c0000 */
.L_x_880:
[----:B------:R-:W-:Y:S05]  /*24c60*/  @!P6 BRA `(.L_x_722) ;  /* 0x0000000400a0e947 */ /* 0x000fea0003800000 */
[----:B0-----:R-:W2:Y:S01]  /*24c70*/  LDL R0, [R1+0x50] ;  /* 0x0000500001007983 */ /* 0x001ea20000100800 */
[----:B------:R-:W-:-:S04]  /*24c80*/  ISETP.NE.U32.AND P0, PT, R2, RZ, PT ;  /* 0x000000ff0200720c */ /* 0x000fc80003f05070 */
[----:B------:R-:W-:Y:S01]  /*24c90*/  ISETP.NE.AND.EX P0, PT, R3, RZ, PT, P0 ;  /* 0x000000ff0300720c */ /* 0x000fe20003f05300 */
[----:B--2---:R-:W-:-:S12]  /*24ca0*/  VIADD R0, R0, 0xffffffff ;  /* 0xffffffff00007836 */ /* 0x004fd80000000000 */
[----:B------:R-:W-:Y:S05]  /*24cb0*/  @!P0 BRA `(.L_x_724) ;  /* 0x0000000000488947 */ /* 0x000fea0003800000 */
[----:B------:R-:W0:Y:S01]  /*24cc0*/  LDC R7, c[0x0][0x43c] ;  /* 0x00010f00ff077b82 */ /* 0x000e220000000800 */
[----:B------:R-:W-:Y:S01]  /*24cd0*/  ULDC.64 UR4, c[0x0][0x428] ;  /* 0x00010a0000047ab9 */ /* 0x000fe20000000a00 */
[----:B0-----:R-:W-:-:S13]  /*24ce0*/  ISETP.NE.AND P0, PT, R7, 0x1, PT ;  /* 0x000000010700780c */ /* 0x001fda0003f05270 */
[----:B------:R-:W0:Y:S02]  /*24cf0*/  @P0 LDC.64 R4, c[0x0][0x440] ;  /* 0x00011000ff040b82 */ /* 0x000e240000000a00 */
[----:B0-----:R-:W-:Y:S01]  /*24d00*/  @P0 IMAD.HI.U32 R6, R0, R4, RZ ;  /* 0x0000000400060227 */ /* 0x001fe200078e00ff */
[----:B------:R-:W-:-:S04]  /*24d10*/  MOV R4, R0 ;  /* 0x0000000000047202 */ /* 0x000fc80000000f00 */
        /* <DEDUP_REMOVED lines=10> */
[----:B------:R-:W2:Y:S04]  /*24dc0*/  LDG.E R2, desc[UR54][R2.64] ;  /* 0x0000003602027981 */ /* 0x000ea8000c1e1900 */
[----:B--2---:R0:W-:Y:S02]  /*24dd0*/  STL [R1], R2 ;  /* 0x0000000201007387 */ /* 0x0041e40000100800 */
.L_x_724:
[----:B-1----:R-:W2:Y:S04]  /*24de0*/  LDL R9, [R1+0x4] ;  /* 0x0000040001097983 */ /* 0x002ea80000100800 */
[----:B0-----:R-:W2:Y:S04]  /*24df0*/  LDL R2, [R1+0x8] ;  /* 0x0000080001027983 */ /* 0x001ea80000100800 */
[----:B------:R-:W3:Y:S01]  /*24e00*/  LDL R3, [R1+0x14] ;  /* 0x0000140001037983 */ /* 0x000ee20000100800 */
[----:B------:R-:W0:Y:S02]  /*24e10*/  S2R R8, SR_TID.X ;  /* 0x0000000000087919 */ /* 0x000e240000002100 */
[----:B0-----:R-:W-:-:S04]  /*24e20*/  LOP3.LUT R8, R8, 0x7f, RZ, 0xc0, !PT ;  /* 0x0000007f08087812 */ /* 0x001fc800078ec0ff */
[----:B------:R-:W-:Y:S02]  /*24e30*/  ISETP.NE.AND P1, PT, R8, RZ, PT ;  /* 0x000000ff0800720c */ /* 0x000fe40003f25270 */
[----:B--2---:R-:W-:Y:S02]  /*24e40*/  LEA R2, R2, R9, 0x3 ;  /* 0x0000000902027211 */ /* 0x004fe400078e18ff */
[----:B---3--:R-:W-:-:S04]  /*24e50*/  SHF.L.U32 R3, R3, 0x1f, RZ ;  /* 0x0000001f03037819 */ /* 0x008fc800000006ff */
[----:B------:R-:W0:Y:S02]  /*24e60*/  SYNCS.PHASECHK.TRANS64.TRYWAIT P0, [R2+URZ+0x29880], R3 ;  /* 0x02988003020075a7 */ /* 0x000e24000800017f */
[----:B0-----:R-:W-:Y:S05]  /*24e70*/  @!P0 BRA `(.L_x_725) ;  /* 0x0000005400e08947 */ /* 0x001fea0003800000 */
.L_x_881:
        /* <DEDUP_REMOVED lines=8> */
.L_x_726:
[----:B------:R-:W2:Y:S04]  /*24f00*/  LDL R7, [R1+0x4] ;  /* 0x0000040001077983 */ /* 0x000ea80000100800 */
[----:B------:R-:W2:Y:S04]  /*24f10*/  LDL R4, [R1+0x8] ;  /* 0x0000080001047983 */ /* 0x000ea80000100800 */
[----:B------:R-:W3:Y:S04]  /*24f20*/  LDL R6, [R1+0x24] ;  /* 0x0000240001067983 */ /* 0x000ee80000100800 */
[----:B------:R-:W4:Y:S01]  /*24f30*/  LDL R5, [R1] ;  /* 0x0000000001057983 */ /* 0x000f220000100800 */
[----:B------:R-:W-:Y:S01]  /*24f40*/  R2UR UR9, R2 ;  /* 0x00000000020972ca */ /* 0x000fe200000e0000 */
[----:B------:R-:W-:Y:S01]  /*24f50*/  UIADD3 UR4, UP0, UR40, 0x470, URZ ;  /* 0x0000047028047890 */ /* 0x000fe2000ff1e03f */
[----:B------:R-:W-:Y:S01]  /*24f60*/  R2UR UR12, R18 ;  /* 0x00000000120c72ca */ /* 0x000fe200000e0000 */
[----:B------:R-:W-:Y:S01]  /*24f70*/  UMOV UR6, 0x0 ;  /* 0x0000000000067882 */ /* 0x000fe20000000000 */
[----:B------:R-:W-:Y:S01]  /*24f80*/  UMOV UR7, 0x14f00000 ;  /* 0x14f0000000077882 */ /* 0x000fe20000000000 */
[----:B------:R-:W-:Y:S01]  /*24f90*/  UIADD3.X UR5, URZ, UR41, URZ, UP0, !UPT ;  /* 0x000000293f057290 */ /* 0x000fe200087fe43f */
[----:B------:R-:W-:-:S07]  /*24fa0*/  UMOV UR10, URZ ;  /* 0x0000003f000a7c82 */ /* 0x000fce0008000000 */
[----:B------:R-:W-:Y:S01]  /*24fb0*/  UIADD3 UR9, UR9, 0x29870, URZ ;  /* 0x0002987009097890 */ /* 0x000fe2000fffe03f */
[----:B--2---:R-:W-:Y:S02]  /*24fc0*/  IMAD R4, R4, 0x5000, R7 ;  /* 0x0000500004047824 */ /* 0x004fe400078e0207 */
[----:B---3--:R-:W-:-:S03]  /*24fd0*/  IMAD R0, R0, 0xa0, R6 ;  /* 0x000000a000007824 */ /* 0x008fc600078e0206 */
[----:B------:R-:W-:Y:S02]  /*24fe0*/  R2UR UR8, R4 ;  /* 0x00000000040872ca */ /* 0x000fe400000e0000 */
[----:B----4-:R-:W-:Y:S02]  /*24ff0*/  R2UR UR13, R5 ;  /* 0x00000000050d72ca */ /* 0x010fe400000e0000 */
[----:B------:R-:W-:-:S09]  /*25000*/  R2UR UR11, R0 ;  /* 0x00000000000b72ca */ /* 0x000fd200000e0000 */
[----:B------:R-:W-:-:S09]  /*25010*/  UIADD3 UR8, UR8, 0xa400, URZ ;  /* 0x0000a40008087890 */ /* 0x000fd2000fffe03f */
[----:B------:R1:W-:Y:S01]  /*25020*/  UTMALDG.4D [UR8], [UR4], desc[UR6] ;  /* 0x00000608040075b4 */ /* 0x0003e20008019000 */
[----:B------:R-:W2:Y:S02]  /*25030*/  SYNCS.PHASECHK.TRANS64.TRYWAIT P0, [R2+URZ+0x29840], R3 ;  /* 0x02984003020075a7 */ /* 0x000ea4000800017f */
[----:B-12---:R-:W-:Y:S05]  /*25040*/  @!P0 BRA `(.L_x_727) ;  /* 0x0000005400808947 */ /* 0x006fea0003800000 */
.L_x_882:
[----:B------:R-:W-:Y:S05]  /*25050*/  @P1 BRA `(.L_x_728) ;  /* 0x00000000001c1947 */ /* 0x000fea0003800000 */
[----:B------:R-:W2:Y:S01]  /*25060*/  S2R R4, SR_TID.X ;  /* 0x0000000000047919 */ /* 0x000ea20000002100 */
[----:B01----:R-:W-:-:S04]  /*25070*/  IMAD.MOV.U32 R3, RZ, RZ, 0x7800 ;  /* 0x00007800ff037424 */ /* 0x003fc800078e00ff */
[----:B------:R3:W-:Y:S01]  /*25080*/  SYNCS.ARRIVE.TRANS64 RZ, [R2+URZ+0x29830], R3 ;  /* 0x0298300302ff79a7 */ /* 0x0007e2000800003f */
[----:B--2---:R-:W-:-:S04]  /*25090*/  LOP3.LUT R4, R4, 0x1f, RZ, 0xc0, !PT ;  /* 0x0000001f04047812 */ /* 0x004fc800078ec0ff */
[----:B------:R-:W-:-:S13]  /*250a0*/  ISETP.NE.AND P0, PT, R4, RZ, PT ;  /* 0x000000ff0400720c */ /* 0x000fda0003f05270 */
[----:B---3--:R-:W-:Y:S05]  /*250b0*/  @!P0 BRA `(.L_x_728) ;  /* 0x0000000000048947 */ /* 0x008fea0003800000 */
[----:B------:R-:W-:Y:S01]  /*250c0*/  BPT.TRAP 0x1 ;  /* 0x000000040000795c */ /* 0x000fe20000300000 */
.L_x_728:
[----:B------:R-:W2:Y:S04]  /*250d0*/  LDL R6, [R1+0x4] ;  /* 0x0000040001067983 */ /* 0x000ea80000100800 */
[----:B------:R-:W2:Y:S04]  /*250e0*/  LDL R5, [R1+0x8] ;  /* 0x0000080001057983 */ /* 0x000ea80000100800 */
[----:B------:R-:W3:Y:S04]  /*250f0*/  LDL R4, [R1] ;  /* 0x0000000001047983 */ /* 0x000ee80000100800 */
[----:B01----:R-:W4:Y:S01]  /*25100*/  LDL.LU R3, [R1+0x10] ;  /* 0x0000100001037983 */ /* 0x003f220000300800 */
[----:B------:R-:W-:Y:S01]  /*25110*/  R2UR UR11, R0 ;  /* 0x00000000000b72ca */ /* 0x000fe200000e0000 */
[----:B------:R-:W-:Y:S01]  /*25120*/  UIADD3 UR4, UP0, UR40, 0x370, URZ ;  /* 0x0000037028047890 */ /* 0x000fe2000ff1e03f */
[----:B------:R-:W-:Y:S01]  /*25130*/  R2UR UR9, R2 ;  /* 0x00000000020972ca */ /* 0x000fe200000e0000 */
[----:B------:R-:W-:Y:S01]  /*25140*/  UMOV UR10, URZ ;  /* 0x0000003f000a7c82 */ /* 0x000fe20008000000 */
[----:B------:R-:W-:Y:S01]  /*25150*/  R2UR UR12, R18 ;  /* 0x00000000120c72ca */ /* 0x000fe200000e0000 */
[----:B------:R-:W-:Y:S01]  /*25160*/  UIADD3.X UR5, URZ, UR41, URZ, UP0, !UPT ;  /* 0x000000293f057290 */ /* 0x000fe200087fe43f */
[----:B------:R-:W-:Y:S01]  /*25170*/  PLOP3.LUT P0, PT, PT, PT, PT, 0x80, 0x0 ;  /* 0x000000000000781c */ /* 0x000fe20003f0f070 */
[----:B------:R-:W-:Y:S01]  /*25180*/  UMOV UR6, 0x0 ;  /* 0x0000000000067882 */ /* 0x000fe20000000000 */
[----:B------:R-:W-:Y:S01]  /*25190*/  UMOV UR7, 0x14f00000 ;  /* 0x14f0000000077882 */ /* 0x000fe20000000000 */
[----:B------:R-:W-:-:S06]  /*251a0*/  UMOV UR17, 0x40 ;  /* 0x0000004000117882 */ /* 0x000fcc0000000000 */
[----:B------:R-:W-:Y:S01]  /*251b0*/  UIADD3 UR9, UR9, 0x29830, URZ ;  /* 0x0002983009097890 */ /* 0x000fe2000fffe03f */
[----:B--2---:R-:W-:Y:S01]  /*251c0*/  IMAD R0, R5, 0x7800, R6 ;  /* 0x0000780005007824 */ /* 0x004fe200078e0206 */
[----:B---3--:R-:W-:-:S04]  /*251d0*/  R2UR UR13, R4 ;  /* 0x00000000040d72ca */ /* 0x008fc800000e0000 */
[----:B------:R-:W-:Y:S02]  /*251e0*/  R2UR UR8, R0 ;  /* 0x00000000000872ca */ /* 0x000fe400000e0000 */
[----:B----4-:R-:W-:-:S04]  /*251f0*/  LOP3.LUT R3, R3, 0xfffffffe, RZ, 0xc0, !PT ;  /* 0xfffffffe03037812 */ /* 0x010fc800078ec0ff */
[----:B------:R-:W-:-:S05]  /*25200*/  @P0 LOP3.LUT R3, R3, 0x1, RZ, 0xfc, !PT ;  /* 0x0000000103030812 */ /* 0x000fca00078efcff */
[----:B------:R2:W-:Y:S02]  /*25210*/  STL [R1+0x10], R3 ;  /* 0x0000100301007387 */ /* 0x0005e40000100800 */
[----:B------:R-:W-:Y:S02]  /*25220*/  UIADD3 UR14, UR8, 0x1a400, URZ ;  /* 0x0001a400080e7890 */ /* 0x000fe4000fffe03f */
[----:B------:R-:W-:Y:S02]  /*25230*/  UIADD3 UR15, UR8, 0x1cc00, URZ ;  /* 0x0001cc00080f7890 */ /* 0x000fe4000fffe03f */
[----:B------:R-:W-:-:S03]  /*25240*/  UIADD3 UR16, UR8, 0x1f400, URZ ;  /* 0x0001f40008107890 */ /* 0x000fc6000fffe03f */
[----:B------:R-:W-:Y:S01]  /*25250*/  UMOV UR8, UR14 ;  /* 0x0000000e00087c82 */ /* 0x000fe20008000000 */
[----:B------:R-:W-:Y:S01]  /*25260*/  UMOV UR14, 0x80 ;  /* 0x00000080000e7882 */ /* 0x000fe20000000000 */
[----:B------:R0:W-:Y:S02]  /*25270*/  UTMALDG.4D [UR8], [UR4], desc[UR6] ;  /* 0x00000608040075b4 */ /* 0x0001e40008019000 */
[----:B0-----:R-:W-:Y:S01]  /*25280*/  UMOV UR8, UR15 ;  /* 0x0000000f00087c82 */ /* 0x001fe20008000000 */
[----:B------:R-:W-:Y:S02]  /*25290*/  UMOV UR10, UR17 ;  /* 0x00000011000a7c82 */ /* 0x000fe40008000000 */
[----:B------:R0:W-:Y:S02]  /*252a0*/  UTMALDG.4D [UR8], [UR4], desc[UR6] ;  /* 0x00000608040075b4 */ /* 0x0001e40008019000 */
[----:B0-----:R-:W-:Y:S01]  /*252b0*/  UMOV UR8, UR16 ;  /* 0x0000001000087c82 */ /* 0x001fe20008000000 */
[----:B------:R-:W-:-:S02]  /*252c0*/  UMOV UR10, UR14 ;  /* 0x0000000e000a7c82 */ /* 0x000fc40008000000 */
[----:B------:R2:W-:Y:S02]  /*252d0*/  UTMALDG.4D [UR8], [UR4], desc[UR6] ;  /* 0x00000608040075b4 */ /* 0x0005e40008019000 */
[----:B--2---:R-:W-:Y:S01]  /*252e0*/  NOP ;  /* 0x0000000000007918 */ /* 0x004fe20000000000 */
.L_x_722:
[----:B------:R-:W2:Y:S04]  /*252f0*/  LDL R2, [R1+0x4] ;  /* 0x0000040001027983 */ /* 0x000ea80000100800 */
[----:B------:R-:W3:Y:S04]  /*25300*/  LDL.LU R3, [R1+0x38] ;  /* 0x0000380001037983 */ /* 0x000ee80000300800 */
[----:B------:R-:W4:Y:S04]  /*25310*/  LDL.LU R5, [R1+0x30] ;  /* 0x0000300001057983 */ /* 0x000f280000300800 */
[----:B0-----:R-:W5:Y:S01]  /*25320*/  LDL.LU R4, [R1+0x3c] ;  /* 0x00003c0001047983 */ /* 0x001f620000300800 */
[----:B------:R-:W-:Y:S05]  /*25330*/  WARPSYNC.ALL ;  /* 0x0000000000007948 */ /* 0x000fea0003800000 */
[----:B------:R-:W-:Y:S01]  /*25340*/  ULDC.64 UR4, c[0x0][0x298] ;  /* 0x0000a60000047ab9 */ /* 0x000fe20000000a00 */
[----:B------:R-:W-:Y:S01]  /*25350*/  ULDC.64 UR6, c[0x0][0xa00] ;  /* 0x0002800000067ab9 */ /* 0x000fe20000000a00 */
[----:B------:R-:W-:Y:S01]  /*25360*/  BSSY B6, `(.L_x_729) ;  /* 0x0000024000067945 */ /* 0x000fe20003800000 */
[----:B------:R-:W-:Y:S01]  /*25370*/  BAR.SYNC.DEFER_BLOCKING 0x8, 0x180 ;  /* 0x0206000000007b1d */ /* 0x000fe20000010000 */
[----:B------:R-:W-:-:S04]  /*25380*/  ISETP.NE.U32.AND P0, PT, RZ, UR6, PT ;  /* 0x00000006ff007c0c */ /* 0x000fc8000bf05070 */
[----:B------:R-:W-:Y:S02]  /*25390*/  ISETP.NE.AND.EX P0, PT, RZ, UR7, PT, P0 ;  /* 0x00000007ff007c0c */ /* 0x000fe4000bf05300 */
[----:B--2---:R-:W-:Y:S02]  /*253a0*/  IADD3 R2, R2, 0x14400, RZ ;  /* 0x0001440002027810 */ /* 0x004fe40007ffe0ff */
[----:B---3--:R-:W-:Y:S02]  /*253b0*/  SHF.R.S32.HI R0, RZ, 0x1f, R3 ;  /* 0x0000001fff007819 */ /* 0x008fe40000011403 */
[----:B------:R-:W-:Y:S02]  /*253c0*/  LOP3.LUT P1, RZ, R2, 0x1bf, RZ, 0xc0, !PT ;  /* 0x000001bf02ff7812 */ /* 0x000fe4000782c0ff */
[----:B----4-:R-:W-:Y:S01]  /*253d0*/  SEL R5, R5, RZ, !P0 ;  /* 0x000000ff05057207 */ /* 0x010fe20004000000 */
[----:B------:R-:W-:Y:S01]  /*253e0*/  IMAD R0, R0, UR4, RZ ;  /* 0x0000000400007c24 */ /* 0x000fe2000f8e02ff */
[----:B-----5:R-:W-:-:S03]  /*253f0*/  SEL R4, R4, RZ, !P0 ;  /* 0x000000ff04047207 */ /* 0x020fc60004000000 */
[C---:B------:R-:W-:Y:S02]  /*25400*/  IMAD R0, R3.reuse, UR5, R0 ;  /* 0x0000000503007c24 */ /* 0x040fe4000f8e0200 */
[----:B------:R-:W-:-:S05]  /*25410*/  IMAD.WIDE.U32 R2, R3, UR4, RZ ;  /* 0x0000000403027c25 */ /* 0x000fca000f8e00ff */
[----:B------:R0:W-:Y:S04]  /*25420*/  STL.64 [R1+0x48], R2 ;  /* 0x0000480201007387 */ /* 0x0001e80000100a00 */
[----:B------:R2:W-:Y:S04]  /*25430*/  STL [R1+0x30], R5 ;  /* 0x0000300501007387 */ /* 0x0005e80000100800 */
[----:B------:R2:W-:Y:S01]  /*25440*/  STL [R1+0x5c], R4 ;  /* 0x00005c0401007387 */ /* 0x0005e20000100800 */
[----:B0-----:R-:W-:Y:S01]  /*25450*/  IMAD.IADD R2, R3, 0x1, R0 ;  /* 0x0000000103027824 */ /* 0x001fe200078e0200 */
[----:B------:R-:W-:-:S05]  /*25460*/  SHF.R.S32.HI R0, RZ, 0x1f, R18 ;  /* 0x0000001fff007819 */ /* 0x000fca0000011412 */
[----:B------:R2:W-:Y:S04]  /*25470*/  STL [R1+0x3c], R0 ;  /* 0x00003c0001007387 */ /* 0x0005e80000100800 */
[----:B------:R2:W-:Y:S01]  /*25480*/  STL [R1+0x38], R2 ;  /* 0x0000380201007387 */ /* 0x0005e20000100800 */
[----:B------:R-:W-:Y:S05]  /*25490*/  @!P1 BRA `(.L_x_730) ;  /* 0x0000000000409947 */ /* 0x000fea0003800000 */
[----:B--2---:R-:W-:Y:S01]  /*254a0*/  MOV R2, 0x0 ;  /* 0x0000000000027802 */ /* 0x004fe20000000f00 */
        /* <DEDUP_REMOVED lines=11> */
[----:B-1----:R-:W-:Y:S02]  /*25560*/  IMAD.MOV.U32 R8, RZ, RZ, 0x70 ;  /* 0x00000070ff087424 */ /* 0x002fe400078e00ff */
[----:B------:R-:W-:-:S07]  /*25570*/  IMAD.MOV.U32 R13, RZ, RZ, RZ ;  /* 0x000000ffff0d7224 */ /* 0x000fce00078e00ff */
[----:B------:R-:W-:-:S07]  /*25580*/  LEPC R20, `(.L_x_730) ;  /* 0x000000001014794e */ /* 0x000fce0000000000 */
[----:B0-----:R-:W-:Y:S05]  /*25590*/  CALL.ABS.NOINC R2 ;  /* 0x0000000002007343 */ /* 0x001fea0003c00000 */
.L_x_730:
[----:B------:R-:W-:Y:S05]  /*255a0*/  BSYNC B6 ;  /* 0x0000000000067941 */ /* 0x000fea0003800000 */
.L_x_729:
[----:B--2---:R-:W2:Y:S01]  /*255b0*/  LDL.LU R4, [R1+0x38] ;  /* 0x0000380001047983 */ /* 0x004ea20000300800 */
[----:B------:R-:W0:Y:S01]  /*255c0*/  LDC R7, c[0x0][0x448] ;  /* 0x00011200ff077b82 */ /* 0x000e220000000800 */
[----:B------:R-:W-:Y:S01]  /*255d0*/  ULDC.64 UR4, c[0x0][0x2d8] ;  /* 0x0000b60000047ab9 */ /* 0x000fe20000000a00 */
[----:B------:R-:W-:Y:S01]  /*255e0*/  SHF.L.U32 R17, R17, 0x7, RZ ;  /* 0x0000000711117819 */ /* 0x000fe200000006ff */
[----:B------:R-:W2:Y:S01]  /*255f0*/  LDL.LU.64 R2, [R1+0x48] ;  /* 0x0000480001027983 */ /* 0x000ea20000300a00 */
[----:B------:R-:W-:-:S03]  /*25600*/  ULDC.64 UR6, c[0x0][0x280] ;  /* 0x0000a00000067ab9 */ /* 0x000fc60000000a00 */
[----:B------:R-:W3:Y:S04]  /*25610*/  LDL.LU R0, [R1+0x3c] ;  /* 0x00003c0001007983 */ /* 0x000ee80000300800 */
[----:B------:R-:W4:Y:S04]  /*25620*/  LDL.LU R6, [R1+0x5c] ;  /* 0x00005c0001067983 */ /* 0x000f280000300800 */
[----:B------:R-:W4:Y:S01]  /*25630*/  LDL.LU R5, [R1+0x30] ;  /* 0x0000300001057983 */ /* 0x000f220000300800 */
[----:B------:R-:W0:Y:S01]  /*25640*/  S2R R10, SR_TID.X ;  /* 0x00000000000a7919 */ /* 0x000e220000002100 */
[----:B-1----:R-:W1:Y:S01]  /*25650*/  S2R R8, SR_TID.X ;  /* 0x0000000000087919 */ /* 0x002e620000002100 */
[----:B0-----:R-:W-:Y:S01]  /*25660*/  ISETP.NE.AND P0, PT, R7, 0x1, PT ;  /* 0x000000010700780c */ /* 0x001fe20003f05270 */
[----:B------:R-:W-:-:S02]  /*25670*/  IMAD.SHL.U32 R10, R10, 0x10, RZ ;  /* 0x000000100a0a7824 */ /* 0x000fc400078e00ff */
[----:B-1----:R-:W-:-:S03]  /*25680*/  IMAD.SHL.U32 R9, R8, 0x10, RZ ;  /* 0x0000001008097824 */ /* 0x002fc600078e00ff */
[----:B------:R-:W-:-:S04]  /*25690*/  LOP3.LUT R10, R10, 0x30, RZ, 0xc0, !PT ;  /* 0x000000300a0a7812 */ /* 0x000fc800078ec0ff */
[C---:B------:R-:W-:Y:S02]  /*256a0*/  LOP3.LUT R11, R10.reuse, 0x40, RZ, 0xfc, !PT ;  /* 0x000000400a0b7812 */ /* 0x040fe400078efcff */
[----:B------:R-:W-:Y:S02]  /*256b0*/  LOP3.LUT R10, R10, 0x80, RZ, 0xfc, !PT ;  /* 0x000000800a0a7812 */ /* 0x000fe400078efcff */
[----:B------:R-:W-:Y:S01]  /*256c0*/  LOP3.LUT R9, R9, 0x30, RZ, 0xc0, !PT ;  /* 0x0000003009097812 */ /* 0x000fe200078ec0ff */
[----:B--2---:R-:W-:Y:S02]  /*256d0*/  IMAD.MOV.U32 R3, RZ, RZ, R4 ;  /* 0x000000ffff037224 */ /* 0x004fe400078e0004 */
[----:B------:R-:W0:Y:S01]  /*256e0*/  S2R R4, SR_TID.X ;  /* 0x0000000000047919 */ /* 0x000e220000002100 */
[----:B---3--:R-:W-:Y:S02]  /*256f0*/  IMAD R0, R0, UR4, RZ ;  /* 0x0000000400007c24 */ /* 0x008fe4000f8e02ff */
[----:B------:R-:W-:-:S04]  /*25700*/  IMAD.WIDE.U32 R2, R18, UR4, R2 ;  /* 0x0000000412027c25 */ /* 0x000fc8000f8e0002 */
[----:B------:R-:W-:Y:S01]  /*25710*/  IMAD R0, R18, UR5, R0 ;  /* 0x0000000512007c24 */ /* 0x000fe2000f8e0200 */
[----:B------:R-:W-:-:S04]  /*25720*/  ULDC.64 UR4, c[0x0][0x2e0] ;  /* 0x0000b80000047ab9 */ /* 0x000fc80000000a00 */
[----:B------:R-:W-:Y:S01]  /*25730*/  IADD3 R3, R3, R0, RZ ;  /* 0x0000000003037210 */ /* 0x000fe20007ffe0ff */
[----:B----4-:R-:W-:Y:S02]  /*25740*/  IMAD R0, R6, UR4, RZ ;  /* 0x0000000406007c24 */ /* 0x010fe4000f8e02ff */
[----:B------:R-:W1:Y:S02]  /*25750*/  @P0 LDC R6, c[0x0][0x450] ;  /* 0x00011400ff060b82 */ /* 0x000e640000000800 */
[C---:B------:R-:W-:Y:S02]  /*25760*/  IMAD R0, R5.reuse, UR5, R0 ;  /* 0x0000000505007c24 */ /* 0x040fe4000f8e0200 */
[----:B------:R-:W-:Y:S01]  /*25770*/  IMAD.WIDE.U32 R2, R5, UR4, R2 ;  /* 0x0000000405027c25 */ /* 0x000fe2000f8e0002 */
[----:B------:R-:W-:-:S03]  /*25780*/  ULDC.64 UR4, c[0x0][0x2d0] ;  /* 0x0000b40000047ab9 */ /* 0x000fc60000000a00 */
[----:B------:R-:W-:Y:S01]  /*25790*/  IMAD.IADD R3, R3, 0x1, R0 ;  /* 0x0000000103037824 */ /* 0x000fe200078e0200 */
[C---:B0-----:R-:W-:Y:S01]  /*257a0*/  LOP3.LUT R5, R4.reuse, 0x7f, RZ, 0xc0, !PT ;  /* 0x0000007f04057812 */ /* 0x041fe200078ec0ff */
[----:B------:R-:W-:-:S03]  /*257b0*/  IMAD.SHL.U32 R4, R4, 0x20, RZ ;  /* 0x0000002004047824 */ /* 0x000fc600078e00ff */
[----:B------:R-:W-:-:S04]  /*257c0*/  SHF.R.U32.HI R5, RZ, 0x2, R5 ;  /* 0x00000002ff057819 */ /* 0x000fc80000011605 */
[----:B------:R-:W-:Y:S02]  /*257d0*/  LOP3.LUT R4, R5, 0x60, R4, 0xf8, !PT ;  /* 0x0000006005047812 */ /* 0x000fe400078ef804 */
[----:B------:R-:W0:Y:S02]  /*257e0*/  @P0 LDC R5, c[0x0][0x44c] ;  /* 0x00011300ff050b82 */ /* 0x000e240000000800 */
[----:B------:R-:W-:-:S05]  /*257f0*/  LOP3.LUT R0, R4, R17, RZ, 0xfc, !PT ;  /* 0x0000001104007212 */ /* 0x000fca00078efcff */
[----:B------:R-:W-:Y:S02]  /*25800*/  IMAD.MOV.U32 R4, RZ, RZ, R0 ;  /* 0x000000ffff047224 */ /* 0x000fe400078e0000 */
[----:B0-----:R-:W-:-:S05]  /*25810*/  @P0 IMAD.HI.U32 R5, R0, R5, RZ ;  /* 0x0000000500050227 */ /* 0x001fca00078e00ff */
[----:B-1----:R-:W-:-:S05]  /*25820*/  @P0 SHF.R.U32.HI R4, RZ, R6, R5 ;  /* 0x00000006ff040219 */ /* 0x002fca0000011605 */
[----:B------:R-:W-:Y:S02]  /*25830*/  IMAD.MOV R5, RZ, RZ, -R4 ;  /* 0x000000ffff057224 */ /* 0x000fe400078e0a04 */
[----:B------:R-:W-:-:S04]  /*25840*/  IMAD.WIDE.U32 R2, R4, UR4, R2 ;  /* 0x0000000404027c25 */ /* 0x000fc8000f8e0002 */
[----:B------:R-:W-:Y:S01]  /*25850*/  IMAD R0, R7, R5, R0 ;  /* 0x0000000507007224 */ /* 0x000fe200078e0200 */
[----:B------:R-:W-:-:S05]  /*25860*/  SHF.R.S32.HI R5, RZ, 0x1f, R4 ;  /* 0x0000001fff057819 */ /* 0x000fca0000011404 */
[----:B------:R-:W-:-:S04]  /*25870*/  IMAD R5, R5, UR4, RZ ;  /* 0x0000000405057c24 */ /* 0x000fc8000f8e02ff */
[----:B------:R-:W-:Y:S01]  /*25880*/  IMAD R4, R4, UR5, R5 ;  /* 0x0000000504047c24 */ /* 0x000fe2000f8e0205 */
[----:B------:R-:W-:-:S04]  /*25890*/  ULDC.64 UR4, c[0x0][0x2c8] ;  /* 0x0000b20000047ab9 */ /* 0x000fc80000000a00 */
[----:B------:R-:W-:Y:S02]  /*258a0*/  IADD3 R3, R3, R4, RZ ;  /* 0x0000000403037210 */ /* 0x000fe40007ffe0ff */
[----:B------:R-:W-:Y:S01]  /*258b0*/  SHF.R.S32.HI R4, RZ, 0x1f, R0 ;  /* 0x0000001fff047819 */ /* 0x000fe20000011400 */
[----:B------:R-:W-:-:S04]  /*258c0*/  IMAD.WIDE.U32 R2, R0, UR4, R2 ;  /* 0x0000000400027c25 */ /* 0x000fc8000f8e0002 */
[----:B------:R-:W-:Y:S01]  /*258d0*/  IMAD R4, R4, UR4, RZ ;  /* 0x0000000404047c24 */ /* 0x000fe2000f8e02ff */
[----:B------:R-:W-:Y:S02]  /*258e0*/  ULDC UR4, c[0x0][0x2b8] ;  /* 0x0000ae0000047ab9 */ /* 0x000fe40000000800 */
[----:B------:R-:W-:Y:S01]  /*258f0*/  ISETP.GE.AND P2, PT, R10, UR4, PT ;  /* 0x000000040a007c0c */ /* 0x000fe2000bf46270 */
[----:B------:R-:W-:Y:S01]  /*25900*/  IMAD R0, R0, UR5, R4 ;  /* 0x0000000500007c24 */ /* 0x000fe2000f8e0204 */
[----:B------:R-:W-:Y:S02]  /*25910*/  LOP3.LUT R10, R8, 0x7f, RZ, 0xc0, !PT ;  /* 0x0000007f080a7812 */ /* 0x000fe400078ec0ff */
[----:B------:R0:W5:Y:S01]  /*25920*/  LDL R8, [R1+0x34] ;  /* 0x0000340001087983 */ /* 0x0001620000100800 */
[----:B------:R-:W-:Y:S02]  /*25930*/  IADD3 R4, P3, R2, UR6, RZ ;  /* 0x0000000602047c10 */ /* 0x000fe4000ff7e0ff */
[----:B------:R-:W-:-:S02]  /*25940*/  ISETP.GE.AND P0, PT, R9, UR4, PT ;  /* 0x0000000409007c0c */ /* 0x000fc4000bf06270 */
[----:B------:R-:W-:Y:S01]  /*25950*/  ISETP.GE.AND P1, PT, R11, UR4, PT ;  /* 0x000000040b007c0c */ /* 0x000fe2000bf26270 */
[----:B------:R-:W-:Y:S01]  /*25960*/  UMOV UR4, 0xffffffff ;  /* 0xffffffff00047882 */ /* 0x000fe20000000000 */
[----:B------:R-:W-:Y:S02]  /*25970*/  IADD3.X R3, R3, UR7, R0, P3, !PT ;  /* 0x0000000703037c10 */ /* 0x000fe40009ffe400 */
[----:B------:R-:W-:Y:S01]  /*25980*/  SHF.R.U32.HI R10, RZ, 0x2, R10 ;  /* 0x00000002ff0a7819 */ /* 0x000fe2000001160a */
[----:B0-----:R-:W-:Y:S08]  /*25990*/  BRA.DIV UR4, `(.L_x_731) ;  /* 0x0000004e04407947 */ /* 0x001ff0000b800000 */
[----:B------:R-:W2:Y:S01]  /*259a0*/  LDL.LU R6, [R1+0x54] ;  /* 0x0000540001067983 */ /* 0x000ea20000300800 */
[----:B------:R-:W-:-:S05]  /*259b0*/  IADD3 R0, R10, R17, RZ ;  /* 0x000000110a007210 */ /* 0x000fca0007ffe0ff */
[----:B------:R-:W-:Y:S02]  /*259c0*/  VIADD R5, R0, 0x20 ;  /* 0x0000002000057836 */ /* 0x000fe40000000000 */
[----:B--2---:R-:W-:Y:S02]  /*259d0*/  IMAD R2, R6, R7, RZ ;  /* 0x0000000706027224 */ /* 0x004fe400078e02ff */
[----:B------:R-:W0:Y:S03]  /*259e0*/  SHFL.IDX PT, R7, R4, RZ, 0x1c1f ;  /* 0x001c1fff04077589 */ /* 0x000e2600000e0000 */
[----:B------:R-:W-:Y:S01]  /*259f0*/  ISETP.GE.AND P4, PT, R0, R2, PT ;  /* 0x000000020000720c */ /* 0x000fe20003f86270 */
[----:B------:R-:W1:-:S12]  /*25a00*/  SHFL.IDX PT, R6, R3, RZ, 0x1c1f ;  /* 0x001c1fff03067589 */ /* 0x000e5800000e0000 */
[----:B0-----:R-:W-:-:S05]  /*25a10*/  @!P4 IADD3 R7, P3, R9, R7, RZ ;  /* 0x000000070907c210 */ /* 0x001fca0007f7e0ff */
[----:B-1----:R-:W-:Y:S01]  /*25a20*/  @!P4 IMAD.X R6, RZ, RZ, R6, P3 ;  /* 0x000000ffff06c224 */ /* 0x002fe200018e0606 */
[----:B------:R-:W-:Y:S02]  /*25a30*/  ISETP.GE.AND P3, PT, R5, R2, PT ;  /* 0x000000020500720c */ /* 0x000fe40003f66270 */
[----:B------:R-:W0:Y:S02]  /*25a40*/  SHFL.IDX PT, R5, R4, 0x1, 0x1c1f ;  /* 0x003c1f0004057f89 */ /* 0x000e2400000e0000 */
[----:B------:R-:W-:-:S04]  /*25a50*/  @!P4 LOP3.LUT R7, R7, R6, RZ, 0x3c, !PT ;  /* 0x000000060707c212 */ /* 0x000fc800078e3cff */
[----:B------:R-:W-:-:S04]  /*25a60*/  @!P4 LOP3.LUT R6, R7, R6, RZ, 0x3c, !PT ;  /* 0x000000060706c212 */ /* 0x000fc800078e3cff */
[----:B------:R-:W-:-:S05]  /*25a70*/  @!P4 LOP3.LUT R7, R7, R6, RZ, 0x3c, !PT ;  /* 0x000000060707c212 */ /* 0x000fca00078e3cff */
[----:B-----5:R-:W-:Y:S04]  /*25a80*/  @!P4 LDGSTS.E.BYPASS.LTC128B.128 [R8+0x14400], desc[UR54][R6.64], !P0 ;  /* 0x144000000608cfae */ /* 0x020fe8000c101d76 */
[----:B------:R-:W-:Y:S04]  /*25a90*/  @!P4 LDGSTS.E.BYPASS.LTC128B.128 [R8+0x16400], desc[UR54][R6.64+0x40], !P1 ;  /* 0x164000400608cfae */ /* 0x000fe8000c901d76 */
[----:B------:R1:W-:Y:S01]  /*25aa0*/  @!P4 LDGSTS.E.BYPASS.LTC128B.128 [R8+0x18400], desc[UR54][R6.64+0x80], !P2 ;  /* 0x184000800608cfae */ /* 0x0003e2000d101d76 */
[----:B0-----:R-:W-:-:S03]  /*25ab0*/  @!P3 IADD3 R5, P4, R9, R5, RZ ;  /* 0x000000050905b210 */ /* 0x001fc60007f9e0ff */
[----:B-1----:R-:W0:Y:S02]  /*25ac0*/  SHFL.IDX PT, R6, R3, 0x1, 0x1c1f ;  /* 0x003c1f0003067f89 */ /* 0x002e2400000e0000 */
[----:B0-----:R-:W-:-:S05]  /*25ad0*/  @!P3 IADD3.X R6, RZ, R6, RZ, P4, !PT ;  /* 0x00000006ff06b210 */ /* 0x001fca00027fe4ff */
[----:B------:R-:W-:Y:S02]  /*25ae0*/  @!P3 IMAD.MOV.U32 R7, RZ, RZ, R6 ;  /* 0x000000ffff07b224 */ /* 0x000fe400078e0006 */
[----:B------:R-:W-:Y:S01]  /*25af0*/  @!P3 IMAD.MOV.U32 R6, RZ, RZ, R5 ;  /* 0x000000ffff06b224 */ /* 0x000fe200078e0005 */
[----:B------:R-:W-:-:S04]  /*25b00*/  IADD3 R5, R0, 0x40, RZ ;  /* 0x0000004000057810 */ /* 0x000fc80007ffe0ff */
[----:B------:R-:W-:Y:S04]  /*25b10*/  @!P3 LDGSTS.E.BYPASS.LTC128B.128 [R8+0x14c00], desc[UR54][R6.64], !P0 ;  /* 0x14c000000608bfae */ /* 0x000fe8000c101d76 */
[----:B------:R-:W-:Y:S04]  /*25b20*/  @!P3 LDGSTS.E.BYPASS.LTC128B.128 [R8+0x16c00], desc[UR54][R6.64+0x40], !P1 ;  /* 0x16c000400608bfae */ /* 0x000fe8000c901d76 */
[----:B------:R0:W-:Y:S01]  /*25b30*/  @!P3 LDGSTS.E.BYPASS.LTC128B.128 [R8+0x18c00], desc[UR54][R6.64+0x80], !P2 ;  /* 0x18c000800608bfae */ /* 0x0001e2000d101d76 */
[----:B------:R-:W-:-:S03]  /*25b40*/  ISETP.GE.AND P3, PT, R5, R2, PT ;  /* 0x000000020500720c */ /* 0x000fc60003f66270 */
[----:B------:R-:W1:Y:S04]  /*25b50*/  SHFL.IDX PT, R5, R4, 0x2, 0x1c1f ;  /* 0x005c1f0004057f89 */ /* 0x000e6800000e0000 */
[----:B0-----:R-:W0:Y:S06]  /*25b60*/  SHFL.IDX PT, R6, R3, 0x2, 0x1c1f ;  /* 0x005c1f0003067f89 */ /* 0x001e2c00000e0000 */
[----:B-1----:R-:W-:-:S05]  /*25b70*/  @!P3 IADD3 R5, P4, R9, R5, RZ ;  /* 0x000000050905b210 */ /* 0x002fca0007f9e0ff */
[----:B0-----:R-:W-:-:S04]  /*25b80*/  @!P3 IMAD.X R6, RZ, RZ, R6, P4 ;  /* 0x000000ffff06b224 */ /* 0x001fc800020e0606 */
[----:B------:R-:W-:Y:S01]  /*25b90*/  @!P3 IMAD.MOV.U32 R7, RZ, RZ, R6 ;  /* 0x000000ffff07b224 */ /* 0x000fe200078e0006 */
[----:B------:R-:W-:Y:S02]  /*25ba0*/  @!P3 MOV R6, R5 ;  /* 0x000000050006b202 */ /* 0x000fe40000000f00 */
[----:B------:R0:W1:Y:S04]  /*25bb0*/  SHFL.IDX PT, R5, R3, 0x3, 0x1c1f ;  /* 0x007c1f0003057f89 */ /* 0x00006800000e0000 */
[----:B------:R0:W-:Y:S04]  /*25bc0*/  @!P3 LDGSTS.E.BYPASS.LTC128B.128 [R8+0x15400], desc[UR54][R6.64], !P0 ;  /* 0x154000000608bfae */ /* 0x0001e8000c101d76 */
[----:B------:R0:W-:Y:S04]  /*25bd0*/  @!P3 LDGSTS.E.BYPASS.LTC128B.128 [R8+0x17400], desc[UR54][R6.64+0x40], !P1 ;  /* 0x174000400608bfae */ /* 0x0001e8000c901d76 */
[----:B------:R0:W-:Y:S04]  /*25be0*/  @!P3 LDGSTS.E.BYPASS.LTC128B.128 [R8+0x19400], desc[UR54][R6.64+0x80], !P2 ;  /* 0x194000800608bfae */ /* 0x0001e8000d101d76 */
[----:B------:R0:W2:Y:S02]  /*25bf0*/  SHFL.IDX PT, R3, R4, 0x3, 0x1c1f ;  /* 0x007c1f0004037f89 */ /* 0x0000a400000e0000 */
.L_x_891:
[----:B------:R-:W-:Y:S01]  /*25c00*/  VIADD R0, R0, 0x60 ;  /* 0x0000006000007836 */ /* 0x000fe20000000000 */
[----:B------:R-:W-:Y:S04]  /*25c10*/  BSSY B0, `(.L_x_732) ;  /* 0x000000b000007945 */ /* 0x000fe80003800000 */
[----:B------:R-:W-:-:S13]  /*25c20*/  ISETP.GE.AND P3, PT, R0, R2, PT ;  /* 0x000000020000720c */ /* 0x000fda0003f66270 */
[----:B------:R-:W-:Y:S05]  /*25c30*/  @P3 BRA `(.L_x_733) ;  /* 0x0000000000203947 */ /* 0x000fea0003800000 */
[----:B--2---:R-:W-:-:S05]  /*25c40*/  IADD3 R2, P3, R9, R3, RZ ;  /* 0x0000000309027210 */ /* 0x004fca0007f7e0ff */
[----:B01----:R-:W-:-:S05]  /*25c50*/  IMAD.X R3, RZ, RZ, R5, P3 ;  /* 0x000000ffff037224 */ /* 0x003fca00018e0605 */
[----:B------:R-:W-:Y:S01]  /*25c60*/  @!PT LDS RZ, [RZ] ;  /* 0x00000000fffff984 */ /* 0x000fe20000000800 */
[----:B------:R-:W-:Y:S01]  /*25c70*/  @!PT LDS RZ, [RZ] ;  /* 0x00000000fffff984 */ /* 0x000fe20000000800 */
[----:B------:R-:W-:Y:S01]  /*25c80*/  @!PT LDS RZ, [RZ] ;  /* 0x00000000fffff984 */ /* 0x000fe20000000800 */
[----:B------:R4:W-:Y:S04]  /*25c90*/  LDGSTS.E.BYPASS.LTC128B.128 [R8+0x15c00], desc[UR54][R2.64], !P0 ;  /* 0x15c0000002087fae */ /* 0x0009e8000c101d76 */
[----:B------:R4:W-:Y:S04]  /*25ca0*/  LDGSTS.E.BYPASS.LTC128B.128 [R8+0x17c00], desc[UR54][R2.64+0x40], !P1 ;  /* 0x17c0004002087fae */ /* 0x0009e8000c901d76 */
[----:B------:R4:W-:Y:S02]  /*25cb0*/  LDGSTS.E.BYPASS.LTC128B.128 [R8+0x19c00], desc[UR54][R2.64+0x80], !P2 ;  /* 0x19c0008002087fae */ /* 0x0009e4000d101d76 */
.L_x_733:
[----:B------:R-:W-:Y:S05]  /*25cc0*/  BSYNC B0 ;  /* 0x0000000000007941 */ /* 0x000fea0003800000 */
.L_x_732:
[----:B0--34-:R0:W5:Y:S01]  /*25cd0*/  LDL R8, [R1+0x4] ;  /* 0x0000040001087983 */ /* 0x0191620000100800 */
[----:B------:R-:W-:Y:S01]  /*25ce0*/  PLOP3.LUT P0, PT, PT, PT, PT, 0x80, 0x0 ;  /* 0x000000000000781c */ /* 0x000fe20003f0f070 */
[----:B------:R-:W-:-:S12]  /*25cf0*/  NOP ;  /* 0x0000000000007918 */ /* 0x000fd80000000000 */
.L_x_734:
[----:B------:R-:W3:Y:S01]  /*25d00*/  LDL R2, [R1+0x4] ;  /* 0x0000040001027983 */ /* 0x000ee20000100800 */
[----:B------:R-:W-:Y:S02]  /*25d10*/  PLOP3.LUT P1, PT, P1, P0, PT, 0xa2, 0x0 ;  /* 0x000000000000781c */ /* 0x000fe40000f21472 */
[----:B---3--:R-:W-:-:S08]  /*25d20*/  @P0 R2UR P1, UR4, R2 ;  /* 0x00000000020402ca */ /* 0x008fd00000020000 */
[----:B------:R-:W-:-:S05]  /*25d30*/  @P0 PLOP3.LUT P0, PT, P1, PT, PT, 0x80, 0x0 ;  /* 0x000000000000081c */ /* 0x000fca0000f0f070 */
[----:B------:R-:W-:Y:S01]  /*25d40*/  @!P1 SYNCS.ARRIVE.TRANS64.RED.A0T1 RZ, [UR4+0x29800], RZ ;  /* 0x029800ffffff99a7 */ /* 0x000fe20008200404 */
[----:B------:R-:W-:Y:S07]  /*25d50*/  @!P1 ARRIVES.LDGSTSBAR.64.TRANSCNT [UR4+0x29800] ;  /* 0x02980000ff0099b0 */ /* 0x000fee0008000a84 */
[----:B------:R-:W-:Y:S05]  /*25d60*/  @P0 BRA.U.ANY `(.L_x_734) ;  /* 0xfffffffd00e40947 */ /* 0x000fea000393ffff */
[----:B--2---:R-:W2:Y:S02]  /*25d70*/  LDL.LU R3, [R1+0x58] ;  /* 0x0000580001037983 */ /* 0x004ea40000300800 */
[----:B--2---:R-:W-:-:S04]  /*25d80*/  IADD3 R3, R3, 0x1, RZ ;  /* 0x0000000103037810 */ /* 0x004fc80007ffe0ff */
[----:B------:R-:W-:Y:S01]  /*25d90*/  LEA.HI R0, R3, R3, RZ, 0x1 ;  /* 0x0000000303007211 */ /* 0x000fe200078f08ff */
[----:B------:R2:W-:Y:S03]  /*25da0*/  STL [R1+0x58], R3 ;  /* 0x0000580301007387 */ /* 0x0005e60000100800 */
[----:B------:R-:W-:-:S05]  /*25db0*/  LOP3.LUT R0, R0, 0xfffffffe, RZ, 0xc0, !PT ;  /* 0xfffffffe00007812 */ /* 0x000fca00078ec0ff */
[----:B------:R-:W-:-:S05]  /*25dc0*/  IMAD.IADD R0, R3, 0x1, -R0 ;  /* 0x0000000103007824 */ /* 0x000fca00078e0a00 */
[----:B------:R-:W-:Y:S01]  /*25dd0*/  SHF.L.U32 R0, R0, 0x1f, RZ ;  /* 0x0000001f00007819 */ /* 0x000fe200000006ff */
[----:B------:R-:W-:Y:S01]  /*25de0*/  NOP ;  /* 0x0000000000007918 */ /* 0x000fe20000000000 */
[----:B------:R2:W-:Y:S01]  /*25df0*/  SYNCS.ARRIVE.TRANS64.A1T0 RZ, [R2+URZ+0x29800], RZ ;  /* 0x029800ff02ff79a7 */ /* 0x0005e2000810003f */
[----:B------:R-:W-:Y:S01]  /*25e00*/  BSSY B0, `(.L_x_735) ;  /* 0x0000003000007945 */ /* 0x000fe20003800000 */
[----:B------:R-:W3:Y:S03]  /*25e10*/  SYNCS.PHASECHK.TRANS64.TRYWAIT P0, [R2+URZ+0x29820], R0 ;  /* 0x02982000020075a7 */ /* 0x000ee6000800017f */
[----:B--23--:R-:W-:Y:S05]  /*25e20*/  @!P0 BRA `(.L_x_736) ;  /* 0x0000004c00808947 */ /* 0x00cfea0003800000 */
.L_x_892:
[----:B------:R-:W-:Y:S05]  /*25e30*/  BSYNC B0 ;  /* 0x0000000000007941 */ /* 0x000fea0003800000 */
.L_x_735:
[----:B--2---:R-:W2:Y:S02]  /*25e40*/  LDL.LU R2, [R1+0x40] ;  /* 0x0000400001027983 */ /* 0x004ea40000300800 */
[----:B--2---:R-:W-:-:S13]  /*25e50*/  ISETP.GE.AND P0, PT, R2, 0xa1, PT ;  /* 0x000000a10200780c */ /* 0x004fda0003f06270 */
[----:B------:R-:W-:Y:S05]  /*25e60*/  @!P0 BRA `(.L_x_737) ;  /* 0x00000010003c8947 */ /* 0x000fea0003800000 */
[----:B------:R-:W2:Y:S04]  /*25e70*/  LDL.LU R2, [R1+0x50] ;  /* 0x0000500001027983 */ /* 0x000ea80000300800 */
[----:B------:R3:W5:Y:S04]  /*25e80*/  LDL.LU R0, [R1+0x8] ;  /* 0x0000080001007983 */ /* 0x0007680000300800 */
[----:B------:R3:W5:Y:S02]  /*25e90*/  LDL.LU R3, [R1+0x14] ;  /* 0x0000140001037983 */ /* 0x0007640000300800 */
[----:B--23--:R-:W-:-:S07]  /*25ea0*/  VIADD R2, R2, 0xfffffffe ;  /* 0xfffffffe02027836 */ /* 0x00cfce0000000000 */
.L_x_759:
[----:B--2---:R-:W2:Y:S01]  /*25eb0*/  LDL R4, [R1+0x10] ;  /* 0x0000100001047983 */ /* 0x004ea20000100800 */
[----:B-1---5:R-:W-:Y:S01]  /*25ec0*/  IADD3 R5, R0, 0x1, RZ ;  /* 0x0000000100057810 */ /* 0x022fe20007ffe0ff */
[----:B------:R-:W-:Y:S05]  /*25ed0*/  YIELD ;  /* 0x0000000000007946 */ /* 0x000fea0003800000 */
[C---:B------:R-:W-:Y:S01]  /*25ee0*/  ISETP.NE.AND P0, PT, R5.reuse, 0x2, PT ;  /* 0x000000020500780c */ /* 0x040fe20003f05270 */
[----:B------:R-:W-:Y:S03]  /*25ef0*/  BSSY B0, `(.L_x_738) ;  /* 0x0000094000007945 */ /* 0x000fe60003800000 */
[----:B------:R-:W-:-:S02]  /*25f00*/  SEL R10, R5, RZ, P0 ;  /* 0x000000ff050a7207 */ /* 0x000fc40000000000 */
[----:B--2---:R-:W-:Y:S02]  /*25f10*/  LOP3.LUT P1, RZ, R4, 0x1, RZ, 0xc0, !PT ;  /* 0x0000000104ff7812 */ /* 0x004fe4000782c0ff */
[----:B------:R-:W-:-:S04]  /*25f20*/  SEL R4, RZ, 0x1, P0 ;  /* 0x00000001ff047807 */ /* 0x000fc80000000000 */
[----:B------:R-:W-:-:S05]  /*25f30*/  LOP3.LUT R9, R3, R4, RZ, 0x3c, !PT ;  /* 0x0000000403097212 */ /* 0x000fca00078e3cff */
[----:B------:R1:W-:Y:S04]  /*25f40*/  STL [R1+0x14], R9 ;  /* 0x0000140901007387 */ /* 0x0003e80000100800 */
[----:B------:R1:W-:Y:S01]  /*25f50*/  STL [R1+0x8], R10 ;  /* 0x0000080a01007387 */ /* 0x0003e20000100800 */
[----:B------:R-:W-:Y:S05]  /*25f60*/  @!P1 BRA `(.L_x_739) ;  /* 0x0000000800309947 */ /* 0x000fea0003800000 */
[----:B------:R-:W-:Y:S01]  /*25f70*/  ULDC.64 UR4, c[0x0][0x418] ;  /* 0x0001060000047ab9 */ /* 0x000fe20000000a00 */
[----:B------:R-:W-:Y:S01]  /*25f80*/  IMAD.MOV.U32 R8, RZ, RZ, R2 ;  /* 0x000000ffff087224 */ /* 0x000fe200078e0002 */
[----:B------:R-:W-:-:S04]  /*25f90*/  ISETP.NE.U32.AND P0, PT, RZ, UR4, PT ;  /* 0x00000004ff007c0c */ /* 0x000fc8000bf05070 */
[----:B------:R-:W-:-:S13]  /*25fa0*/  ISETP.NE.AND.EX P0, PT, RZ, UR5, PT, P0 ;  /* 0x00000005ff007c0c */ /* 0x000fda000bf05300 */
[----:B------:R-:W-:Y:S05]  /*25fb0*/  @!P0 BRA `(.L_x_740) ;  /* 0x0000000000508947 */ /* 0x000fea0003800000 */
[----:B------:R-:W2:Y:S01]  /*25fc0*/  LDL R12, [R1+0x20] ;  /* 0x00002000010c7983 */ /* 0x000ea20000100800 */
[----:B------:R-:W3:Y:S01]  /*25fd0*/  LDC R7, c[0x0][0x43c] ;  /* 0x00010f00ff077b82 */ /* 0x000ee20000000800 */
[----:B------:R-:W-:Y:S02]  /*25fe0*/  ULDC.64 UR6, c[0x0][0x428] ;  /* 0x00010a0000067ab9 */ /* 0x000fe40000000a00 */
[----:B------:R-:W4:Y:S01]  /*25ff0*/  LDL R11, [R1+0x1c] ;  /* 0x00001c00010b7983 */ /* 0x000f220000100800 */
[----:B---3--:R-:W-:-:S13]  /*26000*/  ISETP.NE.AND P0, PT, R7, 0x1, PT ;  /* 0x000000010700780c */ /* 0x008fda0003f05270 */
[----:B------:R-:W3:Y:S02]  /*26010*/  @P0 LDC.64 R4, c[0x0][0x440] ;  /* 0x00011000ff040b82 */ /* 0x000ee40000000a00 */
[----:B---3--:R-:W-:-:S04]  /*26020*/  @P0 IMAD.HI.U32 R6, R2, R4, RZ ;  /* 0x0000000402060227 */ /* 0x008fc800078e00ff */
[----:B------:R-:W-:Y:S01]  /*26030*/  IMAD.MOV.U32 R4, RZ, RZ, R2 ;  /* 0x000000ffff047224 */ /* 0x000fe200078e0002 */
[----:B------:R-:W-:-:S04]  /*26040*/  @P0 SHF.R.U32.HI R4, RZ, R5, R6 ;  /* 0x00000005ff040219 */ /* 0x000fc80000011606 */
[----:B------:R-:W-:Y:S02]  /*26050*/  SHF.R.S32.HI R5, RZ, 0x1f, R4 ;  /* 0x0000001fff057819 */ /* 0x000fe40000011404 */
[----:B------:R-:W-:-:S05]  /*26060*/  IADD3 R8, -R4, RZ, RZ ;  /* 0x000000ff04087210 */ /* 0x000fca0007ffe1ff */
[----:B------:R-:W-:Y:S02]  /*26070*/  IMAD R8, R7, R8, R2 ;  /* 0x0000000807087224 */ /* 0x000fe400078e0202 */
[----:B--2---:R-:W-:-:S04]  /*26080*/  IMAD R6, R12, UR6, RZ ;  /* 0x000000060c067c24 */ /* 0x004fc8000f8e02ff */
[C---:B----4-:R-:W-:Y:S02]  /*26090*/  IMAD R6, R11.reuse, UR7, R6 ;  /* 0x000000070b067c24 */ /* 0x050fe4000f8e0206 */
[----:B------:R-:W-:-:S04]  /*260a0*/  IMAD.WIDE.U32 R4, R11, UR6, R4 ;  /* 0x000000060b047c25 */ /* 0x000fc8000f8e0004 */
[----:B------:R-:W-:Y:S01]  /*260b0*/  IMAD.IADD R5, R6, 0x1, R5 ;  /* 0x0000000106057824 */ /* 0x000fe200078e0205 */
[----:B------:R-:W-:-:S04]  /*260c0*/  LEA R6, P0, R4, UR4, 0x2 ;  /* 0x0000000404067c11 */ /* 0x000fc8000f8010ff */
[----:B------:R-:W-:-:S05]  /*260d0*/  LEA.HI.X R7, R4, UR5, R5, 0x2, P0 ;  /* 0x0000000504077c11 */ /* 0x000fca00080f1405 */
[----:B------:R-:W2:Y:S04]  /*260e0*/  LDG.E R4, desc[UR54][R6.64] ;  /* 0x0000003606047981 */ /* 0x000ea8000c1e1900 */
[----:B--2---:R2:W-:Y:S02]  /*260f0*/  STL [R1], R4 ;  /* 0x0000000401007387 */ /* 0x0045e40000100800 */
.L_x_740:
[----:B--2---:R-:W2:Y:S01]  /*26100*/  LDL R4, [R1+0x4] ;  /* 0x0000040001047983 */ /* 0x004ea20000100800 */
[----:B------:R-:W3:Y:S02]  /*26110*/  S2R R5, SR_TID.X ;  /* 0x0000000000057919 */ /* 0x000ee40000002100 */
[----:B---3--:R-:W-:Y:S01]  /*26120*/  LOP3.LUT R6, R5, 0x7f, RZ, 0xc0, !PT ;  /* 0x0000007f05067812 */ /* 0x008fe200078ec0ff */
[----:B------:R-:W-:Y:S03]  /*26130*/  BSSY B1, `(.L_x_741) ;  /* 0x0000006000017945 */ /* 0x000fe60003800000 */
[----:B------:R-:W-:Y:S01]  /*26140*/  ISETP.NE.AND P1, PT, R6, RZ, PT ;  /* 0x000000ff0600720c */ /* 0x000fe20003f25270 */
[----:B--2---:R-:W-:Y:S01]  /*26150*/  IMAD R5, R10, 0x8, R4 ;  /* 0x000000080a057824 */ /* 0x004fe200078e0204 */
[----:B------:R-:W-:-:S04]  /*26160*/  SHF.L.U32 R4, R9, 0x1f, RZ ;  /* 0x0000001f09047819 */ /* 0x000fc800000006ff */
[----:B------:R-:W2:Y:S02]  /*26170*/  SYNCS.PHASECHK.TRANS64.TRYWAIT P0, [R5+URZ+0x29880], R4 ;  /* 0x02988004050075a7 */ /* 0x000ea4000800017f */
[----:B--2---:R-:W-:Y:S05]  /*26180*/  @!P0 BRA `(.L_x_742) ;  /* 0x0000004800c08947 */ /* 0x004fea0003800000 */
.L_x_893:
[----:B------:R-:W-:Y:S05]  /*26190*/  BSYNC B1 ;  /* 0x0000000000017941 */ /* 0x000fea0003800000 */
.L_x_741:
[----:B------:R-:W-:Y:S04]  /*261a0*/  BSSY B1, `(.L_x_743) ;  /* 0x0000009000017945 */ /* 0x000fe80003800000 */
[----:B------:R-:W-:Y:S05]  /*261b0*/  @P1 BRA `(.L_x_744) ;  /* 0x00000000001c1947 */ /* 0x000fea0003800000 */
[----:B------:R-:W3:Y:S02]  /*261c0*/  S2R R6, SR_TID.X ;  /* 0x0000000000067919 */ /* 0x000ee40000002100 */
[----:B---3--:R-:W-:Y:S02]  /*261d0*/  LOP3.LUT R7, R6, 0x1f, RZ, 0xc0, !PT ;  /* 0x0000001f06077812 */ /* 0x008fe400078ec0ff */
[----:B------:R-:W-:Y:S02]  /*261e0*/  MOV R6, 0x5000 ;  /* 0x0000500000067802 */ /* 0x000fe40000000f00 */
[----:B------:R-:W-:Y:S02]  /*261f0*/  ISETP.NE.AND P0, PT, R7, RZ, PT ;  /* 0x000000ff0700720c */ /* 0x000fe40003f05270 */
[----:B------:R3:W-:Y:S11]  /*26200*/  SYNCS.ARRIVE.TRANS64 RZ, [R5+URZ+0x29870], R6 ;  /* 0x0298700605ff79a7 */ /* 0x0007f6000800003f */
[----:B---3--:R-:W-:Y:S05]  /*26210*/  @!P0 BRA `(.L_x_744) ;  /* 0x0000000000048947 */ /* 0x008fea0003800000 */
[----:B------:R-:W-:Y:S01]  /*26220*/  BPT.TRAP 0x1 ;  /* 0x000000040000795c */ /* 0x000fe20000300000 */
.L_x_744:
[----:B------:R-:W-:Y:S05]  /*26230*/  BSYNC B1 ;  /* 0x0000000000017941 */ /* 0x000fea0003800000 */
.L_x_743:
[----:B-1----:R-:W3:Y:S04]  /*26240*/  LDL R9, [R1+0x4] ;  /* 0x0000040001097983 */ /* 0x002ee80000100800 */
[----:B------:R-:W3:Y:S04]  /*26250*/  LDL R7, [R1+0x8] ;  /* 0x0000080001077983 */ /* 0x000ee80000100800 */
[----:B------:R-:W4:Y:S01]  /*26260*/  LDL R6, [R1+0x24] ;  /* 0x0000240001067983 */ /* 0x000f220000100800 */
[----:B------:R-:W-:Y:S01]  /*26270*/  IMAD.MOV.U32 R10, RZ, RZ, RZ ;  /* 0x000000ffff0a7224 */ /* 0x000fe200078e00ff */
[----:B------:R-:W-:Y:S01]  /*26280*/  UIADD3 UR4, UP0, UR40, 0x470, URZ ;  /* 0x0000047028047890 */ /* 0x000fe2000ff1e03f */
[----:B------:R-:W-:Y:S01]  /*26290*/  PLOP3.LUT P0, PT, PT, PT, PT, 0x80, 0x0 ;  /* 0x000000000000781c */ /* 0x000fe20003f0f070 */
[----:B------:R-:W-:Y:S01]  /*262a0*/  UMOV UR6, 0x0 ;  /* 0x0000000000067882 */ /* 0x000fe20000000000 */
[----:B------:R-:W-:Y:S01]  /*262b0*/  UMOV UR7, 0x14f00000 ;  /* 0x14f0000000077882 */ /* 0x000fe20000000000 */
[----:B------:R-:W-:Y:S01]  /*262c0*/  R2UR UR10, R10 ;  /* 0x000000000a0a72ca */ /* 0x000fe200000e0000 */
[----:B------:R-:W-:Y:S01]  /*262d0*/  UIADD3.X UR5, URZ, UR41, URZ, UP0, !UPT ;  /* 0x000000293f057290 */ /* 0x000fe200087fe43f */
[----:B---3--:R-:W-:-:S02]  /*262e0*/  IMAD R7, R7, 0x5000, R9 ;  /* 0x0000500007077824 */ /* 0x008fc400078e0209 */
[----:B----4-:R-:W-:Y:S01]  /*262f0*/  IMAD R6, R8, 0xa0, R6 ;  /* 0x000000a008067824 */ /* 0x010fe200078e0206 */
[----:B------:R-:W-:Y:S01]  /*26300*/  IADD3 R8, R5, 0x29870, RZ ;  /* 0x0002987005087810 */ /* 0x000fe20007ffe0ff */
[----:B------:R-:W-:-:S09]  /*26310*/  VIADD R7, R7, 0xa400 ;  /* 0x0000a40007077836 */ /* 0x000fd20000000000 */
.L_x_745:
[----:B------:R-:W3:Y:S01]  /*26320*/  LDL R9, [R1] ;  /* 0x0000000001097983 */ /* 0x000ee20000100800 */
[----:B------:R-:W-:-:S13]  /*26330*/  @P0 ELECT P2, URZ, PT ;  /* 0x00000000003f082f */ /* 0x000fda0003840000 */
[----:B------:R-:W-:Y:S02]  /*26340*/  @P2 R2UR UR12, R18 ;  /* 0x00000000120c22ca */ /* 0x000fe400000e0000 */
[----:B------:R-:W-:Y:S02]  /*26350*/  @P2 R2UR UR11, R6 ;  /* 0x00000000060b22ca */ /* 0x000fe400000e0000 */
[----:B------:R-:W-:Y:S02]  /*26360*/  @P2 R2UR UR9, R8 ;  /* 0x00000000080922ca */ /* 0x000fe400000e0000 */
[----:B------:R-:W-:Y:S02]  /*26370*/  @P2 R2UR UR8, R7 ;  /* 0x00000000070822ca */ /* 0x000fe400000e0000 */
[----:B------:R-:W-:Y:S02]  /*26380*/  @P2 PLOP3.LUT P0, PT, P2, PT, PT, 0x8, 0x0 ;  /* 0x000000000000281c */ /* 0x000fe4000170e170 */
[----:B---3--:R-:W-:-:S02]  /*26390*/  @P2 R2UR UR13, R9 ;  /* 0x00000000090d22ca */ /* 0x008fc400000e0000 */
[----:B------:R-:W-:-:S11]  /*263a0*/  PLOP3.LUT P2, PT, PT, PT, PT, 0x8, 0x0 ;  /* 0x000000000000781c */ /* 0x000fd60003f4e170 */
[----:B------:R1:W-:Y:S02]  /*263b0*/  UTMALDG.4D [UR8], [UR4], desc[UR6] ;  /* 0x00000608040075b4 */ /* 0x0003e40008019000 */
[----:B-1----:R-:W-:Y:S05]  /*263c0*/  @P0 BRA.U.ANY `(.L_x_745) ;  /* 0xfffffffd00d40947 */ /* 0x002fea000393ffff */
[----:B------:R-:W1:Y:S01]  /*263d0*/  SYNCS.PHASECHK.TRANS64.TRYWAIT P0, [R5+URZ+0x29840], R4 ;  /* 0x02984004050075a7 */ /* 0x000e62000800017f */
[----:B------:R-:W-:Y:S04]  /*263e0*/  BSSY B1, `(.L_x_746) ;  /* 0x0000002000017945 */ /* 0x000fe80003800000 */
[----:B-1----:R-:W-:Y:S05]  /*263f0*/  @!P0 BRA `(.L_x_747) ;  /* 0x0000004800388947 */ /* 0x002fea0003800000 */
.L_x_894:
[----:B------:R-:W-:Y:S05]  /*26400*/  BSYNC B1 ;  /* 0x0000000000017941 */ /* 0x000fea0003800000 */
.L_x_746:
[----:B------:R-:W-:Y:S01]  /*26410*/  BSSY B1, `(.L_x_748) ;  /* 0x000000b000017945 */ /* 0x000fe20003800000 */
[----:B------:R-:W-:Y:S02]  /*26420*/  IMAD.MOV.U32 R8, RZ, RZ, 0x0 ;  /* 0x00000000ff087424 */ /* 0x000fe400078e00ff */
[----:B------:R-:W-:Y:S01]  /*26430*/  IMAD.MOV.U32 R9, RZ, RZ, 0x14f00000 ;  /* 0x14f00000ff097424 */ /* 0x000fe200078e00ff */
[----:B------:R-:W-:Y:S06]  /*26440*/  @P1 BRA `(.L_x_749) ;  /* 0x00000000001c1947 */ /* 0x000fec0003800000 */
[----:B------:R-:W3:Y:S01]  /*26450*/  S2R R7, SR_TID.X ;  /* 0x0000000000077919 */ /* 0x000ee20000002100 */
[----:B-12---:R-:W-:-:S04]  /*26460*/  MOV R4, 0x7800 ;  /* 0x0000780000047802 */ /* 0x006fc80000000f00 */
[----:B------:R4:W-:Y:S01]  /*26470*/  SYNCS.ARRIVE.TRANS64 RZ, [R5+URZ+0x29830], R4 ;  /* 0x0298300405ff79a7 */ /* 0x0009e2000800003f */
[----:B---3--:R-:W-:-:S04]  /*26480*/  LOP3.LUT R7, R7, 0x1f, RZ, 0xc0, !PT ;  /* 0x0000001f07077812 */ /* 0x008fc800078ec0ff */
[----:B------:R-:W-:-:S13]  /*26490*/  ISETP.NE.AND P0, PT, R7, RZ, PT ;  /* 0x000000ff0700720c */ /* 0x000fda0003f05270 */
[----:B----4-:R-:W-:Y:S05]  /*264a0*/  @!P0 BRA `(.L_x_749) ;  /* 0x0000000000048947 */ /* 0x010fea0003800000 */
[----:B------:R-:W-:Y:S01]  /*264b0*/  BPT.TRAP 0x1 ;  /* 0x000000040000795c */ /* 0x000fe20000300000 */
.L_x_749:
[----:B------:R-:W-:Y:S05]  /*264c0*/  BSYNC B1 ;  /* 0x0000000000017941 */ /* 0x000fea0003800000 */
.L_x_748:
[----:B------:R-:W3:Y:S04]  /*264d0*/  LDL R7, [R1+0x4] ;  /* 0x0000040001077983 */ /* 0x000ee80000100800 */
[----:B-12---:R-:W3:Y:S01]  /*264e0*/  LDL R4, [R1+0x8] ;  /* 0x0000080001047983 */ /* 0x006ee20000100800 */
[----:B------:R-:W-:Y:S01]  /*264f0*/  R2UR UR10, R10 ;  /* 0x000000000a0a72ca */ /* 0x000fe200000e0000 */
[----:B------:R-:W-:Y:S01]  /*26500*/  UIADD3 UR4, UP0, UR40, 0x370, URZ ;  /* 0x0000037028047890 */ /* 0x000fe2000ff1e03f */
[----:B------:R-:W-:Y:S01]  /*26510*/  R2UR UR6, R8 ;  /* 0x00000000080672ca */ /* 0x000fe200000e0000 */
[----:B------:R-:W-:Y:S01]  /*26520*/  VIADD R5, R5, 0x29830 ;  /* 0x0002983005057836 */ /* 0x000fe20000000000 */
[----:B------:R-:W-:Y:S01]  /*26530*/  R2UR UR7, R9 ;  /* 0x00000000090772ca */ /* 0x000fe200000e0000 */
[----:B------:R-:W-:Y:S01]  /*26540*/  UIADD3.X UR5, URZ, UR41, URZ, UP0, !UPT ;  /* 0x000000293f057290 */ /* 0x000fe200087fe43f */
[----:B------:R-:W-:Y:S01]  /*26550*/  PLOP3.LUT P0, PT, PT, PT, PT, 0x80, 0x0 ;  /* 0x000000000000781c */ /* 0x000fe20003f0f070 */
[----:B---3--:R-:W-:-:S04]  /*26560*/  IMAD R4, R4, 0x7800, R7 ;  /* 0x0000780004047824 */ /* 0x008fc800078e0207 */
[----:B------:R-:W-:-:S08]  /*26570*/  VIADD R7, R4, 0x1a400 ;  /* 0x0001a40004077836 */ /* 0x000fd00000000000 */
.L_x_750:
[----:B------:R-:W2:Y:S01]  /*26580*/  LDL R10, [R1] ;  /* 0x00000000010a7983 */ /* 0x000ea20000100800 */
[----:B------:R-:W-:-:S13]  /*26590*/  @P0 ELECT P1, URZ, PT ;  /* 0x00000000003f082f */ /* 0x000fda0003820000 */
[----:B------:R-:W-:Y:S02]  /*265a0*/  @P1 R2UR UR12, R18 ;  /* 0x00000000120c12ca */ /* 0x000fe400000e0000 */
[----:B------:R-:W-:Y:S02]  /*265b0*/  @P1 R2UR UR11, R6 ;  /* 0x00000000060b12ca */ /* 0x000fe400000e0000 */
[----:B------:R-:W-:Y:S02]  /*265c0*/  @P1 R2UR UR9, R5 ;  /* 0x00000000050912ca */ /* 0x000fe400000e0000 */
[----:B------:R-:W-:Y:S02]  /*265d0*/  @P1 R2UR UR8, R7 ;  /* 0x00000000070812ca */ /* 0x000fe400000e0000 */
[----:B------:R-:W-:Y:S02]  /*265e0*/  @P1 PLOP3.LUT P0, PT, P1, PT, PT, 0x8, 0x0 ;  /* 0x000000000000181c */ /* 0x000fe40000f0e170 */
[----:B--2---:R-:W-:-:S02]  /*265f0*/  @P1 R2UR UR13, R10 ;  /* 0x000000000a0d12ca */ /* 0x004fc400000e0000 */
[----:B------:R-:W-:-:S11]  /*26600*/  PLOP3.LUT P1, PT, PT, PT, PT, 0x8, 0x0 ;  /* 0x000000000000781c */ /* 0x000fd60003f2e170 */
[----:B------:R1:W-:Y:S02]  /*26610*/  UTMALDG.4D [UR8], [UR4], desc[UR6] ;  /* 0x00000608040075b4 */ /* 0x0003e40008019000 */
[----:B-1----:R-:W-:Y:S05]  /*26620*/  @P0 BRA.U.ANY `(.L_x_750) ;  /* 0xfffffffd00d40947 */ /* 0x002fea000393ffff */
[----:B------:R-:W-:Y:S01]  /*26630*/  R2UR UR6, R8 ;  /* 0x00000000080672ca */ /* 0x000fe200000e0000 */
[----:B------:R-:W-:Y:S01]  /*26640*/  UMOV UR10, 0x40 ;  /* 0x00000040000a7882 */ /* 0x000fe20000000000 */
[----:B------:R-:W-:Y:S02]  /*26650*/  R2UR UR7, R9 ;  /* 0x00000000090772ca */ /* 0x000fe400000e0000 */
[----:B------:R-:W-:Y:S02]  /*26660*/  PLOP3.LUT P0, PT, PT, PT, PT, 0x80, 0x0 ;  /* 0x000000000000781c */ /* 0x000fe40003f0f070 */
[----:B------:R-:W-:-:S11]  /*26670*/  IADD3 R7, R4, 0x1cc00, RZ ;  /* 0x0001cc0004077810 */ /* 0x000fd60007ffe0ff */
.L_x_751:
        /* <DEDUP_REMOVED lines=12> */
[----:B------:R-:W-:Y:S01]  /*26740*/  VIADD R4, R4, 0x1f400 ;  /* 0x0001f40004047836 */ /* 0x000fe20000000000 */
[----:B------:R-:W-:Y:S01]  /*26750*/  R2UR UR7, R9 ;  /* 0x00000000090772ca */ /* 0x000fe200000e0000 */
[----:B------:R-:W-:Y:S01]  /*26760*/  UMOV UR10, 0x80 ;  /* 0x00000080000a7882 */ /* 0x000fe20000000000 */
[----:B------:R-:W-:-:S13]  /*26770*/  PLOP3.LUT P0, PT, PT, PT, PT, 0x80, 0x0 ;  /* 0x000000000000781c */ /* 0x000fda0003f0f070 */
.L_x_752:
        /* <DEDUP_REMOVED lines=10> */
[----:B--2---:R-:W-:Y:S05]  /*26820*/  @P0 BRA.U.ANY `(.L_x_752) ;  /* 0xfffffffd00d40947 */ /* 0x004fea000393ffff */
.L_x_739:
[----:B------:R-:W-:Y:S05]  /*26830*/  BSYNC B0 ;  /* 0x0000000000007941 */ /* 0x000fea0003800000 */
.L_x_738:
[----:B------:R-:W-:-:S06]  /*26840*/  UISETP.NE.AND UP0, UPT, UR37, 0x3, UPT ;  /* 0x000000032500788c */ /* 0x000fcc000bf05270 */
[----:B------:R-:W-:-:S13]  /*26850*/  PLOP3.LUT P0, PT, PT, PT, UP0, 0x80, 0x0 ;  /* 0x000000000000781c */ /* 0x000fda0003f0f008 */
[----:B------:R-:W-:Y:S05]  /*26860*/  @!P0 BRA `(.L_x_753) ;  /* 0x0000000000048947 */ /* 0x000fea0003800000 */
[----:B------:R-:W-:Y:S01]  /*26870*/  BPT.TRAP 0x1 ;  /* 0x000000040000795c */ /* 0x000fe20000300000 */
.L_x_753:
[----:B------:R-:W2:Y:S01]  /*26880*/  LDL R5, [R1+0x4] ;  /* 0x0000040001057983 */ /* 0x000ea20000100800 */
[----:B------:R-:W-:Y:S01]  /*26890*/  IMAD.U32 R4, RZ, RZ, UR39 ;  /* 0x00000027ff047e24 */ /* 0x000fe2000f8e00ff */
[----:B------:R-:W-:Y:S04]  /*268a0*/  BSSY B0, `(.L_x_754) ;  /* 0x0000007000007945 */ /* 0x000fe80003800000 */
[----:B------:R-:W-:Y:S02]  /*268b0*/  ISETP.NE.AND P1, PT, R4, 0x3, PT ;  /* 0x000000030400780c */ /* 0x000fe40003f25270 */
[----:B------:R-:W-:-:S04]  /*268c0*/  LOP3.LUT R4, R3, 0x1, RZ, 0x3c, !PT ;  /* 0x0000000103047812 */ /* 0x000fc800078e3cff */
[----:B------:R-:W-:Y:S02]  /*268d0*/  SHF.L.U32 R4, R4, 0x1f, RZ ;  /* 0x0000001f04047819 */ /* 0x000fe400000006ff */
[----:B--2---:R-:W-:-:S04]  /*268e0*/  LEA R17, R0, R5, 0x3 ;  /* 0x0000000500117211 */ /* 0x004fc800078e18ff */
[----:B------:R-:W2:Y:S02]  /*268f0*/  SYNCS.PHASECHK.TRANS64.TRYWAIT P0, [R17+URZ+0x29870], R4 ;  /* 0x02987004110075a7 */ /* 0x000ea4000800017f */
[----:B--2---:R-:W-:Y:S05]  /*26900*/  @!P0 BRA `(.L_x_755) ;  /* 0x0000004400088947 */ /* 0x004fea0003800000 */
.L_x_895:
[----:B------:R-:W-:Y:S05]  /*26910*/  BSYNC B0 ;  /* 0x0000000000007941 */ /* 0x000fea0003800000 */
.L_x_754:
[----:B------:R-:W-:Y:S05]  /*26920*/  @!P1 BRA `(.L_x_756) ;  /* 0x0000000000049947 */ /* 0x000fea0003800000 */
[----:B------:R-:W-:Y:S01]  /*26930*/  BPT.TRAP 0x1 ;  /* 0x000000040000795c */ /* 0x000fe20000300000 */
.L_x_756:
[----:B------:R-:W-:Y:S01]  /*26940*/  SHF.L.U32 R3, R3, 0x1f, RZ ;  /* 0x0000001f03037819 */ /* 0x000fe200000006ff */
[----:B------:R-:W-:-:S03]  /*26950*/  IMAD R12, R0, 0x5000, RZ ;  /* 0x00005000000c7824 */ /* 0x000fc600078e02ff */
[----:B------:R-:W3:Y:S02]  /*26960*/  SYNCS.PHASECHK.TRANS64.TRYWAIT P0, [R17+URZ+0x29860], R3 ;  /* 0x02986003110075a7 */ /* 0x000ee4000800017f */
[----:B---3--:R-:W-:Y:S05]  /*26970*/  @!P0 BRA `(.L_x_757) ;  /* 0x0000004400008947 */ /* 0x008fea0003800000 */
.L_x_896:
[----:B------:R-:W4:Y:S04]  /*26980*/  LDL R0, [R1+0x2c] ;  /* 0x00002c0001007983 */ /* 0x000f280000100800 */
[----:B------:R-:W5:Y:S04]  /*26990*/  LDL R13, [R1+0x4] ;  /* 0x00000400010d7983 */ /* 0x000f680000100800 */
[----:B------:R-:W3:Y:S01]  /*269a0*/  LDL R14, [R1+0x28] ;  /* 0x00002800010e7983 */ /* 0x000ee20000100800 */
[----:B------:R-:W-:Y:S05]  /*269b0*/  WARPSYNC.ALL ;  /* 0x0000000000007948 */ /* 0x000fea0003800000 */
[----:B-1----:R-:W1:Y:S01]  /*269c0*/  S2R R9, SR_TID.X ;  /* 0x0000000000097919 */ /* 0x002e620000002100 */
[----:B------:R-:W-:Y:S01]  /*269d0*/  IMAD.MOV.U32 R15, RZ, RZ, 0x40 ;  /* 0x00000040ff0f7424 */ /* 0x000fe200078e00ff */
[----:B-1----:R-:W-:-:S04]  /*269e0*/  LOP3.LUT P0, RZ, R9, 0x4, RZ, 0xc0, !PT ;  /* 0x0000000409ff7812 */ /* 0x002fc8000780c0ff */
[----:B------:R-:W-:Y:S02]  /*269f0*/  SEL R15, R15, 0xffffffc0, !P0 ;  /* 0xffffffc00f0f7807 */ /* 0x000fe40004000000 */
[----:B----4-:R-:W-:-:S05]  /*26a00*/  LOP3.LUT R0, R12, R0, RZ, 0xfc, !PT ;  /* 0x000000000c007212 */ /* 0x010fca00078efcff */
[----:B-----5:R-:W-:-:S05]  /*26a10*/  IMAD.IADD R0, R13, 0x1, R0 ;  /* 0x000000010d007824 */ /* 0x020fca00078e0200 */
[----:B--2---:R-:W1:Y:S01]  /*26a20*/  LDSM.16.MT88.4 R4, [R0+0xa400] ;  /* 0x00a400000004783b */ /* 0x004e620000004200 */
[----:B---3--:R-:W-:Y:S02]  /*26a30*/  IADD3 R3, R15, R0, RZ ;  /* 0x000000000f037210 */ /* 0x008fe40007ffe0ff */
[----:B------:R-:W-:Y:S02]  /*26a40*/  LOP3.LUT R20, R12, R14, RZ, 0xfc, !PT ;  /* 0x0000000e0c147212 */ /* 0x000fe400078efcff */
[C-C-:B-1----:R-:W-:Y:S02]  /*26a50*/  PRMT R8, R4.reuse, 0x6420, R5.reuse ;  /* 0x0000642004087816 */ /* 0x142fe40000000005 */
[----:B------:R-:W-:Y:S02]  /*26a60*/  PRMT R9, R4, 0x7531, R5 ;  /* 0x0000753104097816 */ /* 0x000fe40000000005 */
[C-C-:B------:R-:W-:Y:S02]  /*26a70*/  PRMT R10, R6.reuse, 0x6420, R7.reuse ;  /* 0x00006420060a7816 */ /* 0x140fe40000000007 */
[----:B------:R-:W-:-:S02]  /*26a80*/  PRMT R11, R6, 0x7531, R7 ;  /* 0x00007531060b7816 */ /* 0x000fc40000000007 */
[----:B------:R-:W1:Y:S01]  /*26a90*/  LDSM.16.MT88.4 R4, [R3+0xa400] ;  /* 0x00a400000304783b */ /* 0x000e620000004200 */
[----:B------:R-:W-:-:S05]  /*26aa0*/  IMAD.IADD R20, R13, 0x1, R20 ;  /* 0x000000010d147824 */ /* 0x000fca00078e0214 */
[----:B------:R1:W-:Y:S02]  /*26ab0*/  STSM.16.M88.4 [R20+0x400], R8 ;  /* 0x0004000814007844 */ /* 0x0003e40000000200 */
[C-C-:B-1----:R-:W-:Y:S02]  /*26ac0*/  PRMT R8, R4.reuse, 0x6420, R5.reuse ;  /* 0x0000642004087816 */ /* 0x142fe40000000005 */
        /* <DEDUP_REMOVED lines=60> */
.L_x_758:
[----:B------:R-:W3:Y:S01]  /*26e90*/  S2R R0, SR_TID.X ;  /* 0x0000000000007919 */ /* 0x000ee20000002100 */
[----:B-1----:R1:W-:Y:S01]  /*26ea0*/  SYNCS.ARRIVE.TRANS64.A1T0 RZ, [R17+URZ+0x29850], RZ ;  /* 0x029850ff11ff79a7 */ /* 0x0023e2000810003f */
[----:B------:R4:W5:Y:S01]  /*26eb0*/  LDL R3, [R1+0x14] ;  /* 0x0000140001037983 */ /* 0x0009620000100800 */
[----:B---3--:R-:W-:Y:S01]  /*26ec0*/  LOP3.LUT R0, R0, 0x7f, RZ, 0xc0, !PT ;  /* 0x0000007f00007812 */ /* 0x008fe200078ec0ff */
[----:B------:R-:W-:Y:S03]  /*26ed0*/  BAR.SYNC.DEFER_BLOCKING 0x2, 0x80 ;  /* 0x0082000000007b1d */ /* 0x000fe60000010000 */
[----:B------:R-:W-:-:S03]  /*26ee0*/  ISETP.NE.AND P0, PT, R0, RZ, PT ;  /* 0x000000ff0000720c */ /* 0x000fc60003f05270 */
[----:B------:R4:W5:Y:S10]  /*26ef0*/  LDL R0, [R1+0x8] ;  /* 0x0000080001007983 */ /* 0x0009740000100800 */
[----:B-1----:R-:W-:-:S05]  /*26f00*/  @!P0 VIADD R17, R17, 0x29880 ;  /* 0x0002988011118836 */ /* 0x002fca0000000000 */
[----:B------:R-:W-:-:S04]  /*26f10*/  @!P0 PRMT R17, RZ, 0x654, R17 ;  /* 0x00000654ff118816 */ /* 0x000fc80000000011 */
[----:B------:R4:W-:Y:S01]  /*26f20*/  @!P0 SYNCS.ARRIVE.TRANS64.RED.A1T0 RZ, [R17+URZ], RZ ;  /* 0x000000ff11ff89a7 */ /* 0x0009e2000810043f */
[C---:B------:R-:W-:Y:S02]  /*26f30*/  ISETP.GT.AND P0, PT, R2.reuse, RZ, PT ;  /* 0x000000ff0200720c */ /* 0x040fe40003f04270 */
[----:B------:R-:W-:-:S11]  /*26f40*/  IADD3 R2, R2, -0x1, RZ ;  /* 0xffffffff02027810 */ /* 0x000fd60007ffe0ff */
[----:B----4-:R-:W-:Y:S05]  /*26f50*/  @P0 BRA `(.L_x_759) ;  /* 0xffffffec00d40947 */ /* 0x010fea000383ffff */
.L_x_737:
[----:B------:R-:W3:Y:S01]  /*26f60*/  S2R R4, SR_TID.X ;  /* 0x0000000000047919 */ /* 0x000ee20000002100 */
[----:B------:R-:W-:Y:S01]  /*26f70*/  BSSY B0, `(.L_x_760) ;  /* 0x0000010000007945 */ /* 0x000fe20003800000 */
[----:B---3--:R-:W-:-:S04]  /*26f80*/  LOP3.LUT R4, R4, 0x7f, RZ, 0xc0, !PT ;  /* 0x0000007f04047812 */ /* 0x008fc800078ec0ff */
[----:B------:R-:W-:-:S13]  /*26f90*/  ISETP.NE.AND P0, PT, R4, RZ, PT ;  /* 0x000000ff0400720c */ /* 0x000fda0003f05270 */
[----:B------:R-:W-:Y:S05]  /*26fa0*/  @P0 BRA `(.L_x_761) ;  /* 0x0000000000300947 */ /* 0x000fea0003800000 */
[----:B------:R-:W3:Y:S01]  /*26fb0*/  S2R R2, SR_LANEID ;  /* 0x0000000000027919 */ /* 0x000ee20000000000 */
[----:B------:R-:W-:Y:S01]  /*26fc0*/  VOTEU.ANY UR4, UPT, PT ;  /* 0x0000000000047886 */ /* 0x000fe200038e0100 */
[----:B-1----:R-:W1:Y:S01]  /*26fd0*/  LDC.64 R4, c[0x0][0xc60] ;  /* 0x00031800ff047b82 */ /* 0x002e620000000a00 */
[----:B-----5:R-:W3:Y:S02]  /*26fe0*/  FLO.U32 R0, UR4 ;  /* 0x0000000400007d00 */ /* 0x020ee400080e0000 */
[----:B---3--:R-:W-:-:S06]  /*26ff0*/  ISETP.EQ.U32.AND P1, PT, R0, R2, PT ;  /* 0x000000020000720c */ /* 0x008fcc0003f22070 */
[----:B------:R-:W1:Y:S07]  /*27000*/  POPC R2, UR4 ;  /* 0x0000000400027d09 */ /* 0x000e6e0008000000 */
[----:B-1----:R-:W3:Y:S04]  /*27010*/  @P1 ATOMG.E.ADD.STRONG.GPU PT, R2, desc[UR54][R4.64], R2 ;  /* 0x00000002040219a8 */ /* 0x002ee800081ee1f6 */
[----:B---3--:R1:W3:Y:S02]  /*27020*/  SHFL.IDX PT, R2, R2, R0, 0x1f ;  /* 0x00001f0002027589 */ /* 0x0082e400000e0000 */
[----:B-1----:R-:W1:Y:S02]  /*27030*/  S2R R0, SR_LTMASK ;  /* 0x0000000000007919 */ /* 0x002e640000003900 */
[----:B-1----:R-:W-:-:S06]  /*27040*/  LOP3.LUT R0, R0, UR4, RZ, 0xc0, !PT ;  /* 0x0000000400007c12 */ /* 0x002fcc000f8ec0ff */
[----:B------:R-:W3:Y:S02]  /*27050*/  POPC R0, R0 ;  /* 0x0000000000007309 */ /* 0x000ee40000000000 */
[----:B---3--:R-:W-:-:S07]  /*27060*/  IADD3 R16, R2, UR38, R0 ;  /* 0x0000002602107c10 */ /* 0x008fce000fffe000 */
.L_x_761:
[----:B------:R-:W-:Y:S05]  /*27070*/  BSYNC B0 ;  /* 0x0000000000007941 */ /* 0x000fea0003800000 */
.L_x_760:
[----:B------:R-:W-:-:S06]  /*27080*/  UISETP.NE.AND UP0, UPT, UR37, 0x3, UPT ;  /* 0x000000032500788c */ /* 0x000fcc000bf05270 */
[----:B------:R-:W-:-:S13]  /*27090*/  PLOP3.LUT P1, PT, PT, PT, UP0, 0x80, 0x0 ;  /* 0x000000000000781c */ /* 0x000fda0003f2f008 */
[----:B------:R-:W-:Y:S05]  /*270a0*/  @!P1 BRA `(.L_x_762) ;  /* 0x0000000000049947 */ /* 0x000fea0003800000 */
[----:B------:R-:W-:Y:S01]  /*270b0*/  BPT.TRAP 0x1 ;  /* 0x000000040000795c */ /* 0x000fe20000300000 */
.L_x_762:
[----:B------:R-:W3:Y:S04]  /*270c0*/  LDL R4, [R1+0x14] ;  /* 0x0000140001047983 */ /* 0x000ee80000100800 */
[----:B-----5:R-:W4:Y:S04]  /*270d0*/  LDL R3, [R1+0x4] ;  /* 0x0000040001037983 */ /* 0x020f280000100800 */
[----:B------:R-:W4:Y:S01]  /*270e0*/  LDL R2, [R1+0x8] ;  /* 0x0000080001027983 */ /* 0x000f220000100800 */
[----:B------:R-:W-:Y:S01]  /*270f0*/  IMAD.U32 R0, RZ, RZ, UR39 ;  /* 0x00000027ff007e24 */ /* 0x000fe2000f8e00ff */
[----:B------:R-:W-:Y:S04]  /*27100*/  BSSY B0, `(.L_x_763) ;  /* 0x0000007000007945 */ /* 0x000fe80003800000 */
[----:B------:R-:W-:-:S02]  /*27110*/  ISETP.NE.AND P2, PT, R0, 0x3, PT ;  /* 0x000000030000780c */ /* 0x000fc40003f45270 */
[----:B---3--:R-:W-:-:S04]  /*27120*/  LOP3.LUT R0, R4, 0x1, RZ, 0x3c, !PT ;  /* 0x0000000104007812 */ /* 0x008fc800078e3cff */
[----:B------:R-:W-:Y:S01]  /*27130*/  SHF.L.U32 R0, R0, 0x1f, RZ ;  /* 0x0000001f00007819 */ /* 0x000fe200000006ff */
[----:B----4-:R-:W-:-:S04]  /*27140*/  IMAD R17, R2, 0x8, R3 ;  /* 0x0000000802117824 */ /* 0x010fc800078e0203 */
[----:B------:R-:W3:Y:S02]  /*27150*/  SYNCS.PHASECHK.TRANS64.TRYWAIT P1, [R17+URZ+0x29870], R0 ;  /* 0x02987000110075a7 */ /* 0x000ee4000802017f */
[----:B---3--:R-:W-:Y:S05]  /*27160*/  @!P1 BRA `(.L_x_764) ;  /* 0x0000003c00189947 */ /* 0x008fea0003800000 */
.L_x_897:
[----:B------:R-:W-:Y:S05]  /*27170*/  BSYNC B0 ;  /* 0x0000000000007941 */ /* 0x000fea0003800000 */
.L_x_763:
[----:B------:R-:W-:Y:S05]  /*27180*/  @!P2 BRA `(.L_x_765) ;  /* 0x000000000004a947 */ /* 0x000fea0003800000 */
[----:B------:R-:W-:Y:S01]  /*27190*/  BPT.TRAP 0x1 ;  /* 0x000000040000795c */ /* 0x000fe20000300000 */
.L_x_765:
[----:B---3--:R-:W3:Y:S02]  /*271a0*/  LDL R0, [R1+0x14] ;  /* 0x0000140001007983 */ /* 0x008ee40000100800 */
[----:B---3--:R-:W-:-:S04]  /*271b0*/  SHF.L.U32 R0, R0, 0x1f, RZ ;  /* 0x0000001f00007819 */ /* 0x008fc800000006ff */
[----:B------:R-:W3:Y:S02]  /*271c0*/  SYNCS.PHASECHK.TRANS64.TRYWAIT P1, [R17+URZ+0x29860], R0 ;  /* 0x02986000110075a7 */ /* 0x000ee4000802017f */
[----:B---3--:R-:W-:Y:S05]  /*271d0*/  @!P1 BRA `(.L_x_766) ;  /* 0x0000003c00109947 */ /* 0x008fea0003800000 */
.L_x_898:
[----:B------:R-:W3:Y:S04]  /*271e0*/  LDL R18, [R1+0x8] ;  /* 0x0000080001127983 */ /* 0x000ee80000100800 */
[----:B------:R-:W4:Y:S04]  /*271f0*/  LDL R2, [R1+0x2c] ;  /* 0x00002c0001027983 */ /* 0x000f280000100800 */
[----:B--2---:R-:W2:Y:S04]  /*27200*/  LDL R12, [R1+0x4] ;  /* 0x00000400010c7983 */ /* 0x004ea80000100800 */
[----:B------:R-:W5:Y:S01]  /*27210*/  LDL R13, [R1+0x28] ;  /* 0x00002800010d7983 */ /* 0x000f620000100800 */
[----:B------:R-:W0:Y:S01]  /*27220*/  S2R R3, SR_TID.X ;  /* 0x0000000000037919 */ /* 0x000e220000002100 */
[----:B------:R-:W-:Y:S05]  /*27230*/  WARPSYNC.ALL ;  /* 0x0000000000007948 */ /* 0x000fea0003800000 */
[----:B0-----:R-:W-:Y:S01]  /*27240*/  LOP3.LUT P1, RZ, R3, 0x4, RZ, 0xc0, !PT ;  /* 0x0000000403ff7812 */ /* 0x001fe2000782c0ff */
[----:B------:R-:W-:-:S05]  /*27250*/  IMAD.MOV.U32 R3, RZ, RZ, 0x40 ;  /* 0x00000040ff037424 */ /* 0x000fca00078e00ff */
[----:B------:R-:W-:Y:S01]  /*27260*/  SEL R3, R3, 0xffffffc0, !P1 ;  /* 0xffffffc003037807 */ /* 0x000fe20004800000 */
[----:B---3--:R-:W-:-:S05]  /*27270*/  IMAD R0, R18, 0x5000, RZ ;  /* 0x0000500012007824 */ /* 0x008fca00078e02ff */
[----:B----4-:R-:W-:-:S04]  /*27280*/  LOP3.LUT R2, R0, R2, RZ, 0xfc, !PT ;  /* 0x0000000200027212 */ /* 0x010fc800078efcff */
[----:B--2---:R-:W-:-:S05]  /*27290*/  IADD3 R2, R12, R2, RZ ;  /* 0x000000020c027210 */ /* 0x004fca0007ffe0ff */
[----:B-1----:R-:W0:Y:S01]  /*272a0*/  LDSM.16.MT88.4 R4, [R2+0xa400] ;  /* 0x00a400000204783b */ /* 0x002e220000004200 */
[----:B------:R-:W-:Y:S01]  /*272b0*/  IMAD.IADD R3, R3, 0x1, R2 ;  /* 0x0000000103037824 */ /* 0x000fe200078e0202 */
[----:B-----5:R-:W-:Y:S02]  /*272c0*/  LOP3.LUT R0, R0, R13, RZ, 0xfc, !PT ;  /* 0x0000000d00007212 */ /* 0x020fe400078efcff */
[C-C-:B0-----:R-:W-:Y:S02]  /*272d0*/  PRMT R8, R4.reuse, 0x6420, R5.reuse ;  /* 0x0000642004087816 */ /* 0x141fe40000000005 */
[----:B------:R-:W-:Y:S02]  /*272e0*/  PRMT R9, R4, 0x7531, R5 ;  /* 0x0000753104097816 */ /* 0x000fe40000000005 */
[C-C-:B------:R-:W-:Y:S02]  /*272f0*/  PRMT R10, R6.reuse, 0x6420, R7.reuse ;  /* 0x00006420060a7816 */ /* 0x140fe40000000007 */
[----:B------:R-:W-:-:S02]  /*27300*/  PRMT R11, R6, 0x7531, R7 ;  /* 0x00007531060b7816 */ /* 0x000fc40000000007 */
[----:B------:R-:W0:Y:S01]  /*27310*/  LDSM.16.MT88.4 R4, [R3+0xa400] ;  /* 0x00a400000304783b */ /* 0x000e220000004200 */
[----:B------:R-:W-:-:S05]  /*27320*/  IADD3 R0, R12, R0, RZ ;  /* 0x000000000c007210 */ /* 0x000fca0007ffe0ff */
[----:B------:R0:W-:Y:S02]  /*27330*/  STSM.16.M88.4 [R0+0x400], R8 ;  /* 0x0004000800007844 */ /* 0x0001e40000000200 */
[C-C-:B0-----:R-:W-:Y:S02]  /*27340*/  PRMT R8, R4.reuse, 0x6420, R5.reuse ;  /* 0x0000642004087816 */ /* 0x141fe40000000005 */
        /* <DEDUP_REMOVED lines=60> */
.L_x_767:
[----:B------:R-:W2:Y:S01]  /*27710*/  LDL.LU R3, [R1+0x14] ;  /* 0x0000140001037983 */ /* 0x000ea20000300800 */
[----:B0-----:R0:W-:Y:S01]  /*27720*/  SYNCS.ARRIVE.TRANS64.A1T0 RZ, [R17+URZ+0x29850], RZ ;  /* 0x029850ff11ff79a7 */ /* 0x0011e2000810003f */
[----:B-1----:R-:W-:Y:S02]  /*27730*/  VIADD R0, R18, 0x1 ;  /* 0x0000000112007836 */ /* 0x002fe40000000000 */
[----:B0-----:R-:W-:-:S05]  /*27740*/  @!P0 VIADD R17, R17, 0x29880 ;  /* 0x0002988011118836 */ /* 0x001fca0000000000 */
[----:B------:R-:W-:Y:S01]  /*27750*/  @!P0 PRMT R17, RZ, 0x654, R17 ;  /* 0x00000654ff118816 */ /* 0x000fe20000000011 */
[----:B------:R-:W-:Y:S06]  /*27760*/  BAR.SYNC.DEFER_BLOCKING 0x2, 0x80 ;  /* 0x0082000000007b1d */ /* 0x000fec0000010000 */
[----:B------:R0:W-:Y:S01]  /*27770*/  @!P0 SYNCS.ARRIVE.TRANS64.RED.A1T0 RZ, [R17+URZ], RZ ;  /* 0x000000ff11ff89a7 */ /* 0x0001e2000810043f */
[----:B------:R-:W-:-:S04]  /*27780*/  ISETP.NE.AND P0, PT, R0, 0x2, PT ;  /* 0x000000020000780c */ /* 0x000fc80003f05270 */
[----:B------:R-:W-:Y:S02]  /*27790*/  SEL R2, RZ, 0x1, P0 ;  /* 0x00000001ff027807 */ /* 0x000fe40000000000 */
[----:B------:R-:W-:-:S05]  /*277a0*/  SEL R0, R0, RZ, P0 ;  /* 0x000000ff00007207 */ /* 0x000fca0000000000 */
[----:B------:R0:W-:Y:S01]  /*277b0*/  STL [R1+0x8], R0 ;  /* 0x0000080001007387 */ /* 0x0001e20000100800 */
[----:B--2---:R-:W-:-:S05]  /*277c0*/  LOP3.LUT R3, R3, R2, RZ, 0x3c, !PT ;  /* 0x0000000203037212 */ /* 0x004fca00078e3cff */
[----:B------:R0:W-:Y:S02]  /*277d0*/  STL [R1+0x14], R3 ;  /* 0x0000140301007387 */ /* 0x0001e40000100800 */
.L_x_712:
[----:B0-----:R-:W2:Y:S02]  /*277e0*/  LDL R0, [R1+0x10] ;  /* 0x0000100001007983 */ /* 0x001ea40000100800 */
[----:B--2---:R-:W-:-:S13]  /*277f0*/  LOP3.LUT P0, RZ, R0, 0x2, RZ, 0xc0, !PT ;  /* 0x0000000200ff7812 */ /* 0x004fda000780c0ff */
[----:B------:R-:W-:Y:S05]  /*27800*/  @!P0 BRA `(.L_x_768) ;  /* 0x0000000000288947 */ /* 0x000fea0003800000 */
[----:B------:R-:W-:Y:S05]  /*27810*/  WARPSYNC.ALL ;  /* 0x0000000000007948 */ /* 0x000fea0003800000 */
[----:B------:R-:W0:Y:S08]  /*27820*/  S2UR UR5, SR_CgaCtaId ;  /* 0x00000000000579c3 */ /* 0x000e300000008800 */
[----:B------:R-:W-:Y:S06]  /*27830*/  BAR.SYNC.DEFER_BLOCKING 0x5, 0x180 ;  /* 0x0146000000007b1d */ /* 0x000fec0000010000 */
[----:B------:R-:W-:-:S02]  /*27840*/  UMOV UR4, 0x400 ;  /* 0x0000040000047882 */ /* 0x000fc40000000000 */
[----:B0-----:R-:W-:-:S06]  /*27850*/  ULEA UR4, UR5, UR4, 0x18 ;  /* 0x0000000405047291 */ /* 0x001fcc000f8ec03f */
[----:B------:R-:W-:-:S05]  /*27860*/  MOV R0, UR4 ;  /* 0x0000000400007c02 */ /* 0x000fca0008000f00 */
[----:B------:R0:W1:Y:S04]  /*27870*/  LDS.128 R16, [R0+0x298d0] ;  /* 0x0298d00000107984 */ /* 0x0000680000000c00 */
[----:B------:R0:W-:Y:S01]  /*27880*/  STL [R1+0x4], R0 ;  /* 0x0000040001007387 */ /* 0x0001e20000100800 */
[----:B------:R-:W-:Y:S06]  /*27890*/  BAR.ARV 0x4, 0x180 ;  /* 0x0106000000007b1d */ /* 0x000fec0000002000 */
[----:B------:R-:W-:Y:S05]  /*278a0*/  BRA `(.L_x_769) ;  /* 0x0000000800487947 */ /* 0x000fea0003800000 */
.L_x_768:
[----:B------:R-:W0:Y:S01]  /*278b0*/  S2R R0, SR_TID.X ;  /* 0x0000000000007919 */ /* 0x000e220000002100 */
[----:B------:R-:W-:Y:S01]  /*278c0*/  UMOV UR4, 0xffffffff ;  /* 0xffffffff00047882 */ /* 0x000fe20000000000 */
[----:B0-----:R-:W-:-:S04]  /*278d0*/  LOP3.LUT R7, R0, 0x1f, RZ, 0xc0, !PT ;  /* 0x0000001f00077812 */ /* 0x001fc800078ec0ff */
[----:B------:R-:W-:Y:S01]  /*278e0*/  ISETP.NE.AND P0, PT, R7, 0x1f, PT ;  /* 0x0000001f0700780c */ /* 0x000fe20003f05270 */
[----:B------:R-:W-:-:S12]  /*278f0*/  BRA.DIV UR4, `(.L_x_770) ;  /* 0x00000036045c7947 */ /* 0x000fd8000b800000 */
[----:B------:R-:W-:Y:S01]  /*27900*/  IMAD.IADD R0, R19, 0x1, R7 ;  /* 0x0000000113007824 */ /* 0x000fe200078e0207 */
[----:B------:R-:W-:-:S04]  /*27910*/  ULDC UR4, c[0x0][0xc3c] ;  /* 0x00030f0000047ab9 */ /* 0x000fc80000000800 */
[----:B------:R-:W-:-:S13]  /*27920*/  ISETP.GE.OR P1, PT, R0, UR4, !P0 ;  /* 0x0000000400007c0c */ /* 0x000fda000c726670 */
[----:B------:R-:W0:Y:S02]  /*27930*/  @!P1 LDC.64 R2, c[0x0][0xc80] ;  /* 0x00032000ff029b82 */ /* 0x000e240000000a00 */
[----:B0-----:R-:W-:-:S06]  /*27940*/  @!P1 IMAD.WIDE R2, R0, 0x4, R2 ;  /* 0x0000000400029825 */ /* 0x001fcc00078e0202 */
[----:B------:R0:W2:Y:S01]  /*27950*/  @!P1 LDG.E R3, desc[UR54][R2.64] ;  /* 0x0000003602039981 */ /* 0x0000a2000c1e1900 */
[C---:B------:R-:W-:Y:S02]  /*27960*/  ISETP.GE.U32.AND P2, PT, R7.reuse, 0x2, PT ;  /* 0x000000020700780c */ /* 0x040fe40003f46070 */
[C---:B------:R-:W-:Y:S01]  /*27970*/  ISETP.GE.U32.AND P3, PT, R7.reuse, 0x4, PT ;  /* 0x000000040700780c */ /* 0x040fe20003f66070 */
[----:B------:R-:W-:Y:S01]  /*27980*/  SHFL.IDX PT, R0, R16, RZ, 0x1f ;  /* 0x00001fff10007589 */ /* 0x000fe200000e0000 */
[C---:B------:R-:W-:Y:S02]  /*27990*/  ISETP.GE.U32.AND P4, PT, R7.reuse, 0x8, PT ;  /* 0x000000080700780c */ /* 0x040fe40003f86070 */
[----:B------:R-:W-:Y:S01]  /*279a0*/  ISETP.GE.U32.AND P5, PT, R7, 0x10, PT ;  /* 0x000000100700780c */ /* 0x000fe20003fa6070 */
[----:B------:R-:W-:Y:S01]  /*279b0*/  SHFL.IDX PT, R4, R16, 0x1, 0x1f ;  /* 0x00201f0010047f89 */ /* 0x000fe200000e0000 */
[----:B0-----:R-:W-:Y:S01]  /*279c0*/  IMAD.MOV.U32 R2, RZ, RZ, RZ ;  /* 0x000000ffff027224 */ /* 0x001fe200078e00ff */
[----:B--2---:R-:W-:-:S02]  /*279d0*/  @!P1 MOV R2, R3 ;  /* 0x0000000300029202 */ /* 0x004fc40000000f00 */
[----:B------:R-:W-:-:S03]  /*279e0*/  ISETP.NE.AND P1, PT, R7, RZ, PT ;  /* 0x000000ff0700720c */ /* 0x000fc60003f25270 */
        /* <DEDUP_REMOVED lines=15> */
[----:B------:R0:W1:Y:S02]  /*27ae0*/  SHFL.IDX PT, R6, R5, 0x1f, 0x1f ;  /* 0x03e01f0005067f89 */ /* 0x00006400000e0000 */
.L_x_908:
[----:B------:R-:W-:Y:S02]  /*27af0*/  ULDC UR4, c[0x0][0xc38] ;  /* 0x00030e0000047ab9 */ /* 0x000fe40000000800 */
[----:B------:R-:W-:-:S05]  /*27b00*/  MOV R16, UR4 ;  /* 0x0000000400107c02 */ /* 0x000fca0008000f00 */
[----:B-1----:R-:W-:-:S04]  /*27b10*/  IMAD R6, R6, R16, RZ ;  /* 0x0000001006067224 */ /* 0x002fc800078e02ff */
[----:B------:R-:W-:-:S05]  /*27b20*/  IMAD.IADD R4, R4, 0x1, R6 ;  /* 0x0000000104047824 */ /* 0x000fca00078e0206 */
[----:B------:R-:W-:-:S13]  /*27b30*/  ISETP.GT.AND P6, PT, R4, R0, PT ;  /* 0x000000000400720c */ /* 0x000fda0003fc4270 */
[----:B------:R-:W-:Y:S05]  /*27b40*/  @P6 BRA `(.L_x_771) ;  /* 0x00000000009c6947 */ /* 0x000fea0003800000 */
.L_x_776:
[----:B------:R-:W1:Y:S01]  /*27b50*/  LDC R2, c[0x0][0xc3c] ;  /* 0x00030f00ff027b82 */ /* 0x000e620000000800 */
[----:B------:R-:W-:-:S05]  /*27b60*/  VIADD R19, R19, 0x1f ;  /* 0x0000001f13137836 */ /* 0x000fca0000000000 */
[----:B-1----:R-:W-:-:S13]  /*27b70*/  ISETP.GE.AND P6, PT, R19, R2, PT ;  /* 0x000000021300720c */ /* 0x002fda0003fc6270 */
[----:B------:R-:W-:Y:S05]  /*27b80*/  @P6 BRA `(.L_x_772) ;  /* 0x0000000400446947 */ /* 0x000fea0003800000 */
[----:B------:R-:W1:Y:S01]  /*27b90*/  S2R R3, SR_TID.X ;  /* 0x0000000000037919 */ /* 0x000e620000002100 */
[----:B------:R-:W-:Y:S01]  /*27ba0*/  BSSY B0, `(.L_x_773) ;  /* 0x0000009000007945 */ /* 0x000fe20003800000 */
[----:B-1----:R-:W-:-:S04]  /*27bb0*/  LOP3.LUT R3, R3, 0x1f, RZ, 0xc0, !PT ;  /* 0x0000001f03037812 */ /* 0x002fc800078ec0ff */
[----:B0-----:R-:W-:-:S04]  /*27bc0*/  IADD3 R5, R19, R3, RZ ;  /* 0x0000000313057210 */ /* 0x001fc80007ffe0ff */
[----:B------:R-:W-:Y:S01]  /*27bd0*/  ISETP.GE.OR P6, PT, R5, R2, !P0 ;  /* 0x000000020500720c */ /* 0x000fe200047c6670 */
[----:B------:R-:W-:-:S12]  /*27be0*/  IMAD.MOV.U32 R2, RZ, RZ, RZ ;  /* 0x000000ffff027224 */ /* 0x000fd800078e00ff */
[----:B------:R-:W-:Y:S05]  /*27bf0*/  @P6 BRA `(.L_x_774) ;  /* 0x00000000000c6947 */ /* 0x000fea0003800000 */
[----:B------:R-:W0:Y:S02]  /*27c00*/  LDC.64 R2, c[0x0][0xc80] ;  /* 0x00032000ff027b82 */ /* 0x000e240000000a00 */
[----:B0-----:R-:W-:-:S06]  /*27c10*/  IMAD.WIDE R2, R5, 0x4, R2 ;  /* 0x0000000405027825 */ /* 0x001fcc00078e0202 */
[----:B------:R0:W5:Y:S02]  /*27c20*/  LDG.E R2, desc[UR54][R2.64] ;  /* 0x0000003602027981 */ /* 0x000164000c1e1900 */
.L_x_774:
[----:B------:R-:W-:Y:S05]  /*27c30*/  BSYNC B0 ;  /* 0x0000000000007941 */ /* 0x000fea0003800000 */
.L_x_773:
[----:B------:R-:W-:-:S03]  /*27c40*/  UMOV UR4, 0xffffffff ;  /* 0xffffffff00047882 */ /* 0x000fc60000000000 */
[----:B------:R-:W-:Y:S05]  /*27c50*/  BRA.DIV UR4, `(.L_x_775) ;  /* 0x0000003604c07947 */ /* 0x000fea000b800000 */
[----:B0----5:R-:W0:Y:S02]  /*27c60*/  SHFL.UP PT, R3, R2, 0x1, RZ ;  /* 0x0420000002037989 */ /* 0x021e2400000e00ff */
        /* <DEDUP_REMOVED lines=14> */
[----:B------:R0:W1:Y:S02]  /*27d50*/  SHFL.IDX PT, R6, R5, 0x1f, 0x1f ;  /* 0x03e01f0005067f89 */ /* 0x00006400000e0000 */
.L_x_916:
[----:B------:R-:W-:Y:S02]  /*27d60*/  ULDC UR4, c[0x0][0xc38] ;  /* 0x00030e0000047ab9 */ /* 0x000fe40000000800 */
[----:B------:R-:W-:-:S04]  /*27d70*/  IMAD.U32 R16, RZ, RZ, UR4 ;  /* 0x00000004ff107e24 */ /* 0x000fc8000f8e00ff */
[----:B-1----:R-:W-:-:S04]  /*27d80*/  IMAD R6, R6, R16, RZ ;  /* 0x0000001006067224 */ /* 0x002fc800078e02ff */
[----:B------:R-:W-:-:S05]  /*27d90*/  IMAD.IADD R4, R6, 0x1, R4 ;  /* 0x0000000106047824 */ /* 0x000fca00078e0204 */
[----:B------:R-:W-:-:S13]  /*27da0*/  ISETP.GT.AND P6, PT, R4, R0, PT ;  /* 0x000000000400720c */ /* 0x000fda0003fc4270 */
[----:B------:R-:W-:Y:S05]  /*27db0*/  @!P6 BRA `(.L_x_776) ;  /* 0xfffffffc0064e947 */ /* 0x000fea000383ffff */
.L_x_771:
[----:B------:R-:W-:Y:S01]  /*27dc0*/  IADD3 R6, -R6, R4, RZ ;  /* 0x0000000406067210 */ /* 0x000fe20007ffe1ff */
[----:B------:R-:W-:-:S04]  /*27dd0*/  UMOV UR4, 0xffffffff ;  /* 0xffffffff00047882 */ /* 0x000fc80000000000 */
[----:B------:R-:W-:-:S05]  /*27de0*/  IMAD R3, R5, R16, R6 ;  /* 0x0000001005037224 */ /* 0x000fca00078e0206 */
[----:B------:R-:W-:Y:S01]  /*27df0*/  ISETP.GT.AND P6, PT, R3, R0, PT ;  /* 0x000000000300720c */ /* 0x000fe20003fc4270 */
[----:B------:R-:W-:-:S12]  /*27e00*/  BRA.DIV UR4, `(.L_x_777) ;  /* 0x0000003a042c7947 */ /* 0x000fd8000b800000 */
[----:B------:R-:W-:-:S04]  /*27e10*/  VOTE.ANY R4, PT, !P6 ;  /* 0x0000000000047806 */ /* 0x000fc800070e0100 */
[----:B------:R-:W1:Y:S02]  /*27e20*/  POPC R3, R4 ;  /* 0x0000000400037309 */ /* 0x000e640000000000 */
[----:B-1----:R1:W2:Y:S02]  /*27e30*/  SHFL.IDX PT, R2, R2, R3, 0x1f ;  /* 0x00001f0302027589 */ /* 0x0022a400000e0000 */
.L_x_920:
[----:B------:R-:W-:Y:S01]  /*27e40*/  ISETP.NE.AND P0, PT, R4, RZ, PT ;  /* 0x000000ff0400720c */ /* 0x000fe20003f05270 */
[----:B------:R-:W-:-:S12]  /*27e50*/  IMAD.MOV.U32 R4, RZ, RZ, RZ ;  /* 0x000000ffff047224 */ /* 0x000fd800078e00ff */
[----:B------:R-:W-:Y:S05]  /*27e60*/  @!P0 BRA `(.L_x_778) ;  /* 0x0000000000108947 */ /* 0x000fea0003800000 */
[----:B------:R-:W-:Y:S01]  /*27e70*/  UMOV UR4, 0xffffffff ;  /* 0xffffffff00047882 */ /* 0x000fe20000000000 */
[----:B------:R-:W-:Y:S02]  /*27e80*/  VIADD R12, R3, 0xffffffff ;  /* 0xffffffff030c7836 */ /* 0x000fe40000000000 */
[----:B------:R-:W-:Y:S05]  /*27e90*/  BRA.DIV UR4, `(.L_x_779) ;  /* 0x0000003a04507947 */ /* 0x000fea000b800000 */
[----:B------:R3:W4:Y:S02]  /*27ea0*/  SHFL.IDX PT, R4, R5, R12, 0x1f ;  /* 0x00001f0c05047589 */ /* 0x00072400000e0000 */
.L_x_778:
[----:B----4-:R-:W-:Y:S01]  /*27eb0*/  IMAD R16, R4, R16, R6 ;  /* 0x0000001004107224 */ /* 0x010fe200078e0206 */
[----:B--2---:R-:W-:Y:S01]  /*27ec0*/  IABS R6, R2 ;  /* 0x0000000200067213 */ /* 0x004fe20000000000 */
[----:B------:R-:W-:-:S03]  /*27ed0*/  IMAD.IADD R19, R3, 0x1, R19 ;  /* 0x0000000103137824 */ /* 0x000fc600078e0213 */
[----:B------:R-:W2:Y:S01]  /*27ee0*/  I2F.RP R4, R6 ;  /* 0x0000000600047306 */ /* 0x000ea20000209400 */
[----:B------:R-:W-:-:S04]  /*27ef0*/  IADD3 R17, R0, -R16, RZ ;  /* 0x8000001000117210 */ /* 0x000fc80007ffe0ff */
[----:B------:R-:W-:-:S03]  /*27f00*/  IABS R0, R17 ;  /* 0x0000001100007213 */ /* 0x000fc60000000000 */
[----:B--2---:R-:W2:Y:S02]  /*27f10*/  MUFU.RCP R4, R4 ;  /* 0x0000000400047308 */ /* 0x004ea40000001000 */
[----:B--2---:R-:W-:-:S06]  /*27f20*/  IADD3 R4, R4, 0xffffffe, RZ ;  /* 0x0ffffffe04047810 */ /* 0x004fcc0007ffe0ff */
[----:B0--3--:R-:W0:Y:S02]  /*27f30*/  F2I.FTZ.U32.TRUNC.NTZ R5, R4 ;  /* 0x0000000400057305 */ /* 0x009e24000021f000 */
[----:B0-----:R-:W-:-:S04]  /*27f40*/  IMAD.MOV R4, RZ, RZ, -R5 ;  /* 0x000000ffff047224 */ /* 0x001fc800078e0a05 */
[----:B------:R-:W-:Y:S02]  /*27f50*/  IMAD R7, R4, R6, RZ ;  /* 0x0000000604077224 */ /* 0x000fe400078e02ff */
[----:B------:R-:W-:-:S04]  /*27f60*/  IMAD.MOV.U32 R4, RZ, RZ, RZ ;  /* 0x000000ffff047224 */ /* 0x000fc800078e00ff */
[----:B------:R-:W-:Y:S01]  /*27f70*/  IMAD.HI.U32 R4, R5, R7, R4 ;  /* 0x0000000705047227 */ /* 0x000fe200078e0004 */
[----:B------:R-:W-:-:S05]  /*27f80*/  IABS R5, R2 ;  /* 0x0000000200057213 */ /* 0x000fca0000000000 */
[----:B------:R-:W-:Y:S02]  /*27f90*/  IMAD.MOV R5, RZ, RZ, -R5 ;  /* 0x000000ffff057224 */ /* 0x000fe400078e0a05 */
[----:B------:R-:W-:-:S04]  /*27fa0*/  IMAD.HI.U32 R4, R4, R0, RZ ;  /* 0x0000000004047227 */ /* 0x000fc800078e00ff */
[----:B------:R-:W-:-:S05]  /*27fb0*/  IMAD R0, R4, R5, R0 ;  /* 0x0000000504007224 */ /* 0x000fca00078e0200 */
[----:B------:R-:W-:-:S13]  /*27fc0*/  ISETP.GT.U32.AND P1, PT, R6, R0, PT ;  /* 0x000000000600720c */ /* 0x000fda0003f24070 */
[----:B------:R-:W-:Y:S01]  /*27fd0*/  @!P1 IMAD.IADD R0, R0, 0x1, -R6 ;  /* 0x0000000100009824 */ /* 0x000fe200078e0a06 */
[----:B------:R-:W-:Y:S02]  /*27fe0*/  @!P1 IADD3 R4, R4, 0x1, RZ ;  /* 0x0000000104049810 */ /* 0x000fe40007ffe0ff */
[----:B------:R-:W-:Y:S02]  /*27ff0*/  ISETP.NE.AND P1, PT, R2, RZ, PT ;  /* 0x000000ff0200720c */ /* 0x000fe40003f25270 */
[----:B------:R-:W-:Y:S02]  /*28000*/  ISETP.GE.U32.AND P0, PT, R0, R6, PT ;  /* 0x000000060000720c */ /* 0x000fe40003f06070 */
[----:B------:R-:W-:-:S04]  /*28010*/  LOP3.LUT R0, R17, R2, RZ, 0x3c, !PT ;  /* 0x0000000211007212 */ /* 0x000fc800078e3cff */
[----:B------:R-:W-:-:S07]  /*28020*/  ISETP.GE.AND P2, PT, R0, RZ, PT ;  /* 0x000000ff0000720c */ /* 0x000fce0003f46270 */
[----:B------:R-:W-:-:S06]  /*28030*/  @P0 VIADD R4, R4, 0x1 ;  /* 0x0000000104040836 */ /* 0x000fcc0000000000 */
[----:B------:R-:W-:Y:S01]  /*28040*/  @!P2 IMAD.MOV R4, RZ, RZ, -R4 ;  /* 0x000000ffff04a224 */ /* 0x000fe200078e0a04 */
[----:B------:R-:W-:-:S04]  /*28050*/  @!P1 LOP3.LUT R4, RZ, R2, RZ, 0x33, !PT ;  /* 0x00000002ff049212 */ /* 0x000fc800078e33ff */
[----:B------:R-:W-:Y:S01]  /*28060*/  IADD3 R0, -R4, RZ, RZ ;  /* 0x000000ff04007210 */ /* 0x000fe20007ffe1ff */
[----:B------:R-:W-:-:S04]  /*28070*/  IMAD.MOV.U32 R18, RZ, RZ, R4 ;  /* 0x000000ffff127224 */ /* 0x000fc800078e0004 */
[----:B------:R-:W-:Y:S01]  /*28080*/  IMAD R17, R2, R0, R17 ;  /* 0x0000000002117224 */ /* 0x000fe200078e0211 */
[----:B------:R-:W-:Y:S06]  /*28090*/  BRA `(.L_x_780) ;  /* 0x00000000001c7947 */ /* 0x000fec0003800000 */
.L_x_772:
[----:B------:R-:W-:Y:S01]  /*280a0*/  UMOV UR4, URZ ;  /* 0x0000003f00047c82 */ /* 0x000fe20008000000 */
[----:B------:R-:W-:Y:S01]  /*280b0*/  UMOV UR5, URZ ;  /* 0x0000003f00057c82 */ /* 0x000fe20008000000 */
[----:B------:R-:W-:Y:S01]  /*280c0*/  ULDC UR6, c[0x0][0xc3c] ;  /* 0x00030f0000067ab9 */ /* 0x000fe20000000800 */
[----:B------:R-:W-:Y:S01]  /*280d0*/  MOV R16, R0 ;  /* 0x0000000000107202 */ /* 0x000fe20000000f00 */
[----:B------:R-:W-:Y:S01]  /*280e0*/  IMAD.U32 R17, RZ, RZ, UR4 ;  /* 0x00000004ff117e24 */ /* 0x000fe2000f8e00ff */
[----:B------:R-:W-:Y:S01]  /*280f0*/  MOV R19, UR6 ;  /* 0x0000000600137c02 */ /* 0x000fe20008000f00 */
[----:B------:R-:W-:-:S07]  /*28100*/  IMAD.U32 R18, RZ, RZ, UR5 ;  /* 0x00000005ff127e24 */ /* 0x000fce000f8e00ff */
.L_x_780:
[----:B-1----:R2:W3:Y:S01]  /*28110*/  LDL R3, [R1+0x4] ;  /* 0x0000040001037983 */ /* 0x0024e20000100800 */
[----:B------:R-:W1:Y:S01]  /*28120*/  S2R R0, SR_TID.X ;  /* 0x0000000000007919 */ /* 0x000e620000002100 */
[----:B------:R-:W-:Y:S05]  /*28130*/  WARPSYNC.ALL ;  /* 0x0000000000007948 */ /* 0x000fea0003800000 */
[----:B-1----:R-:W-:Y:S01]  /*28140*/  LOP3.LUT R0, R0, 0x1f, RZ, 0xc0, !PT ;  /* 0x0000001f00007812 */ /* 0x002fe200078ec0ff */
[----:B------:R-:W-:Y:S03]  /*28150*/  BAR.SYNC.DEFER_BLOCKING 0x4, 0x180 ;  /* 0x0106000000007b1d */ /* 0x000fe60000010000 */
[----:B------:R-:W-:-:S13]  /*28160*/  ISETP.NE.AND P0, PT, R0, RZ, PT ;  /* 0x000000ff0000720c */ /* 0x000fda0003f05270 */
[----:B------:R-:W3:Y:S01]  /*28170*/  @!P0 S2R R0, SR_CgaCtaId ;  /* 0x0000000000008919 */ /* 0x000ee20000008800 */
[----:B------:R-:W-:-:S04]  /*28180*/  @!P0 MOV R2, 0x400 ;  /* 0x0000040000028802 */ /* 0x000fc80000000f00 */
[----:B---3--:R-:W-:-:S05]  /*28190*/  @!P0 LEA R3, R0, R2, 0x18 ;  /* 0x0000000200038211 */ /* 0x008fca00078ec0ff */
[----:B------:R2:W-:Y:S04]  /*281a0*/  @!P0 STS.128 [R3+0x298d0], R16 ;  /* 0x0298d01003008388 */ /* 0x0005e80000000c00 */
[----:B------:R2:W-:Y:S01]  /*281b0*/  @!P0 STL [R1+0x4], R3 ;  /* 0x0000040301008387 */ /* 0x0005e20000100800 */
[----:B------:R-:W-:Y:S06]  /*281c0*/  BAR.ARV 0x5, 0x180 ;  /* 0x0146000000007b1d */ /* 0x000fec0000002000 */
.L_x_769:
[----:B------:R-:W-:Y:S02]  /*281d0*/  ULDC UR4, c[0x0][0xc3c] ;  /* 0x00030f0000047ab9 */ /* 0x000fe40000000800 */
[----:B-1----:R-:W-:-:S13]  /*281e0*/  ISETP.GE.AND P0, PT, R19, UR4, PT ;  /* 0x0000000413007c0c */ /* 0x002fda000bf06270 */
[----:B------:R-:W-:Y:S05]  /*281f0*/  @!P0 BRA `(.L_x_781) ;  /* 0xffffffa800348947 */ /* 0x000fea000383ffff */
[----:B------:R-:W-:Y:S05]  /*28200*/  BSYNC B7 ;  /* 0x0000000000077941 */ /* 0x000fea0003800000 */
.L_x_671:
[----:B0-----:R-:W3:Y:S01]  /*28210*/  LDL.LU R0, [R1+0x58] ;  /* 0x0000580001007983 */ /* 0x001ee20000300800 */
[----:B------:R-:W-:Y:S01]  /*28220*/  BSSY B0, `(.L_x_782) ;  /* 0x000000b000007945 */ /* 0x000fe20003800000 */
[----:B------:R-:W0:Y:S01]  /*28230*/  S2R R5, SR_CgaCtaId ;  /* 0x0000000000057919 */ /* 0x000e220000008800 */
[----:B---3--:R-:W-:-:S05]  /*28240*/  VIADD R0, R0, 0x1 ;  /* 0x0000000100007836 */ /* 0x008fca0000000000 */
[----:B------:R-:W-:-:S04]  /*28250*/  LEA.HI R2, R0, R0, RZ, 0x1 ;  /* 0x0000000000027211 */ /* 0x000fc800078f08ff */
[----:B--2---:R-:W-:-:S05]  /*28260*/  LOP3.LUT R3, R2, 0xfffffffe, RZ, 0xc0, !PT ;  /* 0xfffffffe02037812 */ /* 0x004fca00078ec0ff */
[----:B------:R-:W-:Y:S01]  /*28270*/  IMAD.IADD R3, R0, 0x1, -R3 ;  /* 0x0000000100037824 */ /* 0x000fe200078e0a03 */
[----:B------:R-:W-:-:S04]  /*28280*/  MOV R0, 0x400 ;  /* 0x0000040000007802 */ /* 0x000fc80000000f00 */
[----:B0-----:R-:W-:Y:S02]  /*28290*/  LEA R0, R5, R0, 0x18 ;  /* 0x0000000005007211 */ /* 0x001fe400078ec0ff */
[----:B------:R-:W-:-:S04]  /*282a0*/  SHF.L.U32 R3, R3, 0x1f, RZ ;  /* 0x0000001f03037819 */ /* 0x000fc800000006ff */
[----:B------:R-:W0:Y:S02]  /*282b0*/  SYNCS.PHASECHK.TRANS64.TRYWAIT P0, [R0+URZ+0x29820], R3 ;  /* 0x02982003000075a7 */ /* 0x000e24000800017f */
[----:B0-----:R-:W-:Y:S05]  /*282c0*/  @!P0 BRA `(.L_x_783) ;  /* 0x00000034006c8947 */ /* 0x001fea0003800000 */
.L_x_923:
[----:B------:R-:W-:Y:S05]  /*282d0*/  BSYNC B0 ;  /* 0x0000000000007941 */ /* 0x000fea0003800000 */
.L_x_782:
[----:B------:R-:W-:-:S03]  /*282e0*/  UMOV UR4, 0xffffffff ;  /* 0xffffffff00047882 */ /* 0x000fc60000000000 */
[----:B------:R-:W-:Y:S05]  /*282f0*/  BRA.DIV UR4, `(.L_x_784) ;  /* 0x0000003604747947 */ /* 0x000fea000b800000 */
[----:B------:R-:W1:Y:S02]  /*28300*/  S2R R2, SR_TID.X ;  /* 0x0000000000027919 */ /* 0x000e640000002100 */
[----:B-1----:R-:W-:-:S04]  /*28310*/  SHF.R.U32.HI R2, RZ, 0x5, R2 ;  /* 0x00000005ff027819 */ /* 0x002fc80000011602 */
[----:B------:R-:W-:-:S05]  /*28320*/  LOP3.LUT R2, R2, 0x3, RZ, 0xc0, !PT ;  /* 0x0000000302027812 */ /* 0x000fca00078ec0ff */
[----:B------:R1:W2:Y:S02]  /*28330*/  SHFL.IDX PT, R14, R2, RZ, 0x1f ;  /* 0x00001fff020e7589 */ /* 0x0002a400000e0000 */
.L_x_926:
[----:B--2---:R-:W-:-:S13]  /*28340*/  ISETP.NE.AND P0, PT, R14, RZ, PT ;  /* 0x000000ff0e00720c */ /* 0x004fda0003f05270 */
[----:B------:R-:W-:Y:S05]  /*28350*/  @P0 BRA `(.L_x_470) ;  /* 0x0000000000b00947 */ /* 0x000fea0003800000 */
[----:B------:R-:W-:-:S03]  /*28360*/  UMOV UR4, 0xffffffff ;  /* 0xffffffff00047882 */ /* 0x000fc60000000000 */
[----:B------:R-:W-:Y:S05]  /*28370*/  BRA.DIV UR4, `(.L_x_785) ;  /* 0x0000003604887947 */ /* 0x000fea000b800000 */
[----:B------:R-:W-:-:S13]  /*28380*/  ELECT P6, URZ, PT ;  /* 0x00000000003f782f */ /* 0x000fda00038c0000 */
.L_x_929:
[----:B------:R-:W-:Y:S05]  /*28390*/  @!P6 BRA `(.L_x_470) ;  /* 0x0000000000a0e947 */ /* 0x000fea0003800000 */
[----:B------:R-:W-:-:S06]  /*283a0*/  ULOP3.LUT UR4, UR36, 0x2, URZ, 0xfc, !UPT ;  /* 0x0000000224047892 */ /* 0x000fcc000f8efc3f */
[----:B-1----:R-:W-:-:S04]  /*283b0*/  MOV R2, UR4 ;  /* 0x0000000400027c02 */ /* 0x002fc80008000f00 */
[----:B------:R-:W-:-:S13]  /*283c0*/  ISETP.NE.AND P0, PT, R2, 0x3, PT ;  /* 0x000000030200780c */ /* 0x000fda0003f05270 */
[----:B------:R-:W-:Y:S05]  /*283d0*/  @!P0 BRA `(.L_x_786) ;  /* 0x0000000000048947 */ /* 0x000fea0003800000 */
[----:B------:R-:W-:Y:S01]  /*283e0*/  BPT.TRAP 0x1 ;  /* 0x000000040000795c */ /* 0x000fe20000300000 */
.L_x_786:
[----:B0-----:R-:W2:Y:S04]  /*283f0*/  LDL R3, [R1+0x8] ;  /* 0x0000080001037983 */ /* 0x001ea80000100800 */
[----:B------:R-:W3:Y:S01]  /*28400*/  LDL.LU R7, [R1+0x14] ;  /* 0x0000140001077983 */ /* 0x000ee20000300800 */
[----:B------:R-:W-:-:S04]  /*28410*/  VIADD R2, R0, 0x29840 ;  /* 0x0002984000027836 */ /* 0x000fc80000000000 */
[C---:B--2---:R-:W-:Y:S01]  /*28420*/  IMAD R6, R3.reuse, 0x8, R2 ;  /* 0x0000000803067824 */ /* 0x044fe200078e0202 */
[----:B------:R-:W-:Y:S02]  /*28430*/  IADD3 R3, R3, 0x1, RZ ;  /* 0x0000000103037810 */ /* 0x000fe40007ffe0ff */
[----:B---3--:R-:W-:Y:S02]  /*28440*/  SHF.L.U32 R5, R7, 0x1f, RZ ;  /* 0x0000001f07057819 */ /* 0x008fe400000006ff */
[C---:B------:R-:W-:Y:S02]  /*28450*/  ISETP.NE.AND P2, PT, R3.reuse, 0x2, PT ;  /* 0x000000020300780c */ /* 0x040fe40003f45270 */
[----:B------:R-:W0:Y:S02]  /*28460*/  SYNCS.PHASECHK.TRANS64.TRYWAIT P1, [R6+URZ], R5 ;  /* 0x00000005060075a7 */ /* 0x000e24000802017f */
[----:B------:R-:W-:Y:S02]  /*28470*/  SEL R4, RZ, 0x1, P2 ;  /* 0x00000001ff047807 */ /* 0x000fe40001000000 */
[----:B------:R-:W-:-:S02]  /*28480*/  SEL R3, R3, RZ, P2 ;  /* 0x000000ff03037207 */ /* 0x000fc40001000000 */
[----:B------:R-:W-:-:S03]  /*28490*/  LOP3.LUT R4, R7, R4, RZ, 0x3c, !PT ;  /* 0x0000000407047212 */ /* 0x000fc600078e3cff */
[----:B------:R-:W-:Y:S01]  /*284a0*/  IMAD R7, R3, 0x8, R2 ;  /* 0x0000000803077824 */ /* 0x000fe200078e0202 */
[----:B------:R-:W-:Y:S01]  /*284b0*/  SHF.L.U32 R2, R4, 0x1f, RZ ;  /* 0x0000001f04027819 */ /* 0x000fe200000006ff */
[----:B0-----:R-:W-:Y:S06]  /*284c0*/  @!P1 BRA `(.L_x_787) ;  /* 0x0000003400549947 */ /* 0x001fec0003800000 */
.L_x_930:
[----:B------:R-:W1:Y:S02]  /*284d0*/  SYNCS.PHASECHK.TRANS64.TRYWAIT P1, [R7+URZ], R2 ;  /* 0x00000002070075a7 */ /* 0x000e64000802017f */
[----:B-1----:R-:W-:Y:S05]  /*284e0*/  @!P1 BRA `(.L_x_788) ;  /* 0x0000003400609947 */ /* 0x002fea0003800000 */
.L_x_931:
[----:B------:R-:W-:Y:S05]  /*284f0*/  @!P0 BRA `(.L_x_789) ;  /* 0x0000000000048947 */ /* 0x000fea0003800000 */
[----:B------:R-:W-:Y:S01]  /*28500*/  BPT.TRAP 0x1 ;  /* 0x000000040000795c */ /* 0x000fe20000300000 */
.L_x_789:
[----:B------:R-:W2:Y:S02]  /*28510*/  LDL.LU R4, [R1+0x8] ;  /* 0x0000080001047983 */ /* 0x000ea40000300800 */
[----:B--2---:R-:W-:-:S04]  /*28520*/  IMAD R4, R4, 0x8, R0 ;  /* 0x0000000804047824 */ /* 0x004fc800078e0200 */
[----:B------:R-:W2:Y:S02]  /*28530*/  SYNCS.PHASECHK.TRANS64.TRYWAIT P1, [R4+URZ+0x29860], R5 ;  /* 0x02986005040075a7 */ /* 0x000ea4000802017f */
[----:B--2---:R-:W-:Y:S05]  /*28540*/  @!P1 BRA `(.L_x_790) ;  /* 0x00000034005c9947 */ /* 0x004fea0003800000 */
.L_x_932:
[----:B------:R-:W-:Y:S05]  /*28550*/  @!P0 BRA `(.L_x_791) ;  /* 0x0000000000048947 */ /* 0x000fea0003800000 */
[----:B------:R-:W-:Y:S01]  /*28560*/  BPT.TRAP 0x1 ;  /* 0x000000040000795c */ /* 0x000fe20000300000 */
.L_x_791:
[----:B------:R-:W-:-:S04]  /*28570*/  LEA R3, R3, R0, 0x3 ;  /* 0x0000000003037211 */ /* 0x000fc800078e18ff */
[----:B------:R-:W3:Y:S02]  /*28580*/  SYNCS.PHASECHK.TRANS64.TRYWAIT P1, [R3+URZ+0x29860], R2 ;  /* 0x02986002030075a7 */ /* 0x000ee4000802017f */
[----:B---3--:R-:W-:Y:S05]  /*28590*/  @!P1 BRA `(.L_x_792) ;  /* 0x00000034005c9947 */ /* 0x008fea0003800000 */
.L_x_933:
[----:B------:R-:W-:Y:S05]  /*285a0*/  @!P0 BRA `(.L_x_793) ;  /* 0x0000000000048947 */ /* 0x000fea0003800000 */
[----:B------:R-:W-:Y:S01]  /*285b0*/  BPT.TRAP 0x1 ;  /* 0x000000040000795c */ /* 0x000fe20000300000 */
.L_x_793:
[----:B------:R-:W4:Y:S02]  /*285c0*/  SYNCS.PHASECHK.TRANS64.TRYWAIT P0, [R4+URZ+0x29880], R5 ;  /* 0x02988005040075a7 */ /* 0x000f24000800017f */
[----:B----4-:R-:W-:Y:S05]  /*285d0*/  @!P0 BRA `(.L_x_794) ;  /* 0x0000003400608947 */ /* 0x010fea0003800000 */
.L_x_795:
[----:B------:R0:W0:Y:S02]  /*285e0*/  SYNCS.PHASECHK.TRANS64.TRYWAIT P0, [R3+URZ+0x29880], R2 ;  /* 0x02988002030075a7 */ /* 0x000024000800017f */
[----:B0-----:R-:W-:Y:S05]  /*285f0*/  @!P0 NANOSLEEP.SYNCS 0x989680 ;  /* 0x009896800000895d */ /* 0x001fea0003900000 */
[----:B------:R-:W0:Y:S02]  /*28600*/  @!P0 SYNCS.PHASECHK.TRANS64 P0, [R3+URZ+0x29880], R2 ;  /* 0x02988002030085a7 */ /* 0x000e24000800007f */
[----:B0-----:R-:W-:Y:S05]  /*28610*/  @!P0 BRA `(.L_x_795) ;  /* 0xfffffffc00f08947 */ /* 0x001fea000383ffff */
.L_x_470:
[----:B------:R-:W-:Y:S05]  /*28620*/  BSYNC B8 ;  /* 0x0000000000087941 */ /* 0x000fea0003800000 */
.L_x_467:
[----:B------:R-:W-:Y:S05]  /*28630*/  EXIT ;  /* 0x000000000000794d */ /* 0x000fea0003800000 */
.L_x_488:
[----:B---3--:R3:W4:Y:S02]  /*28640*/  SYNCS.PHASECHK.TRANS64.TRYWAIT P5, [R97+URZ+0x29890], R98 ;  /* 0x02989062610075a7 */ /* 0x00872400080a017f */
[----:B----4-:R-:W-:Y:S05]  /*28650*/  @!P5 NANOSLEEP.SYNCS 0x989680 ;  /* 0x009896800000d95d */ /* 0x010fea0003900000 */
[----:B------:R-:W4:Y:S02]  /*28660*/  @!P5 SYNCS.PHASECHK.TRANS64 P5, [R97+URZ+0x29890], R98 ;  /* 0x029890626100d5a7 */ /* 0x000f2400080a007f */
[----:B----4-:R-:W-:Y:S05]  /*28670*/  @!P5 BRA `(.L_x_488) ;  /* 0xfffffffc00f0d947 */ /* 0x010fea000383ffff */
[----:B------:R-:W-:Y:S05]  /*28680*/  BRA `(.L_x_796) ;  /* 0xfffffdac00987947 */ /* 0x000fea000383ffff */
.L_x_542:
[----:B--2---:R2:W4:Y:S02]  /*28690*/  SYNCS.PHASECHK.TRANS64.TRYWAIT P5, [R97+URZ+0x29890], R98 ;  /* 0x02989062610075a7 */ /* 0x00452400080a017f */
[----:B----4-:R-:W-:Y:S05]  /*286a0*/  @!P5 NANOSLEEP.SYNCS 0x989680 ;  /* 0x009896800000d95d */ /* 0x010fea0003900000 */
[----:B------:R-:W4:Y:S02]  /*286b0*/  @!P5 SYNCS.PHASECHK.TRANS64 P5, [R97+URZ+0x29890], R98 ;  /* 0x029890626100d5a7 */ /* 0x000f2400080a007f */
[----:B----4-:R-:W-:Y:S05]  /*286c0*/  @!P5 BRA `(.L_x_542) ;  /* 0xfffffffc00f0d947 */ /* 0x010fea000383ffff */
[----:B------:R-:W-:Y:S05]  /*286d0*/  BRA `(.L_x_797) ;  /* 0xfffffe0800dc7947 */ /* 0x000fea000383ffff */
.L_x_567:
[----:B-1----:R1:W2:Y:S02]  /*286e0*/  SYNCS.PHASECHK.TRANS64.TRYWAIT P2, [R97+URZ+0x29890], R98 ;  /* 0x02989062610075a7 */ /* 0x0022a4000804017f */
[----:B--2---:R-:W-:Y:S05]  /*286f0*/  @!P2 NANOSLEEP.SYNCS 0x989680 ;  /* 0x009896800000a95d */ /* 0x004fea0003900000 */
[----:B------:R-:W2:Y:S02]  /*28700*/  @!P2 SYNCS.PHASECHK.TRANS64 P2, [R97+URZ+0x29890], R98 ;  /* 0x029890626100a5a7 */ /* 0x000ea4000804007f */
[----:B--2---:R-:W-:Y:S05]  /*28710*/  @!P2 BRA `(.L_x_567) ;  /* 0xfffffffc00f0a947 */ /* 0x004fea000383ffff */
[----:B------:R-:W-:Y:S05]  /*28720*/  BRA `(.L_x_798) ;  /* 0xfffffe68008c7947 */ /* 0x000fea000383ffff */
.L_x_573:
[----:B-1----:R1:W2:Y:S02]  /*28730*/  SYNCS.PHASECHK.TRANS64.TRYWAIT P1, [R97+URZ+0x298b0], R98 ;  /* 0x0298b062610075a7 */ /* 0x0022a4000802017f */
[----:B--2---:R-:W-:Y:S05]  /*28740*/  @!P1 NANOSLEEP.SYNCS 0x989680 ;  /* 0x009896800000995d */ /* 0x004fea0003900000 */
[----:B------:R-:W2:Y:S02]  /*28750*/  @!P1 SYNCS.PHASECHK.TRANS64 P1, [R97+URZ+0x298b0], R98 ;  /* 0x0298b062610095a7 */ /* 0x000ea4000802007f */
[----:B--2---:R-:W-:Y:S05]  /*28760*/  @!P1 BRA `(.L_x_573) ;  /* 0xfffffffc00f09947 */ /* 0x004fea000383ffff */
[----:B------:R-:W-:Y:S05]  /*28770*/  BRA `(.L_x_799) ;  /* 0xfffffe6c008c7947 */ /* 0x000fea000383ffff */
.L_x_581:
[----:B------:R-:W-:Y:S01]  /*28780*/  BSSY B0, `(.L_x_800) ;  /* 0x0000008000007945 */ /* 0x000fe20003800000 */
[----:B------:R-:W-:Y:S01]  /*28790*/  IMAD.MOV.U32 R13, RZ, RZ, R234 ;  /* 0x000000ffff0d7224 */ /* 0x000fe200078e00ea */
[----:B------:R-:W-:Y:S01]  /*287a0*/  MOV R11, 0x1f ;  /* 0x0000001f000b7802 */ /* 0x000fe20000000f00 */
[----:B------:R-:W-:Y:S02]  /*287b0*/  IMAD.MOV.U32 R12, RZ, RZ, RZ ;  /* 0x000000ffff0c7224 */ /* 0x000fe400078e00ff */
[----:B------:R-:W-:-:S07]  /*287c0*/  IMAD.MOV.U32 R15, RZ, RZ, -0x1 ;  /* 0xffffffffff0f7424 */ /* 0x000fce00078e00ff */
[----:B-----5:R-:W-:Y:S05]  /*287d0*/  WARPSYNC.COLLECTIVE R15, `(.L_x_801) ;  /* 0x000000000f087348 */ /* 0x020fea0003c00000 */
[----:B------:R0:W1:Y:S02]  /*287e0*/  SHFL.IDX P6, R14, R13, R12, R11 ;  /* 0x0000000c0d0e7389 */ /* 0x00006400000c000b */
[----:B01---5:R-:W-:Y:S01]  /*287f0*/  ENDCOLLECTIVE ;  /* 0x000000000000791b */ /* 0x023fe20003800000 */
.L_x_801:
[----:B------:R-:W-:Y:S05]  /*28800*/  BSYNC B0 ;  /* 0x0000000000007941 */ /* 0x000fea0003800000 */
.L_x_800:
[----:B------:R-:W-:Y:S01]  /*28810*/  IMAD.MOV.U32 R201, RZ, RZ, R14 ;  /* 0x000000ffffc97224 */ /* 0x000fe200078e000e */
[----:B------:R-:W-:Y:S06]  /*28820*/  BRA `(.L_x_802) ;  /* 0xfffffe74004c7947 */ /* 0x000fec000383ffff */
.L_x_591:
[----:B------:R-:W-:Y:S01]  /*28830*/  BSSY B1, `(.L_x_803) ;  /* 0x0000008000017945 */ /* 0x000fe20003800000 */
[----:B------:R-:W-:Y:S01]  /*28840*/  MOV R13, R26 ;  /* 0x0000001a000d7202 */ /* 0x000fe20000000f00 */
[----:B------:R-:W-:Y:S01]  /*28850*/  IMAD.MOV.U32 R12, RZ, RZ, RZ ;  /* 0x000000ffff0c7224 */ /* 0x000fe200078e00ff */
[----:B------:R-:W-:Y:S01]  /*28860*/  MOV R15, 0xffffffff ;  /* 0xffffffff000f7802 */ /* 0x000fe20000000f00 */
[----:B------:R-:W-:-:S07]  /*28870*/  IMAD.MOV.U32 R11, RZ, RZ, 0x1e1f ;  /* 0x00001e1fff0b7424 */ /* 0x000fce00078e00ff */
[----:B0-----:R-:W-:Y:S05]  /*28880*/  WARPSYNC.COLLECTIVE R15, `(.L_x_804) ;  /* 0x000000000f087348 */ /* 0x001fea0003c00000 */
[----:B------:R1:W2:Y:S02]  /*28890*/  SHFL.IDX P6, R14, R13, R12, R11 ;  /* 0x0000000c0d0e7389 */ /* 0x0002a400000c000b */
[----:B012---:R-:W-:Y:S01]  /*288a0*/  ENDCOLLECTIVE ;  /* 0x000000000000791b */ /* 0x007fe20003800000 */
.L_x_804:
[----:B------:R-:W-:Y:S05]  /*288b0*/  BSYNC B1 ;  /* 0x0000000000017941 */ /* 0x000fea0003800000 */
.L_x_803:
[----:B------:R-:W-:Y:S01]  /*288c0*/  IMAD.MOV.U32 R13, RZ, RZ, R24 ;  /* 0x000000ffff0d7224 */ /* 0x000fe200078e0018 */
[----:B------:R-:W-:Y:S01]  /*288d0*/  MOV R12, RZ ;  /* 0x000000ff000c7202 */ /* 0x000fe20000000f00 */
[----:B------:R-:W-:Y:S02]  /*288e0*/  IMAD.MOV.U32 R11, RZ, RZ, 0x1e1f ;  /* 0x00001e1fff0b7424 */ /* 0x000fe400078e00ff */
[----:B------:R-:W-:Y:S02]  /*288f0*/  IMAD.MOV.U32 R15, RZ, RZ, -0x1 ;  /* 0xffffffffff0f7424 */ /* 0x000fe400078e00ff */
[----:B------:R-:W-:-:S07]  /*28900*/  IMAD.MOV.U32 R3, RZ, RZ, R14 ;  /* 0x000000ffff037224 */ /* 0x000fce00078e000e */
[----:B------:R-:W-:Y:S05]  /*28910*/  WARPSYNC.COLLECTIVE R15, `(.L_x_805) ;  /* 0x000000000f087348 */ /* 0x000fea0003c00000 */
[----:B------:R0:W1:Y:S02]  /*28920*/  SHFL.IDX P6, R14, R13, R12, R11 ;  /* 0x0000000c0d0e7389 */ /* 0x00006400000c000b */
[----:B01----:R-:W-:Y:S01]  /*28930*/  ENDCOLLECTIVE ;  /* 0x000000000000791b */ /* 0x003fe20003800000 */
.L_x_805:
[----:B------:R-:W-:Y:S01]  /*28940*/  IMAD.MOV.U32 R13, RZ, RZ, R27 ;  /* 0x000000ffff0d7224 */ /* 0x000fe200078e001b */
[----:B------:R-:W-:-:S07]  /*28950*/  MOV R5, R14 ;  /* 0x0000000e00057202 */ /* 0x000fce0000000f00 */
[----:B------:R-:W-:Y:S05]  /*28960*/  WARPSYNC.COLLECTIVE R15, `(.L_x_806) ;  /* 0x000000000f087348 */ /* 0x000fea0003c00000 */
[----:B------:R0:W1:Y:S02]  /*28970*/  SHFL.IDX P6, R14, R13, R12, R11 ;  /* 0x0000000c0d0e7389 */ /* 0x00006400000c000b */
[----:B01----:R-:W-:Y:S01]  /*28980*/  ENDCOLLECTIVE ;  /* 0x000000000000791b */ /* 0x003fe20003800000 */
.L_x_806:
[----:B------:R-:W-:Y:S01]  /*28990*/  MOV R13, R144 ;  /* 0x00000090000d7202 */ /* 0x000fe20000000f00 */
[----:B------:R-:W-:-:S07]  /*289a0*/  IMAD.MOV.U32 R7, RZ, RZ, R14 ;  /* 0x000000ffff077224 */ /* 0x000fce00078e000e */
[----:B------:R-:W-:Y:S05]  /*289b0*/  WARPSYNC.COLLECTIVE R15, `(.L_x_807) ;  /* 0x000000000f087348 */ /* 0x000fea0003c00000 */
[----:B------:R0:W1:Y:S02]  /*289c0*/  SHFL.IDX P6, R14, R13, R12, R11 ;  /* 0x0000000c0d0e7389 */ /* 0x00006400000c000b */
[----:B01----:R-:W-:Y:S01]  /*289d0*/  ENDCOLLECTIVE ;  /* 0x000000000000791b */ /* 0x003fe20003800000 */
.L_x_807:
[----:B------:R-:W-:Y:S05]  /*289e0*/  BRA `(.L_x_808) ;  /* 0xfffffe7800d47947 */ /* 0x000fea000383ffff */
.L_x_595:
[----:B-1----:R1:W2:Y:S02]  /*289f0*/  SYNCS.PHASECHK.TRANS64.TRYWAIT P0, [R16+URZ+0x29800], R5 ;  /* 0x02980005100075a7 */ /* 0x0022a4000800017f */
[----:B--2---:R-:W-:Y:S05]  /*28a00*/  @!P0 NANOSLEEP.SYNCS 0x989680 ;  /* 0x009896800000895d */ /* 0x004fea0003900000 */
[----:B------:R-:W2:Y:S02]  /*28a10*/  @!P0 SYNCS.PHASECHK.TRANS64 P0, [R16+URZ+0x29800], R5 ;  /* 0x02980005100085a7 */ /* 0x000ea4000800007f */
[----:B--2---:R-:W-:Y:S05]  /*28a20*/  @!P0 BRA `(.L_x_595) ;  /* 0xfffffffc00f08947 */ /* 0x004fea000383ffff */
[----:B------:R-:W-:Y:S05]  /*28a30*/  BRA `(.L_x_809) ;  /* 0xfffffe8000147947 */ /* 0x000fea000383ffff */
.L_x_607:
[----:B------:R-:W-:Y:S01]  /*28a40*/  BSSY B1, `(.L_x_810) ;  /* 0x0000008000017945 */ /* 0x000fe20003800000 */
[----:B------:R-:W-:Y:S01]  /*28a50*/  IMAD.MOV.U32 R13, RZ, RZ, R26 ;  /* 0x000000ffff0d7224 */ /* 0x000fe200078e001a */
[----:B------:R-:W-:Y:S01]  /*28a60*/  MOV R11, 0x1e1f ;  /* 0x00001e1f000b7802 */ /* 0x000fe20000000f00 */
[----:B------:R-:W-:Y:S02]  /*28a70*/  IMAD.MOV.U32 R12, RZ, RZ, RZ ;  /* 0x000000ffff0c7224 */ /* 0x000fe400078e00ff */
[----:B------:R-:W-:-:S07]  /*28a80*/  IMAD.MOV.U32 R15, RZ, RZ, -0x1 ;  /* 0xffffffffff0f7424 */ /* 0x000fce00078e00ff */
[----:B0-----:R-:W-:Y:S05]  /*28a90*/  WARPSYNC.COLLECTIVE R15, `(.L_x_811) ;  /* 0x000000000f087348 */ /* 0x001fea0003c00000 */
[----:B------:R1:W2:Y:S02]  /*28aa0*/  SHFL.IDX P6, R14, R13, R12, R11 ;  /* 0x0000000c0d0e7389 */ /* 0x0002a400000c000b */
[----:B012---:R-:W-:Y:S01]  /*28ab0*/  ENDCOLLECTIVE ;  /* 0x000000000000791b */ /* 0x007fe20003800000 */
.L_x_811:
[----:B------:R-:W-:Y:S05]  /*28ac0*/  BSYNC B1 ;  /* 0x0000000000017941 */ /* 0x000fea0003800000 */
.L_x_810:
[----:B------:R-:W-:Y:S01]  /*28ad0*/  MOV R13, R24 ;  /* 0x00000018000d7202 */ /* 0x000fe20000000f00 */
[----:B------:R-:W-:Y:S01]  /*28ae0*/  IMAD.MOV.U32 R12, RZ, RZ, RZ ;  /* 0x000000ffff0c7224 */ /* 0x000fe200078e00ff */
[----:B------:R-:W-:Y:S01]  /*28af0*/  MOV R15, 0xffffffff ;  /* 0xffffffff000f7802 */ /* 0x000fe20000000f00 */
[----:B------:R-:W-:Y:S02]  /*28b00*/  IMAD.MOV.U32 R11, RZ, RZ, 0x1e1f ;  /* 0x00001e1fff0b7424 */ /* 0x000fe400078e00ff */
[----:B------:R-:W-:-:S07]  /*28b10*/  IMAD.MOV.U32 R0, RZ, RZ, R14 ;  /* 0x000000ffff007224 */ /* 0x000fce00078e000e */
[----:B------:R-:W-:Y:S05]  /*28b20*/  WARPSYNC.COLLECTIVE R15, `(.L_x_812) ;  /* 0x000000000f087348 */ /* 0x000fea0003c00000 */
[----:B------:R0:W1:Y:S02]  /*28b30*/  SHFL.IDX P6, R14, R13, R12, R11 ;  /* 0x0000000c0d0e7389 */ /* 0x00006400000c000b */
[----:B01----:R-:W-:Y:S01]  /*28b40*/  ENDCOLLECTIVE ;  /* 0x000000000000791b */ /* 0x003fe20003800000 */
.L_x_812:
[----:B------:R-:W-:Y:S02]  /*28b50*/  IMAD.MOV.U32 R13, RZ, RZ, R27 ;  /* 0x000000ffff0d7224 */ /* 0x000fe400078e001b */
[----:B------:R-:W-:-:S07]  /*28b60*/  IMAD.MOV.U32 R3, RZ, RZ, R14 ;  /* 0x000000ffff037224 */ /* 0x000fce00078e000e */
[----:B------:R-:W-:Y:S05]  /*28b70*/  WARPSYNC.COLLECTIVE R15, `(.L_x_813) ;  /* 0x000000000f087348 */ /* 0x000fea0003c00000 */
[----:B------:R0:W1:Y:S02]  /*28b80*/  SHFL.IDX P6, R14, R13, R12, R11 ;  /* 0x0000000c0d0e7389 */ /* 0x00006400000c000b */
[----:B01----:R-:W-:Y:S01]  /*28b90*/  ENDCOLLECTIVE ;  /* 0x000000000000791b */ /* 0x003fe20003800000 */
.L_x_813:
[----:B------:R-:W-:Y:S01]  /*28ba0*/  IMAD.MOV.U32 R13, RZ, RZ, R144 ;  /* 0x000000ffff0d7224 */ /* 0x000fe200078e0090 */
[----:B------:R-:W-:-:S07]  /*28bb0*/  MOV R20, R14 ;  /* 0x0000000e00147202 */ /* 0x000fce0000000f00 */
[----:B------:R-:W-:Y:S05]  /*28bc0*/  WARPSYNC.COLLECTIVE R15, `(.L_x_814) ;  /* 0x000000000f087348 */ /* 0x000fea0003c00000 */
[----:B------:R0:W1:Y:S02]  /*28bd0*/  SHFL.IDX P6, R14, R13, R12, R11 ;  /* 0x0000000c0d0e7389 */ /* 0x00006400000c000b */
[----:B01----:R-:W-:Y:S01]  /*28be0*/  ENDCOLLECTIVE ;  /* 0x000000000000791b */ /* 0x003fe20003800000 */
.L_x_814:
[----:B------:R-:W-:Y:S01]  /*28bf0*/  IMAD.MOV.U32 R21, RZ, RZ, R14 ;  /* 0x000000ffff157224 */ /* 0x000fe200078e000e */
[----:B------:R-:W-:Y:S06]  /*28c00*/  BRA `(.L_x_815) ;  /* 0xfffffeac00647947 */ /* 0x000fec000383ffff */
.L_x_611:
[----:B--2---:R2:W3:Y:S02]  /*28c10*/  SYNCS.PHASECHK.TRANS64.TRYWAIT P0, [R16+URZ+0x29800], R21 ;  /* 0x02980015100075a7 */ /* 0x0044e4000800017f */
[----:B---3--:R-:W-:Y:S05]  /*28c20*/  @!P0 NANOSLEEP.SYNCS 0x989680 ;  /* 0x009896800000895d */ /* 0x008fea0003900000 */
[----:B------:R-:W3:Y:S02]  /*28c30*/  @!P0 SYNCS.PHASECHK.TRANS64 P0, [R16+URZ+0x29800], R21 ;  /* 0x02980015100085a7 */ /* 0x000ee4000800007f */
[----:B---3--:R-:W-:Y:S05]  /*28c40*/  @!P0 BRA `(.L_x_611) ;  /* 0xfffffffc00f08947 */ /* 0x008fea000383ffff */
[----:B------:R-:W-:Y:S05]  /*28c50*/  BRA `(.L_x_816) ;  /* 0xfffffeb000687947 */ /* 0x000fea000383ffff */
.L_x_619:
[----:B-1----:R1:W2:Y:S02]  /*28c60*/  SYNCS.PHASECHK.TRANS64.TRYWAIT P2, [R3+URZ+0x29830], R0 ;  /* 0x02983000030075a7 */ /* 0x0022a4000804017f */
[----:B--2---:R-:W-:Y:S05]  /*28c70*/  @!P2 NANOSLEEP.SYNCS 0x989680 ;  /* 0x009896800000a95d */ /* 0x004fea0003900000 */
[----:B------:R-:W2:Y:S02]  /*28c80*/  @!P2 SYNCS.PHASECHK.TRANS64 P2, [R3+URZ+0x29830], R0 ;  /* 0x029830000300a5a7 */ /* 0x000ea4000804007f */
[----:B--2---:R-:W-:Y:S05]  /*28c90*/  @!P2 BRA `(.L_x_619) ;  /* 0xfffffffc00f0a947 */ /* 0x004fea000383ffff */
[----:B------:R-:W-:Y:S05]  /*28ca0*/  BRA `(.L_x_618) ;  /* 0xfffffee0009c7947 */ /* 0x000fea000383ffff */
.L_x_625:
[----:B-1----:R1:W2:Y:S02]  /*28cb0*/  SYNCS.PHASECHK.TRANS64.TRYWAIT P2, [R11+URZ+0x29830], R10 ;  /* 0x0298300a0b0075a7 */ /* 0x0022a4000804017f */
[----:B--2---:R-:W-:Y:S05]  /*28cc0*/  @!P2 NANOSLEEP.SYNCS 0x989680 ;  /* 0x009896800000a95d */ /* 0x004fea0003900000 */
[----:B------:R-:W2:Y:S02]  /*28cd0*/  @!P2 SYNCS.PHASECHK.TRANS64 P2, [R11+URZ+0x29830], R10 ;  /* 0x0298300a0b00a5a7 */ /* 0x000ea4000804007f */
[----:B--2---:R-:W-:Y:S05]  /*28ce0*/  @!P2 BRA `(.L_x_625) ;  /* 0xfffffffc00f0a947 */ /* 0x004fea000383ffff */
[----:B------:R-:W-:Y:S05]  /*28cf0*/  BRA `(.L_x_624) ;  /* 0xffffff2000c47947 */ /* 0x000fea000383ffff */
.L_x_629:
[----:B-1----:R1:W2:Y:S02]  /*28d00*/  SYNCS.PHASECHK.TRANS64.TRYWAIT P1, [R11+URZ+0x29850], R8 ;  /* 0x029850080b0075a7 */ /* 0x0022a4000802017f */
[----:B--2---:R-:W-:Y:S05]  /*28d10*/  @!P1 NANOSLEEP.SYNCS 0x989680 ;  /* 0x009896800000995d */ /* 0x004fea0003900000 */
[----:B------:R-:W2:Y:S02]  /*28d20*/  @!P1 SYNCS.PHASECHK.TRANS64 P1, [R11+URZ+0x29850], R8 ;  /* 0x029850080b0095a7 */ /* 0x000ea4000802007f */
[----:B--2---:R-:W-:Y:S05]  /*28d30*/  @!P1 BRA `(.L_x_629) ;  /* 0xfffffffc00f09947 */ /* 0x004fea000383ffff */
[----:B------:R-:W-:Y:S05]  /*28d40*/  BRA `(.L_x_626) ;  /* 0xffffff3400007947 */ /* 0x000fea000383ffff */
.L_x_635:
[----:B-1----:R1:W2:Y:S02]  /*28d50*/  SYNCS.PHASECHK.TRANS64.TRYWAIT P1, [R13+URZ+0x29850], R0 ;  /* 0x029850000d0075a7 */ /* 0x0022a4000802017f */
[----:B--2---:R-:W-:Y:S05]  /*28d60*/  @!P1 NANOSLEEP.SYNCS 0x989680 ;  /* 0x009896800000995d */ /* 0x004fea0003900000 */
[----:B------:R-:W2:Y:S02]  /*28d70*/  @!P1 SYNCS.PHASECHK.TRANS64 P1, [R13+URZ+0x29850], R0 ;  /* 0x029850000d0095a7 */ /* 0x000ea4000802007f */
[----:B--2---:R-:W-:Y:S05]  /*28d80*/  @!P1 BRA `(.L_x_635) ;  /* 0xfffffffc00f09947 */ /* 0x004fea000383ffff */
[----:B------:R-:W-:Y:S05]  /*28d90*/  BRA `(.L_x_634) ;  /* 0xffffff5c009c7947 */ /* 0x000fea000383ffff */
.L_x_639:
[----:B------:R-:W-:Y:S01]  /*28da0*/  MOV R12, R0 ;  /* 0x00000000000c7202 */ /* 0x000fe20000000f00 */
[----:B------:R-:W-:Y:S01]  /*28db0*/  IMAD.MOV.U32 R11, RZ, RZ, 0x1c1f ;  /* 0x00001c1fff0b7424 */ /* 0x000fe200078e00ff */
[----:B------:R-:W-:Y:S01]  /*28dc0*/  SEL R5, R96, R97, P0 ;  /* 0x0000006160057207 */ /* 0x000fe20000000000 */
[----:B------:R-:W-:Y:S01]  /*28dd0*/  IMAD.MOV.U32 R15, RZ, RZ, -0x1 ;  /* 0xffffffffff0f7424 */ /* 0x000fe200078e00ff */
[----:B------:R-:W-:Y:S02]  /*28de0*/  SEL R7, R97, R96, P0 ;  /* 0x0000006061077207 */ /* 0x000fe40000000000 */
[----:B------:R-:W-:-:S07]  /*28df0*/  SEL R9, R92, R93, P0 ;  /* 0x0000005d5c097207 */ /* 0x000fce0000000000 */
[----:B-1---5:R-:W-:Y:S05]  /*28e00*/  WARPSYNC.COLLECTIVE R15, `(.L_x_817) ;  /* 0x000000000f087348 */ /* 0x022fea0003c00000 */
[----:B------:R0:W2:Y:S02]  /*28e10*/  SHFL.IDX P6, R14, R13, R12, R11 ;  /* 0x0000000c0d0e7389 */ /* 0x0000a400000c000b */
[----:B012--5:R-:W-:Y:S01]  /*28e20*/  ENDCOLLECTIVE ;  /* 0x000000000000791b */ /* 0x027fe20003800000 */
.L_x_817:
[----:B------:R-:W-:Y:S02]  /*28e30*/  SEL R21, R93, R92, P0 ;  /* 0x0000005c5d157207 */ /* 0x000fe40000000000 */
[----:B------:R-:W-:Y:S02]  /*28e40*/  SEL R25, R48, R45, P0 ;  /* 0x0000002d30197207 */ /* 0x000fe40000000000 */
[----:B------:R-:W-:Y:S02]  /*28e50*/  SEL R27, R45, R48, P0 ;  /* 0x000000302d1b7207 */ /* 0x000fe40000000000 */
[----:B------:R-:W-:Y:S02]  /*28e60*/  SEL R29, R40, R37, P0 ;  /* 0x00000025281d7207 */ /* 0x000fe40000000000 */
[----:B------:R-:W-:Y:S02]  /*28e70*/  SEL R31, R37, R40, P0 ;  /* 0x00000028251f7207 */ /* 0x000fe40000000000 */
[----:B------:R-:W-:-:S02]  /*28e80*/  SEL R45, R65, R68, P0 ;  /* 0x00000044412d7207 */ /* 0x000fc40000000000 */
[----:B------:R-:W-:Y:S01]  /*28e90*/  SEL R49, R68, R65, P0 ;  /* 0x0000004144317207 */ /* 0x000fe20000000000 */
[----:B------:R-:W-:Y:S01]  /*28ea0*/  IMAD.MOV.U32 R13, RZ, RZ, R3 ;  /* 0x000000ffff0d7224 */ /* 0x000fe200078e0003 */
[----:B------:R-:W-:Y:S01]  /*28eb0*/  SEL R63, R38, R67, P0 ;  /* 0x00000043263f7207 */ /* 0x000fe20000000000 */
[----:B------:R-:W-:Y:S01]  /*28ec0*/  IMAD.MOV.U32 R12, RZ, RZ, R2 ;  /* 0x000000ffff0c7224 */ /* 0x000fe200078e0002 */
[----:B------:R-:W-:Y:S02]  /*28ed0*/  SEL R65, R67, R38, P0 ;  /* 0x0000002643417207 */ /* 0x000fe40000000000 */
[----:B------:R-:W-:Y:S02]  /*28ee0*/  SEL R67, R30, R69, P0 ;  /* 0x000000451e437207 */ /* 0x000fe40000000000 */
[----:B------:R-:W-:Y:S02]  /*28ef0*/  SEL R69, R69, R30, P0 ;  /* 0x0000001e45457207 */ /* 0x000fe40000000000 */
[----:B------:R-:W-:-:S02]  /*28f00*/  SEL R33, R32, R35, P0 ;  /* 0x0000002320217207 */ /* 0x000fc40000000000 */
[----:B------:R-:W-:-:S07]  /*28f10*/  MOV R6, R14 ;  /* 0x0000000e00067202 */ /* 0x000fce0000000f00 */
[----:B------:R-:W-:Y:S05]  /*28f20*/  WARPSYNC.COLLECTIVE R15, `(.L_x_818) ;  /* 0x000000000f087348 */ /* 0x000fea0003c00000 */
[----:B------:R0:W1:Y:S02]  /*28f30*/  SHFL.IDX P6, R14, R13, R12, R11 ;  /* 0x0000000c0d0e7389 */ /* 0x00006400000c000b */
[----:B01----:R-:W-:Y:S01]  /*28f40*/  ENDCOLLECTIVE ;  /* 0x000000000000791b */ /* 0x003fe20003800000 */
.L_x_818:
        /* <DEDUP_REMOVED lines=18> */
.L_x_819:
[----:B------:R-:W-:Y:S02]  /*29070*/  SEL R61, R42, R61, P0 ;  /* 0x0000003d2a3d7207 */ /* 0x000fe40000000000 */
[----:B------:R-:W-:Y:S02]  /*29080*/  SEL R75, R77, R44, P0 ;  /* 0x0000002c4d4b7207 */ /* 0x000fe40000000000 */
[----:B------:R-:W-:Y:S02]  /*29090*/  SEL R77, R44, R77, P0 ;  /* 0x0000004d2c4d7207 */ /* 0x000fe40000000000 */
[----:B------:R-:W-:Y:S02]  /*290a0*/  SEL R4, R6, R3, P0 ;  /* 0x0000000306047207 */ /* 0x000fe40000000000 */
[----:B------:R-:W-:Y:S01]  /*290b0*/  SEL R6, R3, R6, P0 ;  /* 0x0000000603067207 */ /* 0x000fe20000000000 */
[----:B------:R-:W-:Y:S02]  /*290c0*/  IMAD.MOV.U32 R13, RZ, RZ, R7 ;  /* 0x000000ffff0d7224 */ /* 0x000fe400078e0007 */
[----:B------:R-:W-:Y:S01]  /*290d0*/  IMAD.MOV.U32 R12, RZ, RZ, R2 ;  /* 0x000000ffff0c7224 */ /* 0x000fe200078e0002 */
[----:B------:R-:W-:-:S07]  /*290e0*/  MOV R10, R14 ;  /* 0x0000000e000a7202 */ /* 0x000fce0000000f00 */
[----:B------:R-:W-:Y:S05]  /*290f0*/  WARPSYNC.COLLECTIVE R15, `(.L_x_820) ;  /* 0x000000000f087348 */ /* 0x000fea0003c00000 */
[----:B------:R0:W1:Y:S02]  /*29100*/  SHFL.IDX P6, R14, R13, R12, R11 ;  /* 0x0000000c0d0e7389 */ /* 0x00006400000c000b */
[----:B01----:R-:W-:Y:S01]  /*29110*/  ENDCOLLECTIVE ;  /* 0x000000000000791b */ /* 0x003fe20003800000 */
.L_x_820:
[----:B------:R-:W-:Y:S02]  /*29120*/  IMAD.MOV.U32 R13, RZ, RZ, R9 ;  /* 0x000000ffff0d7224 */ /* 0x000fe400078e0009 */
[----:B------:R-:W-:Y:S01]  /*29130*/  IMAD.MOV.U32 R12, RZ, RZ, R0 ;  /* 0x000000ffff0c7224 */ /* 0x000fe200078e0000 */
[----:B------:R-:W-:-:S07]  /*29140*/  MOV R7, R14 ;  /* 0x0000000e00077202 */ /* 0x000fce0000000f00 */
[----:B------:R-:W-:Y:S05]  /*29150*/  WARPSYNC.COLLECTIVE R15, `(.L_x_821) ;  /* 0x000000000f087348 */ /* 0x000fea0003c00000 */
[----:B------:R0:W1:Y:S02]  /*29160*/  SHFL.IDX P6, R14, R13, R12, R11 ;  /* 0x0000000c0d0e7389 */ /* 0x00006400000c000b */
[----:B01----:R-:W-:Y:S01]  /*29170*/  ENDCOLLECTIVE ;  /* 0x000000000000791b */ /* 0x003fe20003800000 */
.L_x_821:
        /* <DEDUP_REMOVED lines=8> */
.L_x_822:
[----:B------:R-:W-:Y:S02]  /*29200*/  IMAD.MOV.U32 R13, RZ, RZ, R25 ;  /* 0x000000ffff0d7224 */ /* 0x000fe400078e0019 */
[----:B------:R-:W-:Y:S01]  /*29210*/  IMAD.MOV.U32 R12, RZ, RZ, R0 ;  /* 0x000000ffff0c7224 */ /* 0x000fe200078e0000 */
[----:B------:R-:W-:-:S07]  /*29220*/  MOV R20, R14 ;  /* 0x0000000e00147202 */ /* 0x000fce0000000f00 */
[----:B------:R-:W-:Y:S05]  /*29230*/  WARPSYNC.COLLECTIVE R15, `(.L_x_823) ;  /* 0x000000000f087348 */ /* 0x000fea0003c00000 */
[----:B------:R0:W1:Y:S02]  /*29240*/  SHFL.IDX P6, R14, R13, R12, R11 ;  /* 0x0000000c0d0e7389 */ /* 0x00006400000c000b */
[----:B01----:R-:W-:Y:S01]  /*29250*/  ENDCOLLECTIVE ;  /* 0x000000000000791b */ /* 0x003fe20003800000 */
.L_x_823:
[----:B------:R-:W-:Y:S02]  /*29260*/  IMAD.MOV.U32 R13, RZ, RZ, R27 ;  /* 0x000000ffff0d7224 */ /* 0x000fe400078e001b */
[----:B------:R-:W-:Y:S01]  /*29270*/  IMAD.MOV.U32 R12, RZ, RZ, R2 ;  /* 0x000000ffff0c7224 */ /* 0x000fe200078e0002 */
[----:B------:R-:W-:-:S07]  /*29280*/  MOV R26, R14 ;  /* 0x0000000e001a7202 */ /* 0x000fce0000000f00 */
[----:B------:R-:W-:Y:S05]  /*29290*/  WARPSYNC.COLLECTIVE R15, `(.L_x_824) ;  /* 0x000000000f087348 */ /* 0x000fea0003c00000 */
[----:B------:R0:W1:Y:S02]  /*292a0*/  SHFL.IDX P6, R14, R13, R12, R11 ;  /* 0x0000000c0d0e7389 */ /* 0x00006400000c000b */
[----:B01----:R-:W-:Y:S01]  /*292b0*/  ENDCOLLECTIVE ;  /* 0x000000000000791b */ /* 0x003fe20003800000 */
.L_x_824:
[----:B------:R-:W-:Y:S02]  /*292c0*/  IMAD.MOV.U32 R13, RZ, RZ, R29 ;  /* 0x000000ffff0d7224 */ /* 0x000fe400078e001d */
[----:B------:R-:W-:Y:S01]  /*292d0*/  IMAD.MOV.U32 R12, RZ, RZ, R0 ;  /* 0x000000ffff0c7224 */ /* 0x000fe200078e0000 */
[----:B------:R-:W-:-:S07]  /*292e0*/  MOV R27, R14 ;  /* 0x0000000e001b7202 */ /* 0x000fce0000000f00 */
[----:B------:R-:W-:Y:S05]  /*292f0*/  WARPSYNC.COLLECTIVE R15, `(.L_x_825) ;  /* 0x000000000f087348 */ /* 0x000fea0003c00000 */
[----:B------:R0:W1:Y:S02]  /*29300*/  SHFL.IDX P6, R14, R13, R12, R11 ;  /* 0x0000000c0d0e7389 */ /* 0x00006400000c000b */
[----:B01----:R-:W-:Y:S01]  /*29310*/  ENDCOLLECTIVE ;  /* 0x000000000000791b */ /* 0x003fe20003800000 */
.L_x_825:
        /* <DEDUP_REMOVED lines=8> */
.L_x_826:
[----:B------:R-:W-:Y:S02]  /*293a0*/  IMAD.MOV.U32 R13, RZ, RZ, R33 ;  /* 0x000000ffff0d7224 */ /* 0x000fe400078e0021 */
[----:B------:R-:W-:Y:S01]  /*293b0*/  IMAD.MOV.U32 R12, RZ, RZ, R0 ;  /* 0x000000ffff0c7224 */ /* 0x000fe200078e0000 */
[----:B------:R-:W-:-:S07]  /*293c0*/  MOV R31, R14 ;  /* 0x0000000e001f7202 */ /* 0x000fce0000000f00 */
[----:B------:R-:W-:Y:S05]  /*293d0*/  WARPSYNC.COLLECTIVE R15, `(.L_x_827) ;  /* 0x000000000f087348 */ /* 0x000fea0003c00000 */
[----:B------:R0:W1:Y:S02]  /*293e0*/  SHFL.IDX P6, R14, R13, R12, R11 ;  /* 0x0000000c0d0e7389 */ /* 0x00006400000c000b */
[----:B01----:R-:W-:Y:S01]  /*293f0*/  ENDCOLLECTIVE ;  /* 0x000000000000791b */ /* 0x003fe20003800000 */
.L_x_827:
        /* <DEDUP_REMOVED lines=8> */
.L_x_828:
[----:B------:R-:W-:Y:S02]  /*29480*/  IMAD.MOV.U32 R13, RZ, RZ, R37 ;  /* 0x000000ffff0d7224 */ /* 0x000fe400078e0025 */
[----:B------:R-:W-:Y:S01]  /*29490*/  IMAD.MOV.U32 R12, RZ, RZ, R0 ;  /* 0x000000ffff0c7224 */ /* 0x000fe200078e0000 */
[----:B------:R-:W-:-:S07]  /*294a0*/  MOV R35, R14 ;  /* 0x0000000e00237202 */ /* 0x000fce0000000f00 */
[----:B------:R-:W-:Y:S05]  /*294b0*/  WARPSYNC.COLLECTIVE R15, `(.L_x_829) ;  /* 0x000000000f087348 */ /* 0x000fea0003c00000 */
[----:B------:R0:W1:Y:S02]  /*294c0*/  SHFL.IDX P6, R14, R13, R12, R11 ;  /* 0x0000000c0d0e7389 */ /* 0x00006400000c000b */
[----:B01----:R-:W-:Y:S01]  /*294d0*/  ENDCOLLECTIVE ;  /* 0x000000000000791b */ /* 0x003fe20003800000 */
.L_x_829:
        /* <DEDUP_REMOVED lines=8> */
.L_x_830:
[----:B------:R-:W-:Y:S02]  /*29560*/  IMAD.MOV.U32 R13, RZ, RZ, R41 ;  /* 0x000000ffff0d7224 */ /* 0x000fe400078e0029 */
[----:B------:R-:W-:Y:S01]  /*29570*/  IMAD.MOV.U32 R12, RZ, RZ, R0 ;  /* 0x000000ffff0c7224 */ /* 0x000fe200078e0000 */
[----:B------:R-:W-:-:S07]  /*29580*/  MOV R39, R14 ;  /* 0x0000000e00277202 */ /* 0x000fce0000000f00 */
[----:B------:R-:W-:Y:S05]  /*29590*/  WARPSYNC.COLLECTIVE R15, `(.L_x_831) ;  /* 0x000000000f087348 */ /* 0x000fea0003c00000 */
[----:B------:R0:W1:Y:S02]  /*295a0*/  SHFL.IDX P6, R14, R13, R12, R11 ;  /* 0x0000000c0d0e7389 */ /* 0x00006400000c000b */
[----:B01----:R-:W-:Y:S01]  /*295b0*/  ENDCOLLECTIVE ;  /* 0x000000000000791b */ /* 0x003fe20003800000 */
.L_x_831:
        /* <DEDUP_REMOVED lines=8> */
.L_x_832:
[----:B------:R-:W-:Y:S02]  /*29640*/  IMAD.MOV.U32 R13, RZ, RZ, R45 ;  /* 0x000000ffff0d7224 */ /* 0x000fe400078e002d */
[----:B------:R-:W-:Y:S01]  /*29650*/  IMAD.MOV.U32 R12, RZ, RZ, R0 ;  /* 0x000000ffff0c7224 */ /* 0x000fe200078e0000 */
[----:B------:R-:W-:-:S07]  /*29660*/  MOV R43, R14 ;  /* 0x0000000e002b7202 */ /* 0x000fce0000000f00 */
[----:B------:R-:W-:Y:S05]  /*29670*/  WARPSYNC.COLLECTIVE R15, `(.L_x_833) ;  /* 0x000000000f087348 */ /* 0x000fea0003c00000 */
[----:B------:R0:W1:Y:S02]  /*29680*/  SHFL.IDX P6, R14, R13, R12, R11 ;  /* 0x0000000c0d0e7389 */ /* 0x00006400000c000b */
[----:B01----:R-:W-:Y:S01]  /*29690*/  ENDCOLLECTIVE ;  /* 0x000000000000791b */ /* 0x003fe20003800000 */
.L_x_833:
[----:B------:R-:W-:Y:S02]  /*296a0*/  SEL R40, R42, R43, P0 ;  /* 0x0000002b2a287207 */ /* 0x000fe40000000000 */
[----:B------:R-:W-:Y:S01]  /*296b0*/  SEL R42, R43, R42, P0 ;  /* 0x0000002a2b2a7207 */ /* 0x000fe20000000000 */
[----:B------:R-:W-:Y:S02]  /*296c0*/  IMAD.MOV.U32 R13, RZ, RZ, R49 ;  /* 0x000000ffff0d7224 */ /* 0x000fe400078e0031 */
[----:B------:R-:W-:Y:S02]  /*296d0*/  IMAD.MOV.U32 R12, RZ, RZ, R2 ;  /* 0x000000ffff0c7224 */ /* 0x000fe400078e0002 */
[----:B------:R-:W-:Y:S01]  /*296e0*/  IMAD.MOV.U32 R49, RZ, RZ, RZ ;  /* 0x000000ffff317224 */ /* 0x000fe200078e00ff */
[----:B------:R-:W-:-:S07]  /*296f0*/  MOV R45, R14 ;  /* 0x0000000e002d7202 */ /* 0x000fce0000000f00 */
[----:B------:R-:W-:Y:S05]  /*29700*/  WARPSYNC.COLLECTIVE R15, `(.L_x_834) ;  /* 0x000000000f087348 */ /* 0x000fea0003c00000 */
[----:B------:R0:W1:Y:S02]  /*29710*/  SHFL.IDX P6, R14, R13, R12, R11 ;  /* 0x0000000c0d0e7389 */ /* 0x00006400000c000b */
[----:B01----:R-:W-:Y:S01]  /*29720*/  ENDCOLLECTIVE ;  /* 0x000000000000791b */ /* 0x003fe20003800000 */
.L_x_834:
[----:B------:R-:W-:Y:S02]  /*29730*/  IMAD.MOV.U32 R13, RZ, RZ, R51 ;  /* 0x000000ffff0d7224 */ /* 0x000fe400078e0033 */
[----:B------:R-:W-:Y:S01]  /*29740*/  IMAD.MOV.U32 R12, RZ, RZ, R0 ;  /* 0x000000ffff0c7224 */ /* 0x000fe200078e0000 */
[----:B------:R-:W-:-:S07]  /*29750*/  MOV R44, R14 ;  /* 0x0000000e002c7202 */ /* 0x000fce0000000f00 */
[----:B------:R-:W-:Y:S05]  /*29760*/  WARPSYNC.COLLECTIVE R15, `(.L_x_835) ;  /* 0x000000000f087348 */ /* 0x000fea0003c00000 */
[----:B------:R0:W1:Y:S02]  /*29770*/  SHFL.IDX P6, R14, R13, R12, R11 ;  /* 0x0000000c0d0e7389 */ /* 0x00006400000c000b */
[----:B01----:R-:W-:Y:S01]  /*29780*/  ENDCOLLECTIVE ;  /* 0x000000000000791b */ /* 0x003fe20003800000 */
.L_x_835:
        /* <DEDUP_REMOVED lines=8> */
.L_x_836:
[----:B------:R-:W-:Y:S02]  /*29810*/  IMAD.MOV.U32 R13, RZ, RZ, R55 ;  /* 0x000000ffff0d7224 */ /* 0x000fe400078e0037 */
[----:B------:R-:W-:Y:S01]  /*29820*/  IMAD.MOV.U32 R12, RZ, RZ, R0 ;  /* 0x000000ffff0c7224 */ /* 0x000fe200078e0000 */
[----:B------:R-:W-:-:S07]  /*29830*/  MOV R48, R14 ;  /* 0x0000000e00307202 */ /* 0x000fce0000000f00 */
[----:B------:R-:W-:Y:S05]  /*29840*/  WARPSYNC.COLLECTIVE R15, `(.L_x_837) ;  /* 0x000000000f087348 */ /* 0x000fea0003c00000 */
[----:B------:R0:W1:Y:S02]  /*29850*/  SHFL.IDX P6, R14, R13, R12, R11 ;  /* 0x0000000c0d0e7389 */ /* 0x00006400000c000b */
[----:B01----:R-:W-:Y:S01]  /*29860*/  ENDCOLLECTIVE ;  /* 0x000000000000791b */ /* 0x003fe20003800000 */
.L_x_837:
[----:B------:R-:W-:Y:S02]  /*29870*/  IMAD.MOV.U32 R13, RZ, RZ, R57 ;  /* 0x000000ffff0d7224 */ /* 0x000fe400078e0039 */
[----:B------:R-:W-:Y:S01]  /*29880*/  IMAD.MOV.U32 R12, RZ, RZ, R2 ;  /* 0x000000ffff0c7224 */ /* 0x000fe200078e0002 */
[----:B------:R-:W-:-:S07]  /*29890*/  MOV R55, R14 ;  /* 0x0000000e00377202 */ /* 0x000fce0000000f00 */
[----:B------:R-:W-:Y:S05]  /*298a0*/  WARPSYNC.COLLECTIVE R15, `(.L_x_838) ;  /* 0x000000000f087348 */ /* 0x000fea0003c00000 */
[----:B------:R0:W1:Y:S02]  /*298b0*/  SHFL.IDX P6, R14, R13, R12, R11 ;  /* 0x0000000c0d0e7389 */ /* 0x00006400000c000b */
[----:B01----:R-:W-:Y:S01]  /*298c0*/  ENDCOLLECTIVE ;  /* 0x000000000000791b */ /* 0x003fe20003800000 */
.L_x_838:
[----:B------:R-:W-:Y:S02]  /*298d0*/  IMAD.MOV.U32 R13, RZ, RZ, R59 ;  /* 0x000000ffff0d7224 */ /* 0x000fe400078e003b */
[----:B------:R-:W-:Y:S01]  /*298e0*/  IMAD.MOV.U32 R12, RZ, RZ, R0 ;  /* 0x000000ffff0c7224 */ /* 0x000fe200078e0000 */
[----:B------:R-:W-:-:S07]  /*298f0*/  MOV R50, R14 ;  /* 0x0000000e00327202 */ /* 0x000fce0000000f00 */
[----:B------:R-:W-:Y:S05]  /*29900*/  WARPSYNC.COLLECTIVE R15, `(.L_x_839) ;  /* 0x000000000f087348 */ /* 0x000fea0003c00000 */
[----:B------:R0:W1:Y:S02]  /*29910*/  SHFL.IDX P6, R14, R13, R12, R11 ;  /* 0x0000000c0d0e7389 */ /* 0x00006400000c000b */
[----:B01----:R-:W-:Y:S01]  /*29920*/  ENDCOLLECTIVE ;  /* 0x000000000000791b */ /* 0x003fe20003800000 */
.L_x_839:
[----:B------:R-:W-:Y:S02]  /*29930*/  IMAD.MOV.U32 R13, RZ, RZ, R61 ;  /* 0x000000ffff0d7224 */ /* 0x000fe400078e003d */
[----:B------:R-:W-:Y:S01]  /*29940*/  IMAD.MOV.U32 R12, RZ, RZ, R2 ;  /* 0x000000ffff0c7224 */ /* 0x000fe200078e0002 */
[----:B------:R-:W-:-:S07]  /*29950*/  MOV R59, R14 ;  /* 0x0000000e003b7202 */ /* 0x000fce0000000f00 */
[----:B------:R-:W-:Y:S05]  /*29960*/  WARPSYNC.COLLECTIVE R15, `(.L_x_840) ;  /* 0x000000000f087348 */ /* 0x000fea0003c00000 */
[----:B------:R0:W1:Y:S02]  /*29970*/  SHFL.IDX P6, R14, R13, R12, R11 ;  /* 0x0000000c0d0e7389 */ /* 0x00006400000c000b */
[----:B01----:R-:W-:Y:S01]  /*29980*/  ENDCOLLECTIVE ;  /* 0x000000000000791b */ /* 0x003fe20003800000 */
.L_x_840:
[----:B------:R-:W-:Y:S02]  /*29990*/  IMAD.MOV.U32 R13, RZ, RZ, R63 ;  /* 0x000000ffff0d7224 */ /* 0x000fe400078e003f */
[----:B------:R-:W-:Y:S01]  /*299a0*/  IMAD.MOV.U32 R12, RZ, RZ, R0 ;  /* 0x000000ffff0c7224 */ /* 0x000fe200078e0000 */
[----:B------:R-:W-:-:S07]  /*299b0*/  MOV R52, R14 ;  /* 0x0000000e00347202 */ /* 0x000fce0000000f00 */
[----:B------:R-:W-:Y:S05]  /*299c0*/  WARPSYNC.COLLECTIVE R15, `(.L_x_841) ;  /* 0x000000000f087348 */ /* 0x000fea0003c00000 */
[----:B------:R0:W1:Y:S02]  /*299d0*/  SHFL.IDX P6, R14, R13, R12, R11 ;  /* 0x0000000c0d0e7389 */ /* 0x00006400000c000b */
[----:B01----:R-:W-:Y:S01]  /*299e0*/  ENDCOLLECTIVE ;  /* 0x000000000000791b */ /* 0x003fe20003800000 */
.L_x_841:
        /* <DEDUP_REMOVED lines=8> */
.L_x_842:
[----:B------:R-:W-:Y:S02]  /*29a70*/  IMAD.MOV.U32 R13, RZ, RZ, R67 ;  /* 0x000000ffff0d7224 */ /* 0x000fe400078e0043 */
[----:B------:R-:W-:Y:S01]  /*29a80*/  IMAD.MOV.U32 R12, RZ, RZ, R0 ;  /* 0x000000ffff0c7224 */ /* 0x000fe200078e0000 */
[----:B------:R-:W-:-:S07]  /*29a90*/  MOV R54, R14 ;  /* 0x0000000e00367202 */ /* 0x000fce0000000f00 */
[----:B------:R-:W-:Y:S05]  /*29aa0*/  WARPSYNC.COLLECTIVE R15, `(.L_x_843) ;  /* 0x000000000f087348 */ /* 0x000fea0003c00000 */
[----:B------:R0:W1:Y:S02]  /*29ab0*/  SHFL.IDX P6, R14, R13, R12, R11 ;  /* 0x0000000c0d0e7389 */ /* 0x00006400000c000b */
[----:B01----:R-:W-:Y:S01]  /*29ac0*/  ENDCOLLECTIVE ;  /* 0x000000000000791b */ /* 0x003fe20003800000 */
.L_x_843:
        /* <DEDUP_REMOVED lines=8> */
.L_x_844:
[----:B------:R-:W-:Y:S02]  /*29b50*/  IMAD.MOV.U32 R13, RZ, RZ, R71 ;  /* 0x000000ffff0d7224 */ /* 0x000fe400078e0047 */
[----:B------:R-:W-:Y:S01]  /*29b60*/  IMAD.MOV.U32 R12, RZ, RZ, R0 ;  /* 0x000000ffff0c7224 */ /* 0x000fe200078e0000 */
[----:B------:R-:W-:-:S07]  /*29b70*/  MOV R56, R14 ;  /* 0x0000000e00387202 */ /* 0x000fce0000000f00 */
[----:B------:R-:W-:Y:S05]  /*29b80*/  WARPSYNC.COLLECTIVE R15, `(.L_x_845) ;  /* 0x000000000f087348 */ /* 0x000fea0003c00000 */
[----:B------:R0:W1:Y:S02]  /*29b90*/  SHFL.IDX P6, R14, R13, R12, R11 ;  /* 0x0000000c0d0e7389 */ /* 0x00006400000c000b */
[----:B01----:R-:W-:Y:S01]  /*29ba0*/  ENDCOLLECTIVE ;  /* 0x000000000000791b */ /* 0x003fe20003800000 */
.L_x_845:
        /* <DEDUP_REMOVED lines=8> */
.L_x_846:
[----:B------:R-:W-:Y:S02]  /*29c30*/  IMAD.MOV.U32 R13, RZ, RZ, R75 ;  /* 0x000000ffff0d7224 */ /* 0x000fe400078e004b */
[----:B------:R-:W-:Y:S01]  /*29c40*/  IMAD.MOV.U32 R12, RZ, RZ, R0 ;  /* 0x000000ffff0c7224 */ /* 0x000fe200078e0000 */
[----:B------:R-:W-:-:S07]  /*29c50*/  MOV R58, R14 ;  /* 0x0000000e003a7202 */ /* 0x000fce0000000f00 */
[----:B------:R-:W-:Y:S05]  /*29c60*/  WARPSYNC.COLLECTIVE R15, `(.L_x_847) ;  /* 0x000000000f087348 */ /* 0x000fea0003c00000 */
[----:B------:R0:W1:Y:S02]  /*29c70*/  SHFL.IDX P6, R14, R13, R12, R11 ;  /* 0x0000000c0d0e7389 */ /* 0x00006400000c000b */
[----:B01----:R-:W-:Y:S01]  /*29c80*/  ENDCOLLECTIVE ;  /* 0x000000000000791b */ /* 0x003fe20003800000 */
.L_x_847:
        /* <DEDUP_REMOVED lines=8> */
.L_x_848:
[----:B------:R-:W-:Y:S02]  /*29d10*/  SEL R12, R9, R20, P0 ;  /* 0x00000014090c7207 */ /* 0x000fe40000000000 */
[----:B------:R-:W-:Y:S02]  /*29d20*/  SEL R11, R48, R51, P0 ;  /* 0x00000033300b7207 */ /* 0x000fe40000000000 */
[----:B------:R-:W-:Y:S02]  /*29d30*/  SEL R13, R55, R50, P0 ;  /* 0x00000032370d7207 */ /* 0x000fe40000000000 */
[----:B------:R-:W-:Y:S02]  /*29d40*/  SEL R15, R50, R55, P0 ;  /* 0x00000037320f7207 */ /* 0x000fe40000000000 */
[----:B------:R-:W-:Y:S02]  /*29d50*/  MOV R60, R14 ;  /* 0x0000000e003c7202 */ /* 0x000fe40000000f00 */
[----:B------:R-:W-:-:S02]  /*29d60*/  SEL R14, R20, R9, P0 ;  /* 0x00000009140e7207 */ /* 0x000fc40000000000 */
[----:B------:R-:W-:Y:S01]  /*29d70*/  SEL R9, R51, R48, P0 ;  /* 0x0000003033097207 */ /* 0x000fe20000000000 */
[----:B------:R-:W-:Y:S06]  /*29d80*/  BRA `(.L_x_849) ;  /* 0xffffff6400447947 */ /* 0x000fec000383ffff */
.L_x_651:
[----:B------:R-:W-:Y:S01]  /*29d90*/  IMAD.MOV.U32 R13, RZ, RZ, R3 ;  /* 0x000000ffff0d7224 */ /* 0x000fe200078e0003 */
[----:B------:R-:W-:Y:S01]  /*29da0*/  MOV R12, RZ ;  /* 0x000000ff000c7202 */ /* 0x000fe20000000f00 */
[----:B------:R-:W-:Y:S02]  /*29db0*/  IMAD.MOV.U32 R11, RZ, RZ, 0x181f ;  /* 0x0000181fff0b7424 */ /* 0x000fe400078e00ff */
[----:B------:R-:W-:-:S07]  /*29dc0*/  IMAD.MOV.U32 R15, RZ, RZ, -0x1 ;  /* 0xffffffffff0f7424 */ /* 0x000fce00078e00ff */
[----:B01----:R-:W-:Y:S05]  /*29dd0*/  WARPSYNC.COLLECTIVE R15, `(.L_x_850) ;  /* 0x000000000f087348 */ /* 0x003fea0003c00000 */
[----:B------:R2:W3:Y:S02]  /*29de0*/  SHFL.IDX P6, R14, R13, R12, R11 ;  /* 0x0000000c0d0e7389 */ /* 0x0004e400000c000b */
[----:B0123--:R-:W-:Y:S01]  /*29df0*/  ENDCOLLECTIVE ;  /* 0x000000000000791b */ /* 0x00ffe20003800000 */
.L_x_850:
[----:B------:R-:W-:Y:S01]  /*29e00*/  IMAD.MOV.U32 R13, RZ, RZ, R2 ;  /* 0x000000ffff0d7224 */ /* 0x000fe200078e0002 */
[----:B------:R-:W-:-:S07]  /*29e10*/  MOV R0, R14 ;  /* 0x0000000e00007202 */ /* 0x000fce0000000f00 */
[----:B------:R-:W-:Y:S05]  /*29e20*/  WARPSYNC.COLLECTIVE R15, `(.L_x_851) ;  /* 0x000000000f087348 */ /* 0x000fea0003c00000 */
[----:B------:R0:W1:Y:S02]  /*29e30*/  SHFL.IDX P6, R14, R13, R12, R11 ;  /* 0x0000000c0d0e7389 */ /* 0x00006400000c000b */
[----:B01----:R-:W-:Y:S01]  /*29e40*/  ENDCOLLECTIVE ;  /* 0x000000000000791b */ /* 0x003fe20003800000 */
.L_x_851:
[----:B------:R-:W-:Y:S05]  /*29e50*/  BRA `(.L_x_852) ;  /* 0xffffff7800a87947 */ /* 0x000fea000383ffff */
.L_x_654:
[----:B------:R-:W-:Y:S01]  /*29e60*/  BSSY B1, `(.L_x_853) ;  /* 0x0000008000017945 */ /* 0x000fe20003800000 */
[----:B------:R-:W-:Y:S01]  /*29e70*/  IMAD.MOV.U32 R13, RZ, RZ, R3 ;  /* 0x000000ffff0d7224 */ /* 0x000fe200078e0003 */
[----:B------:R-:W-:Y:S01]  /*29e80*/  MOV R12, 0x1 ;  /* 0x00000001000c7802 */ /* 0x000fe20000000f00 */
[----:B------:R-:W-:Y:S02]  /*29e90*/  IMAD.MOV.U32 R11, RZ, RZ, 0x181f ;  /* 0x0000181fff0b7424 */ /* 0x000fe400078e00ff */
[----:B---3--:R-:W-:-:S07]  /*29ea0*/  IMAD.MOV.U32 R15, RZ, RZ, -0x1 ;  /* 0xffffffffff0f7424 */ /* 0x008fce00078e00ff */
[----:B012-4-:R-:W-:Y:S05]  /*29eb0*/  WARPSYNC.COLLECTIVE R15, `(.L_x_854) ;  /* 0x000000000f087348 */ /* 0x017fea0003c00000 */
[----:B----4-:R3:W4:Y:S02]  /*29ec0*/  SHFL.IDX P6, R14, R13, R12, R11 ;  /* 0x0000000c0d0e7389 */ /* 0x01072400000c000b */
[----:B01234-:R-:W-:Y:S01]  /*29ed0*/  ENDCOLLECTIVE ;  /* 0x000000000000791b */ /* 0x01ffe20003800000 */
.L_x_854:
[----:B------:R-:W-:Y:S05]  /*29ee0*/  BSYNC B1 ;  /* 0x0000000000017941 */ /* 0x000fea0003800000 */
.L_x_853:
[----:B------:R-:W-:Y:S01]  /*29ef0*/  IMAD.MOV.U32 R13, RZ, RZ, R2 ;  /* 0x000000ffff0d7224 */ /* 0x000fe200078e0002 */
[----:B------:R-:W-:Y:S01]  /*29f00*/  MOV R11, 0x181f ;  /* 0x0000181f000b7802 */ /* 0x000fe20000000f00 */
[----:B------:R-:W-:Y:S01]  /*29f10*/  IMAD.MOV.U32 R12, RZ, RZ, 0x1 ;  /* 0x00000001ff0c7424 */ /* 0x000fe200078e00ff */
[----:B------:R-:W-:Y:S01]  /*29f20*/  MOV R0, R14 ;  /* 0x0000000e00007202 */ /* 0x000fe20000000f00 */
[----:B------:R-:W-:-:S07]  /*29f30*/  IMAD.MOV.U32 R15, RZ, RZ, -0x1 ;  /* 0xffffffffff0f7424 */ /* 0x000fce00078e00ff */
[----:B------:R-:W-:Y:S05]  /*29f40*/  WARPSYNC.COLLECTIVE R15, `(.L_x_855) ;  /* 0x000000000f087348 */ /* 0x000fea0003c00000 */
[----:B------:R0:W1:Y:S02]  /*29f50*/  SHFL.IDX P6, R14, R13, R12, R11 ;  /* 0x0000000c0d0e7389 */ /* 0x00006400000c000b */
[----:B01----:R-:W-:Y:S01]  /*29f60*/  ENDCOLLECTIVE ;  /* 0x000000000000791b */ /* 0x003fe20003800000 */
.L_x_855:
[----:B------:R-:W-:Y:S05]  /*29f70*/  BRA `(.L_x_856) ;  /* 0xffffff7800b47947 */ /* 0x000fea000383ffff */
.L_x_657:
[----:B------:R-:W-:Y:S01]  /*29f80*/  BSSY B1, `(.L_x_857) ;  /* 0x0000008000017945 */ /* 0x000fe20003800000 */
[----:B------:R-:W-:Y:S01]  /*29f90*/  IMAD.MOV.U32 R13, RZ, RZ, R3 ;  /* 0x000000ffff0d7224 */ /* 0x000fe200078e0003 */
[----:B------:R-:W-:Y:S01]  /*29fa0*/  MOV R12, 0x2 ;  /* 0x00000002000c7802 */ /* 0x000fe20000000f00 */
[----:B------:R-:W-:Y:S02]  /*29fb0*/  IMAD.MOV.U32 R11, RZ, RZ, 0x181f ;  /* 0x0000181fff0b7424 */ /* 0x000fe400078e00ff */
[----:B0-----:R-:W-:-:S07]  /*29fc0*/  IMAD.MOV.U32 R15, RZ, RZ, -0x1 ;  /* 0xffffffffff0f7424 */ /* 0x001fce00078e00ff */
[----:B-1234-:R-:W-:Y:S05]  /*29fd0*/  WARPSYNC.COLLECTIVE R15, `(.L_x_858) ;  /* 0x000000000f087348 */ /* 0x01efea0003c00000 */
[----:B----4-:R0:W4:Y:S02]  /*29fe0*/  SHFL.IDX P6, R14, R13, R12, R11 ;  /* 0x0000000c0d0e7389 */ /* 0x01012400000c000b */
[----:B01234-:R-:W-:Y:S01]  /*29ff0*/  ENDCOLLECTIVE ;  /* 0x000000000000791b */ /* 0x01ffe20003800000 */
.L_x_858:
[----:B------:R-:W-:Y:S05]  /*2a000*/  BSYNC B1 ;  /* 0x0000000000017941 */ /* 0x000fea0003800000 */
.L_x_857:
        /* <DEDUP_REMOVED lines=8> */
.L_x_859:
[----:B------:R-:W-:Y:S05]  /*2a090*/  BRA `(.L_x_860) ;  /* 0xffffff7800bc7947 */ /* 0x000fea000383ffff */
.L_x_660:
[----:B------:R-:W-:Y:S01]  /*2a0a0*/  BSSY B1, `(.L_x_861) ;  /* 0x0000008000017945 */ /* 0x000fe20003800000 */
[----:B------:R-:W-:Y:S01]  /*2a0b0*/  IMAD.MOV.U32 R13, RZ, RZ, R3 ;  /* 0x000000ffff0d7224 */ /* 0x000fe200078e0003 */
[----:B------:R-:W-:Y:S01]  /*2a0c0*/  MOV R12, 0x3 ;  /* 0x00000003000c7802 */ /* 0x000fe20000000f00 */
[----:B------:R-:W-:Y:S02]  /*2a0d0*/  IMAD.MOV.U32 R11, RZ, RZ, 0x181f ;  /* 0x0000181fff0b7424 */ /* 0x000fe400078e00ff */
[----:B0-----:R-:W-:-:S07]  /*2a0e0*/  IMAD.MOV.U32 R15, RZ, RZ, -0x1 ;  /* 0xffffffffff0f7424 */ /* 0x001fce00078e00ff */
[----:B-1234-:R-:W-:Y:S05]  /*2a0f0*/  WARPSYNC.COLLECTIVE R15, `(.L_x_862) ;  /* 0x000000000f087348 */ /* 0x01efea0003c00000 */
[----:B------:R0:W0:Y:S02]  /*2a100*/  SHFL.IDX P6, R14, R13, R12, R11 ;  /* 0x0000000c0d0e7389 */ /* 0x00002400000c000b */
[----:B01234-:R-:W-:Y:S01]  /*2a110*/  ENDCOLLECTIVE ;  /* 0x000000000000791b */ /* 0x01ffe20003800000 */
.L_x_862:
[----:B------:R-:W-:Y:S05]  /*2a120*/  BSYNC B1 ;  /* 0x0000000000017941 */ /* 0x000fea0003800000 */
.L_x_861:
        /* <DEDUP_REMOVED lines=8> */
.L_x_863:
[----:B------:R-:W-:Y:S05]  /*2a1b0*/  BRA `(.L_x_864) ;  /* 0xffffff7800c47947 */ /* 0x000fea000383ffff */
.L_x_677:
[----:B------:R-:W0:Y:S01]  /*2a1c0*/  S2R R9, SR_TID.X ;  /* 0x0000000000097919 */ /* 0x000e220000002100 */
[----:B------:R-:W-:Y:S01]  /*2a1d0*/  BSSY B1, `(.L_x_865) ;  /* 0x000000a000017945 */ /* 0x000fe20003800000 */
[----:B------:R-:W-:Y:S01]  /*2a1e0*/  MOV R12, RZ ;  /* 0x000000ff000c7202 */ /* 0x000fe20000000f00 */
[----:B------:R-:W-:Y:S02]  /*2a1f0*/  IMAD.MOV.U32 R11, RZ, RZ, 0x1f ;  /* 0x0000001fff0b7424 */ /* 0x000fe400078e00ff */
[----:B------:R-:W-:Y:S01]  /*2a200*/  IMAD.MOV.U32 R15, RZ, RZ, -0x1 ;  /* 0xffffffffff0f7424 */ /* 0x000fe200078e00ff */
[----:B0-----:R-:W-:-:S04]  /*2a210*/  SHF.R.U32.HI R9, RZ, 0x5, R9 ;  /* 0x00000005ff097819 */ /* 0x001fc80000011609 */
[----:B------:R-:W-:-:S05]  /*2a220*/  LOP3.LUT R9, R9, 0x3, RZ, 0xc0, !PT ;  /* 0x0000000309097812 */ /* 0x000fca00078ec0ff */
[----:B------:R-:W-:-:S07]  /*2a230*/  IMAD.MOV.U32 R13, RZ, RZ, R9 ;  /* 0x000000ffff0d7224 */ /* 0x000fce00078e0009 */
[----:B------:R-:W-:Y:S05]  /*2a240*/  WARPSYNC.COLLECTIVE R15, `(.L_x_866) ;  /* 0x000000000f087348 */ /* 0x000fea0003c00000 */
[----:B------:R0:W1:Y:S02]  /*2a250*/  SHFL.IDX P6, R14, R13, R12, R11 ;  /* 0x0000000c0d0e7389 */ /* 0x00006400000c000b */
[----:B01----:R-:W-:Y:S01]  /*2a260*/  ENDCOLLECTIVE ;  /* 0x000000000000791b */ /* 0x003fe20003800000 */
.L_x_866:
[----:B------:R-:W-:Y:S05]  /*2a270*/  BSYNC B1 ;  /* 0x0000000000017941 */ /* 0x000fea0003800000 */
.L_x_865:
[----:B------:R-:W-:Y:S05]  /*2a280*/  BRA `(.L_x_867) ;  /* 0xffffff8c00d87947 */ /* 0x000fea000383ffff */
.L_x_679:
[----:B------:R-:W-:Y:S01]  /*2a290*/  BSSY B1, `(.L_x_868) ;  /* 0x0000006000017945 */ /* 0x000fe20003800000 */
[----:B------:R-:W-:-:S07]  /*2a2a0*/  MOV R15, 0xffffffff ;  /* 0xffffffff000f7802 */ /* 0x000fce0000000f00 */
[----:B0-----:R-:W-:Y:S05]  /*2a2b0*/  WARPSYNC.COLLECTIVE R15, `(.L_x_869) ;  /* 0x000000000f0c7348 */ /* 0x001fea0003c00000 */
[----:B------:R-:W-:Y:S02]  /*2a2c0*/  ELECT P6, UR62, PT ;  /* 0x00000000003e782f */ /* 0x000fe400038c0000 */
[----:B------:R-:W-:Y:S01]  /*2a2d0*/  MOV R14, UR62 ;  /* 0x0000003e000e7c02 */ /* 0x000fe20008000f00 */
[----:B0-----:R-:W-:Y:S10]  /*2a2e0*/  ENDCOLLECTIVE ;  /* 0x000000000000791b */ /* 0x001ff40003800000 */
.L_x_869:
[----:B------:R-:W-:Y:S05]  /*2a2f0*/  BSYNC B1 ;  /* 0x0000000000017941 */ /* 0x000fea0003800000 */
.L_x_868:
[----:B------:R-:W-:Y:S05]  /*2a300*/  BRA `(.L_x_678) ;  /* 0xffffff8c00d07947 */ /* 0x000fea000383ffff */
.L_x_681:
[----:B0-----:R-:W2:Y:S02]  /*2a310*/  LDL R5, [R1+0x4] ;  /* 0x0000040001057983 */ /* 0x001ea40000100800 */
[----:B--2---:R0:W1:Y:S02]  /*2a320*/  SYNCS.PHASECHK.TRANS64.TRYWAIT P0, [R5+URZ+0x29820], R4 ;  /* 0x02982004050075a7 */ /* 0x004064000800017f */
[----:B-1----:R-:W-:Y:S05]  /*2a330*/  @!P0 NANOSLEEP.SYNCS 0x989680 ;  /* 0x009896800000895d */ /* 0x002fea0003900000 */
[----:B------:R-:W1:Y:S02]  /*2a340*/  @!P0 SYNCS.PHASECHK.TRANS64 P0, [R5+URZ+0x29820], R4 ;  /* 0x02982004050085a7 */ /* 0x000e64000800007f */
[----:B-1----:R-:W-:Y:S05]  /*2a350*/  @!P0 BRA `(.L_x_681) ;  /* 0xfffffffc00ec8947 */ /* 0x002fea000383ffff */
[----:B------:R-:W-:Y:S05]  /*2a360*/  BRA `(.L_x_870) ;  /* 0xffffff8c00e07947 */ /* 0x000fea000383ffff */
.L_x_685:
[----:B0-----:R0:W1:Y:S02]  /*2a370*/  SYNCS.PHASECHK.TRANS64.TRYWAIT P0, [R7+URZ+0x298a0], R10 ;  /* 0x0298a00a070075a7 */ /* 0x001064000800017f */
[----:B-1----:R-:W-:Y:S05]  /*2a380*/  @!P0 NANOSLEEP.SYNCS 0x989680 ;  /* 0x009896800000895d */ /* 0x002fea0003900000 */
[----:B------:R-:W1:Y:S02]  /*2a390*/  @!P0 SYNCS.PHASECHK.TRANS64 P0, [R7+URZ+0x298a0], R10 ;  /* 0x0298a00a070085a7 */ /* 0x000e64000800007f */
[----:B-1----:R-:W-:Y:S05]  /*2a3a0*/  @!P0 BRA `(.L_x_685) ;  /* 0xfffffffc00f08947 */ /* 0x002fea000383ffff */
[----:B------:R-:W-:Y:S05]  /*2a3b0*/  BRA `(.L_x_871) ;  /* 0xffffff9000087947 */ /* 0x000fea000383ffff */
.L_x_692:
[----:B-1----:R1:W2:Y:S02]  /*2a3c0*/  SYNCS.PHASECHK.TRANS64.TRYWAIT P0, [R7+URZ+0x298c0], R10 ;  /* 0x0298c00a070075a7 */ /* 0x0022a4000800017f */
[----:B--2---:R-:W-:Y:S05]  /*2a3d0*/  @!P0 NANOSLEEP.SYNCS 0x989680 ;  /* 0x009896800000895d */ /* 0x004fea0003900000 */
[----:B------:R-:W2:Y:S02]  /*2a3e0*/  @!P0 SYNCS.PHASECHK.TRANS64 P0, [R7+URZ+0x298c0], R10 ;  /* 0x0298c00a070085a7 */ /* 0x000ea4000800007f */
[----:B--2---:R-:W-:Y:S05]  /*2a3f0*/  @!P0 BRA `(.L_x_692) ;  /* 0xfffffffc00f08947 */ /* 0x004fea000383ffff */
[----:B------:R-:W-:Y:S05]  /*2a400*/  BRA `(.L_x_872) ;  /* 0xffffff9400047947 */ /* 0x000fea000383ffff */
.L_x_699:
[----:B0-----:R0:W1:Y:S02]  /*2a410*/  SYNCS.PHASECHK.TRANS64.TRYWAIT P1, [R8+URZ+0x298a0], R7 ;  /* 0x0298a007080075a7 */ /* 0x001064000802017f */
[----:B-1----:R-:W-:Y:S05]  /*2a420*/  @!P1 NANOSLEEP.SYNCS 0x989680 ;  /* 0x009896800000995d */ /* 0x002fea0003900000 */
[----:B------:R-:W1:Y:S02]  /*2a430*/  @!P1 SYNCS.PHASECHK.TRANS64 P1, [R8+URZ+0x298a0], R7 ;  /* 0x0298a007080095a7 */ /* 0x000e64000802007f */
[----:B-1----:R-:W-:Y:S05]  /*2a440*/  @!P1 BRA `(.L_x_699) ;  /* 0xfffffffc00f09947 */ /* 0x002fea000383ffff */
[----:B------:R-:W-:Y:S05]  /*2a450*/  BRA `(.L_x_873) ;  /* 0xffffff9400e87947 */ /* 0x000fea000383ffff */
.L_x_706:
[----:B-1----:R1:W2:Y:S02]  /*2a460*/  SYNCS.PHASECHK.TRANS64.TRYWAIT P1, [R8+URZ+0x298c0], R7 ;  /* 0x0298c007080075a7 */ /* 0x0022a4000802017f */
[----:B--2---:R-:W-:Y:S05]  /*2a470*/  @!P1 NANOSLEEP.SYNCS 0x989680 ;  /* 0x009896800000995d */ /* 0x004fea0003900000 */
[----:B------:R-:W2:Y:S02]  /*2a480*/  @!P1 SYNCS.PHASECHK.TRANS64 P1, [R8+URZ+0x298c0], R7 ;  /* 0x0298c007080095a7 */ /* 0x000ea4000802007f */
[----:B--2---:R-:W-:Y:S05]  /*2a490*/  @!P1 BRA `(.L_x_706) ;  /* 0xfffffffc00f09947 */ /* 0x004fea000383ffff */
[----:B------:R-:W-:Y:S05]  /*2a4a0*/  BRA `(.L_x_874) ;  /* 0xffffff9800e07947 */ /* 0x000fea000383ffff */
.L_x_721:
[----:B------:R-:W0:Y:S01]  /*2a4b0*/  S2R R4, SR_TID.X ;  /* 0x0000000000047919 */ /* 0x000e220000002100 */
[----:B------:R-:W-:Y:S01]  /*2a4c0*/  BSSY B0, `(.L_x_875) ;  /* 0x000000a000007945 */ /* 0x000fe20003800000 */
[----:B------:R-:W-:Y:S01]  /*2a4d0*/  IMAD.MOV.U32 R12, RZ, RZ, RZ ;  /* 0x000000ffff0c7224 */ /* 0x000fe200078e00ff */
[----:B------:R-:W-:Y:S01]  /*2a4e0*/  MOV R11, 0x1f ;  /* 0x0000001f000b7802 */ /* 0x000fe20000000f00 */
[----:B------:R-:W-:Y:S01]  /*2a4f0*/  IMAD.MOV.U32 R15, RZ, RZ, -0x1 ;  /* 0xffffffffff0f7424 */ /* 0x000fe200078e00ff */
[----:B0-----:R-:W-:-:S04]  /*2a500*/  SHF.R.U32.HI R4, RZ, 0x5, R4 ;  /* 0x00000005ff047819 */ /* 0x001fc80000011604 */
[----:B------:R-:W-:-:S05]  /*2a510*/  LOP3.LUT R4, R4, 0x3, RZ, 0xc0, !PT ;  /* 0x0000000304047812 */ /* 0x000fca00078ec0ff */
[----:B------:R-:W-:-:S07]  /*2a520*/  IMAD.MOV.U32 R13, RZ, RZ, R4 ;  /* 0x000000ffff0d7224 */ /* 0x000fce00078e0004 */
[----:B-1----:R-:W-:Y:S05]  /*2a530*/  WARPSYNC.COLLECTIVE R15, `(.L_x_876) ;  /* 0x000000000f087348 */ /* 0x002fea0003c00000 */
[----:B------:R0:W2:Y:S02]  /*2a540*/  SHFL.IDX P6, R14, R13, R12, R11 ;  /* 0x0000000c0d0e7389 */ /* 0x0000a400000c000b */
[----:B012---:R-:W-:Y:S01]  /*2a550*/  ENDCOLLECTIVE ;  /* 0x000000000000791b */ /* 0x007fe20003800000 */
.L_x_876:
[----:B------:R-:W-:Y:S05]  /*2a560*/  BSYNC B0 ;  /* 0x0000000000007941 */ /* 0x000fea0003800000 */
.L_x_875:
[----:B------:R-:W-:Y:S05]  /*2a570*/  BRA `(.L_x_877) ;  /* 0xffffffa4008c7947 */ /* 0x000fea000383ffff */
.L_x_723:
[----:B------:R-:W-:Y:S01]  /*2a580*/  BSSY B0, `(.L_x_878) ;  /* 0x0000006000007945 */ /* 0x000fe20003800000 */
[----:B------:R-:W-:-:S07]  /*2a590*/  IMAD.MOV.U32 R15, RZ, RZ, -0x1 ;  /* 0xffffffffff0f7424 */ /* 0x000fce00078e00ff */
[----:B01----:R-:W-:Y:S05]  /*2a5a0*/  WARPSYNC.COLLECTIVE R15, `(.L_x_879) ;  /* 0x000000000f0c7348 */ /* 0x003fea0003c00000 */
[----:B------:R-:W-:Y:S02]  /*2a5b0*/  ELECT P6, UR62, PT ;  /* 0x00000000003e782f */ /* 0x000fe400038c0000 */
[----:B------:R-:W-:Y:S01]  /*2a5c0*/  MOV R14, UR62 ;  /* 0x0000003e000e7c02 */ /* 0x000fe20008000f00 */
[----:B01----:R-:W-:Y:S10]  /*2a5d0*/  ENDCOLLECTIVE ;  /* 0x000000000000791b */ /* 0x003ff40003800000 */
.L_x_879:
[----:B------:R-:W-:Y:S05]  /*2a5e0*/  BSYNC B0 ;  /* 0x0000000000007941 */ /* 0x000fea0003800000 */
.L_x_878:
[----:B------:R-:W-:Y:S05]  /*2a5f0*/  BRA `(.L_x_880) ;  /* 0xffffffa400987947 */ /* 0x000fea000383ffff */
.L_x_725:
[----:B0-----:R0:W1:Y:S02]  /*2a600*/  SYNCS.PHASECHK.TRANS64.TRYWAIT P0, [R2+URZ+0x29880], R3 ;  /* 0x02988003020075a7 */ /* 0x001064000800017f */
[----:B-1----:R-:W-:Y:S05]  /*2a610*/  @!P0 NANOSLEEP.SYNCS 0x989680 ;  /* 0x009896800000895d */ /* 0x002fea0003900000 */
[----:B------:R-:W1:Y:S02]  /*2a620*/  @!P0 SYNCS.PHASECHK.TRANS64 P0, [R2+URZ+0x29880], R3 ;  /* 0x02988003020085a7 */ /* 0x000e64000800007f */
[----:B-1----:R-:W-:Y:S05]  /*2a630*/  @!P0 BRA `(.L_x_725) ;  /* 0xfffffffc00f08947 */ /* 0x002fea000383ffff */
[----:B------:R-:W-:Y:S05]  /*2a640*/  BRA `(.L_x_881) ;  /* 0xffffffa8000c7947 */ /* 0x000fea000383ffff */
.L_x_727:
[----:B-1----:R1:W2:Y:S02]  /*2a650*/  SYNCS.PHASECHK.TRANS64.TRYWAIT P0, [R2+URZ+0x29840], R3 ;  /* 0x02984003020075a7 */ /* 0x0022a4000800017f */
[----:B--2---:R-:W-:Y:S05]  /*2a660*/  @!P0 NANOSLEEP.SYNCS 0x989680 ;  /* 0x009896800000895d */ /* 0x004fea0003900000 */
[----:B------:R-:W2:Y:S02]  /*2a670*/  @!P0 SYNCS.PHASECHK.TRANS64 P0, [R2+URZ+0x29840], R3 ;  /* 0x02984003020085a7 */ /* 0x000ea4000800007f */
[----:B--2---:R-:W-:Y:S05]  /*2a680*/  @!P0 BRA `(.L_x_727) ;  /* 0xfffffffc00f08947 */ /* 0x004fea000383ffff */
[----:B------:R-:W-:Y:S05]  /*2a690*/  BRA `(.L_x_882) ;  /* 0xffffffa8006c7947 */ /* 0x000fea000383ffff */
.L_x_731:
[----:B------:R-:W2:Y:S01]  /*2a6a0*/  LDL.LU R11, [R1+0x54] ;  /* 0x00005400010b7983 */ /* 0x000ea20000300800 */
[----:B------:R-:W-:Y:S01]  /*2a6b0*/  MOV R13, R3 ;  /* 0x00000003000d7202 */ /* 0x000fe20000000f00 */
[----:B------:R-:W-:Y:S01]  /*2a6c0*/  IMAD.MOV.U32 R12, RZ, RZ, RZ ;  /* 0x000000ffff0c7224 */ /* 0x000fe200078e00ff */
[----:B------:R-:W-:Y:S01]  /*2a6d0*/  MOV R15, 0xffffffff ;  /* 0xffffffff000f7802 */ /* 0x000fe20000000f00 */
[----:B------:R-:W-:-:S05]  /*2a6e0*/  IMAD.IADD R0, R10, 0x1, R17 ;  /* 0x000000010a007824 */ /* 0x000fca00078e0211 */
[----:B------:R-:W-:Y:S01]  /*2a6f0*/  IADD3 R5, R0, 0x20, RZ ;  /* 0x0000002000057810 */ /* 0x000fe20007ffe0ff */
[----:B--2---:R-:W-:Y:S02]  /*2a700*/  IMAD R2, R11, R7, RZ ;  /* 0x000000070b027224 */ /* 0x004fe400078e02ff */
[----:B------:R-:W-:-:S03]  /*2a710*/  IMAD.MOV.U32 R11, RZ, RZ, 0x1c1f ;  /* 0x00001c1fff0b7424 */ /* 0x000fc600078e00ff */
[----:B------:R-:W-:-:S13]  /*2a720*/  ISETP.GE.AND P4, PT, R0, R2, PT ;  /* 0x000000020000720c */ /* 0x000fda0003f86270 */
[----:B-----5:R-:W-:Y:S05]  /*2a730*/  WARPSYNC.COLLECTIVE R15, `(.L_x_883) ;  /* 0x000000000f087348 */ /* 0x020fea0003c00000 */
[----:B------:R0:W1:Y:S02]  /*2a740*/  SHFL.IDX P6, R14, R13, R12, R11 ;  /* 0x0000000c0d0e7389 */ /* 0x00006400000c000b */
[----:B01---5:R-:W-:Y:S01]  /*2a750*/  ENDCOLLECTIVE ;  /* 0x000000000000791b */ /* 0x023fe20003800000 */
.L_x_883:
[----:B------:R-:W-:Y:S02]  /*2a760*/  IMAD.MOV.U32 R13, RZ, RZ, R4 ;  /* 0x000000ffff0d7224 */ /* 0x000fe400078e0004 */
[----:B------:R-:W-:-:S07]  /*2a770*/  IMAD.MOV.U32 R6, RZ, RZ, R14 ;  /* 0x000000ffff067224 */ /* 0x000fce00078e000e */
[----:B------:R-:W-:Y:S05]  /*2a780*/  WARPSYNC.COLLECTIVE R15, `(.L_x_884) ;  /* 0x000000000f087348 */ /* 0x000fea0003c00000 */
[----:B------:R0:W1:Y:S02]  /*2a790*/  SHFL.IDX P6, R14, R13, R12, R11 ;  /* 0x0000000c0d0e7389 */ /* 0x00006400000c000b */
[----:B01----:R-:W-:Y:S01]  /*2a7a0*/  ENDCOLLECTIVE ;  /* 0x000000000000791b */ /* 0x003fe20003800000 */
.L_x_884:
[----:B------:R-:W-:Y:S02]  /*2a7b0*/  IMAD.MOV.U32 R13, RZ, RZ, R3 ;  /* 0x000000ffff0d7224 */ /* 0x000fe400078e0003 */
[----:B------:R-:W-:Y:S01]  /*2a7c0*/  IMAD.MOV.U32 R12, RZ, RZ, 0x1 ;  /* 0x00000001ff0c7424 */ /* 0x000fe200078e00ff */
[----:B------:R-:W-:-:S07]  /*2a7d0*/  MOV R7, R14 ;  /* 0x0000000e00077202 */ /* 0x000fce0000000f00 */
[----:B------:R-:W-:Y:S05]  /*2a7e0*/  WARPSYNC.COLLECTIVE R15, `(.L_x_885) ;  /* 0x000000000f087348 */ /* 0x000fea0003c00000 */
[----:B------:R0:W1:Y:S02]  /*2a7f0*/  SHFL.IDX P6, R14, R13, R12, R11 ;  /* 0x0000000c0d0e7389 */ /* 0x00006400000c000b */
[----:B01----:R-:W-:Y:S01]  /*2a800*/  ENDCOLLECTIVE ;  /* 0x000000000000791b */ /* 0x003fe20003800000 */
.L_x_885:
        /* <DEDUP_REMOVED lines=13> */
[----:B0-----:R-:W-:-:S07]  /*2a8e0*/  MOV R6, R14 ;  /* 0x0000000e00067202 */ /* 0x001fce0000000f00 */
[----:B------:R-:W-:Y:S05]  /*2a8f0*/  WARPSYNC.COLLECTIVE R15, `(.L_x_886) ;  /* 0x000000000f087348 */ /* 0x000fea0003c00000 */
[----:B------:R0:W1:Y:S02]  /*2a900*/  SHFL.IDX P6, R14, R13, R12, R11 ;  /* 0x0000000c0d0e7389 */ /* 0x00006400000c000b */
[----:B01----:R-:W-:Y:S01]  /*2a910*/  ENDCOLLECTIVE ;  /* 0x000000000000791b */ /* 0x003fe20003800000 */
.L_x_886:
[----:B------:R-:W-:Y:S02]  /*2a920*/  IMAD.MOV.U32 R13, RZ, RZ, R3 ;  /* 0x000000ffff0d7224 */ /* 0x000fe400078e0003 */
[----:B------:R-:W-:Y:S02]  /*2a930*/  IMAD.MOV.U32 R12, RZ, RZ, 0x2 ;  /* 0x00000002ff0c7424 */ /* 0x000fe400078e00ff */
[----:B------:R-:W-:-:S07]  /*2a940*/  IMAD.MOV.U32 R5, RZ, RZ, R14 ;  /* 0x000000ffff057224 */ /* 0x000fce00078e000e */
[----:B------:R-:W-:Y:S05]  /*2a950*/  WARPSYNC.COLLECTIVE R15, `(.L_x_887) ;  /* 0x000000000f087348 */ /* 0x000fea0003c00000 */
[----:B------:R0:W1:Y:S02]  /*2a960*/  SHFL.IDX P6, R14, R13, R12, R11 ;  /* 0x0000000c0d0e7389 */ /* 0x00006400000c000b */
[----:B01----:R-:W-:Y:S01]  /*2a970*/  ENDCOLLECTIVE ;  /* 0x000000000000791b */ /* 0x003fe20003800000 */
.L_x_887:
[----:B------:R-:W-:-:S04]  /*2a980*/  @!P3 IADD3 R5, P4, R9, R5, RZ ;  /* 0x000000050905b210 */ /* 0x000fc80007f9e0ff */
[----:B------:R-:W-:-:S05]  /*2a990*/  @!P3 IADD3.X R6, RZ, R6, RZ, P4, !PT ;  /* 0x00000006ff06b210 */ /* 0x000fca00027fe4ff */
[----:B------:R-:W-:Y:S02]  /*2a9a0*/  @!P3 IMAD.MOV.U32 R7, RZ, RZ, R6 ;  /* 0x000000ffff07b224 */ /* 0x000fe400078e0006 */
[----:B------:R-:W-:Y:S01]  /*2a9b0*/  @!P3 IMAD.MOV.U32 R6, RZ, RZ, R5 ;  /* 0x000000ffff06b224 */ /* 0x000fe200078e0005 */
[----:B------:R-:W-:Y:S01]  /*2a9c0*/  IADD3 R5, R0, 0x40, RZ ;  /* 0x0000004000057810 */ /* 0x000fe20007ffe0ff */
[----:B------:R-:W-:-:S03]  /*2a9d0*/  IMAD.MOV.U32 R13, RZ, RZ, R4 ;  /* 0x000000ffff0d7224 */ /* 0x000fc600078e0004 */
[----:B------:R-:W-:Y:S01]  /*2a9e0*/  @!PT LDS RZ, [RZ] ;  /* 0x00000000fffff984 */ /* 0x000fe20000000800 */
[----:B------:R-:W-:Y:S01]  /*2a9f0*/  @!PT LDS RZ, [RZ] ;  /* 0x00000000fffff984 */ /* 0x000fe20000000800 */
[----:B------:R-:W-:Y:S01]  /*2aa00*/  @!PT LDS RZ, [RZ] ;  /* 0x00000000fffff984 */ /* 0x000fe20000000800 */
[----:B------:R-:W-:Y:S04]  /*2aa10*/  @!P3 LDGSTS.E.BYPASS.LTC128B.128 [R8+0x14c00], desc[UR54][R6.64], !P0 ;  /* 0x14c000000608bfae */ /* 0x000fe8000c101d76 */
[----:B------:R-:W-:Y:S04]  /*2aa20*/  @!P3 LDGSTS.E.BYPASS.LTC128B.128 [R8+0x16c00], desc[UR54][R6.64+0x40], !P1 ;  /* 0x16c000400608bfae */ /* 0x000fe8000c901d76 */
[----:B------:R0:W-:Y:S01]  /*2aa30*/  @!P3 LDGSTS.E.BYPASS.LTC128B.128 [R8+0x18c00], desc[UR54][R6.64+0x80], !P2 ;  /* 0x18c000800608bfae */ /* 0x0001e2000d101d76 */
[----:B------:R-:W-:Y:S02]  /*2aa40*/  ISETP.GE.AND P3, PT, R5, R2, PT ;  /* 0x000000020500720c */ /* 0x000fe40003f66270 */
[----:B0-----:R-:W-:-:S11]  /*2aa50*/  MOV R6, R14 ;  /* 0x0000000e00067202 */ /* 0x001fd60000000f00 */
[----:B------:R-:W-:Y:S05]  /*2aa60*/  WARPSYNC.COLLECTIVE R15, `(.L_x_888) ;  /* 0x000000000f087348 */ /* 0x000fea0003c00000 */
[----:B------:R0:W1:Y:S02]  /*2aa70*/  SHFL.IDX P6, R14, R13, R12, R11 ;  /* 0x0000000c0d0e7389 */ /* 0x00006400000c000b */
[----:B01----:R-:W-:Y:S01]  /*2aa80*/  ENDCOLLECTIVE ;  /* 0x000000000000791b */ /* 0x003fe20003800000 */
.L_x_888:
[----:B------:R-:W-:Y:S01]  /*2aa90*/  MOV R13, R3 ;  /* 0x00000003000d7202 */ /* 0x000fe20000000f00 */
[----:B------:R-:W-:Y:S02]  /*2aaa0*/  IMAD.MOV.U32 R12, RZ, RZ, 0x3 ;  /* 0x00000003ff0c7424 */ /* 0x000fe400078e00ff */
[----:B------:R-:W-:-:S07]  /*2aab0*/  IMAD.MOV.U32 R5, RZ, RZ, R14 ;  /* 0x000000ffff057224 */ /* 0x000fce00078e000e */
[----:B------:R-:W-:Y:S05]  /*2aac0*/  WARPSYNC.COLLECTIVE R15, `(.L_x_889) ;  /* 0x000000000f087348 */ /* 0x000fea0003c00000 */
[----:B------:R0:W1:Y:S02]  /*2aad0*/  SHFL.IDX P6, R14, R13, R12, R11 ;  /* 0x0000000c0d0e7389 */ /* 0x00006400000c000b */
[----:B01----:R-:W-:Y:S01]  /*2aae0*/  ENDCOLLECTIVE ;  /* 0x000000000000791b */ /* 0x003fe20003800000 */
.L_x_889:
[----:B------:R-:W-:-:S04]  /*2aaf0*/  @!P3 IADD3 R5, P4, R9, R5, RZ ;  /* 0x000000050905b210 */ /* 0x000fc80007f9e0ff */
[----:B------:R-:W-:-:S05]  /*2ab00*/  @!P3 IADD3.X R6, RZ, R6, RZ, P4, !PT ;  /* 0x00000006ff06b210 */ /* 0x000fca00027fe4ff */
[----:B------:R-:W-:Y:S01]  /*2ab10*/  @!P3 IMAD.MOV.U32 R7, RZ, RZ, R6 ;  /* 0x000000ffff07b224 */ /* 0x000fe200078e0006 */
[----:B------:R-:W-:Y:S01]  /*2ab20*/  MOV R13, R4 ;  /* 0x00000004000d7202 */ /* 0x000fe20000000f00 */
[----:B------:R-:W-:-:S05]  /*2ab30*/  @!P3 IMAD.MOV.U32 R6, RZ, RZ, R5 ;  /* 0x000000ffff06b224 */ /* 0x000fca00078e0005 */
[----:B------:R-:W-:Y:S01]  /*2ab40*/  @!PT LDS RZ, [RZ] ;  /* 0x00000000fffff984 */ /* 0x000fe20000000800 */
[----:B------:R-:W-:Y:S01]  /*2ab50*/  @!PT LDS RZ, [RZ] ;  /* 0x00000000fffff984 */ /* 0x000fe20000000800 */
[----:B------:R-:W-:Y:S01]  /*2ab60*/  @!PT LDS RZ, [RZ] ;  /* 0x00000000fffff984 */ /* 0x000fe20000000800 */
[----:B------:R0:W-:Y:S01]  /*2ab70*/  @!P3 LDGSTS.E.BYPASS.LTC128B.128 [R8+0x15400], desc[UR54][R6.64], !P0 ;  /* 0x154000000608bfae */ /* 0x0001e2000c101d76 */
[----:B------:R-:W-:-:S03]  /*2ab80*/  IMAD.MOV.U32 R5, RZ, RZ, R14 ;  /* 0x000000ffff057224 */ /* 0x000fc600078e000e */
[----:B------:R0:W-:Y:S04]  /*2ab90*/  @!P3 LDGSTS.E.BYPASS.LTC128B.128 [R8+0x17400], desc[UR54][R6.64+0x40], !P1 ;  /* 0x174000400608bfae */ /* 0x0001e8000c901d76 */
[----:B0-----:R-:W-:Y:S05]  /*2aba0*/  WARPSYNC.COLLECTIVE R15, `(.L_x_890) ;  /* 0x000000000f087348 */ /* 0x001fea0003c00000 */
[----:B------:R1:W2:Y:S02]  /*2abb0*/  SHFL.IDX P6, R14, R13, R12, R11 ;  /* 0x0000000c0d0e7389 */ /* 0x0002a400000c000b */
[----:B012---:R-:W-:Y:S01]  /*2abc0*/  ENDCOLLECTIVE ;  /* 0x000000000000791b */ /* 0x007fe20003800000 */
.L_x_890:
[----:B------:R-:W-:Y:S01]  /*2abd0*/  @!PT LDS RZ, [RZ] ;  /* 0x00000000fffff984 */ /* 0x000fe20000000800 */
[----:B------:R-:W-:Y:S01]  /*2abe0*/  @!PT LDS RZ, [RZ] ;  /* 0x00000000fffff984 */ /* 0x000fe20000000800 */
[----:B------:R-:W-:Y:S01]  /*2abf0*/  @!PT LDS RZ, [RZ] ;  /* 0x00000000fffff984 */ /* 0x000fe20000000800 */
[----:B------:R3:W-:Y:S01]  /*2ac00*/  @!P3 LDGSTS.E.BYPASS.LTC128B.128 [R8+0x19400], desc[UR54][R6.64+0x80], !P2 ;  /* 0x194000800608bfae */ /* 0x0007e2000d101d76 */
[----:B------:R-:W-:Y:S01]  /*2ac10*/  IMAD.MOV.U32 R3, RZ, RZ, R14 ;  /* 0x000000ffff037224 */ /* 0x000fe200078e000e */
[----:B------:R-:W-:Y:S06]  /*2ac20*/  BRA `(.L_x_891) ;  /* 0xffffffac00f47947 */ /* 0x000fec000383ffff */
.L_x_736:
[----:B--2---:R-:W2:Y:S02]  /*2ac30*/  LDL R2, [R1+0x4] ;  /* 0x0000040001027983 */ /* 0x004ea40000100800 */
[----:B--2---:R2:W3:Y:S02]  /*2ac40*/  SYNCS.PHASECHK.TRANS64.TRYWAIT P0, [R2+URZ+0x29820], R0 ;  /* 0x02982000020075a7 */ /* 0x0044e4000800017f */
[----:B---3--:R-:W-:Y:S05]  /*2ac50*/  @!P0 NANOSLEEP.SYNCS 0x989680 ;  /* 0x009896800000895d */ /* 0x008fea0003900000 */
[----:B------:R-:W3:Y:S02]  /*2ac60*/  @!P0 SYNCS.PHASECHK.TRANS64 P0, [R2+URZ+0x29820], R0 ;  /* 0x02982000020085a7 */ /* 0x000ee4000800007f */
[----:B---3--:R-:W-:Y:S05]  /*2ac70*/  @!P0 BRA `(.L_x_736) ;  /* 0xfffffffc00ec8947 */ /* 0x008fea000383ffff */
[----:B------:R-:W-:Y:S05]  /*2ac80*/  BRA `(.L_x_892) ;  /* 0xffffffb000687947 */ /* 0x000fea000383ffff */
.L_x_742:
[----:B--2---:R2:W3:Y:S02]  /*2ac90*/  SYNCS.PHASECHK.TRANS64.TRYWAIT P0, [R5+URZ+0x29880], R4 ;  /* 0x02988004050075a7 */ /* 0x0044e4000800017f */
[----:B---3--:R-:W-:Y:S05]  /*2aca0*/  @!P0 NANOSLEEP.SYNCS 0x989680 ;  /* 0x009896800000895d */ /* 0x008fea0003900000 */
[----:B------:R-:W3:Y:S02]  /*2acb0*/  @!P0 SYNCS.PHASECHK.TRANS64 P0, [R5+URZ+0x29880], R4 ;  /* 0x02988004050085a7 */ /* 0x000ee4000800007f */
[----:B---3--:R-:W-:Y:S05]  /*2acc0*/  @!P0 BRA `(.L_x_742) ;  /* 0xfffffffc00f08947 */ /* 0x008fea000383ffff */
[----:B------:R-:W-:Y:S05]  /*2acd0*/  BRA `(.L_x_893) ;  /* 0xffffffb4002c7947 */ /* 0x000fea000383ffff */
.L_x_747:
[----:B-1----:R1:W3:Y:S02]  /*2ace0*/  SYNCS.PHASECHK.TRANS64.TRYWAIT P0, [R5+URZ+0x29840], R4 ;  /* 0x02984004050075a7 */ /* 0x0022e4000800017f */
[----:B---3--:R-:W-:Y:S05]  /*2acf0*/  @!P0 NANOSLEEP.SYNCS 0x989680 ;  /* 0x009896800000895d */ /* 0x008fea0003900000 */
[----:B------:R-:W3:Y:S02]  /*2ad00*/  @!P0 SYNCS.PHASECHK.TRANS64 P0, [R5+URZ+0x29840], R4 ;  /* 0x02984004050085a7 */ /* 0x000ee4000800007f */
[----:B---3--:R-:W-:Y:S05]  /*2ad10*/  @!P0 BRA `(.L_x_747) ;  /* 0xfffffffc00f08947 */ /* 0x008fea000383ffff */
[----:B------:R-:W-:Y:S05]  /*2ad20*/  BRA `(.L_x_894) ;  /* 0xffffffb400b47947 */ /* 0x000fea000383ffff */
.L_x_755:
[----:B--2---:R2:W3:Y:S02]  /*2ad30*/  SYNCS.PHASECHK.TRANS64.TRYWAIT P0, [R17+URZ+0x29870], R4 ;  /* 0x02987004110075a7 */ /* 0x0044e4000800017f */
[----:B---3--:R-:W-:Y:S05]  /*2ad40*/  @!P0 NANOSLEEP.SYNCS 0x989680 ;  /* 0x009896800000895d */ /* 0x008fea0003900000 */
[----:B------:R-:W3:Y:S02]  /*2ad50*/  @!P0 SYNCS.PHASECHK.TRANS64 P0, [R17+URZ+0x29870], R4 ;  /* 0x02987004110085a7 */ /* 0x000ee4000800007f */
[----:B---3--:R-:W-:Y:S05]  /*2ad60*/  @!P0 BRA `(.L_x_755) ;  /* 0xfffffffc00f08947 */ /* 0x008fea000383ffff */
[----:B------:R-:W-:Y:S05]  /*2ad70*/  BRA `(.L_x_895) ;  /* 0xffffffb800e47947 */ /* 0x000fea000383ffff */
.L_x_757:
[----:B---3--:R3:W4:Y:S02]  /*2ad80*/  SYNCS.PHASECHK.TRANS64.TRYWAIT P0, [R17+URZ+0x29860], R3 ;  /* 0x02986003110075a7 */ /* 0x008724000800017f */
[----:B----4-:R-:W-:Y:S05]  /*2ad90*/  @!P0 NANOSLEEP.SYNCS 0x989680 ;  /* 0x009896800000895d */ /* 0x010fea0003900000 */
[----:B------:R-:W4:Y:S02]  /*2ada0*/  @!P0 SYNCS.PHASECHK.TRANS64 P0, [R17+URZ+0x29860], R3 ;  /* 0x02986003110085a7 */ /* 0x000f24000800007f */
[----:B----4-:R-:W-:Y:S05]  /*2adb0*/  @!P0 BRA `(.L_x_757) ;  /* 0xfffffffc00f08947 */ /* 0x010fea000383ffff */
[----:B------:R-:W-:Y:S05]  /*2adc0*/  BRA `(.L_x_896) ;  /* 0xffffffb800ec7947 */ /* 0x000fea000383ffff */
.L_x_764:
[----:B---3--:R3:W4:Y:S02]  /*2add0*/  SYNCS.PHASECHK.TRANS64.TRYWAIT P1, [R17+URZ+0x29870], R0 ;  /* 0x02987000110075a7 */ /* 0x008724000802017f */
[----:B----4-:R-:W-:Y:S05]  /*2ade0*/  @!P1 NANOSLEEP.SYNCS 0x989680 ;  /* 0x009896800000995d */ /* 0x010fea0003900000 */
[----:B------:R-:W4:Y:S02]  /*2adf0*/  @!P1 SYNCS.PHASECHK.TRANS64 P1, [R17+URZ+0x29870], R0 ;  /* 0x02987000110095a7 */ /* 0x000f24000802007f */
[----:B----4-:R-:W-:Y:S05]  /*2ae00*/  @!P1 BRA `(.L_x_764) ;  /* 0xfffffffc00f09947 */ /* 0x010fea000383ffff */
[----:B------:R-:W-:Y:S05]  /*2ae10*/  BRA `(.L_x_897) ;  /* 0xffffffc000d47947 */ /* 0x000fea000383ffff */
.L_x_766:
[----:B---3--:R3:W4:Y:S02]  /*2ae20*/  SYNCS.PHASECHK.TRANS64.TRYWAIT P1, [R17+URZ+0x29860], R0 ;  /* 0x02986000110075a7 */ /* 0x008724000802017f */
[----:B----4-:R-:W-:Y:S05]  /*2ae30*/  @!P1 NANOSLEEP.SYNCS 0x989680 ;  /* 0x009896800000995d */ /* 0x010fea0003900000 */
[----:B------:R-:W4:Y:S02]  /*2ae40*/  @!P1 SYNCS.PHASECHK.TRANS64 P1, [R17+URZ+0x29860], R0 ;  /* 0x02986000110095a7 */ /* 0x000f24000802007f */
[----:B----4-:R-:W-:Y:S05]  /*2ae50*/  @!P1 BRA `(.L_x_766) ;  /* 0xfffffffc00f09947 */ /* 0x010fea000383ffff */
[----:B------:R-:W-:Y:S05]  /*2ae60*/  BRA `(.L_x_898) ;  /* 0xffffffc000dc7947 */ /* 0x000fea000383ffff */
.L_x_770:
[----:B------:R-:W-:Y:S01]  /*2ae70*/  BSSY B0, `(.L_x_899) ;  /* 0x0000008000007945 */ /* 0x000fe20003800000 */
[----:B------:R-:W-:Y:S01]  /*2ae80*/  IMAD.MOV.U32 R13, RZ, RZ, R16 ;  /* 0x000000ffff0d7224 */ /* 0x000fe200078e0010 */
[----:B------:R-:W-:Y:S01]  /*2ae90*/  MOV R12, RZ ;  /* 0x000000ff000c7202 */ /* 0x000fe20000000f00 */
[----:B------:R-:W-:Y:S02]  /*2aea0*/  IMAD.MOV.U32 R11, RZ, RZ, 0x1f ;  /* 0x0000001fff0b7424 */ /* 0x000fe400078e00ff */
[----:B------:R-:W-:-:S07]  /*2aeb0*/  IMAD.MOV.U32 R15, RZ, RZ, -0x1 ;  /* 0xffffffffff0f7424 */ /* 0x000fce00078e00ff */
[----:B------:R-:W-:Y:S05]  /*2aec0*/  WARPSYNC.COLLECTIVE R15, `(.L_x_900) ;  /* 0x000000000f087348 */ /* 0x000fea0003c00000 */
[----:B------:R0:W1:Y:S02]  /*2aed0*/  SHFL.IDX P6, R14, R13, R12, R11 ;  /* 0x0000000c0d0e7389 */ /* 0x00006400000c000b */
[----:B01----:R-:W-:Y:S01]  /*2aee0*/  ENDCOLLECTIVE ;  /* 0x000000000000791b */ /* 0x003fe20003800000 */
.L_x_900:
[----:B------:R-:W-:Y:S05]  /*2aef0*/  BSYNC B0 ;  /* 0x0000000000007941 */ /* 0x000fea0003800000 */
.L_x_899:
[----:B------:R-:W-:Y:S01]  /*2af00*/  IMAD.MOV.U32 R13, RZ, RZ, R16 ;  /* 0x000000ffff0d7224 */ /* 0x000fe200078e0010 */
[----:B------:R-:W-:Y:S01]  /*2af10*/  MOV R11, 0x1f ;  /* 0x0000001f000b7802 */ /* 0x000fe20000000f00 */
[----:B------:R-:W-:Y:S01]  /*2af20*/  IMAD.MOV.U32 R12, RZ, RZ, 0x1 ;  /* 0x00000001ff0c7424 */ /* 0x000fe200078e00ff */
[----:B------:R-:W-:Y:S01]  /*2af30*/  MOV R0, R14 ;  /* 0x0000000e00007202 */ /* 0x000fe20000000f00 */
[----:B------:R-:W-:Y:S01]  /*2af40*/  IMAD.MOV.U32 R15, RZ, RZ, -0x1 ;  /* 0xffffffffff0f7424 */ /* 0x000fe200078e00ff */
[----:B------:R-:W-:-:S07]  /*2af50*/  IADD3 R5, R19, R7, RZ ;  /* 0x0000000713057210 */ /* 0x000fce0007ffe0ff */
[----:B------:R-:W-:Y:S05]  /*2af60*/  WARPSYNC.COLLECTIVE R15, `(.L_x_901) ;  /* 0x000000000f087348 */ /* 0x000fea0003c00000 */
[----:B------:R0:W1:Y:S02]  /*2af70*/  SHFL.IDX P6, R14, R13, R12, R11 ;  /* 0x0000000c0d0e7389 */ /* 0x00006400000c000b */
[----:B01----:R-:W-:Y:S01]  /*2af80*/  ENDCOLLECTIVE ;  /* 0x000000000000791b */ /* 0x003fe20003800000 */
.L_x_901:
[----:B------:R-:W-:Y:S02]  /*2af90*/  ULDC UR4, c[0x0][0xc3c] ;  /* 0x00030f0000047ab9 */ /* 0x000fe40000000800 */
[----:B------:R-:W-:-:S13]  /*2afa0*/  ISETP.GE.OR P1, PT, R5, UR4, !P0 ;  /* 0x0000000405007c0c */ /* 0x000fda000c726670 */
[----:B------:R-:W0:Y:S01]  /*2afb0*/  @!P1 LDC.64 R2, c[0x0][0xc80] ;  /* 0x00032000ff029b82 */ /* 0x000e220000000a00 */
[----:B------:R-:W-:Y:S02]  /*2afc0*/  IMAD.MOV.U32 R11, RZ, RZ, RZ ;  /* 0x000000ffff0b7224 */ /* 0x000fe400078e00ff */
[----:B------:R-:W-:Y:S02]  /*2afd0*/  IMAD.MOV.U32 R4, RZ, RZ, R14 ;  /* 0x000000ffff047224 */ /* 0x000fe400078e000e */
[----:B0-----:R-:W-:-:S06]  /*2afe0*/  @!P1 IMAD.WIDE R2, R5, 0x4, R2 ;  /* 0x0000000405029825 */ /* 0x001fcc00078e0202 */
[----:B------:R0:W2:Y:S01]  /*2aff0*/  @!P1 LDG.E R3, desc[UR54][R2.64] ;  /* 0x0000003602039981 */ /* 0x0000a2000c1e1900 */
[C---:B------:R-:W-:Y:S02]  /*2b000*/  ISETP.GE.U32.AND P2, PT, R7.reuse, 0x2, PT ;  /* 0x000000020700780c */ /* 0x040fe40003f46070 */
[C---:B------:R-:W-:Y:S02]  /*2b010*/  ISETP.GE.U32.AND P3, PT, R7.reuse, 0x4, PT ;  /* 0x000000040700780c */ /* 0x040fe40003f66070 */
[C---:B------:R-:W-:Y:S02]  /*2b020*/  ISETP.GE.U32.AND P4, PT, R7.reuse, 0x8, PT ;  /* 0x000000080700780c */ /* 0x040fe40003f86070 */
[C---:B------:R-:W-:Y:S01]  /*2b030*/  ISETP.GE.U32.AND P5, PT, R7.reuse, 0x10, PT ;  /* 0x000000100700780c */ /* 0x040fe20003fa6070 */
[----:B0-----:R-:W-:Y:S02]  /*2b040*/  IMAD.MOV.U32 R2, RZ, RZ, RZ ;  /* 0x000000ffff027224 */ /* 0x001fe400078e00ff */
[----:B--2---:R-:W-:Y:S01]  /*2b050*/  @!P1 IMAD.MOV.U32 R2, RZ, RZ, R3 ;  /* 0x000000ffff029224 */ /* 0x004fe200078e0003 */
[----:B------:R-:W-:-:S04]  /*2b060*/  ISETP.NE.AND P1, PT, R7, RZ, PT ;  /* 0x000000ff0700720c */ /* 0x000fc80003f25270 */
[----:B------:R-:W-:-:S09]  /*2b070*/  MOV R13, R2 ;  /* 0x00000002000d7202 */ /* 0x000fd20000000f00 */
[----:B------:R-:W-:Y:S05]  /*2b080*/  WARPSYNC.COLLECTIVE R15, `(.L_x_902) ;  /* 0x000000000f087348 */ /* 0x000fea0003c00000 */
[----:B------:R0:W1:Y:S02]  /*2b090*/  SHFL.UP P6, R14, R13, R12, R11 ;  /* 0x0400000c0d0e7389 */ /* 0x00006400000c000b */
[----:B01----:R-:W-:Y:S01]  /*2b0a0*/  ENDCOLLECTIVE ;  /* 0x000000000000791b */ /* 0x003fe20003800000 */
.L_x_902:
[----:B------:R-:W-:Y:S02]  /*2b0b0*/  IMAD.MOV.U32 R12, RZ, RZ, 0x2 ;  /* 0x00000002ff0c7424 */ /* 0x000fe400078e00ff */
[----:B------:R-:W-:-:S05]  /*2b0c0*/  IMAD.MOV.U32 R3, RZ, RZ, R14 ;  /* 0x000000ffff037224 */ /* 0x000fca00078e000e */
[----:B------:R-:W-:-:S04]  /*2b0d0*/  SEL R3, R3, RZ, P1 ;  /* 0x000000ff03037207 */ /* 0x000fc80000800000 */
[----:B------:R-:W-:-:S05]  /*2b0e0*/  IADD3 R3, R2, R3, RZ ;  /* 0x0000000302037210 */ /* 0x000fca0007ffe0ff */
[----:B------:R-:W-:-:S07]  /*2b0f0*/  IMAD.MOV.U32 R13, RZ, RZ, R3 ;  /* 0x000000ffff0d7224 */ /* 0x000fce00078e0003 */
[----:B------:R-:W-:Y:S05]  /*2b100*/  WARPSYNC.COLLECTIVE R15, `(.L_x_903) ;  /* 0x000000000f087348 */ /* 0x000fea0003c00000 */
[----:B------:R0:W1:Y:S02]  /*2b110*/  SHFL.UP P6, R14, R13, R12, R11 ;  /* 0x0400000c0d0e7389 */ /* 0x00006400000c000b */
[----:B01----:R-:W-:Y:S01]  /*2b120*/  ENDCOLLECTIVE ;  /* 0x000000000000791b */ /* 0x003fe20003800000 */
.L_x_903:
[----:B------:R-:W-:Y:S02]  /*2b130*/  MOV R12, 0x4 ;  /* 0x00000004000c7802 */ /* 0x000fe40000000f00 */
[----:B------:R-:W-:-:S04]  /*2b140*/  MOV R5, R14 ;  /* 0x0000000e00057202 */ /* 0x000fc80000000f00 */
[----:B------:R-:W-:-:S05]  /*2b150*/  SEL R5, R5, RZ, P2 ;  /* 0x000000ff05057207 */ /* 0x000fca0001000000 */
[----:B------:R-:W-:-:S04]  /*2b160*/  IMAD.IADD R3, R3, 0x1, R5 ;  /* 0x0000000103037824 */ /* 0x000fc800078e0205 */
[----:B------:R-:W-:-:S07]  /*2b170*/  IMAD.MOV.U32 R13, RZ, RZ, R3 ;  /* 0x000000ffff0d7224 */ /* 0x000fce00078e0003 */
[----:B------:R-:W-:Y:S05]  /*2b180*/  WARPSYNC.COLLECTIVE R15, `(.L_x_904) ;  /* 0x000000000f087348 */ /* 0x000fea0003c00000 */
[----:B------:R0:W1:Y:S02]  /*2b190*/  SHFL.UP P6, R14, R13, R12, R11 ;  /* 0x0400000c0d0e7389 */ /* 0x00006400000c000b */
[----:B01----:R-:W-:Y:S01]  /*2b1a0*/  ENDCOLLECTIVE ;  /* 0x000000000000791b */ /* 0x003fe20003800000 */
.L_x_904:
[----:B------:R-:W-:Y:S02]  /*2b1b0*/  IMAD.MOV.U32 R12, RZ, RZ, 0x8 ;  /* 0x00000008ff0c7424 */ /* 0x000fe400078e00ff */
[----:B------:R-:W-:-:S05]  /*2b1c0*/  IMAD.MOV.U32 R5, RZ, RZ, R14 ;  /* 0x000000ffff057224 */ /* 0x000fca00078e000e */
[----:B------:R-:W-:-:S05]  /*2b1d0*/  SEL R5, R5, RZ, P3 ;  /* 0x000000ff05057207 */ /* 0x000fca0001800000 */
[----:B------:R-:W-:-:S05]  /*2b1e0*/  IMAD.IADD R3, R3, 0x1, R5 ;  /* 0x0000000103037824 */ /* 0x000fca00078e0205 */
[----:B------:R-:W-:-:S07]  /*2b1f0*/  MOV R13, R3 ;  /* 0x00000003000d7202 */ /* 0x000fce0000000f00 */
[----:B------:R-:W-:Y:S05]  /*2b200*/  WARPSYNC.COLLECTIVE R15, `(.L_x_905) ;  /* 0x000000000f087348 */ /* 0x000fea0003c00000 */
[----:B------:R0:W1:Y:S02]  /*2b210*/  SHFL.UP P6, R14, R13, R12, R11 ;  /* 0x0400000c0d0e7389 */ /* 0x00006400000c000b */
[----:B01----:R-:W-:Y:S01]  /*2b220*/  ENDCOLLECTIVE ;  /* 0x000000000000791b */ /* 0x003fe20003800000 */
.L_x_905:
        /* <DEDUP_REMOVED lines=8> */
.L_x_906:
[----:B------:R-:W-:Y:S01]  /*2b2b0*/  MOV R12, 0x1f ;  /* 0x0000001f000c7802 */ /* 0x000fe20000000f00 */
[----:B------:R-:W-:Y:S01]  /*2b2c0*/  IMAD.MOV.U32 R11, RZ, RZ, 0x1f ;  /* 0x0000001fff0b7424 */ /* 0x000fe200078e00ff */
[----:B------:R-:W-:-:S04]  /*2b2d0*/  MOV R5, R14 ;  /* 0x0000000e00057202 */ /* 0x000fc80000000f00 */
[----:B------:R-:W-:-:S05]  /*2b2e0*/  SEL R5, R5, RZ, P5 ;  /* 0x000000ff05057207 */ /* 0x000fca0002800000 */
[----:B------:R-:W-:-:S04]  /*2b2f0*/  IMAD.IADD R5, R3, 0x1, R5 ;  /* 0x0000000103057824 */ /* 0x000fc800078e0205 */
[----:B------:R-:W-:-:S07]  /*2b300*/  IMAD.MOV.U32 R13, RZ, RZ, R5 ;  /* 0x000000ffff0d7224 */ /* 0x000fce00078e0005 */
[----:B------:R-:W-:Y:S05]  /*2b310*/  WARPSYNC.COLLECTIVE R15, `(.L_x_907) ;  /* 0x000000000f087348 */ /* 0x000fea0003c00000 */
[----:B------:R0:W1:Y:S02]  /*2b320*/  SHFL.IDX P6, R14, R13, R12, R11 ;  /* 0x0000000c0d0e7389 */ /* 0x00006400000c000b */
[----:B01----:R-:W-:Y:S01]  /*2b330*/  ENDCOLLECTIVE ;  /* 0x000000000000791b */ /* 0x003fe20003800000 */
.L_x_907:
[----:B------:R-:W-:Y:S01]  /*2b340*/  IMAD.MOV.U32 R6, RZ, RZ, R14 ;  /* 0x000000ffff067224 */ /* 0x000fe200078e000e */
[----:B------:R-:W-:Y:S06]  /*2b350*/  BRA `(.L_x_908) ;  /* 0xffffffc400e47947 */ /* 0x000fec000383ffff */
.L_x_775:
[----:B------:R-:W-:Y:S01]  /*2b360*/  BSSY B0, `(.L_x_909) ;  /* 0x0000008000007945 */ /* 0x000fe20003800000 */
[----:B-----5:R-:W-:Y:S01]  /*2b370*/  MOV R13, R2 ;  /* 0x00000002000d7202 */ /* 0x020fe20000000f00 */
[----:B------:R-:W-:Y:S01]  /*2b380*/  IMAD.MOV.U32 R12, RZ, RZ, 0x1 ;  /* 0x00000001ff0c7424 */ /* 0x000fe200078e00ff */
[----:B------:R-:W-:Y:S01]  /*2b390*/  MOV R15, 0xffffffff ;  /* 0xffffffff000f7802 */ /* 0x000fe20000000f00 */
[----:B------:R-:W-:-:S07]  /*2b3a0*/  IMAD.MOV.U32 R11, RZ, RZ, RZ ;  /* 0x000000ffff0b7224 */ /* 0x000fce00078e00ff */
[----:B0-----:R-:W-:Y:S05]  /*2b3b0*/  WARPSYNC.COLLECTIVE R15, `(.L_x_910) ;  /* 0x000000000f087348 */ /* 0x001fea0003c00000 */
[----:B------:R1:W2:Y:S02]  /*2b3c0*/  SHFL.UP P6, R14, R13, R12, R11 ;  /* 0x0400000c0d0e7389 */ /* 0x0002a400000c000b */
[----:B012---:R-:W-:Y:S01]  /*2b3d0*/  ENDCOLLECTIVE ;  /* 0x000000000000791b */ /* 0x007fe20003800000 */
.L_x_910:
[----:B------:R-:W-:Y:S05]  /*2b3e0*/  BSYNC B0 ;  /* 0x0000000000007941 */ /* 0x000fea0003800000 */
.L_x_909:
[----:B------:R-:W-:Y:S01]  /*2b3f0*/  IMAD.MOV.U32 R3, RZ, RZ, R14 ;  /* 0x000000ffff037224 */ /* 0x000fe200078e000e */
[----:B------:R-:W-:Y:S01]  /*2b400*/  MOV R15, 0xffffffff ;  /* 0xffffffff000f7802 */ /* 0x000fe20000000f00 */
[----:B------:R-:W-:Y:S02]  /*2b410*/  IMAD.MOV.U32 R12, RZ, RZ, 0x2 ;  /* 0x00000002ff0c7424 */ /* 0x000fe400078e00ff */
[----:B------:R-:W-:Y:S01]  /*2b420*/  IMAD.MOV.U32 R11, RZ, RZ, RZ ;  /* 0x000000ffff0b7224 */ /* 0x000fe200078e00ff */
[----:B------:R-:W-:-:S05]  /*2b430*/  SEL R3, R3, RZ, P1 ;  /* 0x000000ff03037207 */ /* 0x000fca0000800000 */
[----:B------:R-:W-:-:S05]  /*2b440*/  IMAD.IADD R3, R2, 0x1, R3 ;  /* 0x0000000102037824 */ /* 0x000fca00078e0203 */
[----:B------:R-:W-:-:S07]  /*2b450*/  MOV R13, R3 ;  /* 0x00000003000d7202 */ /* 0x000fce0000000f00 */
[----:B------:R-:W-:Y:S05]  /*2b460*/  WARPSYNC.COLLECTIVE R15, `(.L_x_911) ;  /* 0x000000000f087348 */ /* 0x000fea0003c00000 */
[----:B------:R0:W1:Y:S02]  /*2b470*/  SHFL.UP P6, R14, R13, R12, R11 ;  /* 0x0400000c0d0e7389 */ /* 0x00006400000c000b */
[----:B01----:R-:W-:Y:S01]  /*2b480*/  ENDCOLLECTIVE ;  /* 0x000000000000791b */ /* 0x003fe20003800000 */
.L_x_911:
        /* <DEDUP_REMOVED lines=8> */
.L_x_912:
        /* <DEDUP_REMOVED lines=8> */
.L_x_913:
        /* <DEDUP_REMOVED lines=8> */
.L_x_914:
[----:B------:R-:W-:Y:S02]  /*2b610*/  IMAD.MOV.U32 R12, RZ, RZ, 0x1f ;  /* 0x0000001fff0c7424 */ /* 0x000fe400078e00ff */
[----:B------:R-:W-:Y:S02]  /*2b620*/  IMAD.MOV.U32 R11, RZ, RZ, 0x1f ;  /* 0x0000001fff0b7424 */ /* 0x000fe400078e00ff */
[----:B------:R-:W-:-:S05]  /*2b630*/  IMAD.MOV.U32 R5, RZ, RZ, R14 ;  /* 0x000000ffff057224 */ /* 0x000fca00078e000e */
[----:B------:R-:W-:-:S05]  /*2b640*/  SEL R5, R5, RZ, P5 ;  /* 0x000000ff05057207 */ /* 0x000fca0002800000 */
[----:B------:R-:W-:-:S05]  /*2b650*/  IMAD.IADD R5, R3, 0x1, R5 ;  /* 0x0000000103057824 */ /* 0x000fca00078e0205 */
[----:B------:R-:W-:-:S07]  /*2b660*/  MOV R13, R5 ;  /* 0x00000005000d7202 */ /* 0x000fce0000000f00 */
[----:B------:R-:W-:Y:S05]  /*2b670*/  WARPSYNC.COLLECTIVE R15, `(.L_x_915) ;  /* 0x000000000f087348 */ /* 0x000fea0003c00000 */
[----:B------:R0:W1:Y:S02]  /*2b680*/  SHFL.IDX P6, R14, R13, R12, R11 ;  /* 0x0000000c0d0e7389 */ /* 0x00006400000c000b */
[----:B01----:R-:W-:Y:S01]  /*2b690*/  ENDCOLLECTIVE ;  /* 0x000000000000791b */ /* 0x003fe20003800000 */
.L_x_915:
[----:B------:R-:W-:Y:S01]  /*2b6a0*/  MOV R6, R14 ;  /* 0x0000000e00067202 */ /* 0x000fe20000000f00 */
[----:B------:R-:W-:Y:S06]  /*2b6b0*/  BRA `(.L_x_916) ;  /* 0xffffffc400a87947 */ /* 0x000fec000383ffff */
.L_x_777:
[----:B------:R-:W-:Y:S01]  /*2b6c0*/  BSSY B0, `(.L_x_917) ;  /* 0x0000006000007945 */ /* 0x000fe20003800000 */
[----:B------:R-:W-:Y:S01]  /*2b6d0*/  PLOP3.LUT P6, PT, P6, PT, PT, 0x8, 0x0 ;  /* 0x000000000000781c */ /* 0x000fe200037ce170 */
[----:B------:R-:W-:-:S12]  /*2b6e0*/  IMAD.MOV.U32 R15, RZ, RZ, -0x1 ;  /* 0xffffffffff0f7424 */ /* 0x000fd800078e00ff */
[----:B0-----:R-:W-:Y:S05]  /*2b6f0*/  WARPSYNC.COLLECTIVE R15, `(.L_x_918) ;  /* 0x000000000f087348 */ /* 0x001fea0003c00000 */
[----:B------:R-:W-:Y:S01]  /*2b700*/  VOTE.ANY R14, PT, P6 ;  /* 0x00000000000e7806 */ /* 0x000fe200030e0100 */
[----:B0-----:R-:W-:Y:S06]  /*2b710*/  ENDCOLLECTIVE ;  /* 0x000000000000791b */ /* 0x001fec0003800000 */
.L_x_918:
[----:B------:R-:W-:Y:S05]  /*2b720*/  BSYNC B0 ;  /* 0x0000000000007941 */ /* 0x000fea0003800000 */
.L_x_917:
[----:B------:R-:W-:Y:S01]  /*2b730*/  IMAD.MOV.U32 R4, RZ, RZ, R14 ;  /* 0x000000ffff047224 */ /* 0x000fe200078e000e */
[----:B------:R-:W-:Y:S01]  /*2b740*/  MOV R13, R2 ;  /* 0x00000002000d7202 */ /* 0x000fe20000000f00 */
[----:B------:R-:W-:Y:S01]  /*2b750*/  IMAD.MOV.U32 R11, RZ, RZ, 0x1f ;  /* 0x0000001fff0b7424 */ /* 0x000fe200078e00ff */
[----:B------:R-:W-:Y:S01]  /*2b760*/  MOV R15, 0xffffffff ;  /* 0xffffffff000f7802 */ /* 0x000fe20000000f00 */
[----:B------:R-:W0:Y:S02]  /*2b770*/  POPC R3, R4 ;  /* 0x0000000400037309 */ /* 0x000e240000000000 */
[----:B0-----:R-:W-:-:S07]  /*2b780*/  IMAD.MOV.U32 R12, RZ, RZ, R3 ;  /* 0x000000ffff0c7224 */ /* 0x001fce00078e0003 */
[----:B------:R-:W-:Y:S05]  /*2b790*/  WARPSYNC.COLLECTIVE R15, `(.L_x_919) ;  /* 0x000000000f087348 */ /* 0x000fea0003c00000 */
[----:B------:R0:W1:Y:S02]  /*2b7a0*/  SHFL.IDX P6, R14, R13, R12, R11 ;  /* 0x0000000c0d0e7389 */ /* 0x00006400000c000b */
[----:B01----:R-:W-:Y:S01]  /*2b7b0*/  ENDCOLLECTIVE ;  /* 0x000000000000791b */ /* 0x003fe20003800000 */
.L_x_919:
[----:B------:R-:W-:Y:S01]  /*2b7c0*/  IMAD.MOV.U32 R2, RZ, RZ, R14 ;  /* 0x000000ffff027224 */ /* 0x000fe200078e000e */
[----:B------:R-:W-:Y:S06]  /*2b7d0*/  BRA `(.L_x_920) ;  /* 0xffffffc400987947 */ /* 0x000fec000383ffff */
.L_x_779:
[----:B------:R-:W-:Y:S01]  /*2b7e0*/  BSSY B0, `(.L_x_921) ;  /* 0x0000007000007945 */ /* 0x000fe20003800000 */
[----:B------:R-:W-:Y:S01]  /*2b7f0*/  IMAD.MOV.U32 R13, RZ, RZ, R5 ;  /* 0x000000ffff0d7224 */ /* 0x000fe200078e0005 */
[----:B------:R-:W-:Y:S01]  /*2b800*/  MOV R11, 0x1f ;  /* 0x0000001f000b7802 */ /* 0x000fe20000000f00 */
[----:B------:R-:W-:-:S07]  /*2b810*/  IMAD.MOV.U32 R15, RZ, RZ, -0x1 ;  /* 0xffffffffff0f7424 */ /* 0x000fce00078e00ff */
[----:B012---:R-:W-:Y:S05]  /*2b820*/  WARPSYNC.COLLECTIVE R15, `(.L_x_922) ;  /* 0x000000000f087348 */ /* 0x007fea0003c00000 */
[----:B------:R3:W4:Y:S02]  /*2b830*/  SHFL.IDX P6, R14, R13, R12, R11 ;  /* 0x0000000c0d0e7389 */ /* 0x00072400000c000b */
[----:B01234-:R-:W-:Y:S01]  /*2b840*/  ENDCOLLECTIVE ;  /* 0x000000000000791b */ /* 0x01ffe20003800000 */
.L_x_922:
[----:B------:R-:W-:Y:S05]  /*2b850*/  BSYNC B0 ;  /* 0x0000000000007941 */ /* 0x000fea0003800000 */
.L_x_921:
[----:B------:R-:W-:Y:S01]  /*2b860*/  IMAD.MOV.U32 R4, RZ, RZ, R14 ;  /* 0x000000ffff047224 */ /* 0x000fe200078e000e */
[----:B------:R-:W-:Y:S06]  /*2b870*/  BRA `(.L_x_778) ;  /* 0xffffffc4008c7947 */ /* 0x000fec000383ffff */
.L_x_783:
[----:B0-----:R0:W1:Y:S02]  /*2b880*/  SYNCS.PHASECHK.TRANS64.TRYWAIT P0, [R0+URZ+0x29820], R3 ;  /* 0x02982003000075a7 */ /* 0x001064000800017f */
[----:B-1----:R-:W-:Y:S05]  /*2b890*/  @!P0 NANOSLEEP.SYNCS 0x989680 ;  /* 0x009896800000895d */ /* 0x002fea0003900000 */
[----:B------:R-:W1:Y:S02]  /*2b8a0*/  @!P0 SYNCS.PHASECHK.TRANS64 P0, [R0+URZ+0x29820], R3 ;  /* 0x02982003000085a7 */ /* 0x000e64000800007f */
[----:B-1----:R-:W-:Y:S05]  /*2b8b0*/  @!P0 BRA `(.L_x_783) ;  /* 0xfffffffc00f08947 */ /* 0x002fea000383ffff */
[----:B------:R-:W-:Y:S05]  /*2b8c0*/  BRA `(.L_x_923) ;  /* 0xffffffc800807947 */ /* 0x000fea000383ffff */
.L_x_784:
[----:B------:R-:W1:Y:S01]  /*2b8d0*/  S2R R2, SR_TID.X ;  /* 0x0000000000027919 */ /* 0x000e620000002100 */
[----:B------:R-:W-:Y:S01]  /*2b8e0*/  BSSY B0, `(.L_x_924) ;  /* 0x000000a000007945 */ /* 0x000fe20003800000 */
[----:B------:R-:W-:Y:S01]  /*2b8f0*/  IMAD.MOV.U32 R12, RZ, RZ, RZ ;  /* 0x000000ffff0c7224 */ /* 0x000fe200078e00ff */
[----:B------:R-:W-:Y:S01]  /*2b900*/  MOV R15, 0xffffffff ;  /* 0xffffffff000f7802 */ /* 0x000fe20000000f00 */
[----:B------:R-:W-:Y:S01]  /*2b910*/  IMAD.MOV.U32 R11, RZ, RZ, 0x1f ;  /* 0x0000001fff0b7424 */ /* 0x000fe200078e00ff */
[----:B-1----:R-:W-:-:S04]  /*2b920*/  SHF.R.U32.HI R2, RZ, 0x5, R2 ;  /* 0x00000005ff027819 */ /* 0x002fc80000011602 */
[----:B------:R-:W-:-:S04]  /*2b930*/  LOP3.LUT R2, R2, 0x3, RZ, 0xc0, !PT ;  /* 0x0000000302027812 */ /* 0x000fc800078ec0ff */
[----:B------:R-:W-:-:S07]  /*2b940*/  MOV R13, R2 ;  /* 0x00000002000d7202 */ /* 0x000fce0000000f00 */
[----:B0-----:R-:W-:Y:S05]  /*2b950*/  WARPSYNC.COLLECTIVE R15, `(.L_x_925) ;  /* 0x000000000f087348 */ /* 0x001fea0003c00000 */
[----:B------:R1:W2:Y:S02]  /*2b960*/  SHFL.IDX P6, R14, R13, R12, R11 ;  /* 0x0000000c0d0e7389 */ /* 0x0002a400000c000b */
[----:B012---:R-:W-:Y:S01]  /*2b970*/  ENDCOLLECTIVE ;  /* 0x000000000000791b */ /* 0x007fe20003800000 */
.L_x_925:
[----:B------:R-:W-:Y:S05]  /*2b980*/  BSYNC B0 ;  /* 0x0000000000007941 */ /* 0x000fea0003800000 */
.L_x_924:
[----:B------:R-:W-:Y:S05]  /*2b990*/  BRA `(.L_x_926) ;  /* 0xffffffc800687947 */ /* 0x000fea000383ffff */
.L_x_785:
[----:B------:R-:W-:Y:S01]  /*2b9a0*/  BSSY B0, `(.L_x_927) ;  /* 0x0000006000007945 */ /* 0x000fe20003800000 */
[----:B------:R-:W-:-:S07]  /*2b9b0*/  IMAD.MOV.U32 R15, RZ, RZ, -0x1 ;  /* 0xffffffffff0f7424 */ /* 0x000fce00078e00ff */
[----:B01----:R-:W-:Y:S05]  /*2b9c0*/  WARPSYNC.COLLECTIVE R15, `(.L_x_928) ;  /* 0x000000000f0c7348 */ /* 0x003fea0003c00000 */
[----:B------:R-:W-:Y:S02]  /*2b9d0*/  ELECT P6, UR62, PT ;  /* 0x00000000003e782f */ /* 0x000fe400038c0000 */
[----:B------:R-:W-:Y:S01]  /*2b9e0*/  MOV R14, UR62 ;  /* 0x0000003e000e7c02 */ /* 0x000fe20008000f00 */
[----:B01----:R-:W-:Y:S10]  /*2b9f0*/  ENDCOLLECTIVE ;  /* 0x000000000000791b */ /* 0x003ff40003800000 */
.L_x_928:
[----:B------:R-:W-:Y:S05]  /*2ba00*/  BSYNC B0 ;  /* 0x0000000000007941 */ /* 0x000fea0003800000 */
.L_x_927:
[----:B------:R-:W-:Y:S05]  /*2ba10*/  BRA `(.L_x_929) ;  /* 0xffffffc8005c7947 */ /* 0x000fea000383ffff */
.L_x_787:
[----:B0-----:R0:W1:Y:S02]  /*2ba20*/  SYNCS.PHASECHK.TRANS64.TRYWAIT P1, [R6+URZ], R5 ;  /* 0x00000005060075a7 */ /* 0x001064000802017f */
[----:B-1----:R-:W-:Y:S05]  /*2ba30*/  @!P1 NANOSLEEP.SYNCS 0x989680 ;  /* 0x009896800000995d */ /* 0x002fea0003900000 */
[----:B------:R-:W1:Y:S02]  /*2ba40*/  @!P1 SYNCS.PHASECHK.TRANS64 P1, [R6+URZ], R5 ;  /* 0x00000005060095a7 */ /* 0x000e64000802007f */
[----:B-1----:R-:W-:Y:S05]  /*2ba50*/  @!P1 BRA `(.L_x_787) ;  /* 0xfffffffc00f09947 */ /* 0x002fea000383ffff */
[----:B------:R-:W-:Y:S05]  /*2ba60*/  BRA `(.L_x_930) ;  /* 0xffffffc800987947 */ /* 0x000fea000383ffff */
.L_x_788:
[----:B-1----:R1:W2:Y:S02]  /*2ba70*/  SYNCS.PHASECHK.TRANS64.TRYWAIT P1, [R7+URZ], R2 ;  /* 0x00000002070075a7 */ /* 0x0022a4000802017f */
[----:B--2---:R-:W-:Y:S05]  /*2ba80*/  @!P1 NANOSLEEP.SYNCS 0x989680 ;  /* 0x009896800000995d */ /* 0x004fea0003900000 */
[----:B------:R-:W2:Y:S02]  /*2ba90*/  @!P1 SYNCS.PHASECHK.TRANS64 P1, [R7+URZ], R2 ;  /* 0x00000002070095a7 */ /* 0x000ea4000802007f */
[----:B--2---:R-:W-:Y:S05]  /*2baa0*/  @!P1 BRA `(.L_x_788) ;  /* 0xfffffffc00f09947 */ /* 0x004fea000383ffff */
[----:B------:R-:W-:Y:S05]  /*2bab0*/  BRA `(.L_x_931) ;  /* 0xffffffc8008c7947 */ /* 0x000fea000383ffff */
.L_x_790:
[----:B--2---:R2:W3:Y:S02]  /*2bac0*/  SYNCS.PHASECHK.TRANS64.TRYWAIT P1, [R4+URZ+0x29860], R5 ;  /* 0x02986005040075a7 */ /* 0x0044e4000802017f */
[----:B---3--:R-:W-:Y:S05]  /*2bad0*/  @!P1 NANOSLEEP.SYNCS 0x989680 ;  /* 0x009896800000995d */ /* 0x008fea0003900000 */
[----:B------:R-:W3:Y:S02]  /*2bae0*/  @!P1 SYNCS.PHASECHK.TRANS64 P1, [R4+URZ+0x29860], R5 ;  /* 0x02986005040095a7 */ /* 0x000ee4000802007f */
[----:B---3--:R-:W-:Y:S05]  /*2baf0*/  @!P1 BRA `(.L_x_790) ;  /* 0xfffffffc00f09947 */ /* 0x008fea000383ffff */
[----:B------:R-:W-:Y:S05]  /*2bb00*/  BRA `(.L_x_932) ;  /* 0xffffffc800907947 */ /* 0x000fea000383ffff */
.L_x_792:
[----:B---3--:R3:W4:Y:S02]  /*2bb10*/  SYNCS.PHASECHK.TRANS64.TRYWAIT P1, [R3+URZ+0x29860], R2 ;  /* 0x02986002030075a7 */ /* 0x008724000802017f */
[----:B----4-:R-:W-:Y:S05]  /*2bb20*/  @!P1 NANOSLEEP.SYNCS 0x989680 ;  /* 0x009896800000995d */ /* 0x010fea0003900000 */
[----:B------:R-:W4:Y:S02]  /*2bb30*/  @!P1 SYNCS.PHASECHK.TRANS64 P1, [R3+URZ+0x29860], R2 ;  /* 0x02986002030095a7 */ /* 0x000f24000802007f */
[----:B----4-:R-:W-:Y:S05]  /*2bb40*/  @!P1 BRA `(.L_x_792) ;  /* 0xfffffffc00f09947 */ /* 0x010fea000383ffff */
[----:B------:R-:W-:Y:S05]  /*2bb50*/  BRA `(.L_x_933) ;  /* 0xffffffc800907947 */ /* 0x000fea000383ffff */
.L_x_794:
[----:B----4-:R4:W0:Y:S02]  /*2bb60*/  SYNCS.PHASECHK.TRANS64.TRYWAIT P0, [R4+URZ+0x29880], R5 ;  /* 0x02988005040075a7 */ /* 0x010824000800017f */
[----:B0-----:R-:W-:Y:S05]  /*2bb70*/  @!P0 NANOSLEEP.SYNCS 0x989680 ;  /* 0x009896800000895d */ /* 0x001fea0003900000 */
[----:B------:R-:W0:Y:S02]  /*2bb80*/  @!P0 SYNCS.PHASECHK.TRANS64 P0, [R4+URZ+0x29880], R5 ;  /* 0x02988005040085a7 */ /* 0x000e24000800007f */
[----:B0-----:R-:W-:Y:S05]  /*2bb90*/  @!P0 BRA `(.L_x_794) ;  /* 0xfffffffc00f08947 */ /* 0x001fea000383ffff */
[----:B------:R-:W-:Y:S05]  /*2bba0*/  BRA `(.L_x_795) ;  /* 0xffffffc8008c7947 */ /* 0x000fea000383ffff */
.L_x_934:
        /* <DEDUP_REMOVED lines=13> */
.L_x_2808:


//--------------------- .text._ZN7cutlass13device_kernelIN5flash11enable_sm90INS1_16FlashAttnFwdSm90INS1_25CollectiveMainloopFwdSm90ILi2EN4cute5tupleIJNS5_1CILi1EEES8_S8_EEENS6_IJNS7_ILi128EEESA_NS7_ILi192EEEEEELi128ENS_12float_e4m3_tEfNS_4arch4Sm90ELb0ELb1ELb1ELb0ELb0ELb0ELb0ELb1ELb1ELb1ELb0ELb0EEENS1_21CollectiveEpilogueFwdINS6_IJSA_SA_SA_EEES9_NS_10bfloat16_tESF_Li256ELb0ELb1ELb0ELb1EEENS1_30DynamicPersistentTileSchedulerILi256ELi128ELb0ELb1ELb1EEEEEEEEEvNT_6ParamsE --------------------------
	.section	.text._ZN7cutlass13device_kernelIN5flash11enable_sm90INS1_16FlashAttnFwdSm90INS1_25CollectiveMainloopFwdSm90ILi2EN4cute5tupleIJNS5_1CILi1EEES8_S8_EEENS6_IJNS7_ILi128EEESA_NS7_ILi192EEEEEELi128ENS_12float_e4m3_tEfNS_4arch4Sm90ELb0ELb1ELb1ELb0ELb0ELb0ELb0ELb1ELb1ELb1ELb0ELb0EEENS1_21CollectiveEpilogueFwdINS6_IJSA_SA_SA_EEES9_NS_10bfloat16_tESF_Li256ELb0ELb1ELb0ELb1EEENS1_30DynamicPersistentTileSchedulerILi256ELi128ELb0ELb1ELb1EEEEEEEEEvNT_6ParamsE,"ax",@progbits
	.align	128
.text._ZN7cutlass13device_kernelIN5flash11enable_sm90INS1_16FlashAttnFwdSm90INS1_25CollectiveMainloopFwdSm90ILi2EN4cute5tupleIJNS5_1CILi1EEES8_S8_EEENS6_IJNS7_ILi128EEESA_NS7_ILi192EEEEEELi128ENS_12float_e4m3_tEfNS_4arch4Sm90ELb0ELb1ELb1ELb0ELb0ELb0ELb0ELb1ELb1ELb1ELb0ELb0EEENS1_21CollectiveEpilogueFwdINS6_IJSA_SA_SA_EEES9_NS_10bfloat16_tESF_Li256ELb0ELb1ELb0ELb1EEENS1_30DynamicPersistentTileSchedulerILi256ELi128ELb0ELb1ELb1EEEEEEEEEvNT_6ParamsE:
        .type           _ZN7cutlass13device_kernelIN5flash11enable_sm90INS1_16FlashAttnFwdSm90INS1_25CollectiveMainloopFwdSm90ILi2EN4cute5tupleIJNS5_1CILi1EEES8_S8_EEENS6_IJNS7_ILi128EEESA_NS7_ILi192EEEEEELi128ENS_12float_e4m3_tEfNS_4arch4Sm90ELb0ELb1ELb1ELb0ELb0ELb0ELb0ELb1ELb1ELb1ELb0ELb0EEENS1_21CollectiveEpilogueFwdINS6_IJSA_SA_SA_EEES9_NS_10bfloat16_tESF_Li256ELb0ELb1ELb0ELb1EEENS1_30DynamicPersistentTileSchedulerILi256ELi128ELb0ELb1ELb1EEEEEEEEEvNT_6ParamsE,@function
        .size           _ZN7cutlass13device_kernelIN5flash11enable_sm90INS1_16FlashAttnFwdSm90INS1_25CollectiveMainloopFwdSm90ILi2EN4cute5tupleIJNS5_1CILi1EEES8_S8_EEENS6_IJNS7_ILi128EEESA_NS7_ILi192EEEEEELi128ENS_12float_e4m3_tEfNS_4arch4Sm90ELb0ELb1ELb1ELb0ELb0ELb0ELb0ELb1ELb1ELb1ELb0ELb0EEENS1_21CollectiveEpilogueFwdINS6_IJSA_SA_SA_EEES9_NS_10bfloat16_tESF_Li256ELb0ELb1ELb0ELb1EEENS1_30DynamicPersistentTileSchedulerILi256ELi128ELb0ELb1ELb1EEEEEEEEEvNT_6ParamsE,(.L_x_2809 - _ZN7cutlass13device_kernelIN5flash11enable_sm90INS1_16FlashAttnFwdSm90INS1_25CollectiveMainloopFwdSm90ILi2EN4cute5tupleIJNS5_1CILi1EEES8_S8_EEENS6_IJNS7_ILi128EEESA_NS7_ILi192EEEEEELi128ENS_12float_e4m3_tEfNS_4arch4Sm90ELb0ELb1ELb1ELb0ELb0ELb0ELb0ELb1ELb1ELb1ELb0ELb0EEENS1_21CollectiveEpilogueFwdINS6_IJSA_SA_SA_EEES9_NS_10bfloat16_tESF_Li256ELb0ELb1ELb0ELb1EEENS1_30DynamicPersistentTileSchedulerILi256ELi128ELb0ELb1ELb1EEEEEEEEEvNT_6ParamsE)
        .other          _ZN7cutlass13device_kernelIN5flash11enable_sm90INS1_16FlashAttnFwdSm90INS1_25CollectiveMainloopFwdSm90ILi2EN4cute5tupleIJNS5_1CILi1EEES8_S8_EEENS6_IJNS7_ILi128EEESA_NS7_ILi192EEEEEELi128ENS_12float_e4m3_tEfNS_4arch4Sm90ELb0ELb1ELb1ELb0ELb0ELb0ELb0ELb1ELb1ELb1ELb0ELb0EEENS1_21CollectiveEpilogueFwdINS6_IJSA_SA_SA_EEES9_NS_10bfloat16_tESF_Li256ELb0ELb1ELb0ELb1EEENS1_30DynamicPersistentTileSchedulerILi256ELi128ELb0ELb1ELb1EEEEEEEEEvNT_6ParamsE,@"STO_CUDA_ENTRY STV_DEFAULT"
_ZN7cutlass13device_kernelIN5flash11enable_sm90INS1_16FlashAttnFwdSm90INS1_25CollectiveMainloopFwdSm90ILi2EN4cute5tupleIJNS5_1CILi1EEES8_S8_EEENS6_IJNS7_ILi128EEESA_NS7_ILi192EEEEEELi128ENS_12float_e4m3_tEfNS_4arch4Sm90ELb0ELb1ELb1ELb0ELb0ELb0ELb0ELb1ELb1ELb1ELb0ELb0EEENS1_21CollectiveEpilogueFwdINS6_IJSA_SA_SA_EEES9_NS_10bfloat16_tESF_Li256ELb0ELb1ELb0ELb1EEENS1_30DynamicPersistentTileSchedulerILi256ELi128ELb0ELb1ELb1EEEEEEEEEvNT_6ParamsE:
        /* <DEDUP_REMOVED lines=18> */
.L_x_936:
[----:B------:R-:W-:Y:S05]  /*0120*/  BSYNC B0 ;  /* 0x0000000000007941 */ /* 0x000fea0003800000 */
.L_x_935:
        /* <DEDUP_REMOVED lines=41> */
.L_x_937:
        /* <DEDUP_REMOVED lines=22> */
.L_x_938:
        /* <DEDUP_REMOVED lines=18> */
.L_x_939:
        /* <DEDUP_REMOVED lines=22> */
.L_x_940:
        /* <DEDUP_REMOVED lines=22> */
.L_x_941:
[----:B------:R-:W-:Y:S01]  /*0900*/  PLOP3.LUT P0, PT, PT, PT, UP0, 0x80, 0x0 ;  /* 0x000000000000781c */ /* 0x000fe20003f0f008 */
[----:B------:R-:W-:Y:S01]  /*0910*/  UMOV UR38, 0x1 ;  /* 0x0000000100267882 */ /* 0x000fe20000000000 */
[----:B------:R-:W-:Y:S01]  /*0920*/  NOP ;  /* 0x0000000000007918 */ /* 0x000fe20000000000 */
[----:B------:R-:W-:Y:S01]  /*0930*/  USEL UR38, UR38, 0x2, !UP0 ;  /* 0x0000000226267887 */ /* 0x000fe2000c000000 */
[----:B------:R-:W-:Y:S01]  /*0940*/  ULDC.64 UR44, c[0x0][0x208] ;  /* 0x00008200002c7ab9 */ /* 0x000fe20000000a00 */
[----:B012-4-:R-:W-:Y:S08]  /*0950*/  BAR.SYNC.DEFER_BLOCKING 0x0 ;  /* 0x0000000000007b1d */ /* 0x017ff00000010000 */
[----:B------:R-:W-:Y:S05]  /*0960*/  @!P0 BRA `(.L_x_942) ;  /* 0x00000110006c8947 */ /* 0x000fea0003800000 */
.L_x_943:
[----:B------:R-:W-:-:S08]  /*0970*/  NOP ;  /* 0x0000000000007918 */ /* 0x000fd00000000000 */
[----:B------:R-:W0:Y:S02]  /*0980*/  USETMAXREG.TRY_ALLOC.CTAPOOL UP0, 0xf0 ;  /* 0x000000f0000079c8 */ /* 0x000e240008000600 */
[----:B0-----:R-:W-:-:S13]  /*0990*/  PLOP3.LUT P0, PT, PT, PT, UP0, 0x80, 0x0 ;  /* 0x000000000000781c */ /* 0x001fda0003f0f008 */
[----:B------:R-:W-:Y:S05]  /*09a0*/  @!P0 BRA `(.L_x_943) ;  /* 0xfffffffc00f08947 */ /* 0x000fea000383ffff */
[----:B------:R-:W0:Y:S01]  /*09b0*/  S2R R2, SR_TID.X ;  /* 0x0000000000027919 */ /* 0x000e220000002100 */
[----:B------:R-:W1:Y:S08]  /*09c0*/  S2UR UR4, SR_CTAID.X ;  /* 0x00000000000479c3 */ /* 0x000e700000002500 */
[----:B------:R-:W-:Y:S08]  /*09d0*/  BAR.ARV 0x4, 0x180 ;  /* 0x0106000000007b1d */ /* 0x000ff00000002000 */
        /* <DEDUP_REMOVED lines=9> */
[----:B------:R-:W-:Y:S01]  /*0a70*/  IMAD.MOV.U32 R171, RZ, RZ, RZ ;  /* 0x000000ffffab7224 */ /* 0x000fe200078e00ff */
[----:B------:R-:W-:Y:S01]  /*0a80*/  UMOV UR36, URZ ;  /* 0x0000003f00247c82 */ /* 0x000fe20008000000 */
[----:B------:R-:W-:Y:S01]  /*0a90*/  UMOV UR46, URZ ;  /* 0x0000003f002e7c82 */ /* 0x000fe20008000000 */
[----:B------:R-:W-:-:S04]  /*0aa0*/  SHF.R.S32.HI R3, RZ, 0x1f, R178 ;  /* 0x0000001fff037819 */ /* 0x000fc800000114b2 */
[CC--:B------:R-:W-:Y:S02]  /*0ab0*/  LEA.HI R0, R3.reuse, R178.reuse, RZ, 0x7 ;  /* 0x000000b203007211 */ /* 0x0c0fe400078f38ff */
[CC--:B------:R-:W-:Y:S02]  /*0ac0*/  LEA.HI R4, R3.reuse, R178.reuse, RZ, 0x5 ;  /* 0x000000b203047211 */ /* 0x0c0fe400078f28ff */
[----:B------:R-:W-:Y:S02]  /*0ad0*/  LOP3.LUT R5, R0, 0xffffff80, RZ, 0xc0, !PT ;  /* 0xffffff8000057812 */ /* 0x000fe400078ec0ff */
[----:B------:R-:W-:Y:S01]  /*0ae0*/  LEA.HI R2, R3, R178, RZ, 0x4 ;  /* 0x000000b203027211 */ /* 0x000fe200078f20ff */
[----:B------:R-:W-:Y:S01]  /*0af0*/  IMAD.SHL.U32 R4, R4, 0x20, RZ ;  /* 0x0000002004047824 */ /* 0x000fe200078e00ff */
[----:B------:R-:W-:Y:S01]  /*0b00*/  SHF.R.S32.HI R173, RZ, 0x7, R0 ;  /* 0x00000007ffad7819 */ /* 0x000fe20000011400 */
[----:B------:R-:W-:Y:S01]  /*0b10*/  IMAD.IADD R172, R178, 0x1, -R5 ;  /* 0x00000001b2ac7824 */ /* 0x000fe200078e0a05 */
[----:B------:R-:W-:-:S02]  /*0b20*/  SHF.R.S32.HI R7, RZ, 0x4, R2 ;  /* 0x00000004ff077819 */ /* 0x000fc40000011402 */
[----:B------:R-:W-:Y:S02]  /*0b30*/  LOP3.LUT R5, R2, 0x3fffff0, RZ, 0xc0, !PT ;  /* 0x03fffff002057812 */ /* 0x000fe400078ec0ff */
[----:B------:R-:W-:Y:S02]  /*0b40*/  SHF.R.S32.HI R9, RZ, 0x1f, R172 ;  /* 0x0000001fff097819 */ /* 0x000fe400000114ac */
[----:B------:R-:W-:Y:S01]  /*0b50*/  LOP3.LUT R4, R4, 0xfffffc00, RZ, 0xc0, !PT ;  /* 0xfffffc0004047812 */ /* 0x000fe200078ec0ff */
[----:B------:R-:W-:Y:S01]  /*0b60*/  IMAD.IADD R5, R178, 0x1, -R5 ;  /* 0x00000001b2057824 */ /* 0x000fe200078e0a05 */
[----:B------:R-:W-:Y:S02]  /*0b70*/  LEA.HI R2, R2, R7, RZ, 0x1 ;  /* 0x0000000702027211 */ /* 0x000fe400078f08ff */
[----:B------:R-:W-:Y:S01]  /*0b80*/  LEA.HI R6, R9, R172, RZ, 0x2 ;  /* 0x000000ac09067211 */ /* 0x000fe200078f10ff */
[----:B------:R-:W-:Y:S01]  /*0b90*/  IMAD R5, R5, 0x40, R4 ;  /* 0x0000004005057824 */ /* 0x000fe200078e0204 */
[----:B------:R-:W-:-:S02]  /*0ba0*/  LOP3.LUT R2, R2, 0x1ffffffe, RZ, 0xc0, !PT ;  /* 0x1ffffffe02027812 */ /* 0x000fc400078ec0ff */
[-C--:B------:R-:W-:Y:S02]  /*0bb0*/  LEA.HI R4, R3, R178.reuse, RZ, 0x2 ;  /* 0x000000b203047211 */ /* 0x080fe400078f10ff */
[----:B------:R-:W-:Y:S01]  /*0bc0*/  SHF.R.S32.HI R8, RZ, 0x2, R6 ;  /* 0x00000002ff087819 */ /* 0x000fe20000011406 */
[----:B------:R-:W-:Y:S01]  /*0bd0*/  IMAD.IADD R2, R7, 0x1, -R2 ;  /* 0x0000000107027824 */ /* 0x000fe200078e0a02 */
[----:B------:R-:W-:Y:S02]  /*0be0*/  SHF.R.S32.HI R11, RZ, 0x1f, R6 ;  /* 0x0000001fff0b7819 */ /* 0x000fe40000011406 */
[----:B------:R-:W-:Y:S01]  /*0bf0*/  LOP3.LUT R7, R4, 0xfffffffc, RZ, 0xc0, !PT ;  /* 0xfffffffc04077812 */ /* 0x000fe200078ec0ff */
[----:B------:R-:W-:Y:S01]  /*0c00*/  IMAD R175, R2, 0x8, R5 ;  /* 0x0000000802af7824 */ /* 0x000fe200078e0205 */
[----:B------:R-:W-:Y:S02]  /*0c10*/  LEA.HI R3, R3, R178, RZ, 0x3 ;  /* 0x000000b203037211 */ /* 0x000fe400078f18ff */
[----:B------:R-:W-:Y:S01]  /*0c20*/  LEA.HI R11, R11, R8, RZ, 0x3 ;  /* 0x000000080b0b7211 */ /* 0x000fe200078f18ff */
[----:B------:R-:W-:Y:S01]  /*0c30*/  IMAD.IADD R7, R178, 0x1, -R7 ;  /* 0x00000001b2077824 */ /* 0x000fe200078e0a07 */
[----:B------:R-:W-:-:S02]  /*0c40*/  LOP3.LUT R169, R3, 0xfffffff8, RZ, 0xc0, !PT ;  /* 0xfffffff803a97812 */ /* 0x000fc400078ec0ff */
[----:B------:R-:W-:Y:S02]  /*0c50*/  LOP3.LUT R11, R11, 0xfffffff8, RZ, 0xc0, !PT ;  /* 0xfffffff80b0b7812 */ /* 0x000fe400078ec0ff */
        /* <DEDUP_REMOVED lines=16> */
[----:B------:R-:W-:Y:S01]  /*0d60*/  IMAD R174, R0, 0x40, R9 ;  /* 0x0000004000ae7824 */ /* 0x000fe200078e0209 */
[----:B------:R-:W-:Y:S01]  /*0d70*/  SHF.R.S32.HI R176, RZ, 0x1f, R168 ;  /* 0x0000001fffb07819 */ /* 0x000fe200000114a8 */
[----:B------:R-:W-:-:S02]  /*0d80*/  IMAD.IADD R16, R172, 0x1, -R5 ;  /* 0x00000001ac107824 */ /* 0x000fc400078e0a05 */
[----:B------:R-:W-:-:S07]  /*0d90*/  IMAD R17, R17, 0x8, R174 ;  /* 0x0000000811117824 */ /* 0x000fce00078e02ae */
.L_x_1044:
[----:B------:R-:W-:Y:S01]  /*0da0*/  ULDC UR5, c[0x0][0xc60] ;  /* 0x0003180000057ab9 */ /* 0x000fe20000000800 */
[----:B------:R-:W-:Y:S01]  /*0db0*/  UMOV UR8, UR4 ;  /* 0x0000000400087c82 */ /* 0x000fe20008000000 */
[----:B------:R-:W-:-:S11]  /*0dc0*/  UISETP.NE.AND UP0, UPT, UR5, 0x1, UPT ;  /* 0x000000010500788c */ /* 0x000fd6000bf05270 */
[----:B------:R-:W-:Y:S01]  /*0dd0*/  @UP0 ULDC UR6, c[0x0][0xc64] ;  /* 0x0003190000060ab9 */ /* 0x000fe20000000800 */
[----:B------:R-:W-:Y:S01]  /*0de0*/  @UP0 ULDC UR9, c[0x0][0xc68] ;  /* 0x00031a0000090ab9 */ /* 0x000fe20000000800 */
[----:B------:R-:W-:-:S04]  /*0df0*/  UIMAD.WIDE.U32 UR6, UR4, UR6, URZ ;  /* 0x00000006040672a5 */ /* 0x000fc8000f8e003f */
[----:B------:R-:W-:-:S03]  /*0e00*/  @UP0 USHF.R.U32.HI UR8, URZ, UR9, UR7 ;  /* 0x000000093f080299 */ /* 0x000fc60008011607 */
[----:B------:R-:W-:Y:S02]  /*0e10*/  ULDC UR6, c[0x0][0xc78] ;  /* 0x00031e0000067ab9 */ /* 0x000fe40000000800 */
[----:B------:R-:W-:Y:S02]  /*0e20*/  UISETP.GE.AND UP0, UPT, UR8, UR6, UPT ;  /* 0x000000060800728c */ /* 0x000fe4000bf06270 */
[----:B------:R-:W-:-:S04]  /*0e30*/  UIADD3 UR6, -UR8, URZ, URZ ;  /* 0x0000003f08067290 */ /* 0x000fc8000fffe13f */
[----:B------:R-:W-:Y:S01]  /*0e40*/  PLOP3.LUT P0, PT, PT, PT, UP0, 0x80, 0x0 ;  /* 0x000000000000781c */ /* 0x000fe20003f0f008 */
[----:B------:R-:W-:-:S12]  /*0e50*/  UIMAD UR9, UR5, UR6, UR4 ;  /* 0x00000006050972a4 */ /* 0x000fd8000f8e0204 */
[----:B012345:R-:W-:Y:S05]  /*0e60*/  @!P0 BRA `(.L_x_944) ;  /* 0x0000000000208947 */ /* 0x03ffea0003800000 */
[----:B------:R-:W-:Y:S01]  /*0e70*/  ULDC UR7, c[0x0][0xc6c] ;  /* 0x00031b0000077ab9 */ /* 0x000fe20000000800 */
[----:B------:R-:W-:Y:S01]  /*0e80*/  UMOV UR6, UR9 ;  /* 0x0000000900067c82 */ /* 0x000fe20008000000 */
[----:B------:R-:W-:-:S11]  /*0e90*/  UISETP.NE.AND UP0, UPT, UR7, 0x1, UPT ;  /* 0x000000010700788c */ /* 0x000fd6000bf05270 */
[----:B------:R-:W-:Y:S02]  /*0ea0*/  @UP0 ULDC.64 UR10, c[0x0][0xc70] ;  /* 0x00031c00000a0ab9 */ /* 0x000fe40000000a00 */
[----:B------:R-:W-:-:S04]  /*0eb0*/  UIMAD.WIDE.U32 UR4, UR9, UR10, URZ ;  /* 0x0000000a090472a5 */ /* 0x000fc8000f8e003f */
[----:B------:R-:W-:-:S04]  /*0ec0*/  @UP0 USHF.R.U32.HI UR6, URZ, UR11, UR5 ;  /* 0x0000000b3f060299 */ /* 0x000fc80008011605 */
[----:B------:R-:W-:Y:S01]  /*0ed0*/  UIMAD UR4, UR6, UR7, URZ ;  /* 0x00000007060472a4 */ /* 0x000fe2000f8e023f */
[----:B------:R-:W-:Y:S11]  /*0ee0*/  BRA `(.L_x_945) ;  /* 0x00000000001c7947 */ /* 0x000ff60003800000 */
.L_x_944:
[----:B------:R-:W-:Y:S01]  /*0ef0*/  ULDC UR7, c[0x0][0xc54] ;  /* 0x0003150000077ab9 */ /* 0x000fe20000000800 */
[----:B------:R-:W-:Y:S01]  /*0f00*/  UMOV UR6, UR9 ;  /* 0x0000000900067c82 */ /* 0x000fe20008000000 */
[----:B------:R-:W-:-:S11]  /*0f10*/  UISETP.NE.AND UP0, UPT, UR7, 0x1, UPT ;  /* 0x000000010700788c */ /* 0x000fd6000bf05270 */
[----:B------:R-:W-:Y:S02]  /*0f20*/  @UP0 ULDC.64 UR10, c[0x0][0xc58] ;  /* 0x00031600000a0ab9 */ /* 0x000fe40000000a00 */
[----:B------:R-:W-:-:S04]  /*0f30*/  UIMAD.WIDE.U32 UR4, UR9, UR10, URZ ;  /* 0x0000000a090472a5 */ /* 0x000fc8000f8e003f */
[----:B------:R-:W-:-:S04]  /*0f40*/  @UP0 USHF.R.U32.HI UR6, URZ, UR11, UR5 ;  /* 0x0000000b3f060299 */ /* 0x000fc80008011605 */
[----:B------:R-:W-:-:S12]  /*0f50*/  UIMAD UR4, UR6, UR7, URZ ;  /* 0x00000007060472a4 */ /* 0x000fd8000f8e023f */
.L_x_945:
[----:B------:R-:W0:Y:S01]  /*0f60*/  LDC R23, c[0x0][0xc48] ;  /* 0x00031200ff177b82 */ /* 0x000e220000000800 */
[----:B------:R-:W-:Y:S02]  /*0f70*/  ULOP3.LUT UR5, URZ, UR6, URZ, 0x33, !UPT ;  /* 0x000000063f057292 */ /* 0x000fe4000f8e333f */
[----:B------:R-:W-:Y:S01]  /*0f80*/  UIADD3 UR4, UR9, -UR4, URZ ;  /* 0x8000000409047290 */ /* 0x000fe2000fffe03f */
[----:B------:R-:W-:Y:S01]  /*0f90*/  ULDC UR6, c[0x0][0xc3c] ;  /* 0x00030f0000067ab9 */ /* 0x000fe20000000800 */
[----:B------:R-:W-:Y:S01]  /*0fa0*/  ULDC.64 UR10, c[0x0][0x418] ;  /* 0x00010600000a7ab9 */ /* 0x000fe20000000a00 */
[----:B------:R-:W-:Y:S02]  /*0fb0*/  UIADD3 UR5, UR5, UR6, URZ ;  /* 0x0000000605057290 */ /* 0x000fe4000fffe03f */
[----:B------:R-:W1:Y:S01]  /*0fc0*/  LDC R0, c[0x0][0x448] ;  /* 0x00011200ff007b82 */ /* 0x000e620000000800 */
[----:B------:R-:W-:Y:S01]  /*0fd0*/  UISETP.NE.U32.AND UP0, UPT, UR10, URZ, UPT ;  /* 0x0000003f0a00728c */ /* 0x000fe2000bf05070 */
[----:B------:R-:W-:Y:S01]  /*0fe0*/  ULDC UR6, c[0x0][0xc54] ;  /* 0x0003150000067ab9 */ /* 0x000fe20000000800 */
[----:B------:R-:W-:-:S02]  /*0ff0*/  USHF.L.U32 UR42, UR5, 0x7, URZ ;  /* 0x00000007052a7899 */ /* 0x000fc4000800063f */
[----:B------:R-:W-:-:S03]  /*1000*/  UIMAD UR8, UR8, UR6, UR4 ;  /* 0x00000006080872a4 */ /* 0x000fc6000f8e0204 */
[----:B------:R-:W2:Y:S01]  /*1010*/  LDC.64 R6, c[0x0][0x9e0] ;  /* 0x00027800ff067b82 */ /* 0x000ea20000000a00 */
[----:B------:R-:W-:Y:S02]  /*1020*/  UIADD3 UR5, UR42, 0x7f, URZ ;  /* 0x0000007f2a057890 */ /* 0x000fe4000fffe03f */
[----:B------:R-:W-:Y:S01]  /*1030*/  UISETP.NE.AND.EX UP0, UPT, UR11, URZ, UPT, UP0 ;  /* 0x0000003f0b00728c */ /* 0x000fe2000bf05300 */
[----:B------:R-:W-:Y:S01]  /*1040*/  IMAD.U32 R19, RZ, RZ, UR8 ;  /* 0x00000008ff137e24 */ /* 0x000fe2000f8e00ff */
[----:B------:R-:W-:Y:S01]  /*1050*/  ULDC UR41, c[0x0][0x424] ;  /* 0x0001090000297ab9 */ /* 0x000fe20000000800 */
[----:B------:R-:W-:Y:S01]  /*1060*/  ULDC UR47, c[0x0][0x288] ;  /* 0x0000a200002f7ab9 */ /* 0x000fe20000000800 */
[----:B------:R-:W-:Y:S01]  /*1070*/  USEL UR41, UR41, 0x1, UP0 ;  /* 0x0000000129297887 */ /* 0x000fe20008000000 */
[----:B0-----:R-:W-:Y:S01]  /*1080*/  ISETP.NE.AND P0, PT, R23, 0x1, PT ;  /* 0x000000011700780c */ /* 0x001fe20003f05270 */
[----:B------:R-:W-:Y:S01]  /*1090*/  UIADD3 UR4, -UR47, 0x1, URZ ;  /* 0x000000012f047890 */ /* 0x000fe2000fffe13f */
[----:B------:R-:W-:Y:S01]  /*10a0*/  IMAD.U32 R2, RZ, RZ, UR5 ;  /* 0x00000005ff027e24 */ /* 0x000fe2000f8e00ff */
[----:B------:R-:W-:-:S02]  /*10b0*/  ULDC UR6, c[0x0][0x2f0] ;  /* 0x0000bc0000067ab9 */ /* 0x000fc40000000800 */
[----:B------:R-:W-:Y:S01]  /*10c0*/  UIMAD UR4, UR41, UR6, UR4 ;  /* 0x00000006290472a4 */ /* 0x000fe2000f8e0204 */
[----:B-1----:R-:W-:-:S07]  /*10d0*/  ISETP.NE.AND P1, PT, R0, 0x1, PT ;  /* 0x000000010000780c */ /* 0x002fce0003f25270 */
[----:B------:R-:W0:Y:S01]  /*10e0*/  @P0 LDC R0, c[0x0][0xc4c] ;  /* 0x00031300ff000b82 */ /* 0x000e220000000800 */
[----:B--2---:R-:W-:-:S07]  /*10f0*/  ISETP.GE.AND P2, PT, R7, 0x1, PT ;  /* 0x000000010700780c */ /* 0x004fce0003f46270 */
[----:B------:R-:W1:Y:S08]  /*1100*/  @P1 LDC R3, c[0x0][0x44c] ;  /* 0x00011300ff031b82 */ /* 0x000e700000000800 */
[----:B------:R-:W2:Y:S08]  /*1110*/  @P0 LDC R5, c[0x0][0xc50] ;  /* 0x00031400ff050b82 */ /* 0x000eb00000000800 */
[----:B------:R-:W3:Y:S01]  /*1120*/  @P1 LDC R4, c[0x0][0x450] ;  /* 0x00011400ff041b82 */ /* 0x000ee20000000800 */
[----:B0-----:R-:W-:-:S04]  /*1130*/  @P0 IMAD.HI.U32 R0, R0, UR8, RZ ;  /* 0x0000000800000c27 */ /* 0x001fc8000f8e00ff */
[----:B-1----:R-:W-:Y:S01]  /*1140*/  @P1 IMAD.HI.U32 R3, R3, UR5, RZ ;  /* 0x0000000503031c27 */ /* 0x002fe2000f8e00ff */
[----:B--2---:R-:W-:-:S05]  /*1150*/  @P0 SHF.R.U32.HI R19, RZ, R5, R0 ;  /* 0x00000005ff130219 */ /* 0x004fca0000011600 */
[----:B------:R-:W-:Y:S01]  /*1160*/  IMAD.MOV R0, RZ, RZ, -R19 ;  /* 0x000000ffff007224 */ /* 0x000fe200078e0a13 */
[----:B---3--:R-:W-:-:S03]  /*1170*/  @P1 SHF.R.U32.HI R2, RZ, R4, R3 ;  /* 0x00000004ff021219 */ /* 0x008fc60000011603 */
[----:B------:R-:W-:Y:S02]  /*1180*/  IMAD R23, R23, R0, UR8 ;  /* 0x0000000817177e24 */ /* 0x000fe4000f8e0200 */
[----:B------:R-:W-:-:S04]  /*1190*/  VIADD R3, R2, UR4 ;  /* 0x0000000402037c36 */ /* 0x000fc80008000000 */
[----:B------:R-:W-:Y:S01]  /*11a0*/  IMAD.IADD R0, R3, 0x1, R6 ;  /* 0x0000000103007824 */ /* 0x000fe200078e0206 */
[----:B------:R-:W-:Y:S06]  /*11b0*/  @!P2 BRA `(.L_x_946) ;  /* 0x000000000040a947 */ /* 0x000fec0003800000 */
[C---:B------:R-:W-:Y:S01]  /*11c0*/  ISETP.GT.AND P0, PT, R3.reuse, RZ, PT ;  /* 0x000000ff0300720c */ /* 0x040fe20003f04270 */
[----:B------:R-:W-:-:S12]  /*11d0*/  VIADD R2, R3, 0xffffffff ;  /* 0xffffffff03027836 */ /* 0x000fd80000000000 */
[----:B------:R-:W-:Y:S05]  /*11e0*/  @P0 BRA `(.L_x_947) ;  /* 0x00000000001c0947 */ /* 0x000fea0003800000 */
[----:B------:R-:W-:Y:S01]  /*11f0*/  ISETP.NE.AND P0, PT, R7, 0x1, PT ;  /* 0x000000010700780c */ /* 0x000fe20003f05270 */
[----:B------:R-:W-:-:S12]  /*1200*/  IMAD.MOV R3, RZ, RZ, -R3 ;  /* 0x000000ffff037224 */ /* 0x000fd800078e0a03 */
[----:B------:R-:W0:Y:S02]  /*1210*/  @P0 LDC.64 R4, c[0x0][0x9e8] ;  /* 0x00027a00ff040b82 */ /* 0x000e240000000a00 */
[----:B0-----:R-:W-:-:S05]  /*1220*/  @P0 IMAD.HI.U32 R2, R3, R4, RZ ;  /* 0x0000000403020227 */ /* 0x001fca00078e00ff */
[----:B------:R-:W-:-:S04]  /*1230*/  @P0 SHF.R.U32.HI R3, RZ, R5, R2 ;  /* 0x00000005ff030219 */ /* 0x000fc80000011602 */
[----:B------:R-:W-:Y:S01]  /*1240*/  LOP3.LUT R2, RZ, R3, RZ, 0x33, !PT ;  /* 0x00000003ff027212 */ /* 0x000fe200078e33ff */
[----:B------:R-:W-:Y:S06]  /*1250*/  BRA `(.L_x_948) ;  /* 0x0000000000107947 */ /* 0x000fec0003800000 */
.L_x_947:
[----:B------:R-:W-:-:S13]  /*1260*/  ISETP.NE.AND P0, PT, R7, 0x1, PT ;  /* 0x000000010700780c */ /* 0x000fda0003f05270 */
[----:B------:R-:W0:Y:S02]  /*1270*/  @P0 LDC.64 R4, c[0x0][0x9e8] ;  /* 0x00027a00ff040b82 */ /* 0x000e240000000a00 */
[----:B0-----:R-:W-:-:S05]  /*1280*/  @P0 IMAD.HI.U32 R4, R2, R4, RZ ;  /* 0x0000000402040227 */ /* 0x001fca00078e00ff */
[----:B------:R-:W-:-:S07]  /*1290*/  @P0 SHF.R.U32.HI R2, RZ, R5, R4 ;  /* 0x00000005ff020219 */ /* 0x000fce0000011604 */
.L_x_948:
[----:B------:R-:W-:-:S05]  /*12a0*/  IMAD R3, R2, R7, R7 ;  /* 0x0000000702037224 */ /* 0x000fca00078e0207 */
[----:B------:R-:W-:-:S07]  /*12b0*/  VIMNMX R0, R0, R3, PT ;  /* 0x0000000300007248 */ /* 0x000fce0003fe0100 */
.L_x_946:
[----:B------:R-:W0:Y:S01]  /*12c0*/  @P1 LDC R4, c[0x0][0x44c] ;  /* 0x00011300ff041b82 */ /* 0x000e220000000800 */
[----:B------:R-:W-:Y:S01]  /*12d0*/  UIMAD UR4, UR41, UR6, 0x7f ;  /* 0x0000007f290474a4 */ /* 0x000fe2000f8e0206 */
[----:B------:R-:W-:Y:S01]  /*12e0*/  VIADD R0, R0, 0x7f ;  /* 0x0000007f00007836 */ /* 0x000fe20000000000 */
[----:B------:R-:W-:Y:S01]  /*12f0*/  UIMAD UR47, UR41, UR6, -UR47 ;  /* 0x00000006292f72a4 */ /* 0x000fe2000f8e0a2f */
[----:B------:R-:W-:Y:S01]  /*1300*/  IMAD.U32 R2, RZ, RZ, UR42 ;  /* 0x0000002aff027e24 */ /* 0x000fe2000f8e00ff */
[----:B------:R-:W-:Y:S02]  /*1310*/  USHF.R.S32.HI UR5, URZ, 0x1f, UR4 ;  /* 0x0000001f3f057899 */ /* 0x000fe40008011404 */
[----:B------:R-:W-:Y:S01]  /*1320*/  SHF.R.S32.HI R3, RZ, 0x1f, R0 ;  /* 0x0000001fff037819 */ /* 0x000fe20000011400 */
[----:B------:R-:W1:Y:S01]  /*1330*/  @P1 LDC R5, c[0x0][0x450] ;  /* 0x00011400ff051b82 */ /* 0x000e620000000800 */
[----:B------:R-:W-:Y:S02]  /*1340*/  ULEA.HI UR5, UR5, UR4, URZ, 0x7 ;  /* 0x0000000405057291 */ /* 0x000fe4000f8f383f */
[----:B------:R-:W-:Y:S01]  /*1350*/  LEA.HI R3, R3, R0, RZ, 0x7 ;  /* 0x0000000003037211 */ /* 0x000fe200078f38ff */
[----:B------:R-:W-:Y:S01]  /*1360*/  ULDC UR4, c[0x0][0x9dc] ;  /* 0x0002770000047ab9 */ /* 0x000fe20000000800 */
[----:B------:R-:W-:-:S02]  /*1370*/  USHF.R.S32.HI UR5, URZ, 0x7, UR5 ;  /* 0x000000073f057899 */ /* 0x000fc40008011405 */
[----:B------:R-:W-:-:S04]  /*1380*/  SHF.R.S32.HI R3, RZ, 0x7, R3 ;  /* 0x00000007ff037819 */ /* 0x000fc80000011403 */
[----:B------:R-:W-:Y:S01]  /*1390*/  VIMNMX R89, R3, UR5, PT ;  /* 0x0000000503597c48 */ /* 0x000fe2000bfe0100 */
[----:B0-----:R-:W-:-:S05]  /*13a0*/  @P1 IMAD.HI.U32 R4, R4, UR42, RZ ;  /* 0x0000002a04041c27 */ /* 0x001fca000f8e00ff */
[----:B-1----:R-:W-:-:S05]  /*13b0*/  @P1 SHF.R.U32.HI R2, RZ, R5, R4 ;  /* 0x00000005ff021219 */ /* 0x002fca0000011604 */
[----:B------:R-:W-:-:S04]  /*13c0*/  VIADD R2, R2, UR47 ;  /* 0x0000002f02027c36 */ /* 0x000fc80008000000 */
[----:B------:R-:W-:Y:S01]  /*13d0*/  VIADD R3, R2, -UR4 ;  /* 0x8000000402037c36 */ /* 0x000fe20008000000 */
[----:B------:R-:W-:Y:S06]  /*13e0*/  @!P2 BRA `(.L_x_949) ;  /* 0x00000000003ca947 */ /* 0x000fec0003800000 */
[----:B------:R-:W-:-:S13]  /*13f0*/  ISETP.GT.AND P0, PT, R2, -0x1, PT ;  /* 0xffffffff0200780c */ /* 0x000fda0003f04270 */
[----:B------:R-:W-:Y:S05]  /*1400*/  @P0 BRA `(.L_x_950) ;  /* 0x00000000001c0947 */ /* 0x000fea0003800000 */
[----:B------:R-:W-:Y:S02]  /*1410*/  ISETP.NE.AND P0, PT, R7, 0x1, PT ;  /* 0x000000010700780c */ /* 0x000fe40003f05270 */
[----:B------:R-:W-:-:S11]  /*1420*/  LOP3.LUT R5, RZ, R2, RZ, 0x33, !PT ;  /* 0x00000002ff057212 */ /* 0x000fd600078e33ff */
[----:B------:R-:W0:Y:S02]  /*1430*/  @P0 LDC.64 R8, c[0x0][0x9e8] ;  /* 0x00027a00ff080b82 */ /* 0x000e240000000a00 */
[----:B0-----:R-:W-:-:S05]  /*1440*/  @P0 IMAD.HI.U32 R0, R5, R8, RZ ;  /* 0x0000000805000227 */ /* 0x001fca00078e00ff */
[----:B------:R-:W-:-:S04]  /*1450*/  @P0 SHF.R.U32.HI R5, RZ, R9, R0 ;  /* 0x00000009ff050219 */ /* 0x000fc80000011600 */
[----:B------:R-:W-:Y:S01]  /*1460*/  LOP3.LUT R2, RZ, R5, RZ, 0x33, !PT ;  /* 0x00000005ff027212 */ /* 0x000fe200078e33ff */
[----:B------:R-:W-:Y:S06]  /*1470*/  BRA `(.L_x_951) ;  /* 0x0000000000107947 */ /* 0x000fec0003800000 */
.L_x_950:
[----:B------:R-:W-:-:S13]  /*1480*/  ISETP.NE.AND P0, PT, R7, 0x1, PT ;  /* 0x000000010700780c */ /* 0x000fda0003f05270 */
[----:B------:R-:W0:Y:S02]  /*1490*/  @P0 LDC.64 R4, c[0x0][0x9e8] ;  /* 0x00027a00ff040b82 */ /* 0x000e240000000a00 */
[----:B0-----:R-:W-:-:S05]  /*14a0*/  @P0 IMAD.HI.U32 R0, R2, R4, RZ ;  /* 0x0000000402000227 */ /* 0x001fca00078e00ff */
[----:B------:R-:W-:-:S07]  /*14b0*/  @P0 SHF.R.U32.HI R2, RZ, R5, R0 ;  /* 0x00000005ff020219 */ /* 0x000fce0000011600 */
.L_x_951:
[----:B------:R-:W-:-:S05]  /*14c0*/  IMAD R2, R2, R7, RZ ;  /* 0x0000000702027224 */ /* 0x000fca00078e02ff */
[----:B------:R-:W-:-:S07]  /*14d0*/  VIMNMX R3, R3, R2, !PT ;  /* 0x0000000203037248 */ /* 0x000fce0007fe0100 */
.L_x_949:
[----:B------:R-:W-:Y:S01]  /*14e0*/  SHF.R.S32.HI R2, RZ, 0x1f, R3 ;  /* 0x0000001fff027819 */ /* 0x000fe20000011403 */
[----:B------:R-:W-:Y:S01]  /*14f0*/  IMAD.MOV.U32 R0, RZ, RZ, RZ ;  /* 0x000000ffff007224 */ /* 0x000fe200078e00ff */
[----:B------:R-:W-:Y:S02]  /*1500*/  PLOP3.LUT P0, PT, PT, PT, PT, 0x80, 0x0 ;  /* 0x000000000000781c */ /* 0x000fe40003f0f070 */
[----:B------:R-:W-:Y:S02]  /*1510*/  CS2R R150, SRZ ;  /* 0x0000000000967805 */ /* 0x000fe4000001ff00 */
[----:B------:R-:W-:Y:S01]  /*1520*/  LEA.HI R3, R2, R3, RZ, 0x7 ;  /* 0x0000000302037211 */ /* 0x000fe200078f38ff */
[----:B------:R-:W-:Y:S01]  /*1530*/  IMAD.MOV.U32 R2, RZ, RZ, RZ ;  /* 0x000000ffff027224 */ /* 0x000fe200078e00ff */
[----:B------:R-:W-:Y:S02]  /*1540*/  CS2R R4, SRZ ;  /* 0x0000000000047805 */ /* 0x000fe4000001ff00 */
[----:B------:R-:W-:-:S02]  /*1550*/  CS2R R148, SRZ ;  /* 0x0000000000947805 */ /* 0x000fc4000001ff00 */
[----:B------:R-:W-:Y:S02]  /*1560*/  SHF.R.S32.HI R3, RZ, 0x7, R3 ;  /* 0x00000007ff037819 */ /* 0x000fe40000011403 */
[----:B------:R-:W-:Y:S02]  /*1570*/  CS2R R6, SRZ ;  /* 0x0000000000067805 */ /* 0x000fe4000001ff00 */
[----:B------:R-:W-:Y:S02]  /*1580*/  CS2R R142, SRZ ;  /* 0x00000000008e7805 */ /* 0x000fe4000001ff00 */
[----:B------:R-:W-:Y:S02]  /*1590*/  CS2R R8, SRZ ;  /* 0x0000000000087805 */ /* 0x000fe4000001ff00 */
[----:B------:R-:W-:Y:S02]  /*15a0*/  VIMNMX R22, RZ, R3, !PT ;  /* 0x00000003ff167248 */ /* 0x000fe40007fe0100 */
[----:B------:R-:W-:-:S02]  /*15b0*/  CS2R R140, SRZ ;  /* 0x00000000008c7805 */ /* 0x000fc4000001ff00 */
[----:B------:R-:W-:Y:S02]  /*15c0*/  CS2R R10, SRZ ;  /* 0x00000000000a7805 */ /* 0x000fe4000001ff00 */
[----:B------:R-:W-:Y:S02]  /*15d0*/  CS2R R134, SRZ ;  /* 0x0000000000867805 */ /* 0x000fe4000001ff00 */
[----:B------:R-:W-:Y:S02]  /*15e0*/  ISETP.GT.AND P1, PT, R89, R22, PT ;  /* 0x000000165900720c */ /* 0x000fe40003f24270 */
        /* <DEDUP_REMOVED lines=23> */
[----:B------:R-:W-:Y:S06]  /*1760*/  @!P1 BRA `(.L_x_952) ;  /* 0x000000e000289947 */ /* 0x000fec0003800000 */
        /* <DEDUP_REMOVED lines=31> */
.L_x_953:
[----:B------:R-:W0:Y:S01]  /*1960*/  LDC.64 R12, c[0x0][0x990] ;  /* 0x00026400ff0c7b82 */ /* 0x000e220000000a00 */
[----:B------:R-:W-:-:S07]  /*1970*/  ULDC UR4, c[0x0][0x9d8] ;  /* 0x0002760000047ab9 */ /* 0x000fce0000000800 */
[----:B------:R-:W1:Y:S01]  /*1980*/  LDC.64 R20, c[0x0][0x998] ;  /* 0x00026600ff147b82 */ /* 0x000e620000000a00 */
[----:B0-----:R-:W-:-:S04]  /*1990*/  ISETP.NE.U32.AND P0, PT, R12, RZ, PT ;  /* 0x000000ff0c00720c */ /* 0x001fc80003f05070 */
[----:B------:R-:W-:Y:S02]  /*19a0*/  ISETP.NE.AND.EX P0, PT, R13, RZ, PT, P0 ;  /* 0x000000ff0d00720c */ /* 0x000fe40003f05300 */
[----:B-1----:R-:W-:-:S04]  /*19b0*/  ISETP.NE.U32.AND P1, PT, R20, RZ, PT ;  /* 0x000000ff1400720c */ /* 0x002fc80003f25070 */
[----:B------:R-:W-:-:S07]  /*19c0*/  ISETP.NE.AND.EX P1, PT, R21, RZ, PT, P1 ;  /* 0x000000ff1500720c */ /* 0x000fce0003f25310 */
[----:B------:R-:W0:Y:S01]  /*19d0*/  @P0 LDC.64 R8, c[0x0][0x9a8] ;  /* 0x00026a00ff080b82 */ /* 0x000e220000000a00 */
[----:B------:R-:W-:Y:S02]  /*19e0*/  @P0 SHF.R.S32.HI R3, RZ, 0x1f, R19 ;  /* 0x0000001fff030819 */ /* 0x000fe40000011413 */
[----:B------:R-:W-:-:S05]  /*19f0*/  @P0 SHF.R.S32.HI R7, RZ, 0x1f, R23 ;  /* 0x0000001fff070819 */ /* 0x000fca0000011417 */
[----:B------:R-:W1:Y:S01]  /*1a00*/  @P1 LDC.64 R10, c[0x0][0x9b8] ;  /* 0x00026e00ff0a1b82 */ /* 0x000e620000000a00 */
[----:B------:R-:W-:-:S07]  /*1a10*/  @P1 SHF.R.S32.HI R5, RZ, 0x1f, R19 ;  /* 0x0000001fff051819 */ /* 0x000fce0000011413 */
[----:B------:R-:W2:Y:S08]  /*1a20*/  @P1 LDC.64 R24, c[0x0][0x9c0] ;  /* 0x00027000ff181b82 */ /* 0x000eb00000000a00 */
[----:B------:R-:W3:Y:S01]  /*1a30*/  @P0 LDC.64 R14, c[0x0][0x9b0] ;  /* 0x00026c00ff0e0b82 */ /* 0x000ee20000000a00 */
[-C--:B0-----:R-:W-:Y:S02]  /*1a40*/  @P0 IMAD R0, R3, R8.reuse, RZ ;  /* 0x0000000803000224 */ /* 0x081fe400078e02ff */
[----:B------:R-:W-:-:S04]  /*1a50*/  @P0 IMAD.WIDE.U32 R2, R19, R8, RZ ;  /* 0x0000000813020225 */ /* 0x000fc800078e00ff */
[----:B------:R-:W-:Y:S02]  /*1a60*/  @P0 IMAD R9, R19, R9, R0 ;  /* 0x0000000913090224 */ /* 0x000fe400078e0200 */
[-C--:B-1----:R-:W-:Y:S02]  /*1a70*/  @P1 IMAD R4, R5, R10.reuse, RZ ;  /* 0x0000000a05041224 */ /* 0x082fe400078e02ff */
[----:B------:R-:W-:Y:S01]  /*1a80*/  @P0 IMAD.IADD R3, R3, 0x1, R9 ;  /* 0x0000000103030824 */ /* 0x000fe200078e0209 */
[----:B------:R-:W-:Y:S01]  /*1a90*/  @P1 SHF.R.S32.HI R9, RZ, 0x1f, R23 ;  /* 0x0000001fff091819 */ /* 0x000fe20000011417 */
[C---:B------:R-:W-:Y:S02]  /*1aa0*/  @P1 IMAD R11, R19.reuse, R11, R4 ;  /* 0x0000000b130b1224 */ /* 0x040fe400078e0204 */
[----:B------:R-:W-:-:S04]  /*1ab0*/  @P1 IMAD.WIDE.U32 R4, R19, R10, RZ ;  /* 0x0000000a13041225 */ /* 0x000fc800078e00ff */
[----:B--2---:R-:W-:Y:S02]  /*1ac0*/  @P1 IMAD R6, R9, R24, RZ ;  /* 0x0000001809061224 */ /* 0x004fe400078e02ff */
[----:B------:R-:W-:Y:S02]  /*1ad0*/  @P1 IMAD.IADD R5, R5, 0x1, R11 ;  /* 0x0000000105051824 */ /* 0x000fe400078e020b */
[----:B------:R-:W-:Y:S02]  /*1ae0*/  @P1 IMAD R11, R23, R25, R6 ;  /* 0x00000019170b1224 */ /* 0x000fe400078e0206 */
[-C--:B---3--:R-:W-:Y:S02]  /*1af0*/  @P0 IMAD R0, R7, R14.reuse, RZ ;  /* 0x0000000e07000224 */ /* 0x088fe400078e02ff */
[----:B------:R-:W-:-:S04]  /*1b00*/  @P0 IMAD.WIDE.U32 R2, R23, R14, R2 ;  /* 0x0000000e17020225 */ /* 0x000fc800078e0002 */
[C---:B------:R-:W-:Y:S02]  /*1b10*/  @P0 IMAD R9, R23.reuse, R15, R0 ;  /* 0x0000000f17090224 */ /* 0x040fe400078e0200 */
[----:B------:R-:W-:Y:S01]  /*1b20*/  @P1 IMAD.WIDE.U32 R6, R23, R24, R4 ;  /* 0x0000001817061225 */ /* 0x000fe200078e0004 */
[----:B------:R-:W-:-:S03]  /*1b30*/  @P0 LEA R4, P2, R2, R12, 0x2 ;  /* 0x0000000c02040211 */ /* 0x000fc600078410ff */
[----:B------:R-:W-:Y:S01]  /*1b40*/  @P0 IMAD.IADD R3, R3, 0x1, R9 ;  /* 0x0000000103030824 */ /* 0x000fe200078e0209 */
[----:B------:R-:W-:Y:S01]  /*1b50*/  @P1 LEA R8, P3, R6, R20, 0x2 ;  /* 0x0000001406081211 */ /* 0x000fe200078610ff */
[----:B------:R-:W-:-:S03]  /*1b60*/  @P1 IMAD.IADD R0, R7, 0x1, R11 ;  /* 0x0000000107001824 */ /* 0x000fc600078e020b */
[----:B------:R-:W-:Y:S01]  /*1b70*/  @P0 LEA.HI.X R5, R2, R13, R3, 0x2, P2 ;  /* 0x0000000d02050211 */ /* 0x000fe200010f1403 */
[----:B------:R-:W-:Y:S01]  /*1b80*/  IMAD.MOV.U32 R3, RZ, RZ, 0x3f800000 ;  /* 0x3f800000ff037424 */ /* 0x000fe200078e00ff */
[----:B------:R-:W-:Y:S01]  /*1b90*/  @P1 LEA.HI.X R9, R6, R21, R0, 0x2, P3 ;  /* 0x0000001506091211 */ /* 0x000fe200018f1400 */
[----:B------:R-:W-:-:S04]  /*1ba0*/  IMAD.MOV.U32 R0, RZ, RZ, 0x3f800000 ;  /* 0x3f800000ff007424 */ /* 0x000fc800078e00ff */
[----:B------:R-:W2:Y:S04]  /*1bb0*/  @P0 LDG.E R3, desc[UR44][R4.64] ;  /* 0x0000002c04030981 */ /* 0x000ea8000c1e1900 */
[----:B------:R-:W2:Y:S01]  /*1bc0*/  @P1 LDG.E R0, desc[UR44][R8.64] ;  /* 0x0000002c08001981 */ /* 0x000ea2000c1e1900 */
[----:B------:R-:W-:Y:S01]  /*1bd0*/  LEA.HI R2, R171, R171, RZ, 0x1 ;  /* 0x000000abab027211 */ /* 0x000fe200078f08ff */
[----:B------:R-:W-:-:S03]  /*1be0*/  IMAD.U32 R6, RZ, RZ, UR43 ;  /* 0x0000002bff067e24 */ /* 0x000fc6000f8e00ff */
[----:B------:R-:W-:Y:S02]  /*1bf0*/  LOP3.LUT R2, R2, 0xfffffffe, RZ, 0xc0, !PT ;  /* 0xfffffffe02027812 */ /* 0x000fe400078ec0ff */
[----:B------:R-:W-:-:S03]  /*1c00*/  ISETP.NE.AND P0, PT, R6, 0x3, PT ;  /* 0x000000030600780c */ /* 0x000fc60003f05270 */
[----:B------:R-:W-:-:S05]  /*1c10*/  IMAD.IADD R2, R171, 0x1, -R2 ;  /* 0x00000001ab027824 */ /* 0x000fca00078e0a02 */
[----:B------:R-:W-:-:S04]  /*1c20*/  SHF.L.U32 R2, R2, 0x1f, RZ ;  /* 0x0000001f02027819 */ /* 0x000fc800000006ff */
[----:B------:R-:W0:Y:S01]  /*1c30*/  SYNCS.PHASECHK.TRANS64.TRYWAIT P1, [UR37+0x22800], R2 ;  /* 0x02280002ff0075a7 */ /* 0x000e220008020165 */
[----:B--2---:R-:W-:-:S04]  /*1c40*/  FMUL.FTZ R0, R3, R0 ;  /* 0x0000000003007220 */ /* 0x004fc80000410000 */
[----:B------:R-:W-:Y:S01]  /*1c50*/  FMUL.FTZ R0, R0, UR4 ;  /* 0x0000000400007c20 */ /* 0x000fe20008410000 */
[----:B0-----:R-:W-:Y:S06]  /*1c60*/  @!P1 BRA `(.L_x_954) ;  /* 0x0000014000489947 */ /* 0x001fec0003800000 */
.L_x_1131:
[----:B------:R-:W-:Y:S05]  /*1c70*/  @!P0 BRA `(.L_x_955) ;  /* 0x0000000000048947 */ /* 0x000fea0003800000 */
[----:B------:R-:W-:Y:S01]  /*1c80*/  BPT.TRAP 0x1 ;  /* 0x000000040000795c */ /* 0x000fe20000300000 */
.L_x_955:
[----:B------:R-:W-:Y:S02]  /*1c90*/  IMAD.U32 R91, RZ, RZ, UR46 ;  /* 0x0000002eff5b7e24 */ /* 0x000fe4000f8e00ff */
[----:B0-----:R-:W-:-:S03]  /*1ca0*/  IMAD.U32 R2, RZ, RZ, UR36 ;  /* 0x00000024ff027e24 */ /* 0x001fc6000f8e00ff */
[----:B------:R-:W-:Y:S02]  /*1cb0*/  LEA R91, R91, UR37, 0x3 ;  /* 0x000000255b5b7c11 */ /* 0x000fe4000f8e18ff */
[----:B------:R-:W-:-:S04]  /*1cc0*/  SHF.L.U32 R2, R2, 0x1f, RZ ;  /* 0x0000001f02027819 */ /* 0x000fc800000006ff */
[----:B------:R0:W1:Y:S01]  /*1cd0*/  SYNCS.PHASECHK.TRANS64.TRYWAIT P2, [R91+URZ+0x22830], R2 ;  /* 0x022830025b0075a7 */ /* 0x000062000804017f */
[----:B------:R-:W-:Y:S05]  /*1ce0*/  @!P0 BRA `(.L_x_956) ;  /* 0x0000000000048947 */ /* 0x000fea0003800000 */
[----:B------:R-:W-:Y:S01]  /*1cf0*/  BPT.TRAP 0x1 ;  /* 0x000000040000795c */ /* 0x000fe20000300000 */
.L_x_956:
[----:B------:R-:W2:Y:S02]  /*1d00*/  S2R R3, SR_TID.X ;  /* 0x0000000000037919 */ /* 0x000ea40000002100 */
[----:B--2---:R-:W-:Y:S01]  /*1d10*/  LOP3.LUT P1, RZ, R3, 0x7f, RZ, 0xc0, !PT ;  /* 0x0000007f03ff7812 */ /* 0x004fe2000782c0ff */
[----:B-1----:R-:W-:-:S12]  /*1d20*/  @P2 BRA `(.L_x_957) ;  /* 0x0000000000082947 */ /* 0x002fd80003800000 */
[----:B------:R-:W1:Y:S02]  /*1d30*/  SYNCS.PHASECHK.TRANS64.TRYWAIT P2, [R91+URZ+0x22830], R2 ;  /* 0x022830025b0075a7 */ /* 0x000e64000804017f */
[----:B-1----:R-:W-:Y:S05]  /*1d40*/  @!P2 BRA `(.L_x_958) ;  /* 0x000001400028a947 */ /* 0x002fea0003800000 */
.L_x_957:
[----:B------:R-:W-:Y:S05]  /*1d50*/  WARPSYNC.ALL ;  /* 0x0000000000007948 */ /* 0x000fea0003800000 */
[----:B------:R-:W-:Y:S01]  /*1d60*/  UIADD3 UR4, UR37, 0x16400, URZ ;  /* 0x0001640025047890 */ /* 0x000fe2000fffe03f */
[----:B------:R-:W-:Y:S01]  /*1d70*/  WARPGROUP.ARRIVE ;  /* 0x00000000000079c5 */ /* 0x000fe20000000000 */
[----:B------:R-:W-:Y:S01]  /*1d80*/  ULOP3.LUT UR24, UR48, 0x10000, URZ, 0xfc, !UPT ;  /* 0x0001000030187892 */ /* 0x000fe2000f8efc3f */
[----:B------:R-:W-:Y:S01]  /*1d90*/  VIADD R10, R17, UR42 ;  /* 0x0000002a110a7c36 */ /* 0x000fe20008000000 */
[----:B------:R-:W-:Y:S01]  /*1da0*/  USHF.R.U32.HI UR4, URZ, 0x4, UR4 ;  /* 0x000000043f047899 */ /* 0x000fe20008011604 */
[----:B------:R-:W2:Y:S01]  /*1db0*/  LDC R9, c[0x0][0x2f0] ;  /* 0x0000bc00ff097b82 */ /* 0x000ea20000000800 */
[----:B------:R-:W-:Y:S01]  /*1dc0*/  UMOV UR25, 0x80000020 ;  /* 0x8000002000197882 */ /* 0x000fe20000000000 */
[----:B------:R-:W-:Y:S01]  /*1dd0*/  UMOV UR27, 0x80000020 ;  /* 0x80000020001b7882 */ /* 0x000fe20000000000 */
[----:B------:R-:W-:Y:S01]  /*1de0*/  ULOP3.LUT UR4, UR4, 0x3fff, URZ, 0xc0, !UPT ;  /* 0x00003fff04047892 */ /* 0x000fe2000f8ec03f */
[----:B------:R-:W-:Y:S01]  /*1df0*/  IMAD.MOV.U32 R14, RZ, RZ, -0x80 ;  /* 0xffffff80ff0e7424 */ /* 0x000fe200078e00ff */
[----:B------:R-:W-:Y:S01]  /*1e00*/  UMOV UR5, 0x80000020 ;  /* 0x8000002000057882 */ /* 0x000fe20000000000 */
[----:B------:R-:W-:Y:S01]  /*1e10*/  UMOV UR7, 0x80000020 ;  /* 0x8000002000077882 */ /* 0x000fe20000000000 */
[----:B------:R-:W-:Y:S01]  /*1e20*/  ULOP3.LUT UR28, UR4, 0x10000, URZ, 0xfc, !UPT ;  /* 0x00010000041c7892 */ /* 0x000fe2000f8efc3f */
[----:B------:R-:W3:Y:S01]  /*1e30*/  LDC R11, c[0x0][0x288] ;  /* 0x0000a200ff0b7b82 */ /* 0x000ee20000000800 */
[----:B------:R-:W-:-:S02]  /*1e40*/  UIADD3 UR4, UR24, 0x2, URZ ;  /* 0x0000000218047890 */ /* 0x000fc4000fffe03f */
[----:B------:R-:W-:Y:S02]  /*1e50*/  UIMAD UR26, UR46, 0x600, UR28 ;  /* 0x000006002e1a78a4 */ /* 0x000fe4000f8e021c */
[----:B------:R-:W-:Y:S02]  /*1e60*/  UIADD3 UR8, UR24, 0x200, URZ ;  /* 0x0000020018087890 */ /* 0x000fe4000fffe03f */
[----:B------:R-:W-:Y:S02]  /*1e70*/  UIADD3 UR6, UR26, 0x2, URZ ;  /* 0x000000021a067890 */ /* 0x000fe4000fffe03f */
[----:B------:R-:W-:Y:S01]  /*1e80*/  UIADD3 UR10, UR26, 0x200, URZ ;  /* 0x000002001a0a7890 */ /* 0x000fe2000fffe03f */
[----:B------:R-:W-:Y:S02]  /*1e90*/  UMOV UR9, 0x80000020 ;  /* 0x8000002000097882 */ /* 0x000fe40000000000 */
[----:B------:R-:W-:Y:S01]  /*1ea0*/  QGMMA.64x128x32.F32.E4M3.E4M3 R24, gdesc[UR24], RZ, !UPT, gsb0 ;  /* 0x01e00000181879f3 */ /* 0x000fe2000c0008ff */
[----:B------:R-:W-:Y:S01]  /*1eb0*/  UMOV UR11, 0x80000020 ;  /* 0x80000020000b7882 */ /* 0x000fe20000000000 */
[----:B------:R-:W-:-:S02]  /*1ec0*/  UIADD3 UR12, UR24, 0x202, URZ ;  /* 0x00000202180c7890 */ /* 0x000fc4000fffe03f */
[----:B------:R-:W-:Y:S01]  /*1ed0*/  UIADD3 UR14, UR26, 0x202, URZ ;  /* 0x000002021a0e7890 */ /* 0x000fe2000fffe03f */
[----:B------:R-:W-:Y:S01]  /*1ee0*/  UMOV UR13, 0x80000020 ;  /* 0x80000020000d7882 */ /* 0x000fe20000000000 */
[----:B------:R-:W-:Y:S01]  /*1ef0*/  UMOV UR15, 0x80000020 ;  /* 0x80000020000f7882 */ /* 0x000fe20000000000 */
[----:B------:R-:W-:Y:S02]  /*1f00*/  UIADD3 UR16, UR24, 0x400, URZ ;  /* 0x0000040018107890 */ /* 0x000fe4000fffe03f */
[----:B------:R-:W-:Y:S01]  /*1f10*/  UIADD3 UR18, UR26, 0x400, URZ ;  /* 0x000004001a127890 */ /* 0x000fe2000fffe03f */
[----:B------:R-:W-:Y:S01]  /*1f20*/  UMOV UR17, 0x80000020 ;  /* 0x8000002000117882 */ /* 0x000fe20000000000 */
[----:B------:R-:W-:Y:S01]  /*1f30*/  UMOV UR19, 0x80000020 ;  /* 0x8000002000137882 */ /* 0x000fe20000000000 */
[----:B------:R-:W-:Y:S02]  /*1f40*/  UIADD3 UR20, UR24, 0x402, URZ ;  /* 0x0000040218147890 */ /* 0x000fe4000fffe03f */
[----:B------:R-:W-:Y:S01]  /*1f50*/  UIADD3 UR22, UR26, 0x402, URZ ;  /* 0x000004021a167890 */ /* 0x000fe2000fffe03f */
[----:B------:R-:W-:Y:S01]  /*1f60*/  UMOV UR21, 0x80000020 ;  /* 0x8000002000157882 */ /* 0x000fe20000000000 */
[----:B------:R-:W-:Y:S01]  /*1f70*/  UMOV UR23, 0x80000020 ;  /* 0x8000002000177882 */ /* 0x000fe20000000000 */
[----:B------:R-:W-:-:S02]  /*1f80*/  ULDC UR29, c[0x0][0x9dc] ;  /* 0x00027700001d7ab9 */ /* 0x000fc40000000800 */
[----:B------:R-:W-:Y:S01]  /*1f90*/  ULOP3.LUT UR29, URZ, UR29, URZ, 0x33, !UPT ;  /* 0x0000001d3f1d7292 */ /* 0x000fe2000f8e333f */
[----:B------:R-:W-:Y:S02]  /*1fa0*/  WARPGROUP.DEPBAR.LE gsb0, 0x0 ;  /* 0x00008000000079c5 */ /* 0x000fe40000010000 */
[----:B------:R-:W-:-:S06]  /*1fb0*/  WARPGROUP.ARRIVE ;  /* 0x00000000000079c5 */ /* 0x000fcc0000000000 */
[----:B------:R-:W-:Y:S01]  /*1fc0*/  QGMMA.64x128x32.F32.E4M3.E4M3 R24, gdesc[UR4], R24, gsb0 ;  /* 0x01e00000041879f3 */ /* 0x000fe20008000818 */
[----:B------:R-:W-:Y:S02]  /*1fd0*/  ULDC UR6, c[0x0][0x448] ;  /* 0x0001120000067ab9 */ /* 0x000fe40000000800 */
[----:B------:R-:W-:-:S06]  /*1fe0*/  UISETP.NE.AND UP0, UPT, UR6, 0x1, UPT ;  /* 0x000000010600788c */ /* 0x000fcc000bf05270 */
[----:B------:R-:W-:Y:S02]  /*1ff0*/  PLOP3.LUT P2, PT, PT, PT, UP0, 0x80, 0x0 ;  /* 0x000000000000781c */ /* 0x000fe40003f4f008 */
[----:B------:R-:W-:-:S03]  /*2000*/  PLOP3.LUT P3, PT, PT, PT, UP0, 0x80, 0x0 ;  /* 0x000000000000781c */ /* 0x000fc60003f6f008 */
[----:B------:R-:W-:-:S08]  /*2010*/  @UP0 ULDC UR6, c[0x0][0x44c] ;  /* 0x0001130000060ab9 */ /* 0x000fd00000000800 */
[----:B------:R-:W-:Y:S01]  /*2020*/  @P2 IMAD.HI.U32 R12, R10, UR6, RZ ;  /* 0x000000060a0c2c27 */ /* 0x000fe2000f8e00ff */
[----:B------:R-:W-:Y:S01]  /*2030*/  @UP0 ULDC UR6, c[0x0][0x450] ;  /* 0x0001140000060ab9 */ /* 0x000fe20000000800 */
[----:B------:R-:W-:Y:S02]  /*2040*/  WARPGROUP.DEPBAR.LE gsb0, 0x0 ;  /* 0x00008000000079c5 */ /* 0x000fe40000010000 */
[----:B------:R-:W-:-:S06]  /*2050*/  WARPGROUP.ARRIVE ;  /* 0x00000000000079c5 */ /* 0x000fcc0000000000 */
[----:B------:R-:W-:Y:S03]  /*2060*/  QGMMA.64x128x32.F32.E4M3.E4M3 R24, gdesc[UR8], R24, gsb0 ;  /* 0x01e00000081879f3 */ /* 0x000fe60008000818 */
[----:B------:R-:W-:Y:S02]  /*2070*/  WARPGROUP.DEPBAR.LE gsb0, 0x0 ;  /* 0x00008000000079c5 */ /* 0x000fe40000010000 */
[----:B------:R-:W-:-:S07]  /*2080*/  WARPGROUP.ARRIVE ;  /* 0x00000000000079c5 */ /* 0x000fce0000000000 */
        /* <DEDUP_REMOVED lines=8> */
[C---:B------:R-:W-:Y:S01]  /*2110*/  FMUL.FTZ R29, R0.reuse, R29 ;  /* 0x0000001d001d7220 */ /* 0x040fe20000410000 */
[----:B------:R-:W-:Y:S01]  /*2120*/  FMUL.FTZ R13, R0, R30 ;  /* 0x0000001e000d7220 */ /* 0x000fe20000410000 */
[----:B------:R-:W-:Y:S01]  /*2130*/  IMAD.MOV.U32 R30, RZ, RZ, R10 ;  /* 0x000000ffff1e7224 */ /* 0x000fe200078e000a */
[----:B------:R-:W-:Y:S01]  /*2140*/  @P3 SHF.R.U32.HI R30, RZ, UR6, R12 ;  /* 0x00000006ff1e3c19 */ /* 0x000fe2000801160c */
[----:B------:R4:W0:Y:S01]  /*2150*/  MUFU.TANH R20, R29 ;  /* 0x0000001d00147308 */ /* 0x0008220000002400 */
[----:B------:R-:W-:-:S02]  /*2160*/  @!P1 VIADD R10, R91, 0x22840 ;  /* 0x000228405b0a9836 */ /* 0x000fc40000000000 */
[C---:B------:R-:W-:Y:S01]  /*2170*/  FMUL.FTZ R3, R0.reuse, R53 ;  /* 0x0000003500037220 */ /* 0x040fe20000410000 */
[C---:B------:R-:W-:Y:S01]  /*2180*/  FMUL.FTZ R4, R0.reuse, R57 ;  /* 0x0000003900047220 */ /* 0x040fe20000410000 */
[C---:B------:R-:W-:Y:S01]  /*2190*/  FMUL.FTZ R49, R0.reuse, R49 ;  /* 0x0000003100317220 */ /* 0x040fe20000410000 */
[C---:B------:R-:W-:Y:S01]  /*21a0*/  FMUL.FTZ R6, R0.reuse, R27 ;  /* 0x0000001b00067220 */ /* 0x040fe20000410000 */
[C---:B------:R-:W-:Y:S01]  /*21b0*/  FMUL.FTZ R33, R0.reuse, R33 ;  /* 0x0000002100217220 */ /* 0x040fe20000410000 */
[C---:B------:R-:W-:Y:S01]  /*21c0*/  FMUL.FTZ R37, R0.reuse, R37 ;  /* 0x0000002500257220 */ /* 0x040fe20000410000 */
[C---:B------:R-:W-:Y:S01]  /*21d0*/  FMUL.FTZ R41, R0.reuse, R41 ;  /* 0x0000002900297220 */ /* 0x040fe20000410000 */
[C---:B----4-:R-:W-:Y:S01]  /*21e0*/  FMUL.FTZ R29, R0.reuse, R35 ;  /* 0x00000023001d7220 */ /* 0x050fe20000410000 */
[C---:B------:R-:W-:Y:S01]  /*21f0*/  FMUL.FTZ R35, R0.reuse, R42 ;  /* 0x0000002a00237220 */ /* 0x040fe20000410000 */
[----:B------:R-:W-:Y:S01]  /*2200*/  IMAD R42, R89, R14, 0x80 ;  /* 0x00000080592a7424 */ /* 0x000fe200078e020e */
[----:B------:R4:W2:Y:S01]  /*2210*/  MUFU.TANH R100, R3 ;  /* 0x0000000300647308 */ /* 0x0008a20000002400 */
[----:B------:R-:W-:Y:S01]  /*2220*/  @!P1 PRMT R10, RZ, 0x654, R10 ;  /* 0x00000654ff0a9816 */ /* 0x000fe2000000000a */
[----:B------:R-:W5:Y:S01]  /*2230*/  SHFL.IDX PT, R12, R30, RZ, 0x1c1f ;  /* 0x001c1fff1e0c7589 */ /* 0x000f6200000e0000 */
[----:B------:R-:W-:Y:S01]  /*2240*/  FMUL.FTZ R45, R0, R45 ;  /* 0x0000002d002d7220 */ /* 0x000fe20000410000 */
[----:B------:R-:W-:Y:S01]  /*2250*/  VIADD R27, R42, 0x1 ;  /* 0x000000012a1b7836 */ /* 0x000fe20000000000 */
[----:B------:R-:W-:Y:S01]  /*2260*/  ULDC.64 UR6, c[0x0][0x9e0] ;  /* 0x0002780000067ab9 */ /* 0x000fe20000000a00 */
[C---:B------:R-:W-:Y:S01]  /*2270*/  FMUL.FTZ R7, R0.reuse, R24 ;  /* 0x0000001800077220 */ /* 0x040fe20000410000 */
[----:B------:R-:W-:Y:S01]  /*2280*/  UISETP.GE.AND UP1, UPT, UR7, 0x1, UPT ;  /* 0x000000010700788c */ /* 0x000fe2000bf26270 */
[----:B------:R3:W2:Y:S01]  /*2290*/  MUFU.TANH R96, R4 ;  /* 0x0000000400607308 */ /* 0x0006a20000002400 */
[C---:B----4-:R-:W-:Y:S01]  /*22a0*/  FMUL.FTZ R3, R0.reuse, R65 ;  /* 0x0000004100037220 */ /* 0x050fe20000410000 */
[C---:B01----:R-:W-:Y:S01]  /*22b0*/  FMUL.FTZ R2, R0.reuse, R26 ;  /* 0x0000001a00027220 */ /* 0x043fe20000410000 */
[----:B------:R0:W-:Y:S01]  /*22c0*/  @!P1 SYNCS.ARRIVE.TRANS64.RED.A1T0 RZ, [R10+URZ], RZ ;  /* 0x000000ff0aff99a7 */ /* 0x0001e2000810043f */
[C---:B------:R-:W-:Y:S01]  /*22d0*/  FMUL.FTZ R8, R0.reuse, R25 ;  /* 0x0000001900087220 */ /* 0x040fe20000410000 */
[C---:B------:R-:W-:Y:S01]  /*22e0*/  FMUL.FTZ R15, R0.reuse, R31 ;  /* 0x0000001f000f7220 */ /* 0x040fe20000410000 */
[C---:B------:R-:W-:Y:S01]  /*22f0*/  FMUL.FTZ R65, R0.reuse, R67 ;  /* 0x0000004300417220 */ /* 0x040fe20000410000 */
[C---:B------:R-:W-:Y:S01]  /*2300*/  FMUL.FTZ R28, R0.reuse, R28 ;  /* 0x0000001c001c7220 */ /* 0x040fe20000410000 */
[----:B------:R1:W4:Y:S01]  /*2310*/  MUFU.TANH R104, R49 ;  /* 0x0000003100687308 */ /* 0x0003220000002400 */
[C---:B---3--:R-:W-:Y:S01]  /*2320*/  FMUL.FTZ R4, R0.reuse, R69 ;  /* 0x0000004500047220 */ /* 0x048fe20000410000 */
[----:B------:R-:W-:Y:S01]  /*2330*/  FMUL.FTZ R32, R0, R32 ;  /* 0x0000002000207220 */ /* 0x000fe20000410000 */
[----:B0-----:R-:W-:-:S02]  /*2340*/  IMAD R10, R16, -0x2, R27 ;  /* 0xfffffffe100a7824 */ /* 0x001fc400078e021b */
[C---:B------:R-:W-:Y:S01]  /*2350*/  FMUL.FTZ R21, R0.reuse, R34 ;  /* 0x0000002200157220 */ /* 0x040fe20000410000 */
[C---:B------:R-:W-:Y:S01]  /*2360*/  FMUL.FTZ R36, R0.reuse, R36 ;  /* 0x0000002400247220 */ /* 0x040fe20000410000 */
[C---:B------:R-:W-:Y:S01]  /*2370*/  FMUL.FTZ R31, R0.reuse, R38 ;  /* 0x00000026001f7220 */ /* 0x040fe20000410000 */
[C---:B------:R-:W-:Y:S01]  /*2380*/  FMUL.FTZ R40, R0.reuse, R40 ;  /* 0x0000002800287220 */ /* 0x040fe20000410000 */
[----:B------:R0:W3:Y:S01]  /*2390*/  MUFU.TANH R24, R33 ;  /* 0x0000002100187308 */ /* 0x0000e20000002400 */
[C---:B-1----:R-:W-:Y:S01]  /*23a0*/  FMUL.FTZ R49, R0.reuse, R55 ;  /* 0x0000003700317220 */ /* 0x042fe20000410000 */
[C---:B------:R-:W-:Y:S01]  /*23b0*/  FMUL.FTZ R55, R0.reuse, R59 ;  /* 0x0000003b00377220 */ /* 0x040fe20000410000 */
[C---:B------:R-:W-:Y:S01]  /*23c0*/  FMUL.FTZ R59, R0.reuse, R63 ;  /* 0x0000003f003b7220 */ /* 0x040fe20000410000 */
[C---:B------:R-:W-:Y:S01]  /*23d0*/  FMUL.FTZ R44, R0.reuse, R44 ;  /* 0x0000002c002c7220 */ /* 0x040fe20000410000 */
[C---:B------:R-:W-:Y:S01]  /*23e0*/  FMUL.FTZ R48, R0.reuse, R48 ;  /* 0x0000003000307220 */ /* 0x040fe20000410000 */
[C---:B------:R-:W-:Y:S01]  /*23f0*/  FMUL.FTZ R52, R0.reuse, R52 ;  /* 0x0000003400347220 */ /* 0x040fe20000410000 */
[C---:B------:R-:W-:Y:S01]  /*2400*/  FMUL.FTZ R56, R0.reuse, R56 ;  /* 0x0000003800387220 */ /* 0x040fe20000410000 */
[----:B------:R1:W2:Y:S01]  /*2410*/  MUFU.TANH R116, R37 ;  /* 0x0000002500747308 */ /* 0x0002a20000002400 */
[C---:B0-----:R-:W-:Y:S01]  /*2420*/  FMUL.FTZ R33, R0.reuse, R39 ;  /* 0x0000002700217220 */ /* 0x041fe20000410000 */
[C---:B------:R-:W-:Y:S01]  /*2430*/  FMUL.FTZ R39, R0.reuse, R46 ;  /* 0x0000002e00277220 */ /* 0x040fe20000410000 */
[C---:B------:R-:W-:Y:S01]  /*2440*/  FMUL.FTZ R53, R0.reuse, R58 ;  /* 0x0000003a00357220 */ /* 0x040fe20000410000 */
[C---:B------:R-:W-:Y:S01]  /*2450*/  FMUL.FTZ R60, R0.reuse, R60 ;  /* 0x0000003c003c7220 */ /* 0x040fe20000410000 */
[C---:B------:R-:W-:Y:S01]  /*2460*/  FMUL.FTZ R61, R0.reuse, R61 ;  /* 0x0000003d003d7220 */ /* 0x040fe20000410000 */
[C---:B------:R-:W-:Y:S01]  /*2470*/  FMUL.FTZ R57, R0.reuse, R62 ;  /* 0x0000003e00397220 */ /* 0x040fe20000410000 */
[C---:B------:R-:W-:Y:S01]  /*2480*/  FMUL.FTZ R64, R0.reuse, R64 ;  /* 0x0000004000407220 */ /* 0x040fe20000410000 */
[----:B------:R0:W2:Y:S01]  /*2490*/  MUFU.TANH R112, R41 ;  /* 0x0000002900707308 */ /* 0x0000a20000002400 */
        /* <DEDUP_REMOVED lines=23> */
[----:B------:R1:W3:Y:S01]  /*2610*/  MUFU.TANH R26, R4 ;  /* 0x00000004001a7308 */ /* 0x0002e20000002400 */
[C---:B0-----:R-:W-:Y:S01]  /*2620*/  FMUL.FTZ R3, R0.reuse, R79 ;  /* 0x0000004f00037220 */ /* 0x041fe20000410000 */
[C---:B------:R-:W-:Y:S01]  /*2630*/  FMUL.FTZ R78, R0.reuse, R78 ;  /* 0x0000004e004e7220 */ /* 0x040fe20000410000 */
[C---:B------:R-:W-:Y:S01]  /*2640*/  FMUL.FTZ R84, R0.reuse, R84 ;  /* 0x0000005400547220 */ /* 0x040fe20000410000 */
[----:B------:R-:W-:Y:S01]  /*2650*/  PLOP3.LUT P2, PT, PT, PT, UP1, 0x40, 0x0 ;  /* 0x000000000000781c */ /* 0x000fe20003f4e818 */
[----:B--2---:R-:W-:Y:S01]  /*2660*/  IMAD R10, R9, UR41, R10 ;  /* 0x00000029090a7c24 */ /* 0x004fe2000f8e020a */
[----:B------:R-:W-:Y:S01]  /*2670*/  LEA R79, R89, 0xffffff80, 0x7 ;  /* 0xffffff80594f7811 */ /* 0x000fe200078e38ff */
[----:B------:R-:W-:Y:S01]  /*2680*/  IMAD R51, R9, UR41, R42 ;  /* 0x0000002909337c24 */ /* 0x000fe2000f8e022a */
[----:B------:R-:W0:Y:S01]  /*2690*/  MUFU.TANH R7, R7 ;  /* 0x0000000700077308 */ /* 0x000e220000002400 */
[----:B-1----:R-:W-:Y:S01]  /*26a0*/  FMUL.FTZ R4, R0, R83 ;  /* 0x0000005300047220 */ /* 0x002fe20000410000 */
[----:B------:R-:W-:-:S02]  /*26b0*/  IMAD.IADD R10, R10, 0x1, -R11 ;  /* 0x000000010a0a7824 */ /* 0x000fc400078e0a0b */
[----:B------:R-:W-:Y:S02]  /*26c0*/  IMAD R46, R16, -0x2, R51 ;  /* 0xfffffffe102e7824 */ /* 0x000fe400078e0233 */
[C---:B------:R-:W-:Y:S02]  /*26d0*/  VIADD R83, R10.reuse, UR6 ;  /* 0x000000060a537c36 */ /* 0x040fe40008000000 */
[----:B------:R-:W1:Y:S01]  /*26e0*/  MUFU.TANH R8, R8 ;  /* 0x0000000800087308 */ /* 0x000e620000002400 */
[----:B------:R-:W-:Y:S02]  /*26f0*/  VIADD R50, R10, UR29 ;  /* 0x0000001d0a327c36 */ /* 0x000fe40008000000 */
[----:B-----5:R-:W-:Y:S02]  /*2700*/  VIADDMNMX R10, R12, R83, R46, PT ;  /* 0x000000530c0a7246 */ /* 0x020fe4000380012e */
[----:B------:R-:W-:-:S03]  /*2710*/  IMAD.IADD R34, R50, 0x1, R12 ;  /* 0x0000000132227824 */ /* 0x000fc600078e020c */
[----:B------:R-:W2:Y:S08]  /*2720*/  MUFU.TANH R2, R2 ;  /* 0x0000000200027308 */ /* 0x000eb00000002400 */
        /* <DEDUP_REMOVED lines=37> */
[----:B------:R0:W0:Y:S08]  /*2980*/  MUFU.TANH R71, R74 ;  /* 0x0000004a00477308 */ /* 0x0000300000002400 */
[----:B------:R-:W0:Y:S08]  /*2990*/  MUFU.TANH R75, R75 ;  /* 0x0000004b004b7308 */ /* 0x000e300000002400 */
[----:B------:R-:W0:Y:S08]  /*29a0*/  MUFU.TANH R76, R76 ;  /* 0x0000004c004c7308 */ /* 0x000e300000002400 */
[----:B------:R-:W0:Y:S08]  /*29b0*/  MUFU.TANH R77, R77 ;  /* 0x0000004d004d7308 */ /* 0x000e300000002400 */
[----:B------:R0:W0:Y:S08]  /*29c0*/  MUFU.TANH R93, R78 ;  /* 0x0000004e005d7308 */ /* 0x0000300000002400 */
        /* <DEDUP_REMOVED lines=8> */
[----:B------:R-:W0:Y:S01]  /*2a50*/  MUFU.TANH R27, R27 ;  /* 0x0000001b001b7308 */ /* 0x000e220000002400 */
[----:B-1234-:R-:W-:Y:S05]  /*2a60*/  @P2 BRA `(.L_x_959) ;  /* 0x00000000005c2947 */ /* 0x01efea0003800000 */
[----:B------:R-:W-:Y:S01]  /*2a70*/  IMAD R12, R9, UR41, R12 ;  /* 0x00000029090c7c24 */ /* 0x000fe2000f8e020c */
[----:B------:R-:W-:Y:S03]  /*2a80*/  BSSY B0, `(.L_x_960) ;  /* 0x0000011000007945 */ /* 0x000fe60003800000 */
[----:B------:R-:W-:-:S05]  /*2a90*/  IMAD.IADD R12, R12, 0x1, -R11 ;  /* 0x000000010c0c7824 */ /* 0x000fca00078e0a0b */
[----:B------:R-:W-:-:S13]  /*2aa0*/  ISETP.GT.AND P2, PT, R12, -0x1, PT ;  /* 0xffffffff0c00780c */ /* 0x000fda0003f44270 */
[----:B------:R-:W-:Y:S05]  /*2ab0*/  @P2 BRA `(.L_x_961) ;  /* 0x0000000000202947 */ /* 0x000fea0003800000 */
[----:B------:R-:W-:Y:S01]  /*2ac0*/  UISETP.NE.AND UP2, UPT, UR7, 0x1, UPT ;  /* 0x000000010700788c */ /* 0x000fe2000bf45270 */
[----:B------:R-:W-:-:S05]  /*2ad0*/  LOP3.LUT R12, RZ, R12, RZ, 0x33, !PT ;  /* 0x0000000cff0c7212 */ /* 0x000fca00078e33ff */
[----:B------:R-:W-:-:S05]  /*2ae0*/  PLOP3.LUT P2, PT, PT, PT, UP2, 0x80, 0x0 ;  /* 0x000000000000781c */ /* 0x000fca0003f4f028 */
[----:B------:R-:W-:-:S08]  /*2af0*/  @UP2 ULDC.64 UR10, c[0x0][0x9e8] ;  /* 0x00027a00000a2ab9 */ /* 0x000fd00000000a00 */
[----:B------:R-:W-:-:S05]  /*2b00*/  @P2 IMAD.HI.U32 R14, R12, UR10, RZ ;  /* 0x0000000a0c0e2c27 */ /* 0x000fca000f8e00ff */
[----:B------:R-:W-:-:S04]  /*2b10*/  @P2 SHF.R.U32.HI R12, RZ, UR11, R14 ;  /* 0x0000000bff0c2c19 */ /* 0x000fc8000801160e */
[----:B------:R-:W-:Y:S01]  /*2b20*/  LOP3.LUT R12, RZ, R12, RZ, 0x33, !PT ;  /* 0x0000000cff0c7212 */ /* 0x000fe200078e33ff */
[----:B------:R-:W-:Y:S06]  /*2b30*/  BRA `(.L_x_962) ;  /* 0x0000000000147947 */ /* 0x000fec0003800000 */
.L_x_961:
[----:B------:R-:W-:-:S06]  /*2b40*/  UISETP.NE.AND UP2, UPT, UR7, 0x1, UPT ;  /* 0x000000010700788c */ /* 0x000fcc000bf45270 */
[----:B------:R-:W-:-:S05]  /*2b50*/  PLOP3.LUT P2, PT, PT, PT, UP2, 0x80, 0x0 ;  /* 0x000000000000781c */ /* 0x000fca0003f4f028 */
[----:B------:R-:W-:-:S08]  /*2b60*/  @UP2 ULDC.64 UR10, c[0x0][0x9e8] ;  /* 0x00027a00000a2ab9 */ /* 0x000fd00000000a00 */
[----:B------:R-:W-:-:S05]  /*2b70*/  @P2 IMAD.HI.U32 R14, R12, UR10, RZ ;  /* 0x0000000a0c0e2c27 */ /* 0x000fca000f8e00ff */
[----:B------:R-:W-:-:S07]  /*2b80*/  @P2 SHF.R.U32.HI R12, RZ, UR11, R14 ;  /* 0x0000000bff0c2c19 */ /* 0x000fce000801160e */
.L_x_962:
[----:B------:R-:W-:Y:S05]  /*2b90*/  BSYNC B0 ;  /* 0x0000000000007941 */ /* 0x000fea0003800000 */
.L_x_960:
[----:B------:R-:W-:-:S04]  /*2ba0*/  IMAD R51, R12, UR7, -R79 ;  /* 0x000000070c337c24 */ /* 0x000fc8000f8e0a4f */
[----:B------:R-:W-:-:S05]  /*2bb0*/  IMAD R51, R16, -0x2, R51 ;  /* 0xfffffffe10337824 */ /* 0x000fca00078e0233 */
[----:B------:R-:W-:Y:S02]  /*2bc0*/  VIMNMX R34, R34, R51, !PT ;  /* 0x0000003322227248 */ /* 0x000fe40007fe0100 */
[----:B------:R-:W-:-:S07]  /*2bd0*/  VIADDMNMX R10, R51, UR7, R10, PT ;  /* 0x00000007330a7c46 */ /* 0x000fce000b80010a */
.L_x_959:
[C---:B------:R-:W-:Y:S01]  /*2be0*/  ISETP.GE.AND P2, PT, R42.reuse, 0x2, PT ;  /* 0x000000022a00780c */ /* 0x040fe20003f46270 */
[----:B------:R-:W1:Y:S01]  /*2bf0*/  SHFL.IDX PT, R30, R30, 0x1, 0x1c1f ;  /* 0x003c1f001e1e7f89 */ /* 0x000e6200000e0000 */
[----:B------:R-:W-:Y:S02]  /*2c00*/  ISETP.GE.AND P5, PT, R42, 0xa, PT ;  /* 0x0000000a2a00780c */ /* 0x000fe40003fa6270 */
[----:B------:R-:W-:Y:S02]  /*2c10*/  ISETP.GT.AND P3, PT, R34, 0x1, !P2 ;  /* 0x000000012200780c */ /* 0x000fe40005764270 */
[----:B------:R-:W-:Y:S02]  /*2c20*/  ISETP.GE.AND P4, PT, R42, 0x9, PT ;  /* 0x000000092a00780c */ /* 0x000fe40003f86270 */
[----:B------:R-:W-:Y:S02]  /*2c30*/  ISETP.LT.OR P3, PT, R10, 0x2, P3 ;  /* 0x000000020a00780c */ /* 0x000fe40001f61670 */
[----:B------:R-:W-:-:S02]  /*2c40*/  P2R R54, PR, RZ, 0x10 ;  /* 0x00000010ff367803 */ /* 0x000fc40000000000 */
[----:B------:R-:W-:Y:S02]  /*2c50*/  FSEL R122, R8, -INF , !P3 ;  /* 0xff800000087a7808 */ /* 0x000fe40005800000 */
[----:B------:R-:W-:Y:S02]  /*2c60*/  ISETP.GT.AND P3, PT, R34, 0x9, !P5 ;  /* 0x000000092200780c */ /* 0x000fe40006f64270 */
[----:B------:R-:W-:Y:S02]  /*2c70*/  P2R R58, PR, RZ, 0x20 ;  /* 0x00000020ff3a7803 */ /* 0x000fe40000000000 */
[----:B------:R-:W-:Y:S02]  /*2c80*/  ISETP.LT.OR P3, PT, R10, 0xa, P3 ;  /* 0x0000000a0a00780c */ /* 0x000fe40001f61670 */
[----:B------:R-:W-:Y:S02]  /*2c90*/  ISETP.GT.AND P4, PT, R34, 0x8, !P4 ;  /* 0x000000082200780c */ /* 0x000fe40006784270 */
[----:B------:R-:W-:-:S02]  /*2ca0*/  ISETP.GE.AND P5, PT, R42, 0x11, PT ;  /* 0x000000112a00780c */ /* 0x000fc40003fa6270 */
[----:B------:R-:W-:Y:S02]  /*2cb0*/  FSEL R126, R20, -INF , !P3 ;  /* 0xff800000147e7808 */ /* 0x000fe40005800000 */
[----:B------:R-:W-:Y:S02]  /*2cc0*/  ISETP.LT.OR P4, PT, R10, 0x9, P4 ;  /* 0x000000090a00780c */ /* 0x000fe40002781670 */
[----:B------:R-:W-:Y:S02]  /*2cd0*/  ISETP.GT.AND P3, PT, R34, 0x10, !P5 ;  /* 0x000000102200780c */ /* 0x000fe40006f64270 */
[----:B0-----:R-:W-:Y:S02]  /*2ce0*/  FSEL R124, R28, -INF , !P4 ;  /* 0xff8000001c7c7808 */ /* 0x001fe40006000000 */
[----:B------:R-:W-:Y:S02]  /*2cf0*/  ISETP.LT.OR P3, PT, R10, 0x11, P3 ;  /* 0x000000110a00780c */ /* 0x000fe40001f61670 */
[----:B------:R-:W-:-:S02]  /*2d00*/  ISETP.GE.AND P4, PT, R42, 0x12, PT ;  /* 0x000000122a00780c */ /* 0x000fc40003f86270 */
[----:B------:R-:W-:Y:S02]  /*2d10*/  FSEL R128, R32, -INF , !P3 ;  /* 0xff80000020807808 */ /* 0x000fe40005800000 */
[----:B------:R-:W-:Y:S02]  /*2d20*/  ISETP.GT.AND P3, PT, R34, 0x11, !P4 ;  /* 0x000000112200780c */ /* 0x000fe40006764270 */
[----:B------:R-:W-:Y:S02]  /*2d30*/  P2R R66, PR, RZ, 0x10 ;  /* 0x00000010ff427803 */ /* 0x000fe40000000000 */
[----:B------:R-:W-:Y:S02]  /*2d40*/  ISETP.LT.OR P3, PT, R10, 0x12, P3 ;  /* 0x000000120a00780c */ /* 0x000fe40001f61670 */
[----:B------:R-:W-:Y:S02]  /*2d50*/  ISETP.GE.AND P4, PT, R42, 0x19, PT ;  /* 0x000000192a00780c */ /* 0x000fe40003f86270 */
[----:B------:R-:W-:-:S02]  /*2d60*/  FSEL R84, R24, -INF , !P3 ;  /* 0xff80000018547808 */ /* 0x000fc40005800000 */
[----:B------:R-:W-:Y:S02]  /*2d70*/  ISETP.GT.AND P3, PT, R34, 0x18, !P4 ;  /* 0x000000182200780c */ /* 0x000fe40006764270 */
[----:B------:R-:W-:Y:S02]  /*2d80*/  P2R R70, PR, RZ, 0x10 ;  /* 0x00000010ff467803 */ /* 0x000fe40000000000 */
[----:B------:R-:W-:Y:S02]  /*2d90*/  ISETP.LT.OR P3, PT, R10, 0x19, P3 ;  /* 0x000000190a00780c */ /* 0x000fe40001f61670 */
[----:B------:R-:W-:Y:S02]  /*2da0*/  ISETP.GE.AND P4, PT, R42, 0x1a, PT ;  /* 0x0000001a2a00780c */ /* 0x000fe40003f86270 */
[----:B------:R-:W-:Y:S02]  /*2db0*/  FSEL R118, R36, -INF , !P3 ;  /* 0xff80000024767808 */ /* 0x000fe40005800000 */
[----:B------:R-:W-:-:S02]  /*2dc0*/  ISETP.GT.AND P3, PT, R34, 0x19, !P4 ;  /* 0x000000192200780c */ /* 0x000fc40006764270 */
[----:B------:R-:W-:Y:S02]  /*2dd0*/  P2R R74, PR, RZ, 0x10 ;  /* 0x00000010ff4a7803 */ /* 0x000fe40000000000 */
[----:B------:R-:W-:Y:S02]  /*2de0*/  ISETP.LT.OR P3, PT, R10, 0x1a, P3 ;  /* 0x0000001a0a00780c */ /* 0x000fe40001f61670 */
[----:B------:R-:W-:Y:S02]  /*2df0*/  ISETP.GE.AND P4, PT, R42, 0x21, PT ;  /* 0x000000212a00780c */ /* 0x000fe40003f86270 */
[----:B------:R-:W-:Y:S02]  /*2e00*/  FSEL R116, R116, -INF , !P3 ;  /* 0xff80000074747808 */ /* 0x000fe40005800000 */
[----:B------:R-:W-:Y:S02]  /*2e10*/  ISETP.GT.AND P3, PT, R34, 0x20, !P4 ;  /* 0x000000202200780c */ /* 0x000fe40006764270 */
[----:B------:R-:W-:-:S02]  /*2e20*/  P2R R78, PR, RZ, 0x10 ;  /* 0x00000010ff4e7803 */ /* 0x000fc40000000000 */
[----:B------:R-:W-:Y:S02]  /*2e30*/  ISETP.LT.OR P3, PT, R10, 0x21, P3 ;  /* 0x000000210a00780c */ /* 0x000fe40001f61670 */
[----:B------:R-:W-:Y:S02]  /*2e40*/  ISETP.GE.AND P4, PT, R42, 0x22, PT ;  /* 0x000000222a00780c */ /* 0x000fe40003f86270 */
[----:B------:R-:W-:Y:S02]  /*2e50*/  FSEL R114, R40, -INF , !P3 ;  /* 0xff80000028727808 */ /* 0x000fe40005800000 */
[----:B------:R-:W-:Y:S02]  /*2e60*/  ISETP.GT.AND P3, PT, R34, 0x21, !P4 ;  /* 0x000000212200780c */ /* 0x000fe40006764270 */
[----:B------:R-:W-:Y:S02]  /*2e70*/  P2R R82, PR, RZ, 0x10 ;  /* 0x00000010ff527803 */ /* 0x000fe40000000000 */
[----:B------:R-:W-:-:S02]  /*2e80*/  ISETP.LT.OR P3, PT, R10, 0x22, P3 ;  /* 0x000000220a00780c */ /* 0x000fc40001f61670 */
[----:B------:R-:W-:Y:S02]  /*2e90*/  ISETP.GE.AND P4, PT, R42, 0x29, PT ;  /* 0x000000292a00780c */ /* 0x000fe40003f86270 */
[----:B------:R-:W-:Y:S02]  /*2ea0*/  FSEL R112, R112, -INF , !P3 ;  /* 0xff80000070707808 */ /* 0x000fe40005800000 */
[----:B------:R-:W-:Y:S02]  /*2eb0*/  ISETP.GT.AND P3, PT, R34, 0x28, !P4 ;  /* 0x000000282200780c */ /* 0x000fe40006764270 */
[----:B------:R-:W-:Y:S02]  /*2ec0*/  P2R R87, PR, RZ, 0x10 ;  /* 0x00000010ff577803 */ /* 0x000fe40000000000 */
        /* <DEDUP_REMOVED lines=47> */
[----:B------:R-:W-:Y:S01]  /*31c0*/  FSEL R92, R61, -INF , !P3 ;  /* 0xff8000003d5c7808 */ /* 0x000fe20005800000 */
[----:B-1----:R-:W-:Y:S01]  /*31d0*/  IMAD.IADD R61, R50, 0x1, R30 ;  /* 0x00000001323d7824 */ /* 0x002fe200078e021e */
        /* <DEDUP_REMOVED lines=38> */
[----:B------:R-:W-:Y:S02]  /*3440*/  P2R R62, PR, RZ, 0x20 ;  /* 0x00000020ff3e7803 */ /* 0x000fe40000000000 */
[----:B------:R-:W-:Y:S02]  /*3450*/  FSEL R20, R77, -INF , !P3 ;  /* 0xff8000004d147808 */ /* 0x000fe40005800000 */
[----:B------:R-:W-:Y:S02]  /*3460*/  ISETP.GE.AND P3, PT, R42, 0x71, PT ;  /* 0x000000712a00780c */ /* 0x000fe40003f66270 */
[----:B------:R-:W-:Y:S02]  /*3470*/  VIADDMNMX R51, R30, R83, R46, PT ;  /* 0x000000531e337246 */ /* 0x000fe4000380012e */
[----:B------:R-:W-:-:S04]  /*3480*/  ISETP.GT.AND P4, PT, R34, 0x70, !P3 ;  /* 0x000000702200780c */ /* 0x000fc80005f84270 */
[----:B------:R-:W-:-:S04]  /*3490*/  ISETP.LT.OR P4, PT, R10, 0x71, P4 ;  /* 0x000000710a00780c */ /* 0x000fc80002781670 */
[----:B------:R-:W-:Y:S02]  /*34a0*/  FSEL R14, R80, -INF , !P4 ;  /* 0xff800000500e7808 */ /* 0x000fe40006000000 */
[----:B------:R-:W-:-:S04]  /*34b0*/  ISETP.GE.AND P4, PT, R42, 0x72, PT ;  /* 0x000000722a00780c */ /* 0x000fc80003f86270 */
        /* <DEDUP_REMOVED lines=8> */
[----:B------:R-:W-:Y:S02]  /*3540*/  P2R R73, PR, RZ, 0x40 ;  /* 0x00000040ff497803 */ /* 0x000fe40000000000 */
[----:B------:R-:W-:-:S04]  /*3550*/  ISETP.GT.AND P6, PT, R34, RZ, !P6 ;  /* 0x000000ff2200720c */ /* 0x000fc800077c4270 */
[----:B------:R-:W-:-:S04]  /*3560*/  ISETP.LT.OR P6, PT, R10, 0x1, P6 ;  /* 0x000000010a00780c */ /* 0x000fc800037c1670 */
[----:B------:R-:W-:Y:S02]  /*3570*/  FSEL R120, R7, -INF , !P6 ;  /* 0xff80000007787808 */ /* 0x000fe40007000000 */
[----:B------:R-:W-:-:S04]  /*3580*/  ISETP.GE.AND P6, PT, R42, 0x7a, PT ;  /* 0x0000007a2a00780c */ /* 0x000fc80003fc6270 */
[----:B------:R-:W-:Y:S02]  /*3590*/  P2R R77, PR, RZ, 0x40 ;  /* 0x00000040ff4d7803 */ /* 0x000fe40000000000 */
[----:B------:R-:W-:-:S04]  /*35a0*/  ISETP.GT.AND P6, PT, R34, 0x79, !P6 ;  /* 0x000000792200780c */ /* 0x000fc800077c4270 */
[----:B------:R-:W-:-:S04]  /*35b0*/  ISETP.LT.OR P6, PT, R10, 0x7a, P6 ;  /* 0x0000007a0a00780c */ /* 0x000fc800037c1670 */
[----:B------:R-:W-:Y:S02]  /*35c0*/  FSEL R10, R85, -INF , !P6 ;  /* 0xff800000550a7808 */ /* 0x000fe40007000000 */
[----:B------:R-:W-:-:S13]  /*35d0*/  PLOP3.LUT P6, PT, PT, PT, UP1, 0x40, 0x0 ;  /* 0x000000000000781c */ /* 0x000fda0003fce818 */
[----:B------:R-:W-:Y:S05]  /*35e0*/  @P6 BRA `(.L_x_963) ;  /* 0x0000000000646947 */ /* 0x000fea0003800000 */
        /* <DEDUP_REMOVED lines=9> */
[----:B------:R-:W-:Y:S01]  /*3680*/  @P6 IMAD.HI.U32 R7, R30, UR10, RZ ;  /* 0x0000000a1e076c27 */ /* 0x000fe2000f8e00ff */
[----:B------:R-:W-:-:S13]  /*3690*/  PLOP3.LUT P6, PT, PT, PT, UP2, 0x80, 0x0 ;  /* 0x000000000000781c */ /* 0x000fda0003fcf028 */
[----:B------:R-:W-:-:S04]  /*36a0*/  @P6 SHF.R.U32.HI R30, RZ, UR11, R7 ;  /* 0x0000000bff1e6c19 */ /* 0x000fc80008011607 */
[----:B------:R-:W-:Y:S01]  /*36b0*/  LOP3.LUT R30, RZ, R30, RZ, 0x33, !PT ;  /* 0x0000001eff1e7212 */ /* 0x000fe200078e33ff */
[----:B------:R-:W-:Y:S06]  /*36c0*/  BRA `(.L_x_966) ;  /* 0x0000000000187947 */ /* 0x000fec0003800000 */
.L_x_965:
[----:B------:R-:W-:-:S06]  /*36d0*/  UISETP.NE.AND UP2, UPT, UR7, 0x1, UPT ;  /* 0x000000010700788c */ /* 0x000fcc000bf45270 */
[----:B------:R-:W-:-:S05]  /*36e0*/  PLOP3.LUT P6, PT, PT, PT, UP2, 0x80, 0x0 ;  /* 0x000000000000781c */ /* 0x000fca0003fcf028 */
[----:B------:R-:W-:-:S08]  /*36f0*/  @UP2 ULDC.64 UR10, c[0x0][0x9e8] ;  /* 0x00027a00000a2ab9 */ /* 0x000fd00000000a00 */
[----:B------:R-:W-:Y:S01]  /*3700*/  @P6 IMAD.HI.U32 R7, R30, UR10, RZ ;  /* 0x0000000a1e076c27 */ /* 0x000fe2000f8e00ff */
[----:B------:R-:W-:-:S13]  /*3710*/  PLOP3.LUT P6, PT, PT, PT, UP2, 0x80, 0x0 ;  /* 0x000000000000781c */ /* 0x000fda0003fcf028 */
[----:B------:R-:W-:-:S07]  /*3720*/  @P6 SHF.R.U32.HI R30, RZ, UR11, R7 ;  /* 0x0000000bff1e6c19 */ /* 0x000fce0008011607 */
.L_x_966:
[----:B------:R-:W-:Y:S05]  /*3730*/  BSYNC B0 ;  /* 0x0000000000007941 */ /* 0x000fea0003800000 */
.L_x_964:
[----:B------:R-:W-:-:S04]  /*3740*/  IMAD R7, R30, UR7, -R79 ;  /* 0x000000071e077c24 */ /* 0x000fc8000f8e0a4f */
[----:B------:R-:W-:-:S05]  /*3750*/  IMAD R30, R16, -0x2, R7 ;  /* 0xfffffffe101e7824 */ /* 0x000fca00078e0207 */
[----:B------:R-:W-:Y:S02]  /*3760*/  VIMNMX R61, R61, R30, !PT ;  /* 0x0000001e3d3d7248 */ /* 0x000fe40007fe0100 */
[----:B------:R-:W-:-:S07]  /*3770*/  VIADDMNMX R51, R30, UR7, R51, PT ;  /* 0x000000071e337c46 */ /* 0x000fce000b800133 */
.L_x_963:
[----:B------:R-:W-:Y:S01]  /*3780*/  ISETP.GT.AND P2, PT, R61, 0x1, !P2 ;  /* 0x000000013d00780c */ /* 0x000fe20005744270 */
[----:B------:R-:W-:Y:S01]  /*3790*/  ULDC UR10, c[0x0][0x988] ;  /* 0x00026200000a7ab9 */ /* 0x000fe20000000800 */
[----:B------:R-:W-:Y:S01]  /*37a0*/  ISETP.NE.AND P6, PT, R62, RZ, PT ;  /* 0x000000ff3e00720c */ /* 0x000fe20003fc5270 */
[----:B------:R-:W-:Y:S01]  /*37b0*/  @UP0 ULDC UR15, c[0x0][0x450] ;  /* 0x00011400000f0ab9 */ /* 0x000fe20000000800 */
[----:B------:R-:W-:Y:S01]  /*37c0*/  ISETP.LT.OR P2, PT, R51, 0x2, P2 ;  /* 0x000000023300780c */ /* 0x000fe20001741670 */
[----:B------:R-:W-:Y:S01]  /*37d0*/  UMOV UR14, UR42 ;  /* 0x0000002a000e7c82 */ /* 0x000fe20008000000 */
[----:B------:R-:W-:Y:S02]  /*37e0*/  ISETP.GT.AND P3, PT, R61, 0x70, !P3 ;  /* 0x000000703d00780c */ /* 0x000fe40005f64270 */
[----:B------:R-:W-:Y:S02]  /*37f0*/  FSEL R30, R6, -INF , !P2 ;  /* 0xff800000061e7808 */ /* 0x000fe40005000000 */
[----:B------:R-:W-:-:S02]  /*3800*/  ISETP.NE.AND P2, PT, R54, RZ, PT ;  /* 0x000000ff3600720c */ /* 0x000fc40003f45270 */
[----:B------:R-:W-:Y:S02]  /*3810*/  FMNMX.FTZ R6, R120, R122, !PT ;  /* 0x0000007a78067209 */ /* 0x000fe40007810000 */
[----:B------:R-:W-:Y:S02]  /*3820*/  ISETP.GT.AND P2, PT, R61, 0x8, !P2 ;  /* 0x000000083d00780c */ /* 0x000fe40005744270 */
[----:B------:R-:W-:Y:S02]  /*3830*/  FMNMX.FTZ R6, R124, R6, !PT ;  /* 0x000000067c067209 */ /* 0x000fe40007810000 */
[----:B------:R-:W-:Y:S02]  /*3840*/  ISETP.LT.OR P2, PT, R51, 0x9, P2 ;  /* 0x000000093300780c */ /* 0x000fe40001741670 */
[----:B------:R-:W-:Y:S02]  /*3850*/  FMNMX.FTZ R6, R126, R6, !PT ;  /* 0x000000067e067209 */ /* 0x000fe40007810000 */
[----:B------:R-:W-:-:S02]  /*3860*/  FSEL R34, R13, -INF , !P2 ;  /* 0xff8000000d227808 */ /* 0x000fc40005000000 */
[----:B------:R-:W-:Y:S02]  /*3870*/  ISETP.NE.AND P2, PT, R58, RZ, PT ;  /* 0x000000ff3a00720c */ /* 0x000fe40003f45270 */
[----:B------:R-:W-:Y:S02]  /*3880*/  FMNMX.FTZ R7, R128, R6, !PT ;  /* 0x0000000680077209 */ /* 0x000fe40007810000 */
[----:B------:R-:W-:Y:S02]  /*3890*/  ISETP.GT.AND P2, PT, R61, 0x9, !P2 ;  /* 0x000000093d00780c */ /* 0x000fe40005744270 */
[----:B------:R-:W-:Y:S02]  /*38a0*/  FMNMX.FTZ R7, R84, R7, !PT ;  /* 0x0000000754077209 */ /* 0x000fe40007810000 */
[----:B------:R-:W-:Y:S02]  /*38b0*/  ISETP.LT.OR P2, PT, R51, 0xa, P2 ;  /* 0x0000000a3300780c */ /* 0x000fe40001741670 */
[----:B------:R-:W-:-:S02]  /*38c0*/  FMNMX.FTZ R7, R118, R7, !PT ;  /* 0x0000000776077209 */ /* 0x000fc40007810000 */
[----:B------:R-:W-:Y:S02]  /*38d0*/  FSEL R36, R15, -INF , !P2 ;  /* 0xff8000000f247808 */ /* 0x000fe40005000000 */
[----:B------:R-:W-:Y:S02]  /*38e0*/  ISETP.GT.AND P2, PT, R61, 0x10, !P6 ;  /* 0x000000103d00780c */ /* 0x000fe40007744270 */
[----:B------:R-:W-:Y:S02]  /*38f0*/  ISETP.NE.AND P6, PT, R40, RZ, PT ;  /* 0x000000ff2800720c */ /* 0x000fe40003fc5270 */
        /* <DEDUP_REMOVED lines=10> */
[----:B------:R-:W-:Y:S02]  /*39a0*/  ISETP.NE.AND P2, PT, R70, RZ, PT ;  /* 0x000000ff4600720c */ /* 0x000fe40003f45270 */
[----:B------:R-:W-:Y:S02]  /*39b0*/  FMNMX.FTZ R7, R108, R7, !PT ;  /* 0x000000076c077209 */ /* 0x000fe40007810000 */
[----:B------:R-:W-:Y:S02]  /*39c0*/  ISETP.GT.AND P2, PT, R61, 0x18, !P2 ;  /* 0x000000183d00780c */ /* 0x000fe40005744270 */
[----:B------:R-:W-:Y:S02]  /*39d0*/  FMNMX.FTZ R7, R106, R7, !PT ;  /* 0x000000076a077209 */ /* 0x000fe40007810000 */
[----:B------:R-:W-:-:S02]  /*39e0*/  ISETP.LT.OR P2, PT, R51, 0x19, P2 ;  /* 0x000000193300780c */ /* 0x000fc40001741670 */
[----:B------:R-:W-:Y:S02]  /*39f0*/  FMNMX.FTZ R7, R104, R7, !PT ;  /* 0x0000000768077209 */ /* 0x000fe40007810000 */
[----:B------:R-:W-:Y:S02]  /*3a00*/  FSEL R42, R31, -INF , !P2 ;  /* 0xff8000001f2a7808 */ /* 0x000fe40005000000 */
[----:B------:R-:W-:Y:S02]  /*3a10*/  ISETP.NE.AND P2, PT, R74, RZ, PT ;  /* 0x000000ff4a00720c */ /* 0x000fe40003f45270 */
[----:B------:R-:W-:Y:S02]  /*3a20*/  FMNMX.FTZ R7, R102, R7, !PT ;  /* 0x0000000766077209 */ /* 0x000fe40007810000 */
[----:B------:R-:W-:Y:S02]  /*3a30*/  ISETP.GT.AND P2, PT, R61, 0x19, !P2 ;  /* 0x000000193d00780c */ /* 0x000fe40005744270 */
[----:B------:R-:W-:-:S02]  /*3a40*/  FMNMX.FTZ R7, R100, R7, !PT ;  /* 0x0000000764077209 */ /* 0x000fc40007810000 */
[----:B------:R-:W-:Y:S02]  /*3a50*/  ISETP.LT.OR P2, PT, R51, 0x1a, P2 ;  /* 0x0000001a3300780c */ /* 0x000fe40001741670 */
[----:B------:R-:W-:Y:S02]  /*3a60*/  FMNMX.FTZ R7, R98, R7, !PT ;  /* 0x0000000762077209 */ /* 0x000fe40007810000 */
[----:B------:R-:W-:Y:S02]  /*3a70*/  FSEL R44, R33, -INF , !P2 ;  /* 0xff800000212c7808 */ /* 0x000fe40005000000 */
[----:B------:R-:W-:Y:S02]  /*3a80*/  ISETP.NE.AND P2, PT, R78, RZ, PT ;  /* 0x000000ff4e00720c */ /* 0x000fe40003f45270 */
[----:B------:R-:W-:Y:S02]  /*3a90*/  FMNMX.FTZ R7, R96, R7, !PT ;  /* 0x0000000760077209 */ /* 0x000fe40007810000 */
[----:B------:R-:W-:-:S02]  /*3aa0*/  ISETP.GT.AND P2, PT, R61, 0x20, !P2 ;  /* 0x000000203d00780c */ /* 0x000fc40005744270 */
[----:B------:R-:W-:Y:S02]  /*3ab0*/  FMNMX.FTZ R7, R94, R7, !PT ;  /* 0x000000075e077209 */ /* 0x000fe40007810000 */
[----:B------:R-:W-:Y:S02]  /*3ac0*/  ISETP.LT.OR P2, PT, R51, 0x21, P2 ;  /* 0x000000213300780c */ /* 0x000fe40001741670 */
[----:B------:R-:W-:Y:S02]  /*3ad0*/  FMNMX.FTZ R7, R92, R7, !PT ;  /* 0x000000075c077209 */ /* 0x000fe40007810000 */
[----:B------:R-:W-:Y:S02]  /*3ae0*/  FSEL R46, R35, -INF , !P2 ;  /* 0xff800000232e7808 */ /* 0x000fe40005000000 */
[----:B------:R-:W-:Y:S02]  /*3af0*/  ISETP.NE.AND P2, PT, R82, RZ, PT ;  /* 0x000000ff5200720c */ /* 0x000fe40003f45270 */
[----:B------:R-:W-:-:S02]  /*3b00*/  FMNMX.FTZ R7, R90, R7, !PT ;  /* 0x000000075a077209 */ /* 0x000fc40007810000 */
[----:B------:R-:W-:Y:S02]  /*3b10*/  ISETP.GT.AND P2, PT, R61, 0x21, !P2 ;  /* 0x000000213d00780c */ /* 0x000fe40005744270 */
[----:B------:R-:W-:Y:S02]  /*3b20*/  FMNMX.FTZ R7, R88, R7, !PT ;  /* 0x0000000758077209 */ /* 0x000fe40007810000 */
[----:B------:R-:W-:Y:S02]  /*3b30*/  ISETP.LT.OR P2, PT, R51, 0x22, P2 ;  /* 0x000000223300780c */ /* 0x000fe40001741670 */
[----:B------:R-:W-:Y:S02]  /*3b40*/  FMNMX.FTZ R7, R86, R7, !PT ;  /* 0x0000000756077209 */ /* 0x000fe40007810000 */
        /* <DEDUP_REMOVED lines=20> */
[----:B------:R-:W-:Y:S01]  /*3c90*/  FMNMX.FTZ R13, R10, R7, !PT ;  /* 0x000000070a0d7209 */ /* 0x000fe20007810000 */
[----:B------:R-:W-:Y:S01]  /*3ca0*/  IMAD.U32 R7, RZ, RZ, UR10 ;  /* 0x0000000aff077e24 */ /* 0x000fe2000f8e00ff */
[----:B------:R-:W-:Y:S01]  /*3cb0*/  FSEL R54, R43, -INF , !P2 ;  /* 0xff8000002b367808 */ /* 0x000fe20005000000 */
[----:B------:R-:W-:Y:S01]  /*3cc0*/  @UP0 ULDC UR10, c[0x0][0x44c] ;  /* 0x00011300000a0ab9 */ /* 0x000fe20000000800 */
[----:B------:R-:W-:Y:S01]  /*3cd0*/  ISETP.NE.AND P2, PT, R97, RZ, PT ;  /* 0x000000ff6100720c */ /* 0x000fe20003f45270 */
[----:B------:R-:W0:Y:S01]  /*3ce0*/  SHFL.BFLY PT, R6, R13, 0x2, 0x1f ;  /* 0x0c401f000d067f89 */ /* 0x000e2200000e0000 */
[C---:B------:R-:W-:Y:S01]  /*3cf0*/  ISETP.GT.AND P4, PT, R61.reuse, 0x71, !P4 ;  /* 0x000000713d00780c */ /* 0x040fe20006784270 */
[----:B------:R-:W-:Y:S01]  /*3d00*/  UIMAD.WIDE.U32 UR10, UR42, UR10, URZ ;  /* 0x0000000a2a0a72a5 */ /* 0x000fe2000f8e003f */
[----:B------:R-:W-:Y:S02]  /*3d10*/  ISETP.GT.AND P2, PT, R61, 0x31, !P2 ;  /* 0x000000313d00780c */ /* 0x000fe40005744270 */
[C---:B------:R-:W-:Y:S01]  /*3d20*/  ISETP.LT.OR P3, PT, R51.reuse, 0x71, P3 ;  /* 0x000000713300780c */ /* 0x040fe20001f61670 */
[----:B------:R-:W-:Y:S01]  /*3d30*/  @UP0 USHF.R.U32.HI UR14, URZ, UR15, UR11 ;  /* 0x0000000f3f0e0299 */ /* 0x000fe2000801160b */
[----:B------:R-:W-:-:S02]  /*3d40*/  ISETP.LT.OR P2, PT, R51, 0x32, P2 ;  /* 0x000000323300780c */ /* 0x000fc40001741670 */
[----:B------:R-:W-:Y:S01]  /*3d50*/  ISETP.GT.AND P5, PT, R61, 0x78, !P5 ;  /* 0x000000783d00780c */ /* 0x000fe20006fa4270 */
[----:B------:R-:W-:Y:S01]  /*3d60*/  UIADD3 UR47, UR47, UR14, URZ ;  /* 0x0000000e2f2f7290 */ /* 0x000fe2000fffe03f */
[----:B------:R-:W-:Y:S02]  /*3d70*/  FSEL R56, R45, -INF , !P2 ;  /* 0xff8000002d387808 */ /* 0x000fe40005000000 */
[----:B------:R-:W-:Y:S01]  /*3d80*/  ISETP.NE.AND P2, PT, R99, RZ, PT ;  /* 0x000000ff6300720c */ /* 0x000fe20003f45270 */
[----:B------:R-:W-:Y:S01]  /*3d90*/  UIADD3 UR6, UR47, UR6, URZ ;  /* 0x000000062f067290 */ /* 0x000fe2000fffe03f */
[----:B------:R-:W-:Y:S02]  /*3da0*/  ISETP.LT.OR P4, PT, R51, 0x72, P4 ;  /* 0x000000723300780c */ /* 0x000fe40002781670 */
[----:B------:R-:W-:Y:S02]  /*3db0*/  ISETP.GT.AND P2, PT, R61, 0x38, !P2 ;  /* 0x000000383d00780c */ /* 0x000fe40005744270 */
[----:B------:R-:W-:-:S02]  /*3dc0*/  ISETP.LT.OR P5, PT, R51, 0x79, P5 ;  /* 0x000000793300780c */ /* 0x000fc40002fa1670 */
[----:B------:R-:W-:Y:S02]  /*3dd0*/  ISETP.LT.OR P2, PT, R51, 0x39, P2 ;  /* 0x000000393300780c */ /* 0x000fe40001741670 */
[----:B0-----:R-:W-:Y:S02]  /*3de0*/  FMNMX.FTZ R15, R13, R6, !PT ;  /* 0x000000060d0f7209 */ /* 0x001fe40007810000 */
[----:B------:R-:W-:Y:S02]  /*3df0*/  FSEL R58, R47, -INF , !P2 ;  /* 0xff8000002f3a7808 */ /* 0x000fe40005000000 */
[----:B------:R-:W-:Y:S01]  /*3e00*/  ISETP.GT.AND P2, PT, R61, 0x39, !P6 ;  /* 0x000000393d00780c */ /* 0x000fe20007744270 */
[----:B------:R-:W0:Y:S01]  /*3e10*/  SHFL.BFLY PT, R6, R15, 0x1, 0x1f ;  /* 0x0c201f000f067f89 */ /* 0x000e2200000e0000 */
[----:B------:R-:W-:Y:S02]  /*3e20*/  ISETP.NE.AND P6, PT, R60, RZ, PT ;  /* 0x000000ff3c00720c */ /* 0x000fe40003fc5270 */
[----:B------:R-:W-:-:S04]  /*3e30*/  ISETP.LT.OR P2, PT, R51, 0x3a, P2 ;  /* 0x0000003a3300780c */ /* 0x000fc80001741670 */
[----:B------:R-:W-:Y:S02]  /*3e40*/  FSEL R60, R49, -INF , !P2 ;  /* 0xff800000313c7808 */ /* 0x000fe40005000000 */
[----:B------:R-:W-:-:S04]  /*3e50*/  ISETP.NE.AND P2, PT, R101, RZ, PT ;  /* 0x000000ff6500720c */ /* 0x000fc80003f45270 */
[----:B------:R-:W-:-:S04]  /*3e60*/  ISETP.GT.AND P2, PT, R61, 0x40, !P2 ;  /* 0x000000403d00780c */ /* 0x000fc80005744270 */
[----:B------:R-:W-:-:S04]  /*3e70*/  ISETP.LT.OR P2, PT, R51, 0x41, P2 ;  /* 0x000000413300780c */ /* 0x000fc80001741670 */
[----:B------:R-:W-:Y:S02]  /*3e80*/  FSEL R62, R53, -INF , !P2 ;  /* 0xff800000353e7808 */ /* 0x000fe40005000000 */
[----:B------:R-:W-:Y:S02]  /*3e90*/  ISETP.NE.AND P2, PT, R103, RZ, PT ;  /* 0x000000ff6700720c */ /* 0x000fe40003f45270 */
[----:B0-----:R-:W-:Y:S02]  /*3ea0*/  FMNMX.FTZ R6, R15, R6, !PT ;  /* 0x000000060f067209 */ /* 0x001fe40007810000 */
[----:B------:R-:W-:-:S03]  /*3eb0*/  ISETP.GT.AND P2, PT, R61, 0x41, !P2 ;  /* 0x000000413d00780c */ /* 0x000fc60005744270 */
[----:B------:R-:W-:Y:S01]  /*3ec0*/  FFMA.FTZ R21, R6, R7, -8 ;  /* 0xc100000006157423 */ /* 0x000fe20000010007 */
[----:B------:R-:W-:-:S04]  /*3ed0*/  ISETP.LT.OR P2, PT, R51, 0x42, P2 ;  /* 0x000000423300780c */ /* 0x000fc80001741670 */
[----:B------:R-:W-:Y:S02]  /*3ee0*/  FSEL R64, R55, -INF , !P2 ;  /* 0xff80000037407808 */ /* 0x000fe40005000000 */
[----:B------:R-:W-:-:S04]  /*3ef0*/  ISETP.NE.AND P2, PT, R105, RZ, PT ;  /* 0x000000ff6900720c */ /* 0x000fc80003f45270 */
[----:B------:R-:W-:-:S04]  /*3f00*/  ISETP.GT.AND P2, PT, R61, 0x48, !P2 ;  /* 0x000000483d00780c */ /* 0x000fc80005744270 */
        /* <DEDUP_REMOVED lines=30> */
[----:B------:R-:W-:Y:S02]  /*40f0*/  ISETP.GT.AND P2, PT, R61, 0x68, !P6 ;  /* 0x000000683d00780c */ /* 0x000fe40007744270 */
[----:B------:R-:W-:Y:S02]  /*4100*/  ISETP.NE.AND P6, PT, R73, RZ, PT ;  /* 0x000000ff4900720c */ /* 0x000fe40003fc5270 */
[----:B------:R-:W-:-:S04]  /*4110*/  ISETP.LT.OR P2, PT, R51, 0x69, P2 ;  /* 0x000000693300780c */ /* 0x000fc80001741670 */
[----:B------:R-:W-:Y:S02]  /*4120*/  FSEL R76, R93, -INF , !P2 ;  /* 0xff8000005d4c7808 */ /* 0x000fe40005000000 */
[----:B------:R-:W-:-:S04]  /*4130*/  FSETP.NEU.FTZ.AND P2, PT, R6, -INF , PT ;  /* 0xff8000000600780b */ /* 0x000fc80003f5d000 */
[----:B------:R-:W-:Y:S02]  /*4140*/  FSEL R35, R21, RZ, P2 ;  /* 0x000000ff15237208 */ /* 0x000fe40001000000 */
[----:B------:R-:W-:Y:S02]  /*4150*/  ISETP.GT.AND P2, PT, R61, RZ, !P6 ;  /* 0x000000ff3d00720c */ /* 0x000fe40007744270 */
[----:B------:R-:W-:Y:S01]  /*4160*/  ISETP.NE.AND P6, PT, R77, RZ, PT ;  /* 0x000000ff4d00720c */ /* 0x000fe20003fc5270 */
[----:B------:R-:W-:-:S01]  /*4170*/  FFMA.FTZ R33, R126, R7, -R35 ;  /* 0x000000077e217223 */ /* 0x000fc20000010823 */
[----:B------:R-:W-:Y:S01]  /*4180*/  ISETP.LT.OR P2, PT, R51, 0x1, P2 ;  /* 0x000000013300780c */ /* 0x000fe20001741670 */
[----:B------:R-:W-:-:S01]  /*4190*/  FFMA.FTZ R45, R100, R7, -R35 ;  /* 0x00000007642d7223 */ /* 0x000fc20000010823 */
[-CC-:B------:R-:W-:Y:S01]  /*41a0*/  FFMA.FTZ R102, R102, R7.reuse, -R35.reuse ;  /* 0x0000000766667223 */ /* 0x180fe20000010823 */
[----:B------:R-:W-:Y:S01]  /*41b0*/  ISETP.GT.AND P6, PT, R61, 0x79, !P6 ;  /* 0x000000793d00780c */ /* 0x000fe200077c4270 */
[-CC-:B------:R-:W-:Y:S01]  /*41c0*/  FFMA.FTZ R104, R104, R7.reuse, -R35.reuse ;  /* 0x0000000768687223 */ /* 0x180fe20000010823 */
[----:B------:R-:W-:Y:S01]  /*41d0*/  FSEL R31, R2, -INF , !P2 ;  /* 0xff800000021f7808 */ /* 0x000fe20005000000 */
[-CC-:B------:R-:W-:Y:S01]  /*41e0*/  FFMA.FTZ R2, R120, R7.reuse, -R35.reuse ;  /* 0x0000000778027223 */ /* 0x180fe20000010823 */
[----:B------:R-:W-:Y:S01]  /*41f0*/  ISETP.NE.AND P2, PT, R121, RZ, PT ;  /* 0x000000ff7900720c */ /* 0x000fe20003f45270 */
[----:B------:R-:W-:Y:S01]  /*4200*/  MUFU.EX2 R120, R33 ;  /* 0x0000002100787308 */ /* 0x000fe20000000800 */
[----:B------:R-:W-:Y:S01]  /*4210*/  FMNMX.FTZ R15, R31, R30, !PT ;  /* 0x0000001e1f0f7209 */ /* 0x000fe20007810000 */
[-CC-:B------:R-:W-:Y:S01]  /*4220*/  FFMA.FTZ R13, R122, R7.reuse, -R35.reuse ;  /* 0x000000077a0d7223 */ /* 0x180fe20000010823 */
[----:B------:R-:W-:Y:S01]  /*4230*/  ISETP.GT.AND P2, PT, R61, 0x69, !P2 ;  /* 0x000000693d00780c */ /* 0x000fe20005744270 */
[--C-:B------:R-:W-:Y:S01]  /*4240*/  FFMA.FTZ R29, R124, R7, -R35.reuse ;  /* 0x000000077c1d7223 */ /* 0x100fe20000010823 */
[----:B------:R-:W-:Y:S01]  /*4250*/  FMNMX.FTZ R21, R34, R15, !PT ;  /* 0x0000000f22157209 */ /* 0x000fe20007810000 */
[--C-:B------:R-:W-:Y:S01]  /*4260*/  FFMA.FTZ R114, R114, R7, -R35.reuse ;  /* 0x0000000772727223 */ /* 0x100fe20000010823 */
[----:B------:R-:W-:Y:S01]  /*4270*/  ISETP.LT.OR P2, PT, R51, 0x6a, P2 ;  /* 0x0000006a3300780c */ /* 0x000fe20001741670 */
[----:B------:R0:W-:Y:S01]  /*4280*/  MUFU.EX2 R43, R102 ;  /* 0x00000066002b7308 */ /* 0x0001e20000000800 */
[----:B------:R-:W-:Y:S01]  /*4290*/  FMNMX.FTZ R21, R36, R21, !PT ;  /* 0x0000001524157209 */ /* 0x000fe20007810000 */
[-CC-:B------:R-:W-:Y:S01]  /*42a0*/  FFMA.FTZ R37, R128, R7.reuse, -R35.reuse ;  /* 0x0000000780257223 */ /* 0x180fe20000010823 */
[----:B------:R-:W-:Y:S01]  /*42b0*/  FSEL R100, R3, -INF , !P2 ;  /* 0xff80000003647808 */ /* 0x000fe20005000000 */
[--C-:B------:R-:W-:Y:S01]  /*42c0*/  FFMA.FTZ R3, R98, R7, -R35.reuse ;  /* 0x0000000762037223 */ /* 0x100fe20000010823 */
[----:B------:R-:W-:Y:S01]  /*42d0*/  FMNMX.FTZ R21, R38, R21, !PT ;  /* 0x0000001526157209 */ /* 0x000fe20007810000 */
[-CC-:B------:R-:W-:Y:S01]  /*42e0*/  FFMA.FTZ R84, R84, R7.reuse, -R35.reuse ;  /* 0x0000000754547223 */ /* 0x180fe20000010823 */
[----:B------:R-:W-:Y:S01]  /*42f0*/  FSEL R98, R5, -INF , !P3 ;  /* 0xff80000005627808 */ /* 0x000fe20005800000 */
[--C-:B------:R-:W-:Y:S01]  /*4300*/  FFMA.FTZ R5, R96, R7, -R35.reuse ;  /* 0x0000000760057223 */ /* 0x100fe20000010823 */
[----:B------:R-:W-:Y:S01]  /*4310*/  FMNMX.FTZ R21, R40, R21, !PT ;  /* 0x0000001528157209 */ /* 0x000fe20007810000 */
[----:B------:R1:W-:Y:S01]  /*4320*/  MUFU.EX2 R41, R104 ;  /* 0x0000006800297308 */ /* 0x0003e20000000800 */
[----:B0-----:R-:W-:Y:S01]  /*4330*/  FSEL R102, R4, -INF , !P4 ;  /* 0xff80000004667808 */ /* 0x001fe20006000000 */
[--C-:B------:R-:W-:Y:S01]  /*4340*/  FFMA.FTZ R118, R118, R7, -R35.reuse ;  /* 0x0000000776767223 */ /* 0x100fe20000010823 */
[----:B------:R-:W-:Y:S01]  /*4350*/  FMNMX.FTZ R21, R42, R21, !PT ;  /* 0x000000152a157209 */ /* 0x000fe20007810000 */
[-CC-:B------:R-:W-:Y:S01]  /*4360*/  FFMA.FTZ R116, R116, R7.reuse, -R35.reuse ;  /* 0x0000000774747223 */ /* 0x180fe20000010823 */
[----:B------:R-:W-:Y:S01]  /*4370*/  ISETP.LT.OR P6, PT, R51, 0x7a, P6 ;  /* 0x0000007a3300780c */ /* 0x000fe200037c1670 */
[--C-:B------:R-:W-:Y:S01]  /*4380*/  FFMA.FTZ R112, R112, R7, -R35.reuse ;  /* 0x0000000770707223 */ /* 0x100fe20000010823 */
[----:B------:R-:W-:Y:S01]  /*4390*/  FMNMX.FTZ R21, R44, R21, !PT ;  /* 0x000000152c157209 */ /* 0x000fe20007810000 */
[----:B------:R-:W-:Y:S01]  /*43a0*/  MUFU.EX2 R2, R2 ;  /* 0x0000000200027308 */ /* 0x000fe20000000800 */
[----:B------:R-:W-:Y:S01]  /*43b0*/  FSEL R96, R25, -INF , !P5 ;  /* 0xff80000019607808 */ /* 0x000fe20006800000 */
[--C-:B------:R-:W-:Y:S01]  /*43c0*/  FFMA.FTZ R110, R110, R7, -R35.reuse ;  /* 0x000000076e6e7223 */ /* 0x100fe20000010823 */
[----:B------:R-:W-:Y:S01]  /*43d0*/  FMNMX.FTZ R21, R46, R21, !PT ;  /* 0x000000152e157209 */ /* 0x000fe20007810000 */
[-CC-:B------:R-:W-:Y:S01]  /*43e0*/  FFMA.FTZ R108, R108, R7.reuse, -R35.reuse ;  /* 0x000000076c6c7223 */ /* 0x180fe20000010823 */
[----:B-1----:R-:W-:Y:S01]  /*43f0*/  FSEL R104, R27, -INF , !P6 ;  /* 0xff8000001b687808 */ /* 0x002fe20007000000 */
        /* <DEDUP_REMOVED lines=15> */
[----:B------:R-:W-:-:S01]  /*44f0*/  FFMA.FTZ R24, R24, R7, -R35 ;  /* 0x0000000718187223 */ /* 0x000fc20000010823 */
[--C-:B------:R-:W-:Y:S01]  /*4500*/  FFMA.FTZ R14, R14, R7, -R35.reuse ;  /* 0x000000070e0e7223 */ /* 0x100fe20000010823 */
[----:B------:R-:W-:Y:S01]  /*4510*/  FMNMX.FTZ R33, R56, R33, !PT ;  /* 0x0000002138217209 */ /* 0x000fe20007810000 */
[----:B------:R-:W2:Y:S01]  /*4520*/  MUFU.EX2 R29, R29 ;  /* 0x0000001d001d7308 */ /* 0x000ea20000000800 */
[----:B-1----:R-:W-:-:S01]  /*4530*/  FFMA.FTZ R3, R12, R7, -R35 ;  /* 0x000000070c037223 */ /* 0x002fc20000010823 */
[----:B------:R-:W-:Y:S01]  /*4540*/  FFMA.FTZ R8, R8, R7, -R35 ;  /* 0x0000000708087223 */ /* 0x000fe20000010823 */
        /* <DEDUP_REMOVED lines=8> */
[----:B------:R-:W3:Y:S01]  /*45d0*/  MUFU.EX2 R15, R37 ;  /* 0x00000025000f7308 */ /* 0x000ee20000000800 */
[----:B-1----:R-:W-:-:S02]  /*45e0*/  FFMA.FTZ R5, R20, R7, -R35 ;  /* 0x0000000714057223 */ /* 0x002fc40000010823 */
[----:B------:R-:W-:-:S04]  /*45f0*/  FMNMX.FTZ R33, R70, R33, !PT ;  /* 0x0000002146217209 */ /* 0x000fc80007810000 */
[----:B------:R-:W-:Y:S01]  /*4600*/  FMNMX.FTZ R33, R72, R33, !PT ;  /* 0x0000002148217209 */ /* 0x000fe20007810000 */
[----:B------:R-:W1:Y:S03]  /*4610*/  MUFU.EX2 R84, R84 ;  /* 0x0000005400547308 */ /* 0x000e660000000800 */
[----:B------:R-:W-:-:S04]  /*4620*/  FMNMX.FTZ R33, R74, R33, !PT ;  /* 0x000000214a217209 */ /* 0x000fc80007810000 */
[----:B------:R-:W-:Y:S01]  /*4630*/  FMNMX.FTZ R33, R82, R33, !PT ;  /* 0x0000002152217209 */ /* 0x000fe20007810000 */
[----:B------:R-:W4:Y:S03]  /*4640*/  MUFU.EX2 R118, R118 ;  /* 0x0000007600767308 */ /* 0x000f260000000800 */
[----:B------:R-:W-:-:S04]  /*4650*/  FMNMX.FTZ R33, R78, R33, !PT ;  /* 0x000000214e217209 */ /* 0x000fc80007810000 */
[----:B------:R-:W-:Y:S01]  /*4660*/  FMNMX.FTZ R33, R80, R33, !PT ;  /* 0x0000002150217209 */ /* 0x000fe20007810000 */
[----:B------:R-:W5:Y:S03]  /*4670*/  MUFU.EX2 R37, R116 ;  /* 0x0000007400257308 */ /* 0x000f660000000800 */
[----:B------:R-:W-:-:S04]  /*4680*/  FMNMX.FTZ R33, R76, R33, !PT ;  /* 0x000000214c217209 */ /* 0x000fc80007810000 */
[----:B------:R-:W-:Y:S01]  /*4690*/  FMNMX.FTZ R33, R100, R33, !PT ;  /* 0x0000002164217209 */ /* 0x000fe20007810000 */
[----:B------:R-:W5:Y:S03]  /*46a0*/  MUFU.EX2 R112, R112 ;  /* 0x0000007000707308 */ /* 0x000f660000000800 */
[----:B------:R-:W-:-:S04]  /*46b0*/  FMNMX.FTZ R33, R98, R33, !PT ;  /* 0x0000002162217209 */ /* 0x000fc80007810000 */
[----:B------:R-:W-:Y:S01]  /*46c0*/  FMNMX.FTZ R33, R102, R33, !PT ;  /* 0x0000002166217209 */ /* 0x000fe20007810000 */
[----:B------:R-:W-:Y:S03]  /*46d0*/  MUFU.EX2 R110, R110 ;  /* 0x0000006e006e7308 */ /* 0x000fe60000000800 */
[----:B------:R-:W-:-:S04]  /*46e0*/  FMNMX.FTZ R33, R96, R33, !PT ;  /* 0x0000002160217209 */ /* 0x000fc80007810000 */
[----:B------:R-:W-:Y:S01]  /*46f0*/  FMNMX.FTZ R33, R104, R33, !PT ;  /* 0x0000002168217209 */ /* 0x000fe20007810000 */
[----:B------:R-:W-:Y:S04]  /*4700*/  MUFU.EX2 R39, R108 ;  /* 0x0000006c00277308 */ /* 0x000fe80000000800 */
[----:B------:R-:W0:Y:S04]  /*4710*/  SHFL.BFLY PT, R4, R33, 0x2, 0x1f ;  /* 0x0c401f0021047f89 */ /* 0x000e2800000e0000 */
[----:B------:R-:W-:Y:S08]  /*4720*/  MUFU.EX2 R106, R106 ;  /* 0x0000006a006a7308 */ /* 0x000ff00000000800 */
[----:B------:R-:W-:Y:S08]  /*4730*/  MUFU.EX2 R108, R45 ;  /* 0x0000002d006c7308 */ /* 0x000ff00000000800 */
[----:B------:R-:W-:Y:S01]  /*4740*/  MUFU.EX2 R94, R94 ;  /* 0x0000005e005e7308 */ /* 0x000fe20000000800 */
[----:B0-----:R-:W-:-:S07]  /*4750*/  FMNMX.FTZ R25, R33, R4, !PT ;  /* 0x0000000421197209 */ /* 0x001fce0007810000 */
[----:B------:R-:W-:Y:S01]  /*4760*/  MUFU.EX2 R27, R92 ;  /* 0x0000005c001b7308 */ /* 0x000fe20000000800 */
[----:B------:R-:W0:Y:S07]  /*4770*/  SHFL.BFLY PT, R4, R25, 0x1, 0x1f ;  /* 0x0c201f0019047f89 */ /* 0x000e2e00000e0000 */
[----:B------:R-:W-:Y:S08]  /*4780*/  MUFU.EX2 R86, R86 ;  /* 0x0000005600567308 */ /* 0x000ff00000000800 */
[----:B------:R-:W-:Y:S08]  /*4790*/  MUFU.EX2 R49, R32 ;  /* 0x0000002000317308 */ /* 0x000ff00000000800 */
[----:B------:R-:W-:Y:S01]  /*47a0*/  MUFU.EX2 R90, R90 ;  /* 0x0000005a005a7308 */ /* 0x000fe20000000800 */
[----:B0-----:R-:W-:Y:S01]  /*47b0*/  FMNMX.FTZ R4, R25, R4, !PT ;  /* 0x0000000419047209 */ /* 0x001fe20007810000 */
[----:B------:R-:W-:Y:S01]  /*47c0*/  FFMA.FTZ R25, R10, R7, -R35 ;  /* 0x000000070a197223 */ /* 0x000fe20000010823 */
[----:B------:R-:W-:-:S02]  /*47d0*/  FADD.FTZ R10, R2, R13 ;  /* 0x0000000d020a7221 */ /* 0x000fc40000010000 */
[C---:B------:R-:W-:Y:S01]  /*47e0*/  FSETP.NEU.FTZ.AND P2, PT, R4.reuse, -INF , PT ;  /* 0xff8000000400780b */ /* 0x040fe20003f5d000 */
[----:B------:R-:W-:-:S01]  /*47f0*/  FFMA.FTZ R12, R4, R7, -8 ;  /* 0xc1000000040c7423 */ /* 0x000fc20000010007 */
[----:B--2---:R-:W-:Y:S01]  /*4800*/  FADD.FTZ R67, R29, R10 ;  /* 0x0000000a1d437221 */ /* 0x004fe20000010000 */
[----:B------:R-:W-:Y:S03]  /*4810*/  MUFU.EX2 R45, R88 ;  /* 0x00000058002d7308 */ /* 0x000fe60000000800 */
[----:B------:R-:W-:Y:S01]  /*4820*/  FSEL R35, R12, RZ, P2 ;  /* 0x000000ff0c237208 */ /* 0x000fe20001000000 */
[C---:B------:R-:W-:Y:S01]  /*4830*/  FADD.FTZ R10, R120.reuse, R67 ;  /* 0x00000043780a7221 */ /* 0x040fe20000010000 */
[----:B------:R-:W-:Y:S02]  /*4840*/  F2FP.SATFINITE.E4M3.F32.PACK_AB_MERGE_C R120, R120, R29, RZ ;  /* 0x0000001d7878723e */ /* 0x000fe400048070ff */
[----:B------:R-:W-:Y:S01]  /*4850*/  PLOP3.LUT P2, PT, PT, PT, UP1, 0x40, 0x0 ;  /* 0x000000000000781c */ /* 0x000fe20003f4e818 */
[----:B------:R-:W-:-:S01]  /*4860*/  FFMA.FTZ R31, R31, R7, -R35 ;  /* 0x000000071f1f7223 */ /* 0x000fc20000010823 */
[-CC-:B------:R-:W-:Y:S01]  /*4870*/  FFMA.FTZ R30, R30, R7.reuse, -R35.reuse ;  /* 0x000000071e1e7223 */ /* 0x180fe20000010823 */
[----:B------:R-:W-:-:S01]  /*4880*/  FFMA.FTZ R34, R34, R7, -R35 ;  /* 0x0000000722227223 */ /* 0x000fc20000010823 */
[-CC-:B------:R-:W-:Y:S01]  /*4890*/  FFMA.FTZ R36, R36, R7.reuse, -R35.reuse ;  /* 0x0000000724247223 */ /* 0x180fe20000010823 */
[----:B------:R-:W-:-:S01]  /*48a0*/  FFMA.FTZ R38, R38, R7, -R35 ;  /* 0x0000000726267223 */ /* 0x000fc20000010823 */
[----:B---3--:R-:W-:Y:S01]  /*48b0*/  FADD.FTZ R67, R15, R10 ;  /* 0x0000000a0f437221 */ /* 0x008fe20000010000 */
[----:B------:R-:W-:Y:S01]  /*48c0*/  MUFU.EX2 R31, R31 ;  /* 0x0000001f001f7308 */ /* 0x000fe20000000800 */
[----:B------:R-:W-:-:S01]  /*48d0*/  FFMA.FTZ R40, R40, R7, -R35 ;  /* 0x0000000728287223 */ /* 0x000fc20000010823 */
[----:B------:R-:W-:Y:S01]  /*48e0*/  FFMA.FTZ R42, R42, R7, -R35 ;  /* 0x000000072a2a7223 */ /* 0x000fe20000010823 */
[----:B-1----:R-:W-:-:S01]  /*48f0*/  FADD.FTZ R67, R84, R67 ;  /* 0x0000004354437221 */ /* 0x002fc20000010000 */
[-CC-:B------:R-:W-:Y:S01]  /*4900*/  FFMA.FTZ R44, R44, R7.reuse, -R35.reuse ;  /* 0x000000072c2c7223 */ /* 0x180fe20000010823 */
[----:B------:R-:W-:-:S01]  /*4910*/  FFMA.FTZ R46, R46, R7, -R35 ;  /* 0x000000072e2e7223 */ /* 0x000fc20000010823 */
[----:B------:R-:W-:Y:S01]  /*4920*/  FFMA.FTZ R48, R48, R7, -R35 ;  /* 0x0000000730307223 */ /* 0x000fe20000010823 */
[----:B----4-:R-:W-:-:S01]  /*4930*/  FADD.FTZ R10, R118, R67 ;  /* 0x00000043760a7221 */ /* 0x010fc20000010000 */
[----:B------:R-:W0:Y:S01]  /*4940*/  MUFU.EX2 R30, R30 ;  /* 0x0000001e001e7308 */ /* 0x000e220000000800 */
[C---:B-----5:R-:W-:Y:S01]  /*4950*/  F2FP.SATFINITE.E4M3.F32.PACK_AB_MERGE_C R118, R37.reuse, R118, RZ ;  /* 0x000000762576723e */ /* 0x060fe200048070ff */
[----:B------:R-:W-:Y:S01]  /*4960*/  FFMA.FTZ R50, R50, R7, -R35 ;  /* 0x0000000732327223 */ /* 0x000fe20000010823 */
[----:B------:R-:W-:-:S01]  /*4970*/  FADD.FTZ R12, R37, R10 ;  /* 0x0000000a250c7221 */ /* 0x000fc20000010000 */
[----:B------:R-:W-:Y:S01]  /*4980*/  F2FP.SATFINITE.E4M3.F32.PACK_AB_MERGE_C R164, R13, R2, R120 ;  /* 0x000000020da4723e */ /* 0x000fe20004807078 */
[----:B------:R-:W-:-:S01]  /*4990*/  FFMA.FTZ R52, R52, R7, -R35 ;  /* 0x0000000734347223 */ /* 0x000fc20000010823 */
[----:B------:R-:W-:Y:S01]  /*49a0*/  F2FP.SATFINITE.E4M3.F32.PACK_AB_MERGE_C R166, R84, R15, R118 ;  /* 0x0000000f54a6723e */ /* 0x000fe20004807076 */
[----:B------:R-:W-:-:S01]  /*49b0*/  FADD.FTZ R37, R21, R12 ;  /* 0x0000000c15257221 */ /* 0x000fc20000010000 */
[----:B------:R-:W1:Y:S01]  /*49c0*/  MUFU.EX2 R34, R34 ;  /* 0x0000002200227308 */ /* 0x000e620000000800 */
[----:B------:R-:W-:-:S01]  /*49d0*/  FFMA.FTZ R54, R54, R7, -R35 ;  /* 0x0000000736367223 */ /* 0x000fc20000010823 */
[----:B------:R-:W-:Y:S01]  /*49e0*/  FFMA.FTZ R56, R56, R7, -R35 ;  /* 0x0000000738387223 */ /* 0x000fe20000010823 */
[----:B------:R-:W-:-:S01]  /*49f0*/  FADD.FTZ R37, R112, R37 ;  /* 0x0000002570257221 */ /* 0x000fc20000010000 */
[-CC-:B------:R-:W-:Y:S01]  /*4a00*/  FFMA.FTZ R58, R58, R7.reuse, -R35.reuse ;  /* 0x000000073a3a7223 */ /* 0x180fe20000010823 */
[----:B------:R-:W-:-:S01]  /*4a10*/  FFMA.FTZ R60, R60, R7, -R35 ;  /* 0x000000073c3c7223 */ /* 0x000fc20000010823 */
[-CC-:B------:R-:W-:Y:S01]  /*4a20*/  FFMA.FTZ R62, R62, R7.reuse, -R35.reuse ;  /* 0x000000073e3e7223 */ /* 0x180fe20000010823 */
[----:B------:R-:W-:-:S01]  /*4a30*/  FFMA.FTZ R64, R64, R7, -R35 ;  /* 0x0000000740407223 */ /* 0x000fc20000010823 */
[----:B------:R-:W2:Y:S01]  /*4a40*/  MUFU.EX2 R51, R36 ;  /* 0x0000002400337308 */ /* 0x000ea20000000800 */
[----:B0-----:R-:W-:-:S01]  /*4a50*/  FADD.FTZ R69, R31, R30 ;  /* 0x0000001e1f457221 */ /* 0x001fc20000010000 */
[--C-:B------:R-:W-:Y:S01]  /*4a60*/  FFMA.FTZ R66, R66, R7, -R35.reuse ;  /* 0x0000000742427223 */ /* 0x100fe20000010823 */
[----:B------:R-:W-:Y:S01]  /*4a70*/  F2FP.SATFINITE.E4M3.F32.PACK_AB_MERGE_C R12, R108, R43, RZ ;  /* 0x0000002b6c0c723e */ /* 0x000fe200048070ff */
        /* <DEDUP_REMOVED lines=13> */
[----:B--2---:R-:W-:-:S01]  /*4b50*/  FADD.FTZ R29, R51, R10 ;  /* 0x0000000a331d7221 */ /* 0x004fc20000010000 */
[----:B------:R-:W-:Y:S01]  /*4b60*/  FADD.FTZ R10, R110, R37 ;  /* 0x000000256e0a7221 */ /* 0x000fe20000010000 */
[----:B------:R-:W-:Y:S01]  /*4b70*/  F2FP.SATFINITE.E4M3.F32.PACK_AB_MERGE_C R110, R39, R110, RZ ;  /* 0x0000006e276e723e */ /* 0x000fe200048070ff */
[----:B------:R-:W-:Y:S01]  /*4b80*/  FFMA.FTZ R102, R102, R7, -R35 ;  /* 0x0000000766667223 */ /* 0x000fe20000010823 */
[----:B------:R-:W-:Y:S01]  /*4b90*/  F2FP.SATFINITE.E4M3.F32.PACK_AB_MERGE_C R34, R51, R34, RZ ;  /* 0x000000223322723e */ /* 0x000fe200048070ff */
[----:B------:R-:W-:Y:S01]  /*4ba0*/  FADD.FTZ R39, R39, R10 ;  /* 0x0000000a27277221 */ /* 0x000fe20000010000 */
[----:B------:R-:W-:Y:S01]  /*4bb0*/  F2FP.SATFINITE.E4M3.F32.PACK_AB_MERGE_C R160, R112, R21, R110 ;  /* 0x0000001570a0723e */ /* 0x000fe2000480706e */
[----:B------:R-:W2:Y:S01]  /*4bc0*/  MUFU.EX2 R42, R42 ;  /* 0x0000002a002a7308 */ /* 0x000ea20000000800 */
[----:B0-----:R-:W-:-:S01]  /*4bd0*/  FADD.FTZ R2, R38, R29 ;  /* 0x0000001d26027221 */ /* 0x001fc20000010000 */
[----:B------:R-:W-:Y:S01]  /*4be0*/  FADD.FTZ R10, R106, R39 ;  /* 0x000000276a0a7221 */ /* 0x000fe20000010000 */
[----:B------:R-:W-:Y:S01]  /*4bf0*/  F2FP.SATFINITE.E4M3.F32.PACK_AB_MERGE_C R165, R30, R31, R34 ;  /* 0x0000001f1ea5723e */ /* 0x000fe20004807022 */
[-CC-:B------:R-:W-:Y:S01]  /*4c00*/  FFMA.FTZ R96, R96, R7.reuse, -R35.reuse ;  /* 0x0000000760607223 */ /* 0x180fe20000010823 */
[----:B------:R-:W-:-:S01]  /*4c10*/  FFMA.FTZ R35, R104, R7, -R35 ;  /* 0x0000000768237223 */ /* 0x000fc20000010823 */
[C---:B------:R-:W-:Y:S01]  /*4c20*/  FADD.FTZ R10, R41.reuse, R10 ;  /* 0x0000000a290a7221 */ /* 0x040fe20000010000 */
[----:B------:R-:W-:Y:S01]  /*4c30*/  F2FP.SATFINITE.E4M3.F32.PACK_AB_MERGE_C R162, R41, R106, R12 ;  /* 0x0000006a29a2723e */ /* 0x000fe2000480700c */
[----:B------:R-:W0:Y:S01]  /*4c40*/  MUFU.EX2 R55, R44 ;  /* 0x0000002c00377308 */ /* 0x000e220000000800 */
[----:B-1----:R-:W-:-:S01]  /*4c50*/  FADD.FTZ R15, R53, R2 ;  /* 0x00000002350f7221 */ /* 0x002fc20000010000 */
[----:B------:R-:W-:Y:S01]  /*4c60*/  FADD.FTZ R43, R43, R10 ;  /* 0x0000000a2b2b7221 */ /* 0x000fe20000010000 */
[----:B------:R-:W-:-:S03]  /*4c70*/  F2FP.SATFINITE.E4M3.F32.PACK_AB_MERGE_C R10, R27, R94, RZ ;  /* 0x0000005e1b0a723e */ /* 0x000fc600048070ff */
[----:B------:R-:W-:Y:S01]  /*4c80*/  FADD.FTZ R108, R108, R43 ;  /* 0x0000002b6c6c7221 */ /* 0x000fe20000010000 */
[----:B------:R-:W-:Y:S01]  /*4c90*/  F2FP.SATFINITE.E4M3.F32.PACK_AB_MERGE_C R156, R114, R47, R10 ;  /* 0x0000002f729c723e */ /* 0x000fe2000480700a */
[----:B------:R-:W1:Y:S01]  /*4ca0*/  MUFU.EX2 R46, R46 ;  /* 0x0000002e002e7308 */ /* 0x000e620000000800 */
[----:B--2---:R-:W-:-:S01]  /*4cb0*/  FADD.FTZ R2, R42, R15 ;  /* 0x0000000f2a027221 */ /* 0x004fc20000010000 */
[----:B------:R-:W-:Y:S01]  /*4cc0*/  FADD.FTZ R47, R47, R108 ;  /* 0x0000006c2f2f7221 */ /* 0x000fe20000010000 */
[----:B------:R-:W-:-:S03]  /*4cd0*/  F2FP.SATFINITE.E4M3.F32.PACK_AB_MERGE_C R10, R49, R86, RZ ;  /* 0x00000056310a723e */ /* 0x000fc600048070ff */
[----:B------:R-:W-:Y:S01]  /*4ce0*/  FADD.FTZ R47, R114, R47 ;  /* 0x0000002f722f7221 */ /* 0x000fe20000010000 */
[----:B------:R-:W-:Y:S01]  /*4cf0*/  F2FP.SATFINITE.E4M3.F32.PACK_AB_MERGE_C R158, R45, R90, R10 ;  /* 0x0000005a2d9e723e */ /* 0x000fe2000480700a */
[----:B------:R-:W2:Y:S01]  /*4d00*/  MUFU.EX2 R57, R48 ;  /* 0x0000003000397308 */ /* 0x000ea20000000800 */
[----:B0-----:R-:W-:-:S01]  /*4d10*/  FADD.FTZ R15, R55, R2 ;  /* 0x00000002370f7221 */ /* 0x001fc20000010000 */
[----:B------:R-:W-:Y:S01]  /*4d20*/  FADD.FTZ R94, R94, R47 ;  /* 0x0000002f5e5e7221 */ /* 0x000fe20000010000 */
[----:B------:R-:W-:-:S03]  /*4d30*/  F2FP.SATFINITE.E4M3.F32.PACK_AB_MERGE_C R42, R55, R42, RZ ;  /* 0x0000002a372a723e */ /* 0x000fc600048070ff */
[----:B------:R-:W-:Y:S01]  /*4d40*/  FADD.FTZ R37, R27, R94 ;  /* 0x0000005e1b257221 */ /* 0x000fe20000010000 */
[----:B------:R-:W-:Y:S01]  /*4d50*/  F2FP.SATFINITE.E4M3.F32.PACK_AB_MERGE_C R167, R53, R38, R42 ;  /* 0x0000002635a7723e */ /* 0x000fe2000480702a */
        /* <DEDUP_REMOVED lines=12> */
[----:B------:R-:W-:-:S04]  /*4e20*/  F2FP.SATFINITE.E4M3.F32.PACK_AB_MERGE_C R50, R59, R50, RZ ;  /* 0x000000323b32723e */ /* 0x000fc800048070ff */
[----:B------:R-:W-:Y:S02]  /*4e30*/  F2FP.SATFINITE.E4M3.F32.PACK_AB_MERGE_C R161, R57, R46, R50 ;  /* 0x0000002e39a1723e */ /* 0x000fe40004807032 */
        /* <DEDUP_REMOVED lines=8> */
[----:B------:R-:W-:-:S04]  /*4ec0*/  F2FP.SATFINITE.E4M3.F32.PACK_AB_MERGE_C R58, R63, R58, RZ ;  /* 0x0000003a3f3a723e */ /* 0x000fc800048070ff */
[----:B------:R-:W-:Y:S02]  /*4ed0*/  F2FP.SATFINITE.E4M3.F32.PACK_AB_MERGE_C R163, R61, R54, R58 ;  /* 0x000000363da3723e */ /* 0x000fe4000480703a */
        /* <DEDUP_REMOVED lines=9> */
[----:B------:R-:W-:-:S03]  /*4f70*/  F2FP.SATFINITE.E4M3.F32.PACK_AB_MERGE_C R157, R65, R62, R66 ;  /* 0x0000003e419d723e */ /* 0x000fc60004807042 */
[----:B------:R-:W-:Y:S01]  /*4f80*/  MUFU.EX2 R24, R24 ;  /* 0x0000001800187308 */ /* 0x000fe20000000800 */
[----:B-1----:R-:W-:-:S07]  /*4f90*/  FADD.FTZ R2, R70, R67 ;  /* 0x0000004346027221 */ /* 0x002fce0000010000 */
[----:B------:R-:W0:Y:S01]  /*4fa0*/  MUFU.EX2 R5, R5 ;  /* 0x0000000500057308 */ /* 0x000e220000000800 */
[----:B--2---:R-:W-:-:S07]  /*4fb0*/  FADD.FTZ R31, R13, R2 ;  /* 0x000000020d1f7221 */ /* 0x004fce0000010000 */
[----:B------:R-:W1:Y:S08]  /*4fc0*/  MUFU.EX2 R74, R74 ;  /* 0x0000004a004a7308 */ /* 0x000e700000000800 */
[----:B------:R-:W-:Y:S01]  /*4fd0*/  MUFU.EX2 R33, R28 ;  /* 0x0000001c00217308 */ /* 0x000fe20000000800 */
[----:B0-----:R-:W-:-:S07]  /*4fe0*/  F2FP.SATFINITE.E4M3.F32.PACK_AB_MERGE_C R10, R5, R24, RZ ;  /* 0x00000018050a723e */ /* 0x001fce00048070ff */
[----:B------:R-:W0:Y:S01]  /*4ff0*/  MUFU.EX2 R26, R26 ;  /* 0x0000001a001a7308 */ /* 0x000e220000000800 */
[----:B-1----:R-:W-:-:S07]  /*5000*/  FADD.FTZ R2, R74, R31 ;  /* 0x0000001f4a027221 */ /* 0x002fce0000010000 */
[----:B------:R-:W1:Y:S08]  /*5010*/  MUFU.EX2 R15, R82 ;  /* 0x00000052000f7308 */ /* 0x000e700000000800 */
[----:B------:R-:W2:Y:S01]  /*5020*/  MUFU.EX2 R78, R78 ;  /* 0x0000004e004e7308 */ /* 0x000ea20000000800 */
[----:B0-----:R-:W-:Y:S01]  /*5030*/  F2FP.SATFINITE.E4M3.F32.PACK_AB_MERGE_C R152, R26, R33, R10 ;  /* 0x000000211a98723e */ /* 0x001fe2000480700a */
[----:B------:R-:W-:-:S04]  /*5040*/  FADD.FTZ R33, R33, R86 ;  /* 0x0000005621217221 */ /* 0x000fc80000010000 */
[----:B------:R-:W-:Y:S02]  /*5050*/  FADD.FTZ R33, R26, R33 ;  /* 0x000000211a217221 */ /* 0x000fe40000010000 */
[----:B------:R-:W0:Y:S01]  /*5060*/  MUFU.EX2 R21, R80 ;  /* 0x0000005000157308 */ /* 0x000e220000000800 */
[C---:B-1----:R-:W-:Y:S01]  /*5070*/  F2FP.SATFINITE.E4M3.F32.PACK_AB_MERGE_C R74, R15.reuse, R74, RZ ;  /* 0x0000004a0f4a723e */ /* 0x042fe200048070ff */
[----:B------:R-:W-:Y:S01]  /*5080*/  FADD.FTZ R15, R15, R2 ;  /* 0x000000020f0f7221 */ /* 0x000fe20000010000 */
[----:B------:R-:W-:-:S02]  /*5090*/  FADD.FTZ R24, R24, R33 ;  /* 0x0000002118187221 */ /* 0x000fc40000010000 */
[----:B------:R-:W-:Y:S02]  /*50a0*/  F2FP.SATFINITE.E4M3.F32.PACK_AB_MERGE_C R159, R13, R70, R74 ;  /* 0x000000460d9f723e */ /* 0x000fe4000480704a */
[----:B------:R-:W-:-:S01]  /*50b0*/  FADD.FTZ R5, R5, R24 ;  /* 0x0000001805057221 */ /* 0x000fc20000010000 */
[----:B------:R-:W-:Y:S01]  /*50c0*/  MUFU.EX2 R8, R8 ;  /* 0x0000000800087308 */ /* 0x000fe20000000800 */
[----:B--2---:R-:W-:-:S07]  /*50d0*/  FADD.FTZ R2, R78, R15 ;  /* 0x0000000f4e027221 */ /* 0x004fce0000010000 */
[----:B------:R-:W1:Y:S01]  /*50e0*/  MUFU.EX2 R25, R25 ;  /* 0x0000001900197308 */ /* 0x000e620000000800 */
[----:B0-----:R-:W-:-:S07]  /*50f0*/  FADD.FTZ R13, R21, R2 ;  /* 0x00000002150d7221 */ /* 0x001fce0000010000 */
[----:B------:R-:W0:Y:S08]  /*5100*/  MUFU.EX2 R76, R76 ;  /* 0x0000004c004c7308 */ /* 0x000e300000000800 */
[----:B------:R-:W-:Y:S01]  /*5110*/  MUFU.EX2 R14, R14 ;  /* 0x0000000e000e7308 */ /* 0x000fe20000000800 */
[----:B-1----:R-:W-:-:S07]  /*5120*/  F2FP.SATFINITE.E4M3.F32.PACK_AB_MERGE_C R10, R25, R8, RZ ;  /* 0x00000008190a723e */ /* 0x002fce00048070ff */
[----:B------:R-:W1:Y:S01]  /*5130*/  MUFU.EX2 R3, R3 ;  /* 0x0000000300037308 */ /* 0x000e620000000800 */
[----:B0-----:R-:W-:-:S07]  /*5140*/  FADD.FTZ R2, R76, R13 ;  /* 0x0000000d4c027221 */ /* 0x001fce0000010000 */
[----:B------:R-:W0:Y:S08]  /*5150*/  MUFU.EX2 R27, R100 ;  /* 0x00000064001b7308 */ /* 0x000e300000000800 */
[----:B------:R-:W2:Y:S01]  /*5160*/  MUFU.EX2 R98, R98 ;  /* 0x0000006200627308 */ /* 0x000ea20000000800 */
[----:B-1----:R-:W-:Y:S01]  /*5170*/  F2FP.SATFINITE.E4M3.F32.PACK_AB_MERGE_C R154, R3, R14, R10 ;  /* 0x0000000e039a723e */ /* 0x002fe2000480700a */
[----:B------:R-:W-:-:S04]  /*5180*/  FADD.FTZ R14, R14, R5 ;  /* 0x000000050e0e7221 */ /* 0x000fc80000010000 */
[----:B------:R-:W-:Y:S02]  /*5190*/  FADD.FTZ R3, R3, R14 ;  /* 0x0000000e03037221 */ /* 0x000fe40000010000 */
[----:B------:R-:W1:Y:S01]  /*51a0*/  MUFU.EX2 R29, R102 ;  /* 0x00000066001d7308 */ /* 0x000e620000000800 */
[C---:B0-----:R-:W-:Y:S01]  /*51b0*/  F2FP.SATFINITE.E4M3.F32.PACK_AB_MERGE_C R76, R27.reuse, R76, RZ ;  /* 0x0000004c1b4c723e */ /* 0x041fe200048070ff */
[----:B------:R-:W-:Y:S01]  /*51c0*/  FADD.FTZ R27, R27, R2 ;  /* 0x000000021b1b7221 */ /* 0x000fe20000010000 */
[----:B------:R-:W-:-:S02]  /*51d0*/  FADD.FTZ R8, R8, R3 ;  /* 0x0000000308087221 */ /* 0x000fc40000010000 */
[----:B------:R-:W-:Y:S02]  /*51e0*/  F2FP.SATFINITE.E4M3.F32.PACK_AB_MERGE_C R153, R21, R78, R76 ;  /* 0x0000004e1599723e */ /* 0x000fe4000480704c */
[----:B------:R-:W-:-:S01]  /*51f0*/  FADD.FTZ R3, R25, R8 ;  /* 0x0000000819037221 */ /* 0x000fc20000010000 */
[----:B------:R-:W0:Y:S01]  /*5200*/  MUFU.EX2 R96, R96 ;  /* 0x0000006000607308 */ /* 0x000e220000000800 */
[----:B--2---:R-:W-:-:S01]  /*5210*/  FADD.FTZ R2, R98, R27 ;  /* 0x0000001b62027221 */ /* 0x004fc20000010000 */
[----:B------:R-:W-:-:S06]  /*5220*/  IMAD.U32 R8, RZ, RZ, UR6 ;  /* 0x00000006ff087e24 */ /* 0x000fcc000f8e00ff */
[----:B------:R-:W2:Y:S01]  /*5230*/  MUFU.EX2 R35, R35 ;  /* 0x0000002300237308 */ /* 0x000ea20000000800 */
[----:B-1----:R-:W-:-:S04]  /*5240*/  FADD.FTZ R5, R29, R2 ;  /* 0x000000021d057221 */ /* 0x002fc80000010000 */
[----:B0-----:R-:W-:Y:S01]  /*5250*/  FADD.FTZ R2, R96, R5 ;  /* 0x0000000560027221 */ /* 0x001fe20000010000 */
[----:B------:R-:W-:Y:S01]  /*5260*/  VIADD R5, R89, 0xfffffffe ;  /* 0xfffffffe59057836 */ /* 0x000fe20000000000 */
[C---:B--2---:R-:W-:Y:S02]  /*5270*/  F2FP.SATFINITE.E4M3.F32.PACK_AB_MERGE_C R10, R35.reuse, R96, RZ ;  /* 0x00000060230a723e */ /* 0x044fe400048070ff */
[----:B------:R-:W-:-:S02]  /*5280*/  FADD.FTZ R2, R35, R2 ;  /* 0x0000000223027221 */ /* 0x000fc40000010000 */
[----:B------:R-:W-:Y:S01]  /*5290*/  F2FP.SATFINITE.E4M3.F32.PACK_AB_MERGE_C R155, R29, R98, R10 ;  /* 0x000000621d9b723e */ /* 0x000fe2000480700a */
[----:B------:R-:W-:Y:S06]  /*52a0*/  @P2 BRA `(.L_x_967) ;  /* 0x0000000000402947 */ /* 0x000fec0003800000 */
[----:B------:R-:W-:Y:S01]  /*52b0*/  ISETP.LT.AND P2, PT, RZ, UR47, PT ;  /* 0x0000002fff007c0c */ /* 0x000fe2000bf41270 */
[----:B------:R-:W-:-:S12]  /*52c0*/  UIADD3 UR6, UR47, -0x1, URZ ;  /* 0xffffffff2f067890 */ /* 0x000fd8000fffe03f */
[----:B------:R-:W-:Y:S05]  /*52d0*/  @P2 BRA `(.L_x_968) ;  /* 0x00000000001c2947 */ /* 0x000fea0003800000 */
[----:B------:R-:W-:Y:S02]  /*52e0*/  UISETP.NE.AND UP2, UPT, UR7, 0x1, UPT ;  /* 0x000000010700788c */ /* 0x000fe4000bf45270 */
[----:B------:R-:W-:-:S09]  /*52f0*/  UIADD3 UR6, -UR47, URZ, URZ ;  /* 0x0000003f2f067290 */ /* 0x000fd2000fffe13f */
[----:B------:R-:W-:Y:S02]  /*5300*/  @UP2 ULDC.64 UR14, c[0x0][0x9e8] ;  /* 0x00027a00000e2ab9 */ /* 0x000fe40000000a00 */
[----:B------:R-:W-:-:S04]  /*5310*/  UIMAD.WIDE.U32 UR10, UR6, UR14, URZ ;  /* 0x0000000e060a72a5 */ /* 0x000fc8000f8e003f */
[----:B------:R-:W-:-:S04]  /*5320*/  @UP2 USHF.R.U32.HI UR6, URZ, UR15, UR11 ;  /* 0x0000000f3f062299 */ /* 0x000fc8000801160b */
[----:B------:R-:W-:Y:S01]  /*5330*/  ULOP3.LUT UR6, URZ, UR6, URZ, 0x33, !UPT ;  /* 0x000000063f067292 */ /* 0x000fe2000f8e333f */
[----:B------:R-:W-:Y:S11]  /*5340*/  BRA `(.L_x_969) ;  /* 0x0000000000107947 */ /* 0x000ff60003800000 */
.L_x_968:
[----:B------:R-:W-:-:S11]  /*5350*/  UISETP.NE.AND UP2, UPT, UR7, 0x1, UPT ;  /* 0x000000010700788c */ /* 0x000fd6000bf45270 */
[----:B------:R-:W-:Y:S02]  /*5360*/  @UP2 ULDC.64 UR14, c[0x0][0x9e8] ;  /* 0x00027a00000e2ab9 */ /* 0x000fe40000000a00 */
[----:B------:R-:W-:-:S04]  /*5370*/  UIMAD.WIDE.U32 UR10, UR6, UR14, URZ ;  /* 0x0000000e060a72a5 */ /* 0x000fc8000f8e003f */
[----:B------:R-:W-:-:S12]  /*5380*/  @UP2 USHF.R.U32.HI UR6, URZ, UR15, UR11 ;  /* 0x0000000f3f062299 */ /* 0x000fd8000801160b */
.L_x_969:
[----:B------:R-:W-:-:S06]  /*5390*/  UIMAD UR6, UR6, UR7, UR7 ;  /* 0x00000007060672a4 */ /* 0x000fcc000f8e0207 */
[----:B------:R-:W-:-:S07]  /*53a0*/  VIMNMX R8, R8, UR6, PT ;  /* 0x0000000608087c48 */ /* 0x000fce000bfe0100 */
.L_x_967:
[----:B------:R-:W-:Y:S02]  /*53b0*/  SHF.R.S32.HI R13, RZ, 0x1f, R8 ;  /* 0x0000001fff0d7819 */ /* 0x000fe40000011408 */
[----:B------:R-:W-:Y:S02]  /*53c0*/  CS2R R150, SRZ ;  /* 0x0000000000967805 */ /* 0x000fe4000001ff00 */
[----:B------:R-:W-:Y:S02]  /*53d0*/  CS2R R148, SRZ ;  /* 0x0000000000947805 */ /* 0x000fe4000001ff00 */
[----:B------:R-:W-:Y:S02]  /*53e0*/  CS2R R146, SRZ ;  /* 0x0000000000927805 */ /* 0x000fe4000001ff00 */
[----:B------:R-:W-:Y:S02]  /*53f0*/  LEA.HI R13, R13, R8, RZ, 0x7 ;  /* 0x000000080d0d7211 */ /* 0x000fe400078f38ff */
[----:B------:R-:W-:-:S02]  /*5400*/  CS2R R144, SRZ ;  /* 0x0000000000907805 */ /* 0x000fc4000001ff00 */
[----:B------:R-:W-:Y:S02]  /*5410*/  CS2R R142, SRZ ;  /* 0x00000000008e7805 */ /* 0x000fe4000001ff00 */
[----:B------:R-:W-:Y:S02]  /*5420*/  CS2R R140, SRZ ;  /* 0x00000000008c7805 */ /* 0x000fe4000001ff00 */
[----:B------:R-:W-:Y:S02]  /*5430*/  SHF.R.S32.HI R13, RZ, 0x7, R13 ;  /* 0x00000007ff0d7819 */ /* 0x000fe4000001140d */
[----:B------:R-:W-:Y:S02]  /*5440*/  CS2R R138, SRZ ;  /* 0x00000000008a7805 */ /* 0x000fe4000001ff00 */
[----:B------:R-:W-:Y:S02]  /*5450*/  CS2R R136, SRZ ;  /* 0x0000000000887805 */ /* 0x000fe4000001ff00 */
[----:B------:R-:W-:-:S02]  /*5460*/  CS2R R134, SRZ ;  /* 0x0000000000867805 */ /* 0x000fc4000001ff00 */
[----:B------:R-:W-:Y:S02]  /*5470*/  VIMNMX R8, R22, R13, !PT ;  /* 0x0000000d16087248 */ /* 0x000fe40007fe0100 */
[----:B------:R-:W-:Y:S02]  /*5480*/  CS2R R132, SRZ ;  /* 0x0000000000847805 */ /* 0x000fe4000001ff00 */
[----:B------:R-:W-:Y:S02]  /*5490*/  CS2R R130, SRZ ;  /* 0x0000000000827805 */ /* 0x000fe4000001ff00 */
[----:B------:R-:W-:Y:S02]  /*54a0*/  CS2R R128, SRZ ;  /* 0x0000000000807805 */ /* 0x000fe4000001ff00 */
[----:B------:R-:W-:Y:S02]  /*54b0*/  ISETP.GE.AND P2, PT, R5, R8, PT ;  /* 0x000000080500720c */ /* 0x000fe40003f46270 */
        /* <DEDUP_REMOVED lines=19> */
[----:B------:R-:W-:Y:S01]  /*55f0*/  CS2R R88, SRZ ;  /* 0x0000000000587805 */ /* 0x000fe2000001ff00 */
[----:B------:R-:W-:Y:S06]  /*5600*/  @!P2 BRA `(.L_x_970) ;  /* 0x0000003400d8a947 */ /* 0x000fec0003800000 */
[----:B------:R-:W-:Y:S01]  /*5610*/  IMAD.MOV.U32 R151, RZ, RZ, RZ ;  /* 0x000000ffff977224 */ /* 0x000fe200078e00ff */
[----:B------:R-:W-:Y:S01]  /*5620*/  ULDC UR30, c[0x0][0x9e4] ;  /* 0x00027900001e7ab9 */ /* 0x000fe20000000800 */
[----:B------:R-:W-:-:S05]  /*5630*/  ULDC UR31, c[0x0][0x9e0] ;  /* 0x00027800001f7ab9 */ /* 0x000fca0000000800 */
.L_x_988:
[----:B------:R-:W-:Y:S01]  /*5640*/  UIADD3 UR33, UR46, 0x1, URZ ;  /* 0x000000012e217890 */ /* 0x000fe2000fffe03f */
[----:B------:R-:W-:-:S03]  /*5650*/  ISETP.NE.AND P3, PT, RZ, UR39, PT ;  /* 0x00000027ff007c0c */ /* 0x000fc6000bf65270 */
[----:B------:R-:W-:-:S04]  /*5660*/  UISETP.NE.AND UP2, UPT, UR33, 0x2, UPT ;  /* 0x000000022100788c */ /* 0x000fc8000bf45270 */
[----:B------:R-:W-:Y:S02]  /*5670*/  USEL UR32, URZ, 0x1, UP2 ;  /* 0x000000013f207887 */ /* 0x000fe40009000000 */
[----:B------:R-:W-:Y:S02]  /*5680*/  USEL UR33, UR33, URZ, UP2 ;  /* 0x0000003f21217287 */ /* 0x000fe40009000000 */
[----:B------:R-:W-:Y:S02]  /*5690*/  ULOP3.LUT UR32, UR36, UR32, URZ, 0x3c, !UPT ;  /* 0x0000002024207292 */ /* 0x000fe4000f8e3c3f */
[----:B------:R-:W-:Y:S10]  /*56a0*/  @P3 BRA `(.L_x_971) ;  /* 0x00000000002c3947 */ /* 0x000ff40003800000 */
[----:B------:R-:W-:Y:S05]  /*56b0*/  @!P0 BRA `(.L_x_972) ;  /* 0x0000000000048947 */ /* 0x000fea0003800000 */
[----:B------:R-:W-:Y:S01]  /*56c0*/  BPT.TRAP 0x1 ;  /* 0x000000040000795c */ /* 0x000fe20000300000 */
.L_x_972:
[----:B------:R-:W-:Y:S01]  /*56d0*/  ULEA UR6, UR33, UR37, 0x3 ;  /* 0x0000002521067291 */ /* 0x000fe2000f8e183f */
[----:B------:R-:W-:-:S05]  /*56e0*/  IMAD.U32 R7, RZ, RZ, UR32 ;  /* 0x00000020ff077e24 */ /* 0x000fca000f8e00ff */
[----:B------:R-:W-:-:S04]  /*56f0*/  SHF.L.U32 R7, R7, 0x1f, RZ ;  /* 0x0000001f07077819 */ /* 0x000fc800000006ff */
[----:B------:R0:W1:Y:S01]  /*5700*/  SYNCS.PHASECHK.TRANS64.TRYWAIT P2, [UR6+0x22830], R7 ;  /* 0x02283007ff0075a7 */ /* 0x0000620008040146 */
[----:B------:R-:W-:Y:S05]  /*5710*/  @!P0 BRA `(.L_x_973) ;  /* 0x0000000000048947 */ /* 0x000fea0003800000 */
[----:B------:R-:W-:Y:S01]  /*5720*/  BPT.TRAP 0x1 ;  /* 0x000000040000795c */ /* 0x000fe20000300000 */
.L_x_973:
[----:B-1----:R-:W-:Y:S05]  /*5730*/  @P2 BRA `(.L_x_971) ;  /* 0x0000000000082947 */ /* 0x002fea0003800000 */
[----:B------:R-:W1:Y:S02]  /*5740*/  SYNCS.PHASECHK.TRANS64.TRYWAIT P2, [UR6+0x22830], R7 ;  /* 0x02283007ff0075a7 */ /* 0x000e640008040146 */
[----:B-1----:R-:W-:Y:S05]  /*5750*/  @!P2 BRA `(.L_x_974) ;  /* 0x0000010400b8a947 */ /* 0x002fea0003800000 */
.L_x_971:
[----:B------:R-:W2:Y:S01]  /*5760*/  S2R R9, SR_TID.X ;  /* 0x0000000000097919 */ /* 0x000ea20000002100 */
[----:B------:R-:W-:Y:S01]  /*5770*/  UIMAD UR26, UR33, 0x600, UR28 ;  /* 0x00000600211a78a4 */ /* 0x000fe2000f8e021c */
[----:B------:R-:W-:Y:S01]  /*5780*/  UMOV UR27, 0x80000020 ;  /* 0x80000020001b7882 */ /* 0x000fe20000000000 */
[----:B------:R-:W-:Y:S02]  /*5790*/  UMOV UR7, 0x80000020 ;  /* 0x8000002000077882 */ /* 0x000fe40000000000 */
[----:B------:R-:W-:Y:S02]  /*57a0*/  UIADD3 UR6, UR26, 0x2, URZ ;  /* 0x000000021a067890 */ /* 0x000fe4000fffe03f */
[----:B------:R-:W-:Y:S01]  /*57b0*/  UIADD3 UR10, UR26, 0x200, URZ ;  /* 0x000002001a0a7890 */ /* 0x000fe2000fffe03f */
[----:B------:R-:W-:Y:S01]  /*57c0*/  UMOV UR11, 0x80000020 ;  /* 0x80000020000b7882 */ /* 0x000fe20000000000 */
[----:B------:R-:W-:Y:S01]  /*57d0*/  UIADD3 UR14, UR26, 0x202, URZ ;  /* 0x000002021a0e7890 */ /* 0x000fe2000fffe03f */
[----:B------:R-:W-:Y:S01]  /*57e0*/  UMOV UR15, 0x80000020 ;  /* 0x80000020000f7882 */ /* 0x000fe20000000000 */
[----:B------:R-:W-:Y:S01]  /*57f0*/  UIADD3 UR18, UR26, 0x400, URZ ;  /* 0x000004001a127890 */ /* 0x000fe2000fffe03f */
[----:B------:R-:W-:Y:S01]  /*5800*/  UMOV UR19, 0x80000020 ;  /* 0x8000002000137882 */ /* 0x000fe20000000000 */
[----:B------:R-:W-:Y:S01]  /*5810*/  UIADD3 UR22, UR26, 0x402, URZ ;  /* 0x000004021a167890 */ /* 0x000fe2000fffe03f */
[----:B------:R-:W-:Y:S01]  /*5820*/  UMOV UR23, 0x80000020 ;  /* 0x8000002000177882 */ /* 0x000fe20000000000 */
[----:B--2---:R-:W-:-:S05]  /*5830*/  SHF.R.U32.HI R9, RZ, 0x7, R9 ;  /* 0x00000007ff097819 */ /* 0x004fca0000011609 */
[----:B01----:R-:W-:-:S05]  /*5840*/  VIADD R7, R9, 0x8 ;  /* 0x0000000809077836 */ /* 0x003fca0000000000 */
[----:B------:R0:W-:Y:S06]  /*5850*/  BAR.SYNC.DEFER_BLOCKING R7, 0x100 ;  /* 0x000400070000751d */ /* 0x0001ec0000010000 */
[----:B------:R-:W-:-:S06]  /*5860*/  WARPGROUP.ARRIVE ;  /* 0x00000000000079c5 */ /* 0x000fcc0000000000 */
[----:B------:R-:W-:Y:S03]  /*5870*/  QGMMA.64x128x32.F32.E4M3.E4M3 R24, gdesc[UR24], RZ, !UPT, gsb0 ;  /* 0x01e00000181879f3 */ /* 0x000fe6000c0008ff */
        /* <DEDUP_REMOVED lines=16> */
[----:B0-----:R-:W-:Y:S05]  /*5980*/  @P3 BRA `(.L_x_975) ;  /* 0x00000000002c3947 */ /* 0x001fea0003800000 */
[----:B------:R-:W-:Y:S05]  /*5990*/  @!P0 BRA `(.L_x_976) ;  /* 0x0000000000048947 */ /* 0x000fea0003800000 */
[----:B------:R-:W-:Y:S01]  /*59a0*/  BPT.TRAP 0x1 ;  /* 0x000000040000795c */ /* 0x000fe20000300000 */
.L_x_976:
[----:B------:R-:W-:Y:S01]  /*59b0*/  ULEA UR6, UR46, UR37, 0x3 ;  /* 0x000000252e067291 */ /* 0x000fe2000f8e183f */
[----:B------:R-:W-:-:S05]  /*59c0*/  IMAD.U32 R7, RZ, RZ, UR36 ;  /* 0x00000024ff077e24 */ /* 0x000fca000f8e00ff */
[----:B------:R-:W-:-:S04]  /*59d0*/  SHF.L.U32 R7, R7, 0x1f, RZ ;  /* 0x0000001f07077819 */ /* 0x000fc800000006ff */
[----:B------:R0:W1:Y:S01]  /*59e0*/  SYNCS.PHASECHK.TRANS64.TRYWAIT P2, [UR6+0x22850], R7 ;  /* 0x02285007ff0075a7 */ /* 0x0000620008040146 */
[----:B------:R-:W-:Y:S05]  /*59f0*/  @!P0 BRA `(.L_x_977) ;  /* 0x0000000000048947 */ /* 0x000fea0003800000 */
[----:B------:R-:W-:Y:S01]  /*5a00*/  BPT.TRAP 0x1 ;  /* 0x000000040000795c */ /* 0x000fe20000300000 */
.L_x_977:
[----:B-1----:R-:W-:Y:S05]  /*5a10*/  @P2 BRA `(.L_x_975) ;  /* 0x0000000000082947 */ /* 0x002fea0003800000 */
[----:B------:R-:W1:Y:S02]  /*5a20*/  SYNCS.PHASECHK.TRANS64.TRYWAIT P2, [UR6+0x22850], R7 ;  /* 0x02285007ff0075a7 */ /* 0x000e640008040146 */
[----:B-1----:R-:W-:Y:S05]  /*5a30*/  @!P2 BRA `(.L_x_978) ;  /* 0x000001040018a947 */ /* 0x002fea0003800000 */
.L_x_975:
[----:B------:R-:W-:Y:S01]  /*5a40*/  UIADD3 UR6, UR37, 0x400, URZ ;  /* 0x0000040025067890 */ /* 0x000fe2000fffe03f */
[----:B------:R-:W-:Y:S01]  /*5a50*/  WARPGROUP.ARRIVE ;  /* 0x00000000000079c5 */ /* 0x000fe20000000000 */
[----:B------:R-:W-:-:S05]  /*5a60*/  UMOV UR7, 0x40000040 ;  /* 0x4000004000077882 */ /* 0x000fca0000000000 */
[----:B------:R-:W2:Y:S01]  /*5a70*/  S2R R11, SR_TID.X ;  /* 0x00000000000b7919 */ /* 0x000ea20000002100 */
[----:B------:R-:W-:Y:S01]  /*5a80*/  USHF.R.U32.HI UR6, URZ, 0x4, UR6 ;  /* 0x000000043f067899 */ /* 0x000fe20008011606 */
[----:B------:R-:W-:Y:S01]  /*5a90*/  PLOP3.LUT P2, PT, PT, PT, UP0, 0x80, 0x0 ;  /* 0x000000000000781c */ /* 0x000fe20003f4f008 */
[C---:B------:R-:W-:Y:S01]  /*5aa0*/  FMUL.FTZ R13, R0.reuse, R30 ;  /* 0x0000001e000d7220 */ /* 0x040fe20000410000 */
[C---:B------:R-:W-:Y:S01]  /*5ab0*/  FMUL.FTZ R30, R0.reuse, R51 ;  /* 0x00000033001e7220 */ /* 0x040fe20000410000 */
[----:B------:R-:W-:Y:S01]  /*5ac0*/  ULOP3.LUT UR6, UR6, 0x3fff, URZ, 0xc0, !UPT ;  /* 0x00003fff06067892 */ /* 0x000fe2000f8ec03f */
[C---:B------:R-:W-:Y:S01]  /*5ad0*/  FMUL.FTZ R51, R0.reuse, R52 ;  /* 0x0000003400337220 */ /* 0x040fe20000410000 */
[----:B------:R-:W-:Y:S01]  /*5ae0*/  PLOP3.LUT P3, PT, PT, PT, UP0, 0x80, 0x0 ;  /* 0x000000000000781c */ /* 0x000fe20003f6f008 */
[C---:B------:R-:W-:Y:S01]  /*5af0*/  FMUL.FTZ R52, R0.reuse, R53 ;  /* 0x0000003500347220 */ /* 0x040fe20000410000 */
[----:B------:R-:W-:Y:S01]  /*5b00*/  ULOP3.LUT UR6, UR6, 0x10000, URZ, 0xfc, !UPT ;  /* 0x0001000006067892 */ /* 0x000fe2000f8efc3f */
[C---:B------:R-:W-:Y:S01]  /*5b10*/  FMUL.FTZ R53, R0.reuse, R56 ;  /* 0x0000003800357220 */ /* 0x040fe20000410000 */
[C---:B------:R-:W-:Y:S01]  /*5b20*/  FMUL.FTZ R56, R0.reuse, R61 ;  /* 0x0000003d00387220 */ /* 0x040fe20000410000 */
[----:B------:R-:W-:Y:S01]  /*5b30*/  VIADD R61, R17, UR42 ;  /* 0x0000002a113d7c36 */ /* 0x000fe20008000000 */
[----:B------:R-:W-:Y:S01]  /*5b40*/  ULEA UR10, UR46, UR6, 0xa ;  /* 0x000000062e0a7291 */ /* 0x000fe2000f8e503f */
[C---:B------:R-:W-:Y:S01]  /*5b50*/  FMUL.FTZ R14, R0.reuse, R31 ;  /* 0x0000001f000e7220 */ /* 0x040fe20000410000 */
[C---:B------:R-:W-:Y:S01]  /*5b60*/  FMUL.FTZ R31, R0.reuse, R54 ;  /* 0x00000036001f7220 */ /* 0x040fe20000410000 */
[C---:B------:R-:W-:Y:S01]  /*5b70*/  FMUL.FTZ R54, R0.reuse, R57 ;  /* 0x0000003900367220 */ /* 0x040fe20000410000 */
[C---:B------:R-:W-:Y:S01]  /*5b80*/  FMUL.FTZ R57, R0.reuse, R64 ;  /* 0x0000004000397220 */ /* 0x040fe20000410000 */
[C---:B------:R-:W-:Y:S01]  /*5b90*/  FMUL.FTZ R179, R0.reuse, R33 ;  /* 0x0000002100b37220 */ /* 0x040fe20000410000 */
[C---:B------:R-:W-:Y:S01]  /*5ba0*/  FMUL.FTZ R21, R0.reuse, R38 ;  /* 0x0000002600157220 */ /* 0x040fe20000410000 */
[----:B------:R-:W-:Y:S01]  /*5bb0*/  UMOV UR6, UR10 ;  /* 0x0000000a00067c82 */ /* 0x000fe20008000000 */
[C---:B------:R-:W-:Y:S01]  /*5bc0*/  FMUL.FTZ R38, R0.reuse, R63 ;  /* 0x0000003f00267220 */ /* 0x040fe20000410000 */
[----:B------:R-:W-:Y:S01]  /*5bd0*/  QGMMA.64x128x32.F32.E4M3.E4M3 R88, R164, gdesc[UR4], R88, gsb0 ;  /* 0x01e00004a4587df3 */ /* 0x000fe20008000858 */
[----:B------:R-:W-:Y:S01]  /*5be0*/  UIADD3 UR6, UR10, 0x2, URZ ;  /* 0x000000020a067890 */ /* 0x000fe2000fffe03f */
[----:B------:R-:W-:Y:S01]  /*5bf0*/  IMAD.U32 R33, RZ, RZ, UR33 ;  /* 0x00000021ff217e24 */ /* 0x000fe2000f8e00ff */
[----:B------:R-:W-:Y:S01]  /*5c00*/  UMOV UR7, 0x40000040 ;  /* 0x4000004000077882 */ /* 0x000fe20000000000 */
[C---:B------:R-:W-:Y:S01]  /*5c10*/  FMUL.FTZ R15, R0.reuse, R34 ;  /* 0x00000022000f7220 */ /* 0x040fe20000410000 */
[C---:B01----:R-:W-:Y:S01]  /*5c20*/  FMUL.FTZ R7, R0.reuse, R24 ;  /* 0x0000001800077220 */ /* 0x043fe20000410000 */
[C---:B------:R-:W-:Y:S01]  /*5c30*/  FMUL.FTZ R10, R0.reuse, R26 ;  /* 0x0000001a000a7220 */ /* 0x040fe20000410000 */
[C---:B------:R-:W-:Y:S01]  /*5c40*/  FMUL.FTZ R12, R0.reuse, R27 ;  /* 0x0000001b000c7220 */ /* 0x040fe20000410000 */
[C---:B------:R-:W-:Y:S01]  /*5c50*/  FMUL.FTZ R20, R0.reuse, R35 ;  /* 0x0000002300147220 */ /* 0x040fe20000410000 */
[C---:B------:R-:W-:Y:S01]  /*5c60*/  FMUL.FTZ R180, R0.reuse, R36 ;  /* 0x0000002400b47220 */ /* 0x040fe20000410000 */
[----:B--2---:R-:W-:Y:S01]  /*5c70*/  SHF.R.U32.HI R184, RZ, 0x7, R11 ;  /* 0x00000007ffb87819 */ /* 0x004fe2000001160b */
[C---:B------:R-:W-:Y:S01]  /*5c80*/  FMUL.FTZ R34, R0.reuse, R55 ;  /* 0x0000003700227220 */ /* 0x040fe20000410000 */
[----:B------:R-:W0:Y:S01]  /*5c90*/  LDC R11, c[0x0][0x288] ;  /* 0x0000a200ff0b7b82 */ /* 0x000e220000000800 */
[C---:B------:R-:W-:Y:S01]  /*5ca0*/  FMUL.FTZ R181, R0.reuse, R37 ;  /* 0x0000002500b57220 */ /* 0x040fe20000410000 */
        /* <DEDUP_REMOVED lines=22> */
[----:B------:R-:W-:Y:S01]  /*5e10*/  @!P1 LEA R33, R33, UR37, 0x3 ;  /* 0x0000002521219c11 */ /* 0x000fe2000f8e18ff */
[C---:B------:R-:W-:Y:S01]  /*5e20*/  FMUL.FTZ R76, R0.reuse, R76 ;  /* 0x0000004c004c7220 */ /* 0x040fe20000410000 */
[C---:B------:R-:W-:Y:S01]  /*5e30*/  FMUL.FTZ R80, R0.reuse, R80 ;  /* 0x0000005000507220 */ /* 0x040fe20000410000 */
[----:B------:R-:W-:Y:S01]  /*5e40*/  FMUL.FTZ R84, R0, R84 ;  /* 0x0000005400547220 */ /* 0x000fe20000410000 */
[----:B------:R-:W1:Y:S01]  /*5e50*/  MUFU.TANH R7, R7 ;  /* 0x0000000700077308 */ /* 0x000e620000002400 */
[----:B------:R-:W-:-:S05]  /*5e60*/  @!P1 VIADD R33, R33, 0x22840 ;  /* 0x0002284021219836 */ /* 0x000fca0000000000 */
[----:B------:R-:W-:Y:S02]  /*5e70*/  @!P1 PRMT R33, RZ, 0x654, R33 ;  /* 0x00000654ff219816 */ /* 0x000fe40000000021 */
[----:B------:R-:W2:Y:S08]  /*5e80*/  MUFU.TANH R10, R10 ;  /* 0x0000000a000a7308 */ /* 0x000eb00000002400 */
[----:B------:R-:W3:Y:S08]  /*5e90*/  MUFU.TANH R12, R12 ;  /* 0x0000000c000c7308 */ /* 0x000ef00000002400 */
[----:B------:R-:W4:Y:S08]  /*5ea0*/  MUFU.TANH R13, R13 ;  /* 0x0000000d000d7308 */ /* 0x000f300000002400 */
        /* <DEDUP_REMOVED lines=11> */
[C---:B------:R-:W-:Y:S01]  /*5f60*/  FMUL.FTZ R164, R0.reuse, R25 ;  /* 0x0000001900a47220 */ /* 0x040fe20000410000 */
[C---:B------:R-:W-:Y:S01]  /*5f70*/  FMUL.FTZ R165, R0.reuse, R28 ;  /* 0x0000001c00a57220 */ /* 0x040fe20000410000 */
[C---:B------:R-:W-:Y:S01]  /*5f80*/  FMUL.FTZ R166, R0.reuse, R29 ;  /* 0x0000001d00a67220 */ /* 0x040fe20000410000 */
[C---:B------:R-:W-:Y:S01]  /*5f90*/  FMUL.FTZ R25, R0.reuse, R42 ;  /* 0x0000002a00197220 */ /* 0x040fe20000410000 */
[C---:B------:R-:W-:Y:S01]  /*5fa0*/  FMUL.FTZ R28, R0.reuse, R47 ;  /* 0x0000002f001c7220 */ /* 0x040fe20000410000 */
[----:B------:R-:W-:Y:S01]  /*5fb0*/  QGMMA.64x128x32.F32.E4M3.E4M3 R88, R160, gdesc[UR4], R88, gsb0 ;  /* 0x01e00004a0587df3 */ /* 0x000fe20008000858 */
[----:B------:R-:W-:Y:S01]  /*5fc0*/  UIADD3 UR6, UR10, 0x4, URZ ;  /* 0x000000040a067890 */ /* 0x000fe2000fffe03f */
[C---:B------:R-:W-:Y:S01]  /*5fd0*/  FMUL.FTZ R29, R0.reuse, R50 ;  /* 0x00000032001d7220 */ /* 0x040fe20000410000 */
[----:B------:R-:W-:Y:S01]  /*5fe0*/  UMOV UR7, 0x40000040 ;  /* 0x4000004000077882 */ /* 0x000fe20000000000 */
[C---:B------:R-:W-:Y:S01]  /*5ff0*/  FMUL.FTZ R167, R0.reuse, R32 ;  /* 0x0000002000a77220 */ /* 0x040fe20000410000 */
[C---:B------:R-:W-:Y:S01]  /*6000*/  FMUL.FTZ R42, R0.reuse, R71 ;  /* 0x00000047002a7220 */ /* 0x040fe20000410000 */
[C---:B------:R-:W-:Y:S01]  /*6010*/  FMUL.FTZ R47, R0.reuse, R82 ;  /* 0x00000052002f7220 */ /* 0x040fe20000410000 */
[----:B------:R-:W-:Y:S01]  /*6020*/  FMUL.FTZ R50, R0, R87 ;  /* 0x0000005700327220 */ /* 0x000fe20000410000 */
[----:B------:R-:W0:Y:S01]  /*6030*/  MUFU.TANH R164, R164 ;  /* 0x000000a400a47308 */ /* 0x000e220000002400 */
[----:B------:R-:W-:-:S07]  /*6040*/  IADD3 R32, -R184, 0xb, RZ ;  /* 0x0000000bb8207810 */ /* 0x000fce0007ffe1ff */
        /* <DEDUP_REMOVED lines=28> */
[----:B------:R-:W-:Y:S01]  /*6210*/  FMUL.FTZ R45, R0, R78 ;  /* 0x0000004e002d7220 */ /* 0x000fe20000410000 */
        /* <DEDUP_REMOVED lines=19> */
[----:B------:R-:W-:-:S04]  /*6350*/  IMAD.SHL.U32 R156, R5, 0x80, RZ ;  /* 0x00000080059c7824 */ /* 0x000fc800078e00ff */
[----:B------:R-:W0:Y:S01]  /*6360*/  MUFU.TANH R42, R42 ;  /* 0x0000002a002a7308 */ /* 0x000e220000002400 */
[----:B------:R-:W-:Y:S01]  /*6370*/  QGMMA.64x128x32.F32.E4M3.E4M3 R88, R152, gdesc[UR4], R88, gsb0 ;  /* 0x01e0000498587df3 */ /* 0x000fe20008000858 */
[----:B------:R-:W-:Y:S01]  /*6380*/  @UP0 ULDC UR6, c[0x0][0x44c] ;  /* 0x0001130000060ab9 */ /* 0x000fe20000000800 */
[----:B------:R-:W-:Y:S01]  /*6390*/  IADD3 R63, -R156, 0x1, RZ ;  /* 0x000000019c3f7810 */ /* 0x000fe20007ffe1ff */
[----:B------:R-:W-:Y:S01]  /*63a0*/  @P2 IMAD.HI.U32 R9, R61, UR6, RZ ;  /* 0x000000063d092c27 */ /* 0x000fe2000f8e00ff */
[----:B------:R-:W-:Y:S01]  /*63b0*/  @UP0 ULDC UR6, c[0x0][0x450] ;  /* 0x0001140000060ab9 */ /* 0x000fe20000000800 */
[----:B------:R-:W-:Y:S02]  /*63c0*/  PLOP3.LUT P2, PT, PT, PT, UP1, 0x40, 0x0 ;  /* 0x000000000000781c */ /* 0x000fe40003f4e818 */
[----:B------:R-:W0:Y:S01]  /*63d0*/  MUFU.TANH R72, R72 ;  /* 0x0000004800487308 */ /* 0x000e220000002400 */
[----:B------:R-:W-:Y:S01]  /*63e0*/  IMAD R62, R16, -0x2, R63 ;  /* 0xfffffffe103e7824 */ /* 0x000fe200078e023f */
[----:B------:R-:W-:-:S02]  /*63f0*/  @P3 SHF.R.U32.HI R61, RZ, UR6, R9 ;  /* 0x00000006ff3d3c19 */ /* 0x000fc40008011609 */
[----:B------:R-:W5:Y:S03]  /*6400*/  LDC R9, c[0x0][0x2f0] ;  /* 0x0000bc00ff097b82 */ /* 0x000f660000000800 */
[----:B------:R-:W1:Y:S01]  /*6410*/  SHFL.IDX PT, R64, R61, RZ, 0x1c1f ;  /* 0x001c1fff3d407589 */ /* 0x000e6200000e0000 */
[----:B------:R-:W0:Y:S08]  /*6420*/  MUFU.TANH R60, R60 ;  /* 0x0000003c003c7308 */ /* 0x000e300000002400 */
[----:B------:R-:W0:Y:S08]  /*6430*/  MUFU.TANH R43, R43 ;  /* 0x0000002b002b7308 */ /* 0x000e300000002400 */
[----:B------:R-:W0:Y:S01]  /*6440*/  MUFU.TANH R44, R44 ;  /* 0x0000002c002c7308 */ /* 0x000e220000002400 */
[----:B-----5:R-:W-:-:S07]  /*6450*/  IMAD R62, R9, UR41, R62 ;  /* 0x00000029093e7c24 */ /* 0x020fce000f8e023e */
[----:B------:R1:W2:Y:S01]  /*6460*/  MUFU.TANH R69, R76 ;  /* 0x0000004c00457308 */ /* 0x0002a20000002400 */
[----:B0-----:R-:W-:-:S04]  /*6470*/  IMAD.IADD R62, R62, 0x1, -R11 ;  /* 0x000000013e3e7824 */ /* 0x001fc800078e0a0b */
[C---:B------:R-:W-:Y:S02]  /*6480*/  VIADD R75, R62.reuse, UR31 ;  /* 0x0000001f3e4b7c36 */ /* 0x040fe40008000000 */
[----:B------:R-:W-:Y:S01]  /*6490*/  VIADD R79, R62, UR29 ;  /* 0x0000001d3e4f7c36 */ /* 0x000fe20008000000 */
[----:B------:R-:W0:Y:S01]  /*64a0*/  MUFU.TANH R77, R77 ;  /* 0x0000004d004d7308 */ /* 0x000e220000002400 */
[--C-:B-1----:R-:W-:Y:S02]  /*64b0*/  IMAD.IADD R63, R75, 0x1, R64.reuse ;  /* 0x000000014b3f7824 */ /* 0x102fe400078e0240 */
[----:B------:R-:W-:-:S05]  /*64c0*/  IMAD.IADD R65, R79, 0x1, R64 ;  /* 0x000000014f417824 */ /* 0x000fca00078e0240 */
[----:B------:R-:W1:Y:S08]  /*64d0*/  MUFU.TANH R45, R45 ;  /* 0x0000002d002d7308 */ /* 0x000e700000002400 */
        /* <DEDUP_REMOVED lines=8> */
[----:B------:R-:W0:Y:S01]  /*6560*/  MUFU.TANH R50, R50 ;  /* 0x0000003200327308 */ /* 0x000e220000002400 */
[----:B------:R-:W-:-:S02]  /*6570*/  WARPGROUP.DEPBAR.LE gsb0, 0x0 ;  /* 0x00008000000079c5 */ /* 0x000fc40000010000 */
[----:B------:R0:W-:Y:S06]  /*6580*/  BAR.ARV R32, 0x100 ;  /* 0x000400200000751d */ /* 0x0001ec0000002000 */
[----:B------:R0:W-:Y:S01]  /*6590*/  @!P1 SYNCS.ARRIVE.TRANS64.RED.A1T0 RZ, [R33+URZ], RZ ;  /* 0x000000ff21ff99a7 */ /* 0x0001e2000810043f */
[----:B-1234-:R-:W-:Y:S05]  /*65a0*/  @P2 BRA `(.L_x_979) ;  /* 0x00000000005c2947 */ /* 0x01efea0003800000 */
[----:B0-----:R-:W-:Y:S01]  /*65b0*/  IMAD R32, R9, UR41, R64 ;  /* 0x0000002909207c24 */ /* 0x001fe2000f8e0240 */
[----:B------:R-:W-:Y:S03]  /*65c0*/  BSSY B0, `(.L_x_980) ;  /* 0x0000011000007945 */ /* 0x000fe60003800000 */
[----:B------:R-:W-:-:S05]  /*65d0*/  IMAD.IADD R67, R32, 0x1, -R11 ;  /* 0x0000000120437824 */ /* 0x000fca00078e0a0b */
[----:B------:R-:W-:-:S13]  /*65e0*/  ISETP.GT.AND P2, PT, R67, -0x1, PT ;  /* 0xffffffff4300780c */ /* 0x000fda0003f44270 */
[----:B------:R-:W-:Y:S05]  /*65f0*/  @P2 BRA `(.L_x_981) ;  /* 0x0000000000202947 */ /* 0x000fea0003800000 */
[----:B------:R-:W-:Y:S01]  /*6600*/  IMAD.U32 R62, RZ, RZ, UR30 ;  /* 0x0000001eff3e7e24 */ /* 0x000fe2000f8e00ff */
[----:B------:R-:W-:-:S04]  /*6610*/  LOP3.LUT R67, RZ, R67, RZ, 0x33, !PT ;  /* 0x00000043ff437212 */ /* 0x000fc800078e33ff */
[----:B------:R-:W-:-:S13]  /*6620*/  ISETP.NE.AND P2, PT, R62, 0x1, PT ;  /* 0x000000013e00780c */ /* 0x000fda0003f45270 */
[----:B------:R-:W0:Y:S02]  /*6630*/  @P2 LDC.64 R32, c[0x0][0x9e8] ;  /* 0x00027a00ff202b82 */ /* 0x000e240000000a00 */
[----:B0-----:R-:W-:-:S05]  /*6640*/  @P2 IMAD.HI.U32 R32, R67, R32, RZ ;  /* 0x0000002043202227 */ /* 0x001fca00078e00ff */
[----:B------:R-:W-:-:S04]  /*6650*/  @P2 SHF.R.U32.HI R67, RZ, R33, R32 ;  /* 0x00000021ff432219 */ /* 0x000fc80000011620 */
[----:B------:R-:W-:Y:S01]  /*6660*/  LOP3.LUT R67, RZ, R67, RZ, 0x33, !PT ;  /* 0x00000043ff437212 */ /* 0x000fe200078e33ff */
[----:B------:R-:W-:Y:S06]  /*6670*/  BRA `(.L_x_982) ;  /* 0x0000000000147947 */ /* 0x000fec0003800000 */
.L_x_981:
[----:B------:R-:W-:-:S05]  /*6680*/  IMAD.U32 R62, RZ, RZ, UR30 ;  /* 0x0000001eff3e7e24 */ /* 0x000fca000f8e00ff */
[----:B------:R-:W-:-:S13]  /*6690*/  ISETP.NE.AND P2, PT, R62, 0x1, PT ;  /* 0x000000013e00780c */ /* 0x000fda0003f45270 */
[----:B------:R-:W0:Y:S02]  /*66a0*/  @P2 LDC.64 R32, c[0x0][0x9e8] ;  /* 0x00027a00ff202b82 */ /* 0x000e240000000a00 */
[----:B0-----:R-:W-:-:S05]  /*66b0*/  @P2 IMAD.HI.U32 R32, R67, R32, RZ ;  /* 0x0000002043202227 */ /* 0x001fca00078e00ff */
[----:B------:R-:W-:-:S07]  /*66c0*/  @P2 SHF.R.U32.HI R67, RZ, R33, R32 ;  /* 0x00000021ff432219 */ /* 0x000fce0000011620 */
.L_x_982:
[----:B------:R-:W-:Y:S05]  /*66d0*/  BSYNC B0 ;  /* 0x0000000000007941 */ /* 0x000fea0003800000 */
.L_x_980:
[----:B------:R-:W-:-:S04]  /*66e0*/  IMAD R67, R67, R62, -R156 ;  /* 0x0000003e43437224 */ /* 0x000fc800078e0a9c */
[----:B------:R-:W-:-:S05]  /*66f0*/  IMAD R32, R16, -0x2, R67 ;  /* 0xfffffffe10207824 */ /* 0x000fca00078e0243 */
[----:B------:R-:W-:Y:S02]  /*6700*/  VIADDMNMX R63, R32, R62, R63, PT ;  /* 0x0000003e203f7246 */ /* 0x000fe4000380013f */
[----:B------:R-:W-:-:S07]  /*6710*/  VIMNMX R65, R65, R32, !PT ;  /* 0x0000002041417248 */ /* 0x000fce0007fe0100 */
.L_x_979:
[----:B------:R-:W-:Y:S01]  /*6720*/  ISETP.GT.AND P2, PT, R5, -0x1, PT ;  /* 0xffffffff0500780c */ /* 0x000fe20003f44270 */
[----:B0-----:R-:W0:Y:S03]  /*6730*/  SHFL.IDX PT, R32, R61, 0x1, 0x1c1f ;  /* 0x003c1f003d207f89 */ /* 0x001e2600000e0000 */
[C---:B------:R-:W-:Y:S02]  /*6740*/  ISETP.GT.AND P5, PT, R65.reuse, RZ, P2 ;  /* 0x000000ff4100720c */ /* 0x040fe400017a4270 */
[----:B------:R-:W-:Y:S02]  /*6750*/  ISETP.GT.AND P4, PT, R65, 0x1, P2 ;  /* 0x000000014100780c */ /* 0x000fe40001784270 */
[C---:B------:R-:W-:Y:S02]  /*6760*/  ISETP.LT.OR P5, PT, R63.reuse, 0x1, P5 ;  /* 0x000000013f00780c */ /* 0x040fe40002fa1670 */
[----:B------:R-:W-:-:S02]  /*6770*/  ISETP.LT.OR P4, PT, R63, 0x2, P4 ;  /* 0x000000023f00780c */ /* 0x000fc40002781670 */
[----:B------:R-:W-:Y:S02]  /*6780*/  FSEL R200, R7, -INF , !P5 ;  /* 0xff80000007c87808 */ /* 0x000fe40006800000 */
[C---:B------:R-:W-:Y:S02]  /*6790*/  ISETP.GT.AND P5, PT, R65.reuse, 0x10, P2 ;  /* 0x000000104100780c */ /* 0x040fe400017a4270 */
[----:B------:R-:W-:Y:S02]  /*67a0*/  ISETP.GT.AND P6, PT, R65, 0x8, P2 ;  /* 0x000000084100780c */ /* 0x000fe400017c4270 */
[----:B------:R-:W-:Y:S02]  /*67b0*/  ISETP.LT.OR P5, PT, R63, 0x11, P5 ;  /* 0x000000113f00780c */ /* 0x000fe40002fa1670 */
[----:B------:R-:W-:Y:S02]  /*67c0*/  ISETP.GT.AND P3, PT, R65, 0x9, P2 ;  /* 0x000000094100780c */ /* 0x000fe40001764270 */
[----:B------:R-:W-:-:S02]  /*67d0*/  FSEL R184, R164, -INF , !P4 ;  /* 0xff800000a4b87808 */ /* 0x000fc40006000000 */
[----:B------:R-:W-:Y:S02]  /*67e0*/  ISETP.GT.AND P4, PT, R65, 0x11, P2 ;  /* 0x000000114100780c */ /* 0x000fe40001784270 */
[----:B------:R-:W-:Y:S02]  /*67f0*/  FSEL R192, R167, -INF , !P5 ;  /* 0xff800000a7c07808 */ /* 0x000fe40006800000 */
[----:B------:R-:W-:Y:S02]  /*6800*/  ISETP.GT.AND P5, PT, R65, 0x20, P2 ;  /* 0x000000204100780c */ /* 0x000fe400017a4270 */
[C---:B------:R-:W-:Y:S02]  /*6810*/  ISETP.LT.OR P6, PT, R63.reuse, 0x9, P6 ;  /* 0x000000093f00780c */ /* 0x040fe400037c1670 */
[C---:B------:R-:W-:Y:S02]  /*6820*/  ISETP.LT.OR P3, PT, R63.reuse, 0xa, P3 ;  /* 0x0000000a3f00780c */ /* 0x040fe40001f61670 */
[----:B------:R-:W-:-:S02]  /*6830*/  ISETP.LT.OR P4, PT, R63, 0x12, P4 ;  /* 0x000000123f00780c */ /* 0x000fc40002781670 */
[----:B------:R-:W-:Y:S02]  /*6840*/  ISETP.LT.OR P5, PT, R63, 0x21, P5 ;  /* 0x000000213f00780c */ /* 0x000fe40002fa1670 */
[----:B------:R-:W-:Y:S02]  /*6850*/  FSEL R188, R165, -INF , !P6 ;  /* 0xff800000a5bc7808 */ /* 0x000fe40007000000 */
[----:B------:R-:W-:Y:S02]  /*6860*/  FSEL R198, R166, -INF , !P3 ;  /* 0xff800000a6c67808 */ /* 0x000fe40005800000 */
[C---:B------:R-:W-:Y:S02]  /*6870*/  ISETP.GT.AND P6, PT, R65.reuse, 0x18, P2 ;  /* 0x000000184100780c */ /* 0x040fe400017c4270 */
[----:B------:R-:W-:Y:S02]  /*6880*/  ISETP.GT.AND P3, PT, R65, 0x19, P2 ;  /* 0x000000194100780c */ /* 0x000fe40001764270 */
[----:B------:R-:W-:-:S02]  /*6890*/  FSEL R196, R179, -INF , !P4 ;  /* 0xff800000b3c47808 */ /* 0x000fc40006000000 */
[C---:B------:R-:W-:Y:S02]  /*68a0*/  ISETP.GT.AND P4, PT, R65.reuse, 0x21, P2 ;  /* 0x000000214100780c */ /* 0x040fe40001784270 */
        /* <DEDUP_REMOVED lines=23> */
[----:B------:R-:W-:Y:S02]  /*6a20*/  ISETP.GT.AND P4, PT, R65, 0x41, P2 ;  /* 0x000000414100780c */ /* 0x000fe40001784270 */
[----:B------:R-:W-:Y:S01]  /*6a30*/  FSEL R82, R53, -INF , !P5 ;  /* 0xff80000035527808 */ /* 0x000fe20006800000 */
[----:B0-----:R-:W-:Y:S01]  /*6a40*/  IMAD.IADD R53, R79, 0x1, R32 ;  /* 0x000000014f357824 */ /* 0x001fe200078e0220 */
[----:B------:R-:W-:Y:S02]  /*6a50*/  ISETP.GT.AND P5, PT, R65, 0x50, P2 ;  /* 0x000000504100780c */ /* 0x000fe400017a4270 */
[C---:B------:R-:W-:Y:S02]  /*6a60*/  ISETP.LT.OR P6, PT, R63.reuse, 0x39, P6 ;  /* 0x000000393f00780c */ /* 0x040fe400037c1670 */
[C---:B------:R-:W-:Y:S02]  /*6a70*/  ISETP.LT.OR P3, PT, R63.reuse, 0x3a, P3 ;  /* 0x0000003a3f00780c */ /* 0x040fe40001f61670 */
[----:B------:R-:W-:-:S02]  /*6a80*/  ISETP.LT.OR P4, PT, R63, 0x42, P4 ;  /* 0x000000423f00780c */ /* 0x000fc40002781670 */
[----:B------:R-:W-:Y:S02]  /*6a90*/  ISETP.LT.OR P5, PT, R63, 0x51, P5 ;  /* 0x000000513f00780c */ /* 0x000fe40002fa1670 */
[----:B------:R-:W-:Y:S01]  /*6aa0*/  FSEL R86, R51, -INF , !P6 ;  /* 0xff80000033567808 */ /* 0x000fe20007000000 */
[----:B------:R-:W-:Y:S01]  /*6ab0*/  IMAD.IADD R51, R75, 0x1, R32 ;  /* 0x000000014b337824 */ /* 0x000fe200078e0220 */
[----:B------:R-:W-:Y:S02]  /*6ac0*/  FSEL R84, R52, -INF , !P3 ;  /* 0xff80000034547808 */ /* 0x000fe40005800000 */
[C---:B------:R-:W-:Y:S02]  /*6ad0*/  ISETP.GT.AND P6, PT, R65.reuse, 0x48, P2 ;  /* 0x000000484100780c */ /* 0x040fe400017c4270 */
        /* <DEDUP_REMOVED lines=26> */
[----:B------:R-:W-:Y:S02]  /*6c80*/  FSEL R60, R71, -INF , !P5 ;  /* 0xff800000473c7808 */ /* 0x000fe40006800000 */
[----:B------:R-:W-:Y:S02]  /*6c90*/  PLOP3.LUT P5, PT, PT, PT, UP1, 0x40, 0x0 ;  /* 0x000000000000781c */ /* 0x000fe40003fae818 */
[C---:B------:R-:W-:Y:S02]  /*6ca0*/  ISETP.LT.OR P6, PT, R63.reuse, 0x69, P6 ;  /* 0x000000693f00780c */ /* 0x040fe400037c1670 */
[----:B------:R-:W-:Y:S02]  /*6cb0*/  ISETP.LT.OR P3, PT, R63, 0x6a, P3 ;  /* 0x0000006a3f00780c */ /* 0x000fe40001f61670 */
[----:B------:R-:W-:Y:S02]  /*6cc0*/  FSEL R62, R69, -INF , !P6 ;  /* 0xff800000453e7808 */ /* 0x000fe40007000000 */
[----:B------:R-:W-:-:S02]  /*6cd0*/  FSEL R56, R77, -INF , !P3 ;  /* 0xff8000004d387808 */ /* 0x000fc40005800000 */
[C---:B------:R-:W-:Y:S02]  /*6ce0*/  ISETP.GT.AND P4, PT, R65.reuse, 0x71, P2 ;  /* 0x000000714100780c */ /* 0x040fe40001784270 */
[C---:B------:R-:W-:Y:S02]  /*6cf0*/  ISETP.GT.AND P6, PT, R65.reuse, 0x78, P2 ;  /* 0x000000784100780c */ /* 0x040fe400017c4270 */
[----:B------:R-:W-:Y:S02]  /*6d00*/  ISETP.GT.AND P3, PT, R65, 0x79, P2 ;  /* 0x000000794100780c */ /* 0x000fe40001764270 */
[C---:B------:R-:W-:Y:S02]  /*6d10*/  ISETP.LT.OR P4, PT, R63.reuse, 0x72, P4 ;  /* 0x000000723f00780c */ /* 0x040fe40002781670 */
[C---:B------:R-:W-:Y:S02]  /*6d20*/  ISETP.LT.OR P6, PT, R63.reuse, 0x79, P6 ;  /* 0x000000793f00780c */ /* 0x040fe400037c1670 */
[----:B------:R-:W-:-:S02]  /*6d30*/  ISETP.LT.OR P3, PT, R63, 0x7a, P3 ;  /* 0x0000007a3f00780c */ /* 0x000fc40001f61670 */
[----:B------:R-:W-:Y:S02]  /*6d40*/  FSEL R58, R81, -INF , !P4 ;  /* 0xff800000513a7808 */ /* 0x000fe40006000000 */
[----:B------:R-:W-:Y:S02]  /*6d50*/  FSEL R54, R73, -INF , !P6 ;  /* 0xff80000049367808 */ /* 0x000fe40007000000 */
[----:B------:R-:W-:Y:S01]  /*6d60*/  FSEL R52, R85, -INF , !P3 ;  /* 0xff80000055347808 */ /* 0x000fe20005800000 */
[----:B------:R-:W-:Y:S06]  /*6d70*/  @P5 BRA `(.L_x_983) ;  /* 0x00000000005c5947 */ /* 0x000fec0003800000 */
[----:B------:R-:W-:Y:S01]  /*6d80*/  IMAD R32, R9, UR41, R32 ;  /* 0x0000002909207c24 */ /* 0x000fe2000f8e0220 */
        /* <DEDUP_REMOVED lines=12> */
.L_x_985:
[----:B------:R-:W-:-:S05]  /*6e50*/  IMAD.U32 R55, RZ, RZ, UR30 ;  /* 0x0000001eff377e24 */ /* 0x000fca000f8e00ff */
[----:B------:R-:W-:-:S13]  /*6e60*/  ISETP.NE.AND P3, PT, R55, 0x1, PT ;  /* 0x000000013700780c */ /* 0x000fda0003f65270 */
[----:B------:R-:W0:Y:S02]  /*6e70*/  @P3 LDC.64 R32, c[0x0][0x9e8] ;  /* 0x00027a00ff203b82 */ /* 0x000e240000000a00 */
[----:B0-----:R-:W-:-:S05]  /*6e80*/  @P3 IMAD.HI.U32 R32, R7, R32, RZ ;  /* 0x0000002007203227 */ /* 0x001fca00078e00ff */
[----:B------:R-:W-:-:S07]  /*6e90*/  @P3 SHF.R.U32.HI R7, RZ, R33, R32 ;  /* 0x00000021ff073219 */ /* 0x000fce0000011620 */
.L_x_986:
[----:B------:R-:W-:Y:S05]  /*6ea0*/  BSYNC B0 ;  /* 0x0000000000007941 */ /* 0x000fea0003800000 */
.L_x_984:
[----:B------:R-:W-:-:S04]  /*6eb0*/  IMAD R7, R7, R55, -R156 ;  /* 0x0000003707077224 */ /* 0x000fc800078e0a9c */
[----:B------:R-:W-:-:S05]  /*6ec0*/  IMAD R32, R16, -0x2, R7 ;  /* 0xfffffffe10207824 */ /* 0x000fca00078e0207 */
[----:B------:R-:W-:Y:S02]  /*6ed0*/  VIADDMNMX R51, R32, R55, R51, PT ;  /* 0x0000003720337246 */ /* 0x000fe40003800133 */
[----:B------:R-:W-:-:S07]  /*6ee0*/  VIMNMX R53, R53, R32, !PT ;  /* 0x0000002035357248 */ /* 0x000fce0007fe0100 */
.L_x_983:
[----:B------:R-:W-:Y:S02]  /*6ef0*/  FMNMX.FTZ R7, R200, R6, !PT ;  /* 0x00000006c8077209 */ /* 0x000fe40007810000 */
[----:B------:R-:W-:Y:S02]  /*6f00*/  ISETP.GT.AND P4, PT, R53, 0x1, P2 ;  /* 0x000000013500780c */ /* 0x000fe40001784270 */
[----:B------:R-:W-:Y:S02]  /*6f10*/  FMNMX.FTZ R7, R184, R7, !PT ;  /* 0x00000007b8077209 */ /* 0x000fe40007810000 */
[----:B------:R-:W-:Y:S02]  /*6f20*/  ISETP.LT.OR P4, PT, R51, 0x2, P4 ;  /* 0x000000023300780c */ /* 0x000fe40002781670 */
[----:B------:R-:W-:Y:S02]  /*6f30*/  FMNMX.FTZ R7, R188, R7, !PT ;  /* 0x00000007bc077209 */ /* 0x000fe40007810000 */
[----:B------:R-:W-:-:S02]  /*6f40*/  ISETP.GT.AND P6, PT, R53, 0x8, P2 ;  /* 0x000000083500780c */ /* 0x000fc400017c4270 */
[----:B------:R-:W-:Y:S02]  /*6f50*/  FMNMX.FTZ R7, R198, R7, !PT ;  /* 0x00000007c6077209 */ /* 0x000fe40007810000 */
[----:B------:R-:W-:Y:S02]  /*6f60*/  FSEL R156, R12, -INF , !P4 ;  /* 0xff8000000c9c7808 */ /* 0x000fe40006000000 */
[----:B------:R-:W-:Y:S02]  /*6f70*/  FMNMX.FTZ R7, R192, R7, !PT ;  /* 0x00000007c0077209 */ /* 0x000fe40007810000 */
[----:B------:R-:W-:Y:S02]  /*6f80*/  ISETP.GT.AND P4, PT, R53, 0x11, P2 ;  /* 0x000000113500780c */ /* 0x000fe40001784270 */
[----:B------:R-:W-:Y:S02]  /*6f90*/  FMNMX.FTZ R7, R196, R7, !PT ;  /* 0x00000007c4077209 */ /* 0x000fe40007810000 */
[----:B------:R-:W-:-:S02]  /*6fa0*/  ISETP.LT.OR P6, PT, R51, 0x9, P6 ;  /* 0x000000093300780c */ /* 0x000fc400037c1670 */
[----:B------:R-:W-:Y:S02]  /*6fb0*/  FMNMX.FTZ R7, R194, R7, !PT ;  /* 0x00000007c2077209 */ /* 0x000fe40007810000 */
[----:B------:R-:W-:Y:S02]  /*6fc0*/  ISETP.LT.OR P4, PT, R51, 0x12, P4 ;  /* 0x000000123300780c */ /* 0x000fe40002781670 */
[----:B------:R-:W-:Y:S02]  /*6fd0*/  FMNMX.FTZ R7, R190, R7, !PT ;  /* 0x00000007be077209 */ /* 0x000fe40007810000 */
[----:B------:R-:W-:Y:S02]  /*6fe0*/  FSEL R158, R13, -INF , !P6 ;  /* 0xff8000000d9e7808 */ /* 0x000fe40007000000 */
[----:B------:R-:W-:Y:S02]  /*6ff0*/  FMNMX.FTZ R7, R186, R7, !PT ;  /* 0x00000007ba077209 */ /* 0x000fe40007810000 */
[----:B------:R-:W-:-:S02]  /*7000*/  FSEL R20, R20, -INF , !P4 ;  /* 0xff80000014147808 */ /* 0x000fc40006000000 */
[----:B------:R-:W-:Y:S02]  /*7010*/  FMNMX.FTZ R7, R166, R7, !PT ;  /* 0x00000007a6077209 */ /* 0x000fe40007810000 */
[C---:B------:R-:W-:Y:S02]  /*7020*/  ISETP.GT.AND P4, PT, R53.reuse, 0x20, P2 ;  /* 0x000000203500780c */ /* 0x040fe40001784270 */
        /* <DEDUP_REMOVED lines=9> */
[----:B------:R-:W-:-:S02]  /*70c0*/  ISETP.GT.AND P3, PT, R53, 0x18, P2 ;  /* 0x000000183500780c */ /* 0x000fc40001764270 */
[----:B------:R-:W-:Y:S02]  /*70d0*/  FMNMX.FTZ R7, R84, R7, !PT ;  /* 0x0000000754077209 */ /* 0x000fe40007810000 */
[----:B------:R-:W-:Y:S02]  /*70e0*/  ISETP.GT.AND P5, PT, R53, 0x10, P2 ;  /* 0x000000103500780c */ /* 0x000fe400017a4270 */
[----:B------:R-:W-:Y:S02]  /*70f0*/  FMNMX.FTZ R7, R82, R7, !PT ;  /* 0x0000000752077209 */ /* 0x000fe40007810000 */
[C---:B------:R-:W-:Y:S02]  /*7100*/  ISETP.LT.OR P3, PT, R51.reuse, 0x19, P3 ;  /* 0x000000193300780c */ /* 0x040fe40001f61670 */
[----:B------:R-:W-:Y:S02]  /*7110*/  FMNMX.FTZ R7, R80, R7, !PT ;  /* 0x0000000750077209 */ /* 0x000fe40007810000 */
[----:B------:R-:W-:-:S02]  /*7120*/  ISETP.LT.OR P5, PT, R51, 0x11, P5 ;  /* 0x000000113300780c */ /* 0x000fc40002fa1670 */
[----:B------:R-:W-:Y:S02]  /*7130*/  FMNMX.FTZ R7, R78, R7, !PT ;  /* 0x000000074e077209 */ /* 0x000fe40007810000 */
[----:B------:R-:W-:Y:S02]  /*7140*/  FSEL R180, R21, -INF , !P3 ;  /* 0xff80000015b47808 */ /* 0x000fe40005800000 */
[----:B------:R-:W-:Y:S02]  /*7150*/  FMNMX.FTZ R7, R74, R7, !PT ;  /* 0x000000074a077209 */ /* 0x000fe40007810000 */
[----:B------:R-:W-:Y:S02]  /*7160*/  FSEL R164, R15, -INF , !P5 ;  /* 0xff8000000fa47808 */ /* 0x000fe40006800000 */
[----:B------:R-:W-:Y:S02]  /*7170*/  FMNMX.FTZ R7, R64, R7, !PT ;  /* 0x0000000740077209 */ /* 0x000fe40007810000 */
[----:B------:R-:W-:-:S02]  /*7180*/  ISETP.GT.AND P5, PT, R53, 0x19, P2 ;  /* 0x000000193500780c */ /* 0x000fc400017a4270 */
[----:B------:R-:W-:Y:S02]  /*7190*/  FMNMX.FTZ R7, R66, R7, !PT ;  /* 0x0000000742077209 */ /* 0x000fe40007810000 */
[----:B------:R-:W-:Y:S02]  /*71a0*/  ISETP.LT.OR P5, PT, R51, 0x1a, P5 ;  /* 0x0000001a3300780c */ /* 0x000fe40002fa1670 */
[----:B------:R-:W-:Y:S02]  /*71b0*/  FMNMX.FTZ R7, R68, R7, !PT ;  /* 0x0000000744077209 */ /* 0x000fe40007810000 */
[----:B------:R-:W-:Y:S02]  /*71c0*/  FSEL R24, R24, -INF , !P5 ;  /* 0xff80000018187808 */ /* 0x000fe40006800000 */
[----:B------:R-:W-:Y:S02]  /*71d0*/  FMNMX.FTZ R7, R70, R7, !PT ;  /* 0x0000000746077209 */ /* 0x000fe40007810000 */
[----:B------:R-:W-:-:S02]  /*71e0*/  ISETP.GT.AND P5, PT, R53, 0x28, P2 ;  /* 0x000000283500780c */ /* 0x000fc400017a4270 */
[----:B------:R-:W-:Y:S02]  /*71f0*/  FMNMX.FTZ R7, R72, R7, !PT ;  /* 0x0000000748077209 */ /* 0x000fe40007810000 */
[----:B------:R-:W-:Y:S02]  /*7200*/  ISETP.LT.OR P5, PT, R51, 0x29, P5 ;  /* 0x000000293300780c */ /* 0x000fe40002fa1670 */
[----:B------:R-:W-:Y:S02]  /*7210*/  FMNMX.FTZ R7, R76, R7, !PT ;  /* 0x000000074c077209 */ /* 0x000fe40007810000 */
[----:B------:R-:W-:Y:S02]  /*7220*/  ISETP.GT.AND P3, PT, R53, 0x21, P2 ;  /* 0x000000213500780c */ /* 0x000fe40001764270 */
[----:B------:R-:W-:Y:S02]  /*7230*/  FMNMX.FTZ R7, R62, R7, !PT ;  /* 0x000000073e077209 */ /* 0x000fe40007810000 */
[----:B------:R-:W-:-:S02]  /*7240*/  ISETP.LT.OR P3, PT, R51, 0x22, P3 ;  /* 0x000000223300780c */ /* 0x000fc40001f61670 */
[----:B------:R-:W-:Y:S02]  /*7250*/  FMNMX.FTZ R7, R56, R7, !PT ;  /* 0x0000000738077209 */ /* 0x000fe40007810000 */
[----:B------:R-:W-:Y:S02]  /*7260*/  FSEL R26, R26, -INF , !P3 ;  /* 0xff8000001a1a7808 */ /* 0x000fe40005800000 */
[----:B------:R-:W-:Y:S02]  /*7270*/  FMNMX.FTZ R7, R60, R7, !PT ;  /* 0x000000073c077209 */ /* 0x000fe40007810000 */
[----:B------:R-:W-:Y:S02]  /*7280*/  ISETP.GT.AND P3, PT, R53, 0x29, P2 ;  /* 0x000000293500780c */ /* 0x000fe40001764270 */
[----:B------:R-:W-:-:S04]  /*7290*/  FMNMX.FTZ R7, R58, R7, !PT ;  /* 0x000000073a077209 */ /* 0x000fc80007810000 */
[----:B------:R-:W-:-:S04]  /*72a0*/  FMNMX.FTZ R7, R54, R7, !PT ;  /* 0x0000000736077209 */ /* 0x000fc80007810000 */
[----:B------:R-:W-:Y:S02]  /*72b0*/  FMNMX.FTZ R33, R52, R7, !PT ;  /* 0x0000000734217209 */ /* 0x000fe40007810000 */
[----:B------:R-:W0:Y:S03]  /*72c0*/  LDC R7, c[0x0][0x988] ;  /* 0x00026200ff077b82 */ /* 0x000e260000000800 */
[----:B------:R-:W1:Y:S02]  /*72d0*/  SHFL.BFLY PT, R32, R33, 0x2, 0x1f ;  /* 0x0c401f0021207f89 */ /* 0x000e6400000e0000 */
[----:B-1----:R-:W-:-:S05]  /*72e0*/  FMNMX.FTZ R55, R33, R32, !PT ;  /* 0x0000002021377209 */ /* 0x002fca0007810000 */
[----:B------:R-:W1:Y:S02]  /*72f0*/  SHFL.BFLY PT, R32, R55, 0x1, 0x1f ;  /* 0x0c201f0037207f89 */ /* 0x000e6400000e0000 */
[----:B-1----:R-:W-:-:S04]  /*7300*/  FMNMX.FTZ R32, R55, R32, !PT ;  /* 0x0000002037207209 */ /* 0x002fc80007810000 */
[C---:B------:R-:W-:Y:S01]  /*7310*/  FSETP.NEU.FTZ.AND P6, PT, R32.reuse, -INF , PT ;  /* 0xff8000002000780b */ /* 0x040fe20003fdd000 */
[----:B0-----:R-:W-:-:S05]  /*7320*/  FFMA.FTZ R33, R32, R7, -8 ;  /* 0xc100000020217423 */ /* 0x001fca0000010007 */
[----:B------:R-:W-:-:S05]  /*7330*/  FSEL R33, R33, RZ, P6 ;  /* 0x000000ff21217208 */ /* 0x000fca0003000000 */
[-CC-:B------:R-:W-:Y:S01]  /*7340*/  FFMA.FTZ R13, R184, R7.reuse, -R33.reuse ;  /* 0x00000007b80d7223 */ /* 0x180fe20000010821 */
[----:B------:R-:W-:Y:S01]  /*7350*/  FSEL R184, R25, -INF , !P4 ;  /* 0xff80000019b87808 */ /* 0x000fe20006000000 */
[-CC-:B------:R-:W-:Y:S01]  /*7360*/  FFMA.FTZ R14, R188, R7.reuse, -R33.reuse ;  /* 0x00000007bc0e7223 */ /* 0x180fe20000010821 */
[----:B------:R-:W-:Y:S01]  /*7370*/  ISETP.GT.AND P4, PT, R53, RZ, P2 ;  /* 0x000000ff3500720c */ /* 0x000fe20001784270 */
[-CC-:B------:R-:W-:Y:S01]  /*7380*/  FFMA.FTZ R57, R194, R7.reuse, -R33.reuse ;  /* 0x00000007c2397223 */ /* 0x180fe20000010821 */
[----:B------:R-:W-:Y:S01]  /*7390*/  FSEL R188, R27, -INF , !P5 ;  /* 0xff8000001bbc7808 */ /* 0x000fe20006800000 */
[-CC-:B------:R-:W-:Y:S01]  /*73a0*/  FFMA.FTZ R15, R198, R7.reuse, -R33.reuse ;  /* 0x00000007c60f7223 */ /* 0x180fe20000010821 */
[----:B------:R-:W-:Y:S01]  /*73b0*/  ISETP.LT.OR P4, PT, R51, 0x1, P4 ;  /* 0x000000013300780c */ /* 0x000fe20002781670 */
[-CC-:B------:R-:W-:Y:S01]  /*73c0*/  FFMA.FTZ R12, R200, R7.reuse, -R33.reuse ;  /* 0x00000007c80c7223 */ /* 0x180fe20000010821 */
[----:B------:R-:W-:Y:S01]  /*73d0*/  ISETP.GT.AND P5, PT, R53, 0x30, P2 ;  /* 0x000000303500780c */ /* 0x000fe200017a4270 */
[-CC-:B------:R-:W-:Y:S01]  /*73e0*/  FFMA.FTZ R152, R152, R7.reuse, -R33.reuse ;  /* 0x0000000798987223 */ /* 0x180fe20000010821 */
[----:B------:R-:W-:Y:S01]  /*73f0*/  FSEL R55, R10, -INF , !P4 ;  /* 0xff8000000a377808 */ /* 0x000fe20006000000 */
[-CC-:B------:R-:W-:Y:S01]  /*7400*/  FFMA.FTZ R10, R192, R7.reuse, -R33.reuse ;  /* 0x00000007c00a7223 */ /* 0x180fe20000010821 */
[----:B------:R-:W-:Y:S01]  /*7410*/  ISETP.LT.OR P5, PT, R51, 0x31, P5 ;  /* 0x000000313300780c */ /* 0x000fe20002fa1670 */
[-CC-:B------:R-:W-:Y:S01]  /*7420*/  FFMA.FTZ R80, R80, R7.reuse, -R33.reuse ;  /* 0x0000000750507223 */ /* 0x180fe20000010821 */
[----:B------:R-:W-:Y:S01]  /*7430*/  FMNMX.FTZ R21, R55, R4, !PT ;  /* 0x0000000437157209 */ /* 0x000fe20007810000 */
[-CC-:B------:R-:W-:Y:S01]  /*7440*/  FFMA.FTZ R74, R74, R7.reuse, -R33.reuse ;  /* 0x000000074a4a7223 */ /* 0x180fe20000010821 */
[----:B------:R-:W-:Y:S01]  /*7450*/  FSEL R192, R29, -INF , !P5 ;  /* 0xff8000001dc07808 */ /* 0x000fe20006800000 */
[--C-:B------:R-:W-:Y:S01]  /*7460*/  FFMA.FTZ R29, R196, R7, -R33.reuse ;  /* 0x00000007c41d7223 */ /* 0x100fe20000010821 */
[----:B------:R-:W-:Y:S01]  /*7470*/  FMNMX.FTZ R21, R156, R21, !PT ;  /* 0x000000159c157209 */ /* 0x000fe20007810000 */
[-CC-:B------:R-:W-:Y:S01]  /*7480*/  FFMA.FTZ R56, R56, R7.reuse, -R33.reuse ;  /* 0x0000000738387223 */ /* 0x180fe20000010821 */
[----:B------:R-:W-:Y:S01]  /*7490*/  ISETP.LT.OR P4, PT, R51, 0x2a, P3 ;  /* 0x0000002a3300780c */ /* 0x000fe20001f81670 */
[----:B------:R-:W-:Y:S01]  /*74a0*/  FFMA.FTZ R58, R58, R7, -R33 ;  /* 0x000000073a3a7223 */ /* 0x000fe20000010821 */
[----:B------:R-:W-:Y:S01]  /*74b0*/  FMNMX.FTZ R21, R158, R21, !PT ;  /* 0x000000159e157209 */ /* 0x000fe20007810000 */
[----:B------:R-:W-:Y:S01]  /*74c0*/  MUFU.EX2 R12, R12 ;  /* 0x0000000c000c7308 */ /* 0x000fe20000000800 */
[----:B------:R-:W-:-:S02]  /*74d0*/  FSEL R28, R28, -INF , !P4 ;  /* 0xff8000001c1c7808 */ /* 0x000fc40006000000 */
[----:B------:R-:W-:Y:S02]  /*74e0*/  FMNMX.FTZ R25, R160, R21, !PT ;  /* 0x00000015a0197209 */ /* 0x000fe40007810000 */
[C---:B------:R-:W-:Y:S02]  /*74f0*/  ISETP.GT.AND P4, PT, R53.reuse, 0x38, P2 ;  /* 0x000000383500780c */ /* 0x040fe40001784270 */
[----:B------:R-:W-:Y:S01]  /*7500*/  FMNMX.FTZ R25, R164, R25, !PT ;  /* 0x00000019a4197209 */ /* 0x000fe20007810000 */
[----:B------:R-:W-:Y:S01]  /*7510*/  MUFU.EX2 R21, R29 ;  /* 0x0000001d00157308 */ /* 0x000fe20000000800 */
[----:B------:R-:W-:Y:S02]  /*7520*/  ISETP.GT.AND P3, PT, R53, 0x31, P2 ;  /* 0x000000313500780c */ /* 0x000fe40001764270 */
[----:B------:R-:W-:Y:S02]  /*7530*/  FMNMX.FTZ R27, R20, R25, !PT ;  /* 0x00000019141b7209 */ /* 0x000fe40007810000 */
[----:B------:R-:W-:-:S02]  /*7540*/  ISETP.LT.OR P4, PT, R51, 0x39, P4 ;  /* 0x000000393300780c */ /* 0x000fc40002781670 */
[----:B------:R-:W-:Y:S01]  /*7550*/  FMNMX.FTZ R27, R180, R27, !PT ;  /* 0x0000001bb41b7209 */ /* 0x000fe20007810000 */
[----:B------:R0:W-:Y:S01]  /*7560*/  MUFU.EX2 R25, R57 ;  /* 0x0000003900197308 */ /* 0x0001e20000000800 */
[----:B------:R-:W-:Y:S02]  /*7570*/  ISETP.LT.OR P3, PT, R51, 0x32, P3 ;  /* 0x000000323300780c */ /* 0x000fe40001f61670 */
[----:B------:R-:W-:Y:S02]  /*7580*/  FMNMX.FTZ R27, R24, R27, !PT ;  /* 0x0000001b181b7209 */ /* 0x000fe40007810000 */
[----:B------:R-:W-:Y:S01]  /*7590*/  FSEL R194, R31, -INF , !P4 ;  /* 0xff8000001fc27808 */ /* 0x000fe20006000000 */
[--C-:B------:R-:W-:Y:S01]  /*75a0*/  FFMA.FTZ R31, R186, R7, -R33.reuse ;  /* 0x00000007ba1f7223 */ /* 0x100fe20000010821 */
[----:B------:R-:W-:Y:S01]  /*75b0*/  FMNMX.FTZ R27, R184, R27, !PT ;  /* 0x0000001bb81b7209 */ /* 0x000fe20007810000 */
[----:B------:R-:W-:Y:S01]  /*75c0*/  MUFU.EX2 R13, R13 ;  /* 0x0000000d000d7308 */ /* 0x000fe20000000800 */
[----:B------:R-:W-:Y:S01]  /*75d0*/  ISETP.GT.AND P5, PT, R53, 0x39, P2 ;  /* 0x000000393500780c */ /* 0x000fe200017a4270 */
[----:B0-----:R-:W-:Y:S01]  /*75e0*/  FFMA.FTZ R57, R54, R7, -R33 ;  /* 0x0000000736397223 */ /* 0x001fe20000010821 */
[----:B------:R-:W-:-:S02]  /*75f0*/  FMNMX.FTZ R29, R26, R27, !PT ;  /* 0x0000001b1a1d7209 */ /* 0x000fc40007810000 */
[----:B------:R-:W-:Y:S01]  /*7600*/  FSEL R196, R30, -INF , !P3 ;  /* 0xff8000001ec47808 */ /* 0x000fe20005800000 */
[----:B------:R-:W-:-:S01]  /*7610*/  FFMA.FTZ R30, R190, R7, -R33 ;  /* 0x00000007be1e7223 */ /* 0x000fc20000010821 */
[----:B------:R-:W-:Y:S01]  /*7620*/  FMNMX.FTZ R29, R188, R29, !PT ;  /* 0x0000001dbc1d7209 */ /* 0x000fe20007810000 */
[----:B------:R0:W-:Y:S01]  /*7630*/  MUFU.EX2 R27, R31 ;  /* 0x0000001f001b7308 */ /* 0x0001e20000000800 */
[----:B------:R-:W-:Y:S02]  /*7640*/  ISETP.GT.AND P3, PT, R53, 0x40, P2 ;  /* 0x000000403500780c */ /* 0x000fe40001764270 */
[----:B------:R-:W-:Y:S02]  /*7650*/  FMNMX.FTZ R29, R28, R29, !PT ;  /* 0x0000001d1c1d7209 */ /* 0x000fe40007810000 */
[----:B------:R-:W-:Y:S02]  /*7660*/  ISETP.LT.OR P5, PT, R51, 0x3a, P5 ;  /* 0x0000003a3300780c */ /* 0x000fe40002fa1670 */
[----:B------:R-:W-:Y:S01]  /*7670*/  FMNMX.FTZ R29, R192, R29, !PT ;  /* 0x0000001dc01d7209 */ /* 0x000fe20007810000 */
[----:B------:R-:W-:Y:S01]  /*7680*/  MUFU.EX2 R14, R14 ;  /* 0x0000000e000e7308 */ /* 0x000fe20000000800 */
[----:B------:R-:W-:-:S02]  /*7690*/  ISETP.GT.AND P4, PT, R53, 0x41, P2 ;  /* 0x000000413500780c */ /* 0x000fc40001784270 */
[----:B0-----:R-:W-:Y:S02]  /*76a0*/  FMNMX.FTZ R31, R196, R29, !PT ;  /* 0x0000001dc41f7209 */ /* 0x001fe40007810000 */
[----:B------:R-:W-:Y:S02]  /*76b0*/  FSEL R34, R34, -INF , !P5 ;  /* 0xff80000022227808 */ /* 0x000fe40006800000 */
[----:B------:R-:W-:Y:S01]  /*76c0*/  ISETP.LT.OR P3, PT, R51, 0x41, P3 ;  /* 0x000000413300780c */ /* 0x000fe20001f61670 */
[----:B------:R-:W-:Y:S01]  /*76d0*/  MUFU.EX2 R15, R15 ;  /* 0x0000000f000f7308 */ /* 0x000fe20000000800 */
[----:B------:R-:W-:Y:S02]  /*76e0*/  FMNMX.FTZ R31, R194, R31, !PT ;  /* 0x0000001fc21f7209 */ /* 0x000fe40007810000 */
[----:B------:R-:W-:Y:S02]  /*76f0*/  ISETP.GT.AND P5, PT, R53, 0x48, P2 ;  /* 0x000000483500780c */ /* 0x000fe400017a4270 */
[----:B------:R-:W-:-:S02]  /*7700*/  ISETP.LT.OR P4, PT, R51, 0x42, P4 ;  /* 0x000000423300780c */ /* 0x000fc40002781670 */
[----:B------:R-:W-:Y:S01]  /*7710*/  FSEL R190, R35, -INF , !P3 ;  /* 0xff80000023be7808 */ /* 0x000fe20005800000 */
[----:B------:R-:W-:-:S01]  /*7720*/  FFMA.FTZ R35, R162, R7, -R33 ;  /* 0x00000007a2237223 */ /* 0x000fc20000010821 */
[----:B------:R-:W-:Y:S01]  /*7730*/  FMNMX.FTZ R31, R34, R31, !PT ;  /* 0x0000001f221f7209 */ /* 0x000fe20007810000 */
[----:B------:R-:W-:Y:S01]  /*7740*/  MUFU.EX2 R10, R10 ;  /* 0x0000000a000a7308 */ /* 0x000fe20000000800 */
[----:B------:R-:W-:Y:S02]  /*7750*/  ISETP.GT.AND P3, PT, R53, 0x49, P2 ;  /* 0x000000493500780c */ /* 0x000fe40001764270 */
[----:B------:R-:W-:Y:S01]  /*7760*/  FSEL R186, R36, -INF , !P4 ;  /* 0xff80000024ba7808 */ /* 0x000fe20006000000 */
[----:B------:R-:W-:-:S01]  /*7770*/  FFMA.FTZ R36, R166, R7, -R33 ;  /* 0x00000007a6247223 */ /* 0x000fc20000010821 */
[----:B------:R-:W-:Y:S02]  /*7780*/  ISETP.LT.OR P5, PT, R51, 0x49, P5 ;  /* 0x000000493300780c */ /* 0x000fe40002fa1670 */
[----:B------:R-:W-:Y:S01]  /*7790*/  FMNMX.FTZ R31, R190, R31, !PT ;  /* 0x0000001fbe1f7209 */ /* 0x000fe20007810000 */
[----:B------:R0:W-:Y:S01]  /*77a0*/  MUFU.EX2 R29, R35 ;  /* 0x00000023001d7308 */ /* 0x0001e20000000800 */
[----:B------:R-:W-:-:S02]  /*77b0*/  ISETP.GT.AND P4, PT, R53, 0x50, P2 ;  /* 0x000000503500780c */ /* 0x000fc40001784270 */
[----:B------:R-:W-:Y:S02]  /*77c0*/  ISETP.LT.OR P3, PT, R51, 0x4a, P3 ;  /* 0x0000004a3300780c */ /* 0x000fe40001f61670 */
[----:B------:R-:W-:Y:S01]  /*77d0*/  FSEL R166, R37, -INF , !P5 ;  /* 0xff80000025a67808 */ /* 0x000fe20006800000 */
[----:B------:R-:W-:Y:S01]  /*77e0*/  FFMA.FTZ R37, R154, R7, -R33 ;  /* 0x000000079a257223 */ /* 0x000fe20000010821 */
[----:B------:R-:W-:Y:S01]  /*77f0*/  ISETP.GT.AND P5, PT, R53, 0x51, P2 ;  /* 0x000000513500780c */ /* 0x000fe200017a4270 */
[----:B------:R-:W-:Y:S01]  /*7800*/  MUFU.EX2 R30, R30 ;  /* 0x0000001e001e7308 */ /* 0x000fe20000000800 */
[----:B0-----:R-:W-:Y:S02]  /*7810*/  FMNMX.FTZ R35, R186, R31, !PT ;  /* 0x0000001fba237209 */ /* 0x001fe40007810000 */
[----:B------:R-:W-:Y:S02]  /*7820*/  FSEL R38, R38, -INF , !P3 ;  /* 0xff80000026267808 */ /* 0x000fe40005800000 */
[----:B------:R-:W-:-:S02]  /*7830*/  ISETP.LT.OR P4, PT, R51, 0x51, P4 ;  /* 0x000000513300780c */ /* 0x000fc40002781670 */
[----:B------:R-:W-:Y:S01]  /*7840*/  FMNMX.FTZ R35, R166, R35, !PT ;  /* 0x00000023a6237209 */ /* 0x000fe20007810000 */
[----:B------:R-:W-:Y:S01]  /*7850*/  MUFU.EX2 R36, R36 ;  /* 0x0000002400247308 */ /* 0x000fe20000000800 */
[----:B------:R-:W-:Y:S02]  /*7860*/  ISETP.GT.AND P3, PT, R53, 0x58, P2 ;  /* 0x000000583500780c */ /* 0x000fe40001764270 */
[----:B------:R-:W-:Y:S02]  /*7870*/  ISETP.LT.OR P5, PT, R51, 0x52, P5 ;  /* 0x000000523300780c */ /* 0x000fe40002fa1670 */
[----:B------:R-:W-:Y:S01]  /*7880*/  FSEL R162, R39, -INF , !P4 ;  /* 0xff80000027a27808 */ /* 0x000fe20006000000 */
[----:B------:R-:W-:Y:S01]  /*7890*/  FFMA.FTZ R39, R182, R7, -R33 ;  /* 0x00000007b6277223 */ /* 0x000fe20000010821 */
[----:B------:R-:W-:Y:S01]  /*78a0*/  FMNMX.FTZ R35, R38, R35, !PT ;  /* 0x0000002326237209 */ /* 0x000fe20007810000 */
[----:B------:R-:W-:Y:S01]  /*78b0*/  MUFU.EX2 R152, R152 ;  /* 0x0000009800987308 */ /* 0x000fe20000000800 */
[----:B------:R-:W-:-:S02]  /*78c0*/  ISETP.GT.AND P4, PT, R53, 0x59, P2 ;  /* 0x000000593500780c */ /* 0x000fc40001784270 */
[----:B------:R-:W-:Y:S02]  /*78d0*/  FSEL R154, R40, -INF , !P5 ;  /* 0xff800000289a7808 */ /* 0x000fe40006800000 */
[----:B------:R-:W-:Y:S02]  /*78e0*/  ISETP.LT.OR P3, PT, R51, 0x59, P3 ;  /* 0x000000593300780c */ /* 0x000fe40001f61670 */
[----:B------:R-:W-:Y:S01]  /*78f0*/  FMNMX.FTZ R35, R162, R35, !PT ;  /* 0x00000023a2237209 */ /* 0x000fe20007810000 */
[----:B------:R0:W-:Y:S01]  /*7900*/  MUFU.EX2 R40, R37 ;  /* 0x0000002500287308 */ /* 0x0001e20000000800 */
[----:B------:R-:W-:Y:S02]  /*7910*/  ISETP.GT.AND P5, PT, R53, 0x60, P2 ;  /* 0x000000603500780c */ /* 0x000fe400017a4270 */
[----:B------:R-:W-:Y:S02]  /*7920*/  ISETP.LT.OR P4, PT, R51, 0x5a, P4 ;  /* 0x0000005a3300780c */ /* 0x000fe40002781670 */
[----:B------:R-:W-:Y:S01]  /*7930*/  FSEL R182, R41, -INF , !P3 ;  /* 0xff80000029b67808 */ /* 0x000fe20005800000 */
[----:B------:R-:W-:Y:S01]  /*7940*/  FFMA.FTZ R41, R82, R7, -R33 ;  /* 0x0000000752297223 */ /* 0x000fe20000010821 */
[----:B------:R-:W-:Y:S01]  /*7950*/  ISETP.GT.AND P3, PT, R53, 0x61, P2 ;  /* 0x000000613500780c */ /* 0x000fe20001764270 */
[----:B------:R1:W-:Y:S01]  /*7960*/  MUFU.EX2 R31, R39 ;  /* 0x00000027001f7308 */ /* 0x0003e20000000800 */
[----:B0-----:R-:W-:-:S02]  /*7970*/  FMNMX.FTZ R37, R154, R35, !PT ;  /* 0x000000239a257209 */ /* 0x001fc40007810000 */
[----:B------:R-:W-:Y:S02]  /*7980*/  FSEL R42, R42, -INF , !P4 ;  /* 0xff8000002a2a7808 */ /* 0x000fe40006000000 */
[----:B------:R-:W-:Y:S02]  /*7990*/  ISETP.LT.OR P5, PT, R51, 0x61, P5 ;  /* 0x000000613300780c */ /* 0x000fe40002fa1670 */
[----:B------:R-:W-:Y:S01]  /*79a0*/  FMNMX.FTZ R37, R182, R37, !PT ;  /* 0x00000025b6257209 */ /* 0x000fe20007810000 */
[----:B------:R-:W-:Y:S01]  /*79b0*/  MUFU.EX2 R80, R80 ;  /* 0x0000005000507308 */ /* 0x000fe20000000800 */
[----:B------:R-:W-:Y:S01]  /*79c0*/  ISETP.GT.AND P4, PT, R53, 0x68, P2 ;  /* 0x000000683500780c */ /* 0x000fe20001784270 */
[-CC-:B-1----:R-:W-:Y:S01]  /*79d0*/  FFMA.FTZ R39, R86, R7.reuse, -R33.reuse ;  /* 0x0000000756277223 */ /* 0x182fe20000010821 */
[----:B------:R-:W-:Y:S01]  /*79e0*/  ISETP.LT.OR P3, PT, R51, 0x62, P3 ;  /* 0x000000623300780c */ /* 0x000fe20001f61670 */
[-CC-:B------:R-:W-:Y:S01]  /*79f0*/  FFMA.FTZ R86, R84, R7.reuse, -R33.reuse ;  /* 0x0000000754567223 */ /* 0x180fe20000010821 */
[----:B------:R-:W-:Y:S01]  /*7a00*/  FSEL R198, R43, -INF , !P5 ;  /* 0xff8000002bc67808 */ /* 0x000fe20006800000 */
[----:B------:R-:W-:Y:S01]  /*7a10*/  FFMA.FTZ R43, R78, R7, -R33 ;  /* 0x000000074e2b7223 */ /* 0x000fe20000010821 */
[----:B------:R-:W-:Y:S01]  /*7a20*/  FMNMX.FTZ R37, R42, R37, !PT ;  /* 0x000000252a257209 */ /* 0x000fe20007810000 */
[----:B------:R0:W-:Y:S01]  /*7a30*/  MUFU.EX2 R35, R39 ;  /* 0x0000002700237308 */ /* 0x0001e20000000800 */
[----:B------:R-:W-:-:S02]  /*7a40*/  ISETP.GT.AND P5, PT, R53, 0x69, P2 ;  /* 0x000000693500780c */ /* 0x000fc400017a4270 */
[----:B------:R-:W-:Y:S02]  /*7a50*/  FSEL R44, R44, -INF , !P3 ;  /* 0xff8000002c2c7808 */ /* 0x000fe40005800000 */
[----:B------:R-:W-:Y:S02]  /*7a60*/  ISETP.LT.OR P4, PT, R51, 0x69, P4 ;  /* 0x000000693300780c */ /* 0x000fe40002781670 */
[----:B------:R-:W-:Y:S01]  /*7a70*/  FMNMX.FTZ R37, R198, R37, !PT ;  /* 0x00000025c6257209 */ /* 0x000fe20007810000 */
[----:B------:R-:W-:Y:S01]  /*7a80*/  MUFU.EX2 R86, R86 ;  /* 0x0000005600567308 */ /* 0x000fe20000000800 */
[----:B------:R-:W-:Y:S02]  /*7a90*/  ISETP.GT.AND P3, PT, R53, 0x70, P2 ;  /* 0x000000703500780c */ /* 0x000fe40001764270 */
[----:B------:R-:W-:Y:S02]  /*7aa0*/  ISETP.LT.OR P5, PT, R51, 0x6a, P5 ;  /* 0x0000006a3300780c */ /* 0x000fe40002fa1670 */
[----:B------:R-:W-:Y:S01]  /*7ab0*/  FSEL R84, R45, -INF , !P4 ;  /* 0xff8000002d547808 */ /* 0x000fe20006000000 */
[----:B------:R-:W-:Y:S01]  /*7ac0*/  FFMA.FTZ R45, R72, R7, -R33 ;  /* 0x00000007482d7223 */ /* 0x000fe20000010821 */
[----:B0-----:R-:W-:Y:S01]  /*7ad0*/  FMNMX.FTZ R39, R44, R37, !PT ;  /* 0x000000252c277209 */ /* 0x001fe20007810000 */
        /* <DEDUP_REMOVED lines=8> */
[----:B------:R-:W-:-:S02]  /*7b60*/  FSEL R82, R47, -INF , !P3 ;  /* 0xff8000002f527808 */ /* 0x000fc40005800000 */
[----:B------:R-:W-:Y:S01]  /*7b70*/  FMNMX.FTZ R39, R46, R39, !PT ;  /* 0x000000272e277209 */ /* 0x000fe20007810000 */
[----:B------:R-:W-:Y:S01]  /*7b80*/  MUFU.EX2 R45, R45 ;  /* 0x0000002d002d7308 */ /* 0x000fe20000000800 */
[----:B------:R-:W-:Y:S02]  /*7b90*/  ISETP.GT.AND P2, PT, R53, 0x79, P2 ;  /* 0x000000793500780c */ /* 0x000fe40001744270 */
[C---:B------:R-:W-:Y:S02]  /*7ba0*/  ISETP.LT.OR P5, PT, R51.reuse, 0x79, P5 ;  /* 0x000000793300780c */ /* 0x040fe40002fa1670 */
[----:B------:R-:W-:Y:S02]  /*7bb0*/  FSEL R48, R48, -INF , !P4 ;  /* 0xff80000030307808 */ /* 0x000fe40006000000 */
[----:B------:R-:W-:Y:S01]  /*7bc0*/  FMNMX.FTZ R39, R82, R39, !PT ;  /* 0x0000002752277209 */ /* 0x000fe20007810000 */
[----:B------:R-:W-:Y:S01]  /*7bd0*/  MUFU.EX2 R56, R56 ;  /* 0x0000003800387308 */ /* 0x000fe20000000800 */
[----:B------:R-:W-:-:S02]  /*7be0*/  ISETP.LT.OR P2, PT, R51, 0x7a, P2 ;  /* 0x0000007a3300780c */ /* 0x000fc40001741670 */
[----:B------:R-:W-:Y:S01]  /*7bf0*/  FSEL R200, R49, -INF , !P5 ;  /* 0xff80000031c87808 */ /* 0x000fe20006800000 */
[----:B------:R-:W-:-:S01]  /*7c00*/  FFMA.FTZ R49, R68, R7, -R33 ;  /* 0x0000000744317223 */ /* 0x000fc20000010821 */
[----:B0-----:R-:W-:Y:S01]  /*7c10*/  FMNMX.FTZ R41, R48, R39, !PT ;  /* 0x0000002730297209 */ /* 0x001fe20007810000 */
[----:B------:R-:W-:-:S01]  /*7c20*/  FFMA.FTZ R68, R76, R7, -R33 ;  /* 0x000000074c447223 */ /* 0x000fc20000010821 */
[----:B------:R-:W-:Y:S01]  /*7c30*/  FSEL R50, R50, -INF , !P2 ;  /* 0xff80000032327808 */ /* 0x000fe20005000000 */
[----:B------:R-:W-:Y:S01]  /*7c40*/  MUFU.EX2 R39, R43 ;  /* 0x0000002b00277308 */ /* 0x000fe20000000800 */
[----:B------:R-:W-:Y:S02]  /*7c50*/  FMNMX.FTZ R41, R200, R41, !PT ;  /* 0x00000029c8297209 */ /* 0x000fe40007810000 */
[----:B------:R-:W-:Y:S02]  /*7c60*/  FSEL R53, R32, RZ, P6 ;  /* 0x000000ff20357208 */ /* 0x000fe40003000000 */
[----:B------:R-:W-:Y:S01]  /*7c70*/  FMNMX.FTZ R47, R50, R41, !PT ;  /* 0x00000029322f7209 */ /* 0x000fe20007810000 */
[-CC-:B------:R-:W-:Y:S01]  /*7c80*/  FFMA.FTZ R41, R64, R7.reuse, -R33.reuse ;  /* 0x0000000740297223 */ /* 0x180fe20000010821 */
[----:B------:R-:W-:-:S01]  /*7c90*/  FFMA.FTZ R64, R66, R7, -R33 ;  /* 0x0000000742407223 */ /* 0x000fc20000010821 */
[----:B------:R0:W-:Y:S01]  /*7ca0*/  MUFU.EX2 R43, R49 ;  /* 0x00000031002b7308 */ /* 0x0001e20000000800 */
[----:B------:R-:W-:-:S01]  /*7cb0*/  FFMA.FTZ R66, R70, R7, -R33 ;  /* 0x0000000746427223 */ /* 0x000fc20000010821 */
[----:B------:R-:W1:Y:S06]  /*7cc0*/  SHFL.BFLY PT, R78, R47, 0x2, 0x1f ;  /* 0x0c401f002f4e7f89 */ /* 0x000e6c00000e0000 */
[----:B------:R-:W-:Y:S01]  /*7cd0*/  MUFU.EX2 R41, R41 ;  /* 0x0000002900297308 */ /* 0x000fe20000000800 */
[----:B0-----:R-:W-:-:S01]  /*7ce0*/  FFMA.FTZ R49, R60, R7, -R33 ;  /* 0x000000073c317223 */ /* 0x001fc20000010821 */
[----:B------:R-:W-:Y:S01]  /*7cf0*/  FADD.FTZ R60, -R53, R6 ;  /* 0x00000006353c7221 */ /* 0x000fe20000010100 */
[----:B------:R-:W-:-:S03]  /*7d00*/  FFMA.FTZ R6, R52, R7, -R33 ;  /* 0x0000000734067223 */ /* 0x000fc60000010821 */
[-C--:B------:R-:W-:Y:S02]  /*7d10*/  FMUL.FTZ R53, R60, R7.reuse ;  /* 0x000000073c357220 */ /* 0x080fe40000410000 */
[----:B------:R-:W-:Y:S08]  /*7d20*/  MUFU.EX2 R64, R64 ;  /* 0x0000004000407308 */ /* 0x000ff00000000800 */
[----:B------:R-:W0:Y:S01]  /*7d30*/  MUFU.EX2 R53, R53 ;  /* 0x0000003500357308 */ /* 0x000e220000000800 */
[----:B-1----:R-:W-:Y:S01]  /*7d40*/  FMNMX.FTZ R78, R47, R78, !PT ;  /* 0x0000004e2f4e7209 */ /* 0x002fe20007810000 */
[----:B------:R-:W-:-:S04]  /*7d50*/  FFMA.FTZ R47, R62, R7, -R33 ;  /* 0x000000073e2f7223 */ /* 0x000fc80000010821 */
[----:B------:R-:W1:Y:S02]  /*7d60*/  SHFL.BFLY PT, R51, R78, 0x1, 0x1f ;  /* 0x0c201f004e337f89 */ /* 0x000e6400000e0000 */
[----:B------:R-:W-:Y:S08]  /*7d70*/  MUFU.EX2 R66, R66 ;  /* 0x0000004200427308 */ /* 0x000ff00000000800 */
[----:B------:R-:W-:Y:S01]  /*7d80*/  MUFU.EX2 R68, R68 ;  /* 0x0000004400447308 */ /* 0x000fe20000000800 */
[----:B0-----:R-:W-:-:S04]  /*7d90*/  FFMA.FTZ R76, R53, R3, R12 ;  /* 0x00000003354c7223 */ /* 0x001fc8000001000c */
[----:B------:R-:W-:-:S03]  /*7da0*/  FADD.FTZ R75, R13, R76 ;  /* 0x0000004c0d4b7221 */ /* 0x000fc60000010000 */
[----:B------:R-:W-:Y:S01]  /*7db0*/  MUFU.EX2 R47, R47 ;  /* 0x0000002f002f7308 */ /* 0x000fe20000000800 */
[----:B-1----:R-:W-:-:S07]  /*7dc0*/  FMNMX.FTZ R54, R78, R51, !PT ;  /* 0x000000334e367209 */ /* 0x002fce0007810000 */
[----:B------:R-:W-:Y:S01]  /*7dd0*/  MUFU.EX2 R49, R49 ;  /* 0x0000003100317308 */ /* 0x000fe20000000800 */
[C---:B------:R-:W-:Y:S01]  /*7de0*/  FSETP.NEU.FTZ.AND P2, PT, R54.reuse, -INF , PT ;  /* 0xff8000003600780b */ /* 0x040fe20003f5d000 */
[----:B------:R-:W-:-:S03]  /*7df0*/  FFMA.FTZ R33, R54, R7, -8 ;  /* 0xc100000036217423 */ /* 0x000fc60000010007 */
[----:B------:R-:W-:-:S03]  /*7e00*/  FSEL R69, R54, RZ, P2 ;  /* 0x000000ff36457208 */ /* 0x000fc60001000000 */
[----:B------:R0:W-:Y:S01]  /*7e10*/  MUFU.EX2 R51, R57 ;  /* 0x0000003900337308 */ /* 0x0001e20000000800 */
[----:B------:R-:W-:Y:S01]  /*7e20*/  FSEL R33, R33, RZ, P2 ;  /* 0x000000ff21217208 */ /* 0x000fe20001000000 */
[----:B------:R-:W-:-:S04]  /*7e30*/  FADD.FTZ R70, -R69, R4 ;  /* 0x0000000445467221 */ /* 0x000fc80000010100 */
[-CC-:B------:R-:W-:Y:S01]  /*7e40*/  FFMA.FTZ R55, R55, R7.reuse, -R33.reuse ;  /* 0x0000000737377223 */ /* 0x180fe20000010821 */
[----:B------:R-:W-:-:S01]  /*7e50*/  FFMA.FTZ R52, R156, R7, -R33 ;  /* 0x000000079c347223 */ /* 0x000fc20000010821 */
[-C--:B------:R-:W-:Y:S01]  /*7e60*/  FMUL.FTZ R70, R70, R7.reuse ;  /* 0x0000000746467220 */ /* 0x080fe20000410000 */
[----:B0-----:R-:W-:-:S01]  /*7e70*/  FFMA.FTZ R57, R158, R7, -R33 ;  /* 0x000000079e397223 */ /* 0x001fc20000010821 */
[-CC-:B------:R-:W-:Y:S01]  /*7e80*/  FFMA.FTZ R60, R160, R7.reuse, -R33.reuse ;  /* 0x00000007a03c7223 */ /* 0x180fe20000010821 */
[----:B------:R-:W-:-:S01]  /*7e90*/  FFMA.FTZ R59, R164, R7, -R33 ;  /* 0x00000007a43b7223 */ /* 0x000fc20000010821 */
[----:B------:R-:W-:Y:S01]  /*7ea0*/  MUFU.EX2 R55, R55 ;  /* 0x0000003700377308 */ /* 0x000fe20000000800 */
[----:B------:R-:W-:-:S01]  /*7eb0*/  FFMA.FTZ R20, R20, R7, -R33 ;  /* 0x0000000714147223 */ /* 0x000fc20000010821 */
[-CC-:B------:R-:W-:Y:S01]  /*7ec0*/  FFMA.FTZ R61, R180, R7.reuse, -R33.reuse ;  /* 0x00000007b43d7223 */ /* 0x180fe20000010821 */
[----:B------:R-:W-:-:S01]  /*7ed0*/  FFMA.FTZ R24, R24, R7, -R33 ;  /* 0x0000000718187223 */ /* 0x000fc20000010821 */
[----:B------:R-:W-:Y:S01]  /*7ee0*/  FFMA.FTZ R73, R38, R7, -R33 ;  /* 0x0000000726497223 */ /* 0x000fe20000010821 */
[----:B------:R-:W-:-:S01]  /*7ef0*/  FADD.FTZ R38, R14, R75 ;  /* 0x0000004b0e267221 */ /* 0x000fc20000010000 */
[-CC-:B------:R-:W-:Y:S01]  /*7f00*/  FFMA.FTZ R62, R184, R7.reuse, -R33.reuse ;  /* 0x00000007b83e7223 */ /* 0x180fe20000010821 */
[----:B------:R-:W-:-:S01]  /*7f10*/  FFMA.FTZ R63, R26, R7, -R33 ;  /* 0x000000071a3f7223 */ /* 0x000fc20000010821 */
[----:B------:R-:W0:Y:S01]  /*7f20*/  MUFU.EX2 R70, R70 ;  /* 0x0000004600467308 */ /* 0x000e220000000800 */
[----:B------:R-:W-:-:S01]  /*7f30*/  FADD.FTZ R75, R15, R38 ;  /* 0x000000260f4b7221 */ /* 0x000fc20000010000 */
[-CC-:B------:R-:W-:Y:S01]  /*7f40*/  FFMA.FTZ R26, R188, R7.reuse, -R33.reuse ;  /* 0x00000007bc1a7223 */ /* 0x180fe20000010821 */
[----:B------:R-:W-:-:S01]  /*7f50*/  FFMA.FTZ R65, R28, R7, -R33 ;  /* 0x000000071c417223 */ /* 0x000fc20000010821 */
[----:B------:R-:W-:Y:S01]  /*7f60*/  FFMA.FTZ R28, R192, R7, -R33 ;  /* 0x00000007c01c7223 */ /* 0x000fe20000010821 */
[----:B------:R-:W-:-:S01]  /*7f70*/  FADD.FTZ R76, R10, R75 ;  /* 0x0000004b0a4c7221 */ /* 0x000fc20000010000 */
[-CC-:B------:R-:W-:Y:S01]  /*7f80*/  FFMA.FTZ R67, R196, R7.reuse, -R33.reuse ;  /* 0x00000007c4437223 */ /* 0x180fe20000010821 */
[----:B------:R-:W-:-:S01]  /*7f90*/  FFMA.FTZ R194, R194, R7, -R33 ;  /* 0x00000007c2c27223 */ /* 0x000fc20000010821 */
[----:B------:R-:W1:Y:S01]  /*7fa0*/  MUFU.EX2 R52, R52 ;  /* 0x0000003400347308 */ /* 0x000e620000000800 */
[----:B------:R-:W-:-:S01]  /*7fb0*/  FADD.FTZ R76, R21, R76 ;  /* 0x0000004c154c7221 */ /* 0x000fc20000010000 */
        /* <DEDUP_REMOVED lines=25> */
[----:B------:R-:W-:-:S06]  /*8150*/  FADD.FTZ R3, R25, R76 ;  /* 0x0000004c19037221 */ /* 0x000fcc0000010000 */
[----:B------:R-:W2:Y:S01]  /*8160*/  MUFU.EX2 R62, R62 ;  /* 0x0000003e003e7308 */ /* 0x000ea20000000800 */
[----:B0-----:R-:W-:-:S01]  /*8170*/  FADD.FTZ R77, R61, R2 ;  /* 0x000000023d4d7221 */ /* 0x001fc20000010000 */
[----:B------:R-:W-:-:S04]  /*8180*/  FADD.FTZ R2, R30, R3 ;  /* 0x000000031e027221 */ /* 0x000fc80000010000 */
[----:B------:R-:W-:Y:S02]  /*8190*/  FADD.FTZ R3, R27, R2 ;  /* 0x000000021b037221 */ /* 0x000fe40000010000 */
[----:B------:R-:W0:Y:S01]  /*81a0*/  MUFU.EX2 R63, R63 ;  /* 0x0000003f003f7308 */ /* 0x000e220000000800 */
[----:B-1----:R-:W-:-:S01]  /*81b0*/  FADD.FTZ R77, R24, R77 ;  /* 0x0000004d184d7221 */ /* 0x002fc20000010000 */
[----:B------:R-:W-:-:S06]  /*81c0*/  FADD.FTZ R76, R36, R3 ;  /* 0x00000003244c7221 */ /* 0x000fcc0000010000 */
[----:B------:R-:W1:Y:S01]  /*81d0*/  MUFU.EX2 R26, R26 ;  /* 0x0000001a001a7308 */ /* 0x000e620000000800 */
[----:B--2---:R-:W-:-:S01]  /*81e0*/  FADD.FTZ R2, R62, R77 ;  /* 0x0000004d3e027221 */ /* 0x004fc20000010000 */
[----:B------:R-:W-:-:S04]  /*81f0*/  FADD.FTZ R77, R29, R76 ;  /* 0x0000004c1d4d7221 */ /* 0x000fc80000010000 */
[----:B------:R-:W-:Y:S02]  /*8200*/  FADD.FTZ R76, R40, R77 ;  /* 0x0000004d284c7221 */ /* 0x000fe40000010000 */
[----:B------:R-:W2:Y:S01]  /*8210*/  MUFU.EX2 R65, R65 ;  /* 0x0000004100417308 */ /* 0x000ea20000000800 */
[----:B0-----:R-:W-:-:S01]  /*8220*/  FADD.FTZ R3, R63, R2 ;  /* 0x000000023f037221 */ /* 0x001fc20000010000 */
[----:B------:R-:W-:Y:S01]  /*8230*/  FFMA.FTZ R2, R42, R7, -R33 ;  /* 0x000000072a027223 */ /* 0x000fe20000010821 */
[----:B------:R-:W-:-:S04]  /*8240*/  FADD.FTZ R77, R31, R76 ;  /* 0x0000004c1f4d7221 */ /* 0x000fc80000010000 */
[----:B------:R-:W-:Y:S01]  /*8250*/  FADD.FTZ R78, R152, R77 ;  /* 0x0000004d984e7221 */ /* 0x000fe20000010000 */
[----:B------:R-:W0:Y:S01]  /*8260*/  MUFU.EX2 R28, R28 ;  /* 0x0000001c001c7308 */ /* 0x000e220000000800 */
[----:B-1----:R-:W-:-:S02]  /*8270*/  FADD.FTZ R42, R26, R3 ;  /* 0x000000031a2a7221 */ /* 0x002fc40000010000 */
[----:B------:R-:W-:-:S05]  /*8280*/  FADD.FTZ R77, R35, R78 ;  /* 0x0000004e234d7221 */ /* 0x000fca0000010000 */
[----:B------:R-:W1:Y:S01]  /*8290*/  MUFU.EX2 R67, R67 ;  /* 0x0000004300437308 */ /* 0x000e620000000800 */
[----:B--2---:R-:W-:-:S01]  /*82a0*/  FADD.FTZ R3, R65, R42 ;  /* 0x0000002a41037221 */ /* 0x004fc20000010000 */
[-CC-:B------:R-:W-:Y:S01]  /*82b0*/  FFMA.FTZ R42, R198, R7.reuse, -R33.reuse ;  /* 0x00000007c62a7223 */ /* 0x180fe20000010821 */
[----:B------:R-:W-:-:S05]  /*82c0*/  FFMA.FTZ R33, R50, R7, -R33 ;  /* 0x0000000732217223 */ /* 0x000fca0000010821 */
[----:B------:R-:W2:Y:S01]  /*82d0*/  MUFU.EX2 R4, R194 ;  /* 0x000000c200047308 */ /* 0x000ea20000000800 */
[----:B0-----:R-:W-:-:S07]  /*82e0*/  FADD.FTZ R76, R28, R3 ;  /* 0x000000031c4c7221 */ /* 0x001fce0000010000 */
[----:B------:R-:W0:Y:S01]  /*82f0*/  MUFU.EX2 R69, R69 ;  /* 0x0000004500457308 */ /* 0x000e220000000800 */
[----:B-1----:R-:W-:-:S01]  /*8300*/  FADD.FTZ R3, R67, R76 ;  /* 0x0000004c43037221 */ /* 0x002fc20000010000 */
[----:B------:R-:W-:-:S04]  /*8310*/  FADD.FTZ R76, R86, R77 ;  /* 0x0000004d564c7221 */ /* 0x000fc80000010000 */
[----:B------:R-:W-:Y:S02]  /*8320*/  FADD.FTZ R77, R37, R76 ;  /* 0x0000004c254d7221 */ /* 0x000fe40000010000 */
[----:B------:R-:W1:Y:S02]  /*8330*/  MUFU.EX2 R34, R34 ;  /* 0x0000002200227308 */ /* 0x000e640000000800 */
[----:B------:R-:W-:-:S04]  /*8340*/  FADD.FTZ R76, R80, R77 ;  /* 0x0000004d504c7221 */ /* 0x000fc80000010000 */
[----:B------:R-:W-:Y:S02]  /*8350*/  FADD.FTZ R77, R39, R76 ;  /* 0x0000004c274d7221 */ /* 0x000fe40000010000 */
[----:B------:R-:W3:Y:S08]  /*8360*/  MUFU.EX2 R71, R71 ;  /* 0x0000004700477308 */ /* 0x000ef00000000800 */
[----:B------:R-:W4:Y:S08]  /*8370*/  MUFU.EX2 R72, R72 ;  /* 0x0000004800487308 */ /* 0x000f300000000800 */
[----:B------:R2:W-:Y:S08]  /*8380*/  MUFU.EX2 R81, R2 ;  /* 0x0000000200517308 */ /* 0x0005f00000000800 */
[----:B------:R-:W5:Y:S01]  /*8390*/  MUFU.EX2 R73, R73 ;  /* 0x0000004900497308 */ /* 0x000f620000000800 */
[----:B--2---:R-:W-:-:S04]  /*83a0*/  FADD.FTZ R2, R4, R3 ;  /* 0x0000000304027221 */ /* 0x004fc80000010000 */
[----:B0-----:R-:W-:-:S03]  /*83b0*/  FADD.FTZ R3, R69, R2 ;  /* 0x0000000245037221 */ /* 0x001fc60000010000 */
[----:B------:R-:W0:Y:S01]  /*83c0*/  MUFU.EX2 R38, R38 ;  /* 0x0000002600267308 */ /* 0x000e220000000800 */
[----:B-1----:R-:W-:-:S04]  /*83d0*/  FADD.FTZ R2, R34, R3 ;  /* 0x0000000322027221 */ /* 0x002fc80000010000 */
[----:B---3--:R-:W-:-:S03]  /*83e0*/  FADD.FTZ R3, R71, R2 ;  /* 0x0000000247037221 */ /* 0x008fc60000010000 */
[----:B------:R-:W1:Y:S01]  /*83f0*/  MUFU.EX2 R75, R75 ;  /* 0x0000004b004b7308 */ /* 0x000e620000000800 */
[----:B----4-:R-:W-:-:S04]  /*8400*/  FADD.FTZ R2, R72, R3 ;  /* 0x0000000348027221 */ /* 0x010fc80000010000 */
[----:B-----5:R-:W-:-:S03]  /*8410*/  FADD.FTZ R3, R73, R2 ;  /* 0x0000000249037221 */ /* 0x020fc60000010000 */
[----:B------:R-:W2:Y:S01]  /*8420*/  MUFU.EX2 R79, R182 ;  /* 0x000000b6004f7308 */ /* 0x000ea20000000800 */
[----:B0-----:R-:W-:-:S07]  /*8430*/  FADD.FTZ R2, R38, R3 ;  /* 0x0000000326027221 */ /* 0x001fce0000010000 */
[----:B------:R0:W-:Y:S01]  /*8440*/  MUFU.EX2 R78, R44 ;  /* 0x0000002c004e7308 */ /* 0x0001e20000000800 */
[----:B-1----:R-:W-:-:S07]  /*8450*/  FADD.FTZ R2, R75, R2 ;  /* 0x000000024b027221 */ /* 0x002fce0000010000 */
[----:B------:R-:W1:Y:S01]  /*8460*/  MUFU.EX2 R42, R42 ;  /* 0x0000002a002a7308 */ /* 0x000e620000000800 */
[----:B0-----:R-:W-:-:S01]  /*8470*/  FADD.FTZ R44, R74, R77 ;  /* 0x0000004d4a2c7221 */ /* 0x001fc20000010000 */
[----:B--2---:R-:W-:-:S03]  /*8480*/  FADD.FTZ R2, R79, R2 ;  /* 0x000000024f027221 */ /* 0x004fc60000010000 */
[----:B------:R-:W-:-:S03]  /*8490*/  FADD.FTZ R77, R41, R44 ;  /* 0x0000002c294d7221 */ /* 0x000fc60000010000 */
[----:B------:R-:W0:Y:S01]  /*84a0*/  MUFU.EX2 R84, R84 ;  /* 0x0000005400547308 */ /* 0x000e220000000800 */
[----:B------:R-:W-:-:S04]  /*84b0*/  FADD.FTZ R44, R64, R77 ;  /* 0x0000004d402c7221 */ /* 0x000fc80000010000 */
[----:B------:R-:W-:-:S03]  /*84c0*/  FADD.FTZ R3, R43, R44 ;  /* 0x0000002c2b037221 */ /* 0x000fc60000010000 */
[----:B------:R-:W2:Y:S01]  /*84d0*/  MUFU.EX2 R46, R46 ;  /* 0x0000002e002e7308 */ /* 0x000ea20000000800 */
[----:B------:R-:W-:-:S01]  /*84e0*/  FADD.FTZ R44, R66, R3 ;  /* 0x00000003422c7221 */ /* 0x000fc20000010000 */
[----:B------:R-:W-:-:S03]  /*84f0*/  FADD.FTZ R3, R81, R2 ;  /* 0x0000000251037221 */ /* 0x000fc60000010000 */
[----:B------:R-:W-:Y:S01]  /*8500*/  FADD.FTZ R77, R45, R44 ;  /* 0x0000002c2d4d7221 */ /* 0x000fe20000010000 */
[----:B-1----:R-:W-:-:S02]  /*8510*/  FADD.FTZ R3, R42, R3 ;  /* 0x000000032a037221 */ /* 0x002fc40000010000 */
[----:B------:R-:W1:Y:S01]  /*8520*/  MUFU.EX2 R82, R82 ;  /* 0x0000005200527308 */ /* 0x000e620000000800 */
[----:B------:R-:W-:-:S01]  /*8530*/  FADD.FTZ R2, R68, R77 ;  /* 0x0000004d44027221 */ /* 0x000fc20000010000 */
[----:B------:R-:W-:-:S03]  /*8540*/  FADD.FTZ R3, R78, R3 ;  /* 0x000000034e037221 */ /* 0x000fc60000010000 */
[----:B------:R-:W-:Y:S01]  /*8550*/  FADD.FTZ R77, R47, R2 ;  /* 0x000000022f4d7221 */ /* 0x000fe20000010000 */
[----:B0-----:R-:W-:-:S02]  /*8560*/  FADD.FTZ R3, R84, R3 ;  /* 0x0000000354037221 */ /* 0x001fc40000010000 */
[----:B------:R-:W0:Y:S01]  /*8570*/  MUFU.EX2 R58, R58 ;  /* 0x0000003a003a7308 */ /* 0x000e220000000800 */
[----:B------:R-:W-:-:S01]  /*8580*/  FADD.FTZ R2, R56, R77 ;  /* 0x0000004d38027221 */ /* 0x000fc20000010000 */
[----:B--2---:R-:W-:-:S03]  /*8590*/  FADD.FTZ R3, R46, R3 ;  /* 0x000000032e037221 */ /* 0x004fc60000010000 */
[----:B------:R-:W-:-:S03]  /*85a0*/  FADD.FTZ R77, R49, R2 ;  /* 0x00000002314d7221 */ /* 0x000fc60000010000 */
[----:B------:R-:W2:Y:S01]  /*85b0*/  MUFU.EX2 R155, R48 ;  /* 0x00000030009b7308 */ /* 0x000ea20000000800 */
[----:B-1----:R-:W-:-:S07]  /*85c0*/  FADD.FTZ R3, R82, R3 ;  /* 0x0000000352037221 */ /* 0x002fce0000010000 */
[----:B------:R-:W1:Y:S01]  /*85d0*/  MUFU.EX2 R200, R200 ;  /* 0x000000c800c87308 */ /* 0x000e620000000800 */
[----:B0-----:R-:W-:-:S04]  /*85e0*/  FADD.FTZ R2, R58, R77 ;  /* 0x0000004d3a027221 */ /* 0x001fc80000010000 */
[----:B------:R-:W-:-:S03]  /*85f0*/  FADD.FTZ R77, R51, R2 ;  /* 0x00000002334d7221 */ /* 0x000fc60000010000 */
[----:B------:R-:W0:Y:S01]  /*8600*/  MUFU.EX2 R6, R6 ;  /* 0x0000000600067308 */ /* 0x000e220000000800 */
[----:B--2---:R-:W-:-:S07]  /*8610*/  FADD.FTZ R3, R155, R3 ;  /* 0x000000039b037221 */ /* 0x004fce0000010000 */
[----:B------:R-:W2:Y:S01]  /*8620*/  MUFU.EX2 R83, R33 ;  /* 0x0000002100537308 */ /* 0x000ea20000000800 */
[----:B-1----:R-:W-:-:S01]  /*8630*/  FADD.FTZ R2, R200, R3 ;  /* 0x00000003c8027221 */ /* 0x002fc20000010000 */
[----:B0-----:R-:W-:-:S03]  /*8640*/  FADD.FTZ R3, R6, R77 ;  /* 0x0000004d06037221 */ /* 0x001fc60000010000 */
[----:B--2---:R-:W-:Y:S01]  /*8650*/  FADD.FTZ R2, R83, R2 ;  /* 0x0000000253027221 */ /* 0x004fe20000010000 */
[----:B------:R-:W-:Y:S06]  /*8660*/  @!P0 BRA `(.L_x_987) ;  /* 0x0000000000048947 */ /* 0x000fec0003800000 */
[----:B------:R-:W-:Y:S01]  /*8670*/  BPT.TRAP 0x1 ;  /* 0x000000040000795c */ /* 0x000fe20000300000 */
.L_x_987:
[----:B------:R-:W-:Y:S01]  /*8680*/  ULEA UR6, UR46, UR37, 0x3 ;  /* 0x000000252e067291 */ /* 0x000fe2000f8e183f */
[----:B------:R-:W-:Y:S01]  /*8690*/  ISETP.GT.AND P2, PT, R5, R8, PT ;  /* 0x000000080500720c */ /* 0x000fe20003f44270 */
[----:B------:R-:W-:Y:S01]  /*86a0*/  UMOV UR36, UR32 ;  /* 0x0000002000247c82 */ /* 0x000fe20008000000 */
[----:B------:R-:W-:Y:S01]  /*86b0*/  F2FP.SATFINITE.E4M3.F32.PACK_AB_MERGE_C R14, R15, R14, RZ ;  /* 0x0000000e0f0e723e */ /* 0x000fe200048070ff */
[----:B------:R-:W-:Y:S01]  /*86c0*/  UIADD3 UR6, UR6, 0x22860, URZ ;  /* 0x0002286006067890 */ /* 0x000fe2000fffe03f */
[----:B------:R-:W-:Y:S01]  /*86d0*/  F2FP.SATFINITE.E4M3.F32.PACK_AB_MERGE_C R25, R30, R25, RZ ;  /* 0x000000191e19723e */ /* 0x000fe200048070ff */
[----:B------:R-:W-:Y:S01]  /*86e0*/  UMOV UR46, UR33 ;  /* 0x00000021002e7c82 */ /* 0x000fe20008000000 */
[----:B------:R-:W-:Y:S01]  /*86f0*/  F2FP.SATFINITE.E4M3.F32.PACK_AB_MERGE_C R35, R86, R35, RZ ;  /* 0x000000235623723e */ /* 0x000fe200048070ff */
[----:B------:R-:W-:Y:S01]  /*8700*/  UPRMT UR6, UR40, 0x654, UR6 ;  /* 0x0000065428067896 */ /* 0x000fe20008000006 */
        /* <DEDUP_REMOVED lines=94> */
[----:B------:R-:W-:-:S02]  /*8cf0*/  VIADD R5, R5, 0xffffffff ;  /* 0xffffffff05057836 */ /* 0x000fc40000000000 */
[----:B------:R-:W-:Y:S02]  /*8d00*/  IMAD.MOV.U32 R4, RZ, RZ, R54 ;  /* 0x000000ffff047224 */ /* 0x000fe400078e0036 */
[----:B------:R-:W-:Y:S01]  /*8d10*/  IMAD.MOV.U32 R6, RZ, RZ, R32 ;  /* 0x000000ffff067224 */ /* 0x000fe200078e0020 */
[----:B------:R-:W-:Y:S06]  /*8d20*/  @P2 BRA `(.L_x_988) ;  /* 0xffffffc800442947 */ /* 0x000fec000383ffff */
[----:B------:R-:W-:Y:S01]  /*8d30*/  IMAD.MOV.U32 R4, RZ, RZ, R54 ;  /* 0x000000ffff047224 */ /* 0x000fe200078e0036 */
[----:B------:R-:W-:Y:S01]  /*8d40*/  UMOV UR46, UR33 ;  /* 0x00000021002e7c82 */ /* 0x000fe20008000000 */
[----:B------:R-:W-:Y:S01]  /*8d50*/  IMAD.MOV.U32 R6, RZ, RZ, R32 ;  /* 0x000000ffff067224 */ /* 0x000fe200078e0020 */
[----:B------:R-:W-:-:S06]  /*8d60*/  UMOV UR36, UR32 ;  /* 0x0000002000247c82 */ /* 0x000fcc0008000000 */
.L_x_970:
[----:B------:R-:W0:Y:S01]  /*8d70*/  LDC R8, c[0x0][0x448] ;  /* 0x00011200ff087b82 */ /* 0x000e220000000800 */
[----:B------:R-:W-:Y:S01]  /*8d80*/  UIADD3 UR6, UR42, 0x7f, URZ ;  /* 0x0000007f2a067890 */ /* 0x000fe2000fffe03f */
[----:B------:R-:W-:-:S05]  /*8d90*/  IADD3 R12, -R11, 0x1, RZ ;  /* 0x000000010b0c7810 */ /* 0x000fca0007ffe1ff */
[----:B------:R-:W-:Y:S01]  /*8da0*/  IMAD R9, R9, UR41, R12 ;  /* 0x0000002909097c24 */ /* 0x000fe2000f8e020c */
[----:B------:R-:W1:Y:S01]  /*8db0*/  LDC R15, c[0x0][0x9e4] ;  /* 0x00027900ff0f7b82 */ /* 0x000e620000000800 */
[----:B0-----:R-:W-:Y:S02]  /*8dc0*/  ISETP.NE.AND P5, PT, R8, 0x1, PT ;  /* 0x000000010800780c */ /* 0x001fe40003fa5270 */
[----:B-1----:R-:W-:-:S11]  /*8dd0*/  ISETP.GE.AND P6, PT, R15, 0x1, PT ;  /* 0x000000010f00780c */ /* 0x002fd60003fc6270 */
[----:B------:R-:W0:Y:S08]  /*8de0*/  @P5 LDC R8, c[0x0][0x44c] ;  /* 0x00011300ff085b82 */ /* 0x000e300000000800 */
[----:B------:R-:W1:Y:S01]  /*8df0*/  @P5 LDC R13, c[0x0][0x450] ;  /* 0x00011400ff0d5b82 */ /* 0x000e620000000800 */
[----:B0-----:R-:W-:-:S04]  /*8e00*/  @P5 IMAD.HI.U32 R10, R8, UR6, RZ ;  /* 0x00000006080a5c27 */ /* 0x001fc8000f8e00ff */
[----:B------:R-:W-:Y:S01]  /*8e10*/  IMAD.U32 R8, RZ, RZ, UR6 ;  /* 0x00000006ff087e24 */ /* 0x000fe2000f8e00ff */
[----:B------:R-:W-:Y:S01]  /*8e20*/  ULDC UR6, c[0x0][0x9dc] ;  /* 0x0002770000067ab9 */ /* 0x000fe20000000800 */
[----:B-1----:R-:W-:-:S05]  /*8e30*/  @P5 SHF.R.U32.HI R8, RZ, R13, R10 ;  /* 0x0000000dff085219 */ /* 0x002fca000001160a */
[----:B------:R-:W-:-:S04]  /*8e40*/  IMAD.IADD R8, R9, 0x1, R8 ;  /* 0x0000000109087824 */ /* 0x000fc800078e0208 */
        /* <DEDUP_REMOVED lines=11> */
.L_x_990:
[----:B------:R-:W-:-:S13]  /*8f00*/  ISETP.NE.AND P2, PT, R15, 0x1, PT ;  /* 0x000000010f00780c */ /* 0x000fda0003f45270 */
[----:B------:R-:W0:Y:S02]  /*8f10*/  @P2 LDC.64 R10, c[0x0][0x9e8] ;  /* 0x00027a00ff0a2b82 */ /* 0x000e240000000a00 */
[----:B0-----:R-:W-:-:S05]  /*8f20*/  @P2 IMAD.HI.U32 R10, R8, R10, RZ ;  /* 0x0000000a080a2227 */ /* 0x001fca00078e00ff */
[----:B------:R-:W-:-:S07]  /*8f30*/  @P2 SHF.R.U32.HI R8, RZ, R11, R10 ;  /* 0x0000000bff082219 */ /* 0x000fce000001160a */
.L_x_991:
[----:B------:R-:W-:-:S05]  /*8f40*/  IMAD R8, R8, R15, RZ ;  /* 0x0000000f08087224 */ /* 0x000fca00078e02ff */
[----:B------:R-:W-:-:S07]  /*8f50*/  VIMNMX R9, R9, R8, !PT ;  /* 0x0000000809097248 */ /* 0x000fce0007fe0100 */
.L_x_989:
[----:B------:R-:W-:-:S05]  /*8f60*/  VIADD R9, R9, 0x7f ;  /* 0x0000007f09097836 */ /* 0x000fca0000000000 */
[----:B------:R-:W-:-:S04]  /*8f70*/  SHF.R.S32.HI R8, RZ, 0x1f, R9 ;  /* 0x0000001fff087819 */ /* 0x000fc80000011409 */
[----:B------:R-:W-:-:S04]  /*8f80*/  LEA.HI R8, R8, R9, RZ, 0x7 ;  /* 0x0000000908087211 */ /* 0x000fc800078f38ff */
[----:B------:R-:W-:-:S04]  /*8f90*/  SHF.R.S32.HI R9, RZ, 0x7, R8 ;  /* 0x00000007ff097819 */ /* 0x000fc80000011408 */
[----:B------:R-:W-:-:S04]  /*8fa0*/  VIMNMX R8, R22, R9, !PT ;  /* 0x0000000916087248 */ /* 0x000fc80007fe0100 */
[----:B------:R-:W-:-:S13]  /*8fb0*/  ISETP.GE.AND P2, PT, R5, R8, PT ;  /* 0x000000080500720c */ /* 0x000fda0003f46270 */
[----:B------:R-:W-:Y:S05]  /*8fc0*/  @!P2 BRA `(.L_x_992) ;  /* 0x0000002400a8a947 */ /* 0x000fea0003800000 */
[----:B------:R-:W-:Y:S01]  /*8fd0*/  IMAD.MOV.U32 R11, RZ, RZ, R4 ;  /* 0x000000ffff0b7224 */ /* 0x000fe200078e0004 */
[----:B------:R-:W-:Y:S01]  /*8fe0*/  UMOV UR30, UR36 ;  /* 0x00000024001e7c82 */ /* 0x000fe20008000000 */
[----:B------:R-:W-:-:S07]  /*8ff0*/  IMAD.MOV.U32 R9, RZ, RZ, R6 ;  /* 0x000000ffff097224 */ /* 0x000fce00078e0006 */
.L_x_1002:
[----:B------:R-:W-:Y:S01]  /*9000*/  ISETP.NE.AND P2, PT, RZ, UR39, PT ;  /* 0x00000027ff007c0c */ /* 0x000fe2000bf45270 */
[----:B------:R-:W-:-:S04]  /*9010*/  UISETP.NE.AND UP0, UPT, UR46, 0x1, UPT ;  /* 0x000000012e00788c */ /* 0x000fc8000bf05270 */
[----:B------:R-:W-:-:S04]  /*9020*/  USEL UR36, URZ, 0x1, UP0 ;  /* 0x000000013f247887 */ /* 0x000fc80008000000 */
[----:B------:R-:W-:-:S04]  /*9030*/  ULOP3.LUT UR36, UR30, UR36, URZ, 0x3c, !UPT ;  /* 0x000000241e247292 */ /* 0x000fc8000f8e3c3f */
[----:B------:R-:W-:Y:S08]  /*9040*/  @P2 BRA `(.L_x_993) ;  /* 0x0000000000382947 */ /* 0x000ff00003800000 */
[----:B------:R-:W-:Y:S05]  /*9050*/  @!P0 BRA `(.L_x_994) ;  /* 0x0000000000048947 */ /* 0x000fea0003800000 */
[----:B------:R-:W-:Y:S01]  /*9060*/  BPT.TRAP 0x1 ;  /* 0x000000040000795c */ /* 0x000fe20000300000 */
.L_x_994:
        /* <DEDUP_REMOVED lines=9> */
.L_x_995:
[----:B-1----:R-:W-:Y:S05]  /*9100*/  @P3 BRA `(.L_x_993) ;  /* 0x0000000000083947 */ /* 0x002fea0003800000 */
[----:B------:R-:W1:Y:S02]  /*9110*/  SYNCS.PHASECHK.TRANS64.TRYWAIT P3, [UR6+0x22830], R4 ;  /* 0x02283004ff0075a7 */ /* 0x000e640008060146 */
[----:B-1----:R-:W-:Y:S05]  /*9120*/  @!P3 BRA `(.L_x_996) ;  /* 0x000000cc0074b947 */ /* 0x002fea0003800000 */
.L_x_993:
[----:B------:R-:W2:Y:S01]  /*9130*/  S2R R6, SR_TID.X ;  /* 0x0000000000067919 */ /* 0x000ea20000002100 */
[----:B------:R-:W-:Y:S01]  /*9140*/  UIADD3 UR31, UR46, 0x1, URZ ;  /* 0x000000012e1f7890 */ /* 0x000fe2000fffe03f */
[----:B------:R-:W-:Y:S01]  /*9150*/  UMOV UR27, 0x80000020 ;  /* 0x80000020001b7882 */ /* 0x000fe20000000000 */
[----:B------:R-:W-:Y:S02]  /*9160*/  UMOV UR7, 0x80000020 ;  /* 0x8000002000077882 */ /* 0x000fe40000000000 */
[----:B------:R-:W-:Y:S01]  /*9170*/  UISETP.NE.AND UP0, UPT, UR31, 0x2, UPT ;  /* 0x000000021f00788c */ /* 0x000fe2000bf05270 */
[----:B------:R-:W-:Y:S01]  /*9180*/  UMOV UR11, 0x80000020 ;  /* 0x80000020000b7882 */ /* 0x000fe20000000000 */
[----:B------:R-:W-:Y:S02]  /*9190*/  UMOV UR15, 0x80000020 ;  /* 0x80000020000f7882 */ /* 0x000fe40000000000 */
[----:B------:R-:W-:Y:S01]  /*91a0*/  USEL UR31, UR31, URZ, UP0 ;  /* 0x0000003f1f1f7287 */ /* 0x000fe20008000000 */
[----:B------:R-:W-:Y:S01]  /*91b0*/  UMOV UR19, 0x80000020 ;  /* 0x8000002000137882 */ /* 0x000fe20000000000 */
[----:B------:R-:W-:-:S02]  /*91c0*/  UMOV UR23, 0x80000020 ;  /* 0x8000002000177882 */ /* 0x000fc40000000000 */
[----:B------:R-:W-:-:S04]  /*91d0*/  UIMAD UR26, UR31, 0x600, UR28 ;  /* 0x000006001f1a78a4 */ /* 0x000fc8000f8e021c */
[----:B------:R-:W-:Y:S02]  /*91e0*/  UIADD3 UR6, UR26, 0x2, URZ ;  /* 0x000000021a067890 */ /* 0x000fe4000fffe03f */
[----:B------:R-:W-:Y:S02]  /*91f0*/  UIADD3 UR10, UR26, 0x200, URZ ;  /* 0x000002001a0a7890 */ /* 0x000fe4000fffe03f */
[----:B------:R-:W-:Y:S02]  /*9200*/  UIADD3 UR14, UR26, 0x202, URZ ;  /* 0x000002021a0e7890 */ /* 0x000fe4000fffe03f */
[----:B------:R-:W-:Y:S02]  /*9210*/  UIADD3 UR18, UR26, 0x400, URZ ;  /* 0x000004001a127890 */ /* 0x000fe4000fffe03f */
[----:B------:R-:W-:Y:S01]  /*9220*/  UIADD3 UR22, UR26, 0x402, URZ ;  /* 0x000004021a167890 */ /* 0x000fe2000fffe03f */
        /* <DEDUP_REMOVED lines=24> */
.L_x_998:
[----:B------:R-:W-:Y:S01]  /*93b0*/  ULEA UR6, UR46, UR37, 0x3 ;  /* 0x000000252e067291 */ /* 0x000fe2000f8e183f */
[----:B------:R-:W-:-:S05]  /*93c0*/  IMAD.U32 R4, RZ, RZ, UR30 ;  /* 0x0000001eff047e24 */ /* 0x000fca000f8e00ff */
[----:B------:R-:W-:-:S04]  /*93d0*/  SHF.L.U32 R4, R4, 0x1f, RZ ;  /* 0x0000001f04047819 */ /* 0x000fc800000006ff */
[----:B------:R0:W1:Y:S01]  /*93e0*/  SYNCS.PHASECHK.TRANS64.TRYWAIT P2, [UR6+0x22850], R4 ;  /* 0x02285004ff0075a7 */ /* 0x0000620008040146 */
[----:B------:R-:W-:Y:S05]  /*93f0*/  @!P0 BRA `(.L_x_999) ;  /* 0x0000000000048947 */ /* 0x000fea0003800000 */
[----:B------:R-:W-:Y:S01]  /*9400*/  BPT.TRAP 0x1 ;  /* 0x000000040000795c */ /* 0x000fe20000300000 */
.L_x_999:
[----:B-1----:R-:W-:Y:S05]  /*9410*/  @P2 BRA `(.L_x_997) ;  /* 0x0000000000082947 */ /* 0x002fea0003800000 */
[----:B------:R-:W1:Y:S02]  /*9420*/  SYNCS.PHASECHK.TRANS64.TRYWAIT P2, [UR6+0x22850], R4 ;  /* 0x02285004ff0075a7 */ /* 0x000e640008040146 */
[----:B-1----:R-:W-:Y:S05]  /*9430*/  @!P2 BRA `(.L_x_1000) ;  /* 0x000000c800c8a947 */ /* 0x002fea0003800000 */
.L_x_997:
[----:B------:R-:W-:Y:S01]  /*9440*/  UIADD3 UR6, UR37, 0x400, URZ ;  /* 0x0000040025067890 */ /* 0x000fe2000fffe03f */
[----:B------:R-:W-:Y:S01]  /*9450*/  WARPGROUP.ARRIVE ;  /* 0x00000000000079c5 */ /* 0x000fe20000000000 */
[----:B------:R-:W-:Y:S01]  /*9460*/  UMOV UR7, 0x40000040 ;  /* 0x4000004000077882 */ /* 0x000fe20000000000 */
[C---:B------:R-:W-:Y:S01]  /*9470*/  FMUL.FTZ R10, R0.reuse, R24 ;  /* 0x00000018000a7220 */ /* 0x040fe20000410000 */
[----:B------:R-:W-:Y:S01]  /*9480*/  USHF.R.U32.HI UR6, URZ, 0x4, UR6 ;  /* 0x000000043f067899 */ /* 0x000fe20008011606 */
[C---:B------:R-:W-:Y:S01]  /*9490*/  FMUL.FTZ R14, R0.reuse, R26 ;  /* 0x0000001a000e7220 */ /* 0x040fe20000410000 */
[C---:B------:R-:W-:Y:S01]  /*94a0*/  FMUL.FTZ R12, R0.reuse, R25 ;  /* 0x00000019000c7220 */ /* 0x040fe20000410000 */
[C---:B------:R-:W-:Y:S01]  /*94b0*/  FMUL.FTZ R20, R0.reuse, R27 ;  /* 0x0000001b00147220 */ /* 0x040fe20000410000 */
[----:B------:R-:W-:Y:S01]  /*94c0*/  ULOP3.LUT UR6, UR6, 0x3fff, URZ, 0xc0, !UPT ;  /* 0x00003fff06067892 */ /* 0x000fe2000f8ec03f */
[----:B------:R-:W1:Y:S01]  /*94d0*/  MUFU.TANH R10, R10 ;  /* 0x0000000a000a7308 */ /* 0x000e620000002400 */
[C---:B------:R-:W-:Y:S01]  /*94e0*/  FMUL.FTZ R180, R0.reuse, R28 ;  /* 0x0000001c00b47220 */ /* 0x040fe20000410000 */
[C---:B------:R-:W-:Y:S01]  /*94f0*/  FMUL.FTZ R24, R0.reuse, R30 ;  /* 0x0000001e00187220 */ /* 0x040fe20000410000 */
[----:B------:R-:W-:Y:S01]  /*9500*/  ULOP3.LUT UR6, UR6, 0x10000, URZ, 0xfc, !UPT ;  /* 0x0001000006067892 */ /* 0x000fe2000f8efc3f */
[C---:B------:R-:W-:Y:S01]  /*9510*/  FMUL.FTZ R182, R0.reuse, R29 ;  /* 0x0000001d00b67220 */ /* 0x040fe20000410000 */
[C---:B------:R-:W-:Y:S01]  /*9520*/  FMUL.FTZ R26, R0.reuse, R31 ;  /* 0x0000001f001a7220 */ /* 0x040fe20000410000 */
[C---:B------:R-:W-:Y:S01]  /*9530*/  FMUL.FTZ R184, R0.reuse, R32 ;  /* 0x0000002000b87220 */ /* 0x040fe20000410000 */
[----:B------:R-:W-:Y:S01]  /*9540*/  ULEA UR10, UR46, UR6, 0xa ;  /* 0x000000062e0a7291 */ /* 0x000fe2000f8e503f */
[----:B------:R-:W2:Y:S01]  /*9550*/  MUFU.TANH R14, R14 ;  /* 0x0000000e000e7308 */ /* 0x000ea20000002400 */
        /* <DEDUP_REMOVED lines=8> */
[----:B------:R-:W3:Y:S01]  /*95e0*/  MUFU.TANH R12, R12 ;  /* 0x0000000c000c7308 */ /* 0x000ee20000002400 */
[----:B-1----:R-:W-:Y:S01]  /*95f0*/  FMNMX.FTZ R7, R10, R9, !PT ;  /* 0x000000090a077209 */ /* 0x002fe20007810000 */
[----:B------:R-:W-:Y:S01]  /*9600*/  UIADD3 UR6, UR10, 0x2, URZ ;  /* 0x000000020a067890 */ /* 0x000fe2000fffe03f */
[C---:B------:R-:W-:Y:S01]  /*9610*/  FMUL.FTZ R34, R0.reuse, R39 ;  /* 0x0000002700227220 */ /* 0x040fe20000410000 */
[----:B------:R-:W-:Y:S01]  /*9620*/  UMOV UR7, 0x40000040 ;  /* 0x4000004000077882 */ /* 0x000fe20000000000 */
        /* <DEDUP_REMOVED lines=12> */
[----:B---3--:R-:W-:Y:S01]  /*96f0*/  FMNMX.FTZ R7, R12, R7, !PT ;  /* 0x000000070c077209 */ /* 0x008fe20007810000 */
[C---:B------:R-:W-:Y:S01]  /*9700*/  FMUL.FTZ R44, R0.reuse, R50 ;  /* 0x00000032002c7220 */ /* 0x040fe20000410000 */
[C---:B------:R-:W-:Y:S01]  /*9710*/  FMUL.FTZ R202, R0.reuse, R49 ;  /* 0x0000003100ca7220 */ /* 0x040fe20000410000 */
[C---:B------:R-:W-:Y:S01]  /*9720*/  FMUL.FTZ R46, R0.reuse, R51 ;  /* 0x00000033002e7220 */ /* 0x040fe20000410000 */
[C---:B------:R-:W-:Y:S01]  /*9730*/  FMUL.FTZ R204, R0.reuse, R52 ;  /* 0x0000003400cc7220 */ /* 0x040fe20000410000 */
[C---:B------:R-:W-:Y:S01]  /*9740*/  FMUL.FTZ R48, R0.reuse, R54 ;  /* 0x0000003600307220 */ /* 0x040fe20000410000 */
[----:B------:R-:W-:Y:S01]  /*9750*/  FMUL.FTZ R206, R0, R53 ;  /* 0x0000003500ce7220 */ /* 0x000fe20000410000 */
[----:B------:R-:W3:Y:S01]  /*9760*/  MUFU.TANH R24, R24 ;  /* 0x0000001800187308 */ /* 0x000ee20000002400 */
        /* <DEDUP_REMOVED lines=43> */
[----:B------:R-:W-:Y:S01]  /*9a20*/  FMUL.FTZ R84, R0, R87 ;  /* 0x0000005700547220 */ /* 0x000fe20000410000 */
[----:B------:R-:W-:Y:S01]  /*9a30*/  UMOV UR11, 0x40000040 ;  /* 0x40000040000b7882 */ /* 0x000fe20000000000 */
[----:B------:R-:W3:Y:S02]  /*9a40*/  S2R R179, SR_TID.X ;  /* 0x0000000000b37919 */ /* 0x000ee40000002100 */
[----:B------:R-:W4:Y:S01]  /*9a50*/  MUFU.TANH R30, R30 ;  /* 0x0000001e001e7308 */ /* 0x000f220000002400 */
[----:B-1----:R-:W-:-:S07]  /*9a60*/  FMNMX.FTZ R13, R28, R13, !PT ;  /* 0x0000000d1c0d7209 */ /* 0x002fce0007810000 */
[----:B------:R-:W1:Y:S01]  /*9a70*/  MUFU.TANH R188, R188 ;  /* 0x000000bc00bc7308 */ /* 0x000e620000002400 */
[----:B--2---:R-:W-:-:S07]  /*9a80*/  FMNMX.FTZ R7, R186, R7, !PT ;  /* 0x00000007ba077209 */ /* 0x004fce0007810000 */
[----:B------:R-:W2:Y:S01]  /*9a90*/  MUFU.TANH R32, R32 ;  /* 0x0000002000207308 */ /* 0x000ea20000002400 */
[----:B----4-:R-:W-:-:S07]  /*9aa0*/  FMNMX.FTZ R13, R30, R13, !PT ;  /* 0x0000000d1e0d7209 */ /* 0x010fce0007810000 */
[----:B------:R-:W4:Y:S01]  /*9ab0*/  MUFU.TANH R190, R190 ;  /* 0x000000be00be7308 */ /* 0x000f220000002400 */
[----:B-1----:R-:W-:Y:S02]  /*9ac0*/  FMNMX.FTZ R7, R188, R7, !PT ;  /* 0x00000007bc077209 */ /* 0x002fe40007810000 */
[----:B---3--:R-:W-:-:S05]  /*9ad0*/  SHF.R.U32.HI R179, RZ, 0x7, R179 ;  /* 0x00000007ffb37819 */ /* 0x008fca00000116b3 */
[----:B------:R-:W1:Y:S01]  /*9ae0*/  MUFU.TANH R34, R34 ;  /* 0x0000002200227308 */ /* 0x000e620000002400 */
[----:B--2---:R-:W-:-:S07]  /*9af0*/  FMNMX.FTZ R13, R32, R13, !PT ;  /* 0x0000000d200d7209 */ /* 0x004fce0007810000 */
[----:B------:R-:W2:Y:S01]  /*9b00*/  MUFU.TANH R192, R192 ;  /* 0x000000c000c07308 */ /* 0x000ea20000002400 */
[----:B----4-:R-:W-:-:S07]  /*9b10*/  FMNMX.FTZ R7, R190, R7, !PT ;  /* 0x00000007be077209 */ /* 0x010fce0007810000 */
[----:B------:R-:W3:Y:S01]  /*9b20*/  MUFU.TANH R36, R36 ;  /* 0x0000002400247308 */ /* 0x000ee20000002400 */
[----:B-1----:R-:W-:-:S07]  /*9b30*/  FMNMX.FTZ R13, R34, R13, !PT ;  /* 0x0000000d220d7209 */ /* 0x002fce0007810000 */
[----:B------:R-:W1:Y:S01]  /*9b40*/  MUFU.TANH R194, R194 ;  /* 0x000000c200c27308 */ /* 0x000e620000002400 */
[----:B--2---:R-:W-:-:S07]  /*9b50*/  FMNMX.FTZ R7, R192, R7, !PT ;  /* 0x00000007c0077209 */ /* 0x004fce0007810000 */
[----:B------:R-:W2:Y:S01]  /*9b60*/  MUFU.TANH R38, R38 ;  /* 0x0000002600267308 */ /* 0x000ea20000002400 */
[----:B---3--:R-:W-:Y:S01]  /*9b70*/  FMNMX.FTZ R13, R36, R13, !PT ;  /* 0x0000000d240d7209 */ /* 0x008fe20007810000 */
[----:B------:R-:W-:Y:S02]  /*9b80*/  WARPGROUP.DEPBAR.LE gsb0, 0x0 ;  /* 0x00008000000079c5 */ /* 0x000fe40000010000 */
[----:B------:R-:W-:-:S04]  /*9b90*/  WARPGROUP.ARRIVE ;  /* 0x00000000000079c5 */ /* 0x000fc80000000000 */
[----:B------:R-:W3:Y:S01]  /*9ba0*/  MUFU.TANH R196, R196 ;  /* 0x000000c400c47308 */ /* 0x000ee20000002400 */
[----:B-1----:R-:W-:Y:S01]  /*9bb0*/  FMNMX.FTZ R7, R194, R7, !PT ;  /* 0x00000007c2077209 */ /* 0x002fe20007810000 */
[----:B------:R-:W-:Y:S01]  /*9bc0*/  QGMMA.64x128x32.F32.E4M3.E4M3 R88, R160, gdesc[UR4], R88, gsb0 ;  /* 0x01e00004a0587df3 */ /* 0x000fe20008000858 */
[----:B------:R-:W-:-:S05]  /*9bd0*/  UIADD3 UR6, UR10, 0x4, URZ ;  /* 0x000000040a067890 */ /* 0x000fca000fffe03f */
[----:B------:R-:W1:Y:S01]  /*9be0*/  MUFU.TANH R40, R40 ;  /* 0x0000002800287308 */ /* 0x000e620000002400 */
[----:B--2---:R-:W-:Y:S01]  /*9bf0*/  FMNMX.FTZ R13, R38, R13, !PT ;  /* 0x0000000d260d7209 */ /* 0x004fe20007810000 */
[----:B------:R-:W-:Y:S01]  /*9c00*/  UMOV UR7, 0x40000040 ;  /* 0x4000004000077882 */ /* 0x000fe20000000000 */
[----:B------:R-:W-:-:S05]  /*9c10*/  UIADD3 UR10, UR10, 0x6, URZ ;  /* 0x000000060a0a7890 */ /* 0x000fca000fffe03f */
[----:B------:R-:W2:Y:S01]  /*9c20*/  MUFU.TANH R198, R198 ;  /* 0x000000c600c67308 */ /* 0x000ea20000002400 */
[----:B---3--:R-:W-:-:S07]  /*9c30*/  FMNMX.FTZ R7, R196, R7, !PT ;  /* 0x00000007c4077209 */ /* 0x008fce0007810000 */
[----:B------:R-:W3:Y:S01]  /*9c40*/  MUFU.TANH R42, R42 ;  /* 0x0000002a002a7308 */ /* 0x000ee20000002400 */
[----:B-1----:R-:W-:-:S07]  /*9c50*/  FMNMX.FTZ R13, R40, R13, !PT ;  /* 0x0000000d280d7209 */ /* 0x002fce0007810000 */
[----:B------:R-:W1:Y:S01]  /*9c60*/  MUFU.TANH R200, R200 ;  /* 0x000000c800c87308 */ /* 0x000e620000002400 */
[----:B--2---:R-:W-:-:S07]  /*9c70*/  FMNMX.FTZ R7, R198, R7, !PT ;  /* 0x00000007c6077209 */ /* 0x004fce0007810000 */
        /* <DEDUP_REMOVED lines=27> */
[----:B-1----:R-:W-:Y:S01]  /*9e30*/  FMNMX.FTZ R7, R212, R7, !PT ;  /* 0x00000007d4077209 */ /* 0x002fe20007810000 */
[----:B------:R-:W-:Y:S02]  /*9e40*/  WARPGROUP.DEPBAR.LE gsb0, 0x0 ;  /* 0x00008000000079c5 */ /* 0x000fe40000010000 */
[----:B------:R-:W-:-:S04]  /*9e50*/  WARPGROUP.ARRIVE ;  /* 0x00000000000079c5 */ /* 0x000fc80000000000 */
[----:B------:R-:W1:Y:S01]  /*9e60*/  MUFU.TANH R58, R58 ;  /* 0x0000003a003a7308 */ /* 0x000e620000002400 */
[----:B--2---:R-:W-:Y:S01]  /*9e70*/  FMNMX.FTZ R13, R56, R13, !PT ;  /* 0x0000000d380d7209 */ /* 0x004fe20007810000 */
[----:B------:R-:W-:Y:S06]  /*9e80*/  QGMMA.64x128x32.F32.E4M3.E4M3 R88, R156, gdesc[UR4], R88, gsb0 ;  /* 0x01e000049c587df3 */ /* 0x000fec0008000858 */
        /* <DEDUP_REMOVED lines=35> */
[----:B--2---:R-:W-:Y:S01]  /*a0c0*/  FMNMX.FTZ R13, R74, R13, !PT ;  /* 0x0000000d4a0d7209 */ /* 0x004fe20007810000 */
[----:B------:R-:W-:Y:S02]  /*a0d0*/  WARPGROUP.DEPBAR.LE gsb0, 0x0 ;  /* 0x00008000000079c5 */ /* 0x000fe40000010000 */
[----:B------:R-:W-:-:S04]  /*a0e0*/  WARPGROUP.ARRIVE ;  /* 0x00000000000079c5 */ /* 0x000fc80000000000 */
[----:B------:R-:W2:Y:S01]  /*a0f0*/  MUFU.TANH R232, R232 ;  /* 0x000000e800e87308 */ /* 0x000ea20000002400 */
[----:B---3--:R-:W-:Y:S01]  /*a100*/  FMNMX.FTZ R7, R80, R7, !PT ;  /* 0x0000000750077209 */ /* 0x008fe20007810000 */
[----:B------:R-:W-:Y:S06]  /*a110*/  QGMMA.64x128x32.F32.E4M3.E4M3 R88, R152, gdesc[UR8], R88, gsb0 ;  /* 0x01e0000898587df3 */ /* 0x000fec0008000858 */
        /* <DEDUP_REMOVED lines=9> */
[----:B--2---:R-:W-:Y:S02]  /*a1b0*/  FMNMX.FTZ R13, R82, R13, !PT ;  /* 0x0000000d520d7209 */ /* 0x004fe40007810000 */
[----:B---3--:R-:W-:Y:S02]  /*a1c0*/  FMNMX.FTZ R15, R236, R7, !PT ;  /* 0x00000007ec0f7209 */ /* 0x008fe40007810000 */
[----:B------:R-:W2:Y:S03]  /*a1d0*/  LDC R7, c[0x0][0x988] ;  /* 0x00026200ff077b82 */ /* 0x000ea60000000800 */
[----:B0-----:R-:W0:Y:S01]  /*a1e0*/  SHFL.BFLY PT, R4, R15, 0x2, 0x1f ;  /* 0x0c401f000f047f89 */ /* 0x001e2200000e0000 */
[----:B-1----:R-:W-:-:S05]  /*a1f0*/  FMNMX.FTZ R13, R84, R13, !PT ;  /* 0x0000000d540d7209 */ /* 0x002fca0007810000 */
[----:B------:R-:W1:Y:S01]  /*a200*/  SHFL.BFLY PT, R6, R13, 0x2, 0x1f ;  /* 0x0c401f000d067f89 */ /* 0x000e6200000e0000 */
[----:B0-----:R-:W-:Y:S02]  /*a210*/  FMNMX.FTZ R21, R15, R4, !PT ;  /* 0x000000040f157209 */ /* 0x001fe40007810000 */
[----:B-1----:R-:W-:-:S03]  /*a220*/  FMNMX.FTZ R25, R13, R6, !PT ;  /* 0x000000060d197209 */ /* 0x002fc60007810000 */
[----:B------:R-:W0:Y:S04]  /*a230*/  SHFL.BFLY PT, R6, R21, 0x1, 0x1f ;  /* 0x0c201f0015067f89 */ /* 0x000e2800000e0000 */
[----:B------:R-:W1:Y:S01]  /*a240*/  SHFL.BFLY PT, R4, R25, 0x1, 0x1f ;  /* 0x0c201f0019047f89 */ /* 0x000e6200000e0000 */
[----:B0-----:R-:W-:Y:S02]  /*a250*/  FMNMX.FTZ R6, R21, R6, !PT ;  /* 0x0000000615067209 */ /* 0x001fe40007810000 */
[----:B-1----:R-:W-:-:S03]  /*a260*/  FMNMX.FTZ R4, R25, R4, !PT ;  /* 0x0000000419047209 */ /* 0x002fc60007810000 */
[C---:B--2---:R-:W-:Y:S01]  /*a270*/  FFMA.FTZ R49, R6.reuse, R7, -8 ;  /* 0xc100000006317423 */ /* 0x044fe20000010007 */
[----:B------:R-:W-:-:S01]  /*a280*/  FADD.FTZ R86, -R6, R9 ;  /* 0x0000000906567221 */ /* 0x000fc20000010100 */
[----:B------:R-:W-:Y:S02]  /*a290*/  FADD.FTZ R9, -R4, R11 ;  /* 0x0000000b04097221 */ /* 0x000fe40000010100 */
        /* <DEDUP_REMOVED lines=31> */
[-C--:B------:R-:W-:Y:S01]  /*a490*/  FFMA.FTZ R196, R236, R7.reuse, -R49 ;  /* 0x00000007ecc47223 */ /* 0x080fe20000010831 */
[----:B------:R-:W-:-:S01]  /*a4a0*/  FFMA.FTZ R49, R4, R7, -8 ;  /* 0xc100000004317423 */ /* 0x000fc20000010007 */
[-C--:B------:R-:W-:Y:S01]  /*a4b0*/  FMUL.FTZ R86, R86, R7.reuse ;  /* 0x0000000756567220 */ /* 0x080fe20000410000 */
[-C--:B------:R-:W-:Y:S01]  /*a4c0*/  FMUL.FTZ R9, R9, R7.reuse ;  /* 0x0000000709097220 */ /* 0x080fe20000410000 */
        /* <DEDUP_REMOVED lines=28> */
[----:B------:R-:W-:Y:S01]  /*a690*/  FFMA.FTZ R74, R74, R7, -R49 ;  /* 0x000000074a4a7223 */ /* 0x000fe20000010831 */
[----:B------:R-:W-:-:S02]  /*a6a0*/  IMAD.U32 R50, RZ, RZ, UR31 ;  /* 0x0000001fff327e24 */ /* 0x000fc4000f8e00ff */
[-CC-:B------:R-:W-:Y:S01]  /*a6b0*/  FFMA.FTZ R76, R76, R7.reuse, -R49.reuse ;  /* 0x000000074c4c7223 */ /* 0x180fe20000010831 */
[----:B------:R-:W-:Y:S02]  /*a6c0*/  WARPGROUP.DEPBAR.LE gsb0, 0x0 ;  /* 0x00008000000079c5 */ /* 0x000fe40000010000 */
[----:B------:R-:W0:Y:S01]  /*a6d0*/  MUFU.EX2 R10, R10 ;  /* 0x0000000a000a7308 */ /* 0x000e220000000800 */
[----:B------:R-:W-:Y:S01]  /*a6e0*/  @!P1 LEA R50, R50, UR37, 0x3 ;  /* 0x0000002532329c11 */ /* 0x000fe2000f8e18ff */
[-CC-:B------:R-:W-:Y:S01]  /*a6f0*/  FFMA.FTZ R78, R78, R7.reuse, -R49.reuse ;  /* 0x000000074e4e7223 */ /* 0x180fe20000010831 */
[----:B------:R-:W-:Y:S01]  /*a700*/  IADD3 R48, -R179, 0xb, RZ ;  /* 0x0000000bb3307810 */ /* 0x000fe20007ffe1ff */
[----:B------:R-:W-:-:S04]  /*a710*/  FFMA.FTZ R82, R82, R7, -R49 ;  /* 0x0000000752527223 */ /* 0x000fc80000010831 */
[----:B------:R-:W2:Y:S01]  /*a720*/  MUFU.EX2 R51, R51 ;  /* 0x0000003300337308 */ /* 0x000ea20000000800 */
[----:B-1----:R-:W-:-:S07]  /*a730*/  FFMA.FTZ R2, R9, R2, R14 ;  /* 0x0000000209027223 */ /* 0x002fce000001000e */
        /* <DEDUP_REMOVED lines=53> */
[-CC-:B------:R-:W-:Y:S01]  /*aa90*/  FFMA.FTZ R73, R70, R7.reuse, -R49.reuse ;  /* 0x0000000746497223 */ /* 0x180fe20000010831 */
[----:B------:R-:W-:-:S05]  /*aaa0*/  FFMA.FTZ R49, R84, R7, -R49 ;  /* 0x0000000754317223 */ /* 0x000fca0000010831 */
        /* <DEDUP_REMOVED lines=44> */
[----:B------:R-:W-:Y:S01]  /*ad70*/  @!P1 VIADD R2, R50, 0x22840 ;  /* 0x0002284032029836 */ /* 0x000fe20000000000 */
[----:B------:R0:W-:Y:S06]  /*ad80*/  BAR.ARV R48, 0x100 ;  /* 0x000400300000751d */ /* 0x0001ec0000002000 */
[----:B------:R-:W2:Y:S01]  /*ad90*/  MUFU.EX2 R73, R73 ;  /* 0x0000004900497308 */ /* 0x000ea20000000800 */
[----:B-1----:R-:W-:-:S01]  /*ada0*/  FADD.FTZ R46, R42, R3 ;  /* 0x000000032a2e7221 */ /* 0x002fc20000010000 */
[----:B------:R-:W-:-:S04]  /*adb0*/  @!P1 PRMT R2, RZ, 0x654, R2 ;  /* 0x00000654ff029816 */ /* 0x000fc80000000002 */
[----:B------:R1:W-:Y:S02]  /*adc0*/  @!P1 SYNCS.ARRIVE.TRANS64.RED.A1T0 RZ, [R2+URZ], RZ ;  /* 0x000000ff02ff99a7 */ /* 0x0003e4000810043f */
[----:B------:R-:W3:Y:S01]  /*add0*/  MUFU.EX2 R43, R43 ;  /* 0x0000002b002b7308 */ /* 0x000ee20000000800 */
[----:B0-----:R-:W-:-:S07]  /*ade0*/  FADD.FTZ R48, R192, R75 ;  /* 0x0000004bc0307221 */ /* 0x001fce0000010000 */
[----:B------:R-:W0:Y:S01]  /*adf0*/  MUFU.EX2 R77, R72 ;  /* 0x00000048004d7308 */ /* 0x000e220000000800 */
[----:B--2---:R-:W-:-:S07]  /*ae00*/  FADD.FTZ R46, R73, R46 ;  /* 0x0000002e492e7221 */ /* 0x004fce0000010000 */
[----:B------:R-:W1:Y:S01]  /*ae10*/  MUFU.EX2 R194, R194 ;  /* 0x000000c200c27308 */ /* 0x000e620000000800 */
[----:B---3--:R-:W-:-:S07]  /*ae20*/  FADD.FTZ R3, R43, R48 ;  /* 0x000000302b037221 */ /* 0x008fce0000010000 */
        /* <DEDUP_REMOVED lines=18> */
[----:B0-----:R-:W-:-:S03]  /*af50*/  FADD.FTZ R3, R196, R3 ;  /* 0x00000003c4037221 */ /* 0x001fc60000010000 */
[----:B-1----:R-:W-:Y:S01]  /*af60*/  FADD.FTZ R2, R49, R46 ;  /* 0x0000002e31027221 */ /* 0x002fe20000010000 */
[----:B------:R-:W-:Y:S06]  /*af70*/  @!P0 BRA `(.L_x_1001) ;  /* 0x0000000000048947 */ /* 0x000fec0003800000 */
[----:B------:R-:W-:Y:S01]  /*af80*/  BPT.TRAP 0x1 ;  /* 0x000000040000795c */ /* 0x000fe20000300000 */
.L_x_1001:
        /* <DEDUP_REMOVED lines=11> */
[----:B------:R-:W-:Y:S01]  /*b040*/  F2FP.SATFINITE.E4M3.F32.PACK_AB_MERGE_C R12, R10, R11, R12 ;  /* 0x0000000b0a0c723e */ /* 0x000fe2000480700c */
[----:B------:R-:W-:Y:S01]  /*b050*/  FMUL.FTZ R91, R91, R9 ;  /* 0x000000095b5b7220 */ /* 0x000fe20000410000 */
[----:B------:R-:W-:Y:S01]  /*b060*/  F2FP.SATFINITE.E4M3.F32.PACK_AB_MERGE_C R31, R184, R29, R31 ;  /* 0x0000001db81f723e */ /* 0x000fe2000480701f */
[-C--:B------:R-:W-:Y:S01]  /*b070*/  FMUL.FTZ R94, R94, R9.reuse ;  /* 0x000000095e5e7220 */ /* 0x080fe20000410000 */
[----:B------:R-:W-:Y:S01]  /*b080*/  F2FP.SATFINITE.E4M3.F32.PACK_AB_MERGE_C R20, R53, R20, RZ ;  /* 0x000000143514723e */ /* 0x000fe200048070ff */
[----:B------:R-:W-:Y:S01]  /*b090*/  FMUL.FTZ R95, R95, R9 ;  /* 0x000000095f5f7220 */ /* 0x000fe20000410000 */
[----:B------:R-:W-:Y:S01]  /*b0a0*/  F2FP.SATFINITE.E4M3.F32.PACK_AB_MERGE_C R26, R57, R26, RZ ;  /* 0x0000001a391a723e */ /* 0x000fe200048070ff */
[----:B------:R-:W-:Y:S01]  /*b0b0*/  SYNCS.ARRIVE.TRANS64.RED.A1T0 RZ, [UR6], RZ ;  /* 0x000000ffffff79a7 */ /* 0x000fe20008100406 */
        /* <DEDUP_REMOVED lines=86> */
[----:B------:R-:W-:Y:S02]  /*b620*/  IMAD.MOV.U32 R9, RZ, RZ, R6 ;  /* 0x000000ffff097224 */ /* 0x000fe400078e0006 */
[----:B------:R-:W-:Y:S02]  /*b630*/  IMAD.MOV.U32 R164, RZ, RZ, R12 ;  /* 0x000000ffffa47224 */ /* 0x000fe400078e000c */
[----:B------:R-:W-:Y:S01]  /*b640*/  IMAD.MOV.U32 R162, RZ, RZ, R31 ;  /* 0x000000ffffa27224 */ /* 0x000fe200078e001f */
[----:B------:R-:W-:Y:S06]  /*b650*/  @P2 BRA `(.L_x_1002) ;  /* 0xffffffd800682947 */ /* 0x000fec000383ffff */
[----:B------:R-:W-:-:S05]  /*b660*/  UMOV UR46, UR31 ;  /* 0x0000001f002e7c82 */ /* 0x000fca0008000000 */
.L_x_992:
[----:B------:R-:W-:-:S13]  /*b670*/  ISETP.GE.AND P2, PT, R5, R22, PT ;  /* 0x000000160500720c */ /* 0x000fda0003f46270 */
[----:B------:R-:W-:Y:S05]  /*b680*/  @!P2 BRA `(.L_x_1003) ;  /* 0x0000003400d4a947 */ /* 0x000fea0003800000 */
[----:B------:R-:W-:Y:S01]  /*b690*/  IMAD.MOV.U32 R9, RZ, RZ, R4 ;  /* 0x000000ffff097224 */ /* 0x000fe200078e0004 */
[----:B------:R-:W-:Y:S01]  /*b6a0*/  UMOV UR34, UR36 ;  /* 0x0000002400227c82 */ /* 0x000fe20008000000 */
[----:B------:R-:W-:Y:S01]  /*b6b0*/  IMAD.MOV.U32 R8, RZ, RZ, R6 ;  /* 0x000000ffff087224 */ /* 0x000fe200078e0006 */
[----:B------:R-:W-:Y:S01]  /*b6c0*/  UMOV UR33, UR46 ;  /* 0x0000002e00217c82 */ /* 0x000fe20008000000 */
[----:B------:R-:W-:Y:S01]  /*b6d0*/  ULDC UR30, c[0x0][0x9e4] ;  /* 0x00027900001e7ab9 */ /* 0x000fe20000000800 */
[----:B------:R-:W-:Y:S01]  /*b6e0*/  ULDC UR32, c[0x0][0x288] ;  /* 0x0000a20000207ab9 */ /* 0x000fe20000000800 */
[----:B------:R-:W-:-:S05]  /*b6f0*/  ULDC UR31, c[0x0][0x9e0] ;  /* 0x00027800001f7ab9 */ /* 0x000fca0000000800 */
.L_x_1021:
[----:B------:R-:W-:Y:S01]  /*b700*/  ISETP.NE.AND P2, PT, RZ, UR39, PT ;  /* 0x00000027ff007c0c */ /* 0x000fe2000bf45270 */
[----:B------:R-:W-:-:S04]  /*b710*/  UISETP.NE.AND UP0, UPT, UR33, 0x1, UPT ;  /* 0x000000012100788c */ /* 0x000fc8000bf05270 */
[----:B------:R-:W-:-:S04]  /*b720*/  USEL UR36, URZ, 0x1, UP0 ;  /* 0x000000013f247887 */ /* 0x000fc80008000000 */
[----:B------:R-:W-:-:S04]  /*b730*/  ULOP3.LUT UR36, UR34, UR36, URZ, 0x3c, !UPT ;  /* 0x0000002422247292 */ /* 0x000fc8000f8e3c3f */
[----:B------:R-:W-:Y:S08]  /*b740*/  @P2 BRA `(.L_x_1004) ;  /* 0x0000000000382947 */ /* 0x000ff00003800000 */
[----:B------:R-:W-:Y:S05]  /*b750*/  @!P0 BRA `(.L_x_1005) ;  /* 0x0000000000048947 */ /* 0x000fea0003800000 */
[----:B------:R-:W-:Y:S01]  /*b760*/  BPT.TRAP 0x1 ;  /* 0x000000040000795c */ /* 0x000fe20000300000 */
.L_x_1005:
        /* <DEDUP_REMOVED lines=9> */
.L_x_1006:
[----:B-1----:R-:W-:Y:S05]  /*b800*/  @P3 BRA `(.L_x_1004) ;  /* 0x0000000000083947 */ /* 0x002fea0003800000 */
[----:B------:R-:W1:Y:S02]  /*b810*/  SYNCS.PHASECHK.TRANS64.TRYWAIT P3, [UR6+0x22830], R4 ;  /* 0x02283004ff0075a7 */ /* 0x000e640008060146 */
[----:B-1----:R-:W-:Y:S05]  /*b820*/  @!P3 BRA `(.L_x_1007) ;  /* 0x000000a400e4b947 */ /* 0x002fea0003800000 */
.L_x_1004:
        /* <DEDUP_REMOVED lines=40> */
.L_x_1009:
[----:B------:R-:W-:Y:S01]  /*bab0*/  ULEA UR6, UR33, UR37, 0x3 ;  /* 0x0000002521067291 */ /* 0x000fe2000f8e183f */
[----:B------:R-:W-:-:S05]  /*bac0*/  IMAD.U32 R4, RZ, RZ, UR34 ;  /* 0x00000022ff047e24 */ /* 0x000fca000f8e00ff */
[----:B------:R-:W-:-:S04]  /*bad0*/  SHF.L.U32 R4, R4, 0x1f, RZ ;  /* 0x0000001f04047819 */ /* 0x000fc800000006ff */
[----:B------:R0:W1:Y:S01]  /*bae0*/  SYNCS.PHASECHK.TRANS64.TRYWAIT P2, [UR6+0x22850], R4 ;  /* 0x02285004ff0075a7 */ /* 0x0000620008040146 */
[----:B------:R-:W-:Y:S05]  /*baf0*/  @!P0 BRA `(.L_x_1010) ;  /* 0x0000000000048947 */ /* 0x000fea0003800000 */
[----:B------:R-:W-:Y:S01]  /*bb00*/  BPT.TRAP 0x1 ;  /* 0x000000040000795c */ /* 0x000fe20000300000 */
.L_x_1010:
[----:B-1----:R-:W-:Y:S05]  /*bb10*/  @P2 BRA `(.L_x_1008) ;  /* 0x0000000000082947 */ /* 0x002fea0003800000 */
[----:B------:R-:W1:Y:S02]  /*bb20*/  SYNCS.PHASECHK.TRANS64.TRYWAIT P2, [UR6+0x22850], R4 ;  /* 0x02285004ff0075a7 */ /* 0x000e640008040146 */
[----:B-1----:R-:W-:Y:S05]  /*bb30*/  @!P2 BRA `(.L_x_1011) ;  /* 0x000000a40038a947 */ /* 0x002fea0003800000 */
.L_x_1008:
[----:B------:R-:W-:Y:S01]  /*bb40*/  UIADD3 UR6, UR37, 0x400, URZ ;  /* 0x0000040025067890 */ /* 0x000fe2000fffe03f */
[----:B------:R-:W-:Y:S01]  /*bb50*/  WARPGROUP.ARRIVE ;  /* 0x00000000000079c5 */ /* 0x000fe20000000000 */
[----:B------:R-:W-:-:S05]  /*bb60*/  UMOV UR7, 0x40000040 ;  /* 0x4000004000077882 */ /* 0x000fca0000000000 */
[----:B------:R-:W2:Y:S01]  /*bb70*/  S2R R181, SR_TID.X ;  /* 0x0000000000b57919 */ /* 0x000ea20000002100 */
[----:B------:R-:W-:Y:S01]  /*bb80*/  USHF.R.U32.HI UR6, URZ, 0x4, UR6 ;  /* 0x000000043f067899 */ /* 0x000fe20008011606 */
[C---:B------:R-:W-:Y:S01]  /*bb90*/  FMUL.FTZ R21, R0.reuse, R47 ;  /* 0x0000002f00157220 */ /* 0x040fe20000410000 */
[C---:B------:R-:W-:Y:S01]  /*bba0*/  FMUL.FTZ R47, R0.reuse, R48 ;  /* 0x00000030002f7220 */ /* 0x040fe20000410000 */
[C---:B------:R-:W-:Y:S01]  /*bbb0*/  FMUL.FTZ R48, R0.reuse, R49 ;  /* 0x0000003100307220 */ /* 0x040fe20000410000 */
[----:B------:R-:W-:Y:S01]  /*bbc0*/  ULOP3.LUT UR6, UR6, 0x3fff, URZ, 0xc0, !UPT ;  /* 0x00003fff06067892 */ /* 0x000fe2000f8ec03f */
[C---:B------:R-:W-:Y:S01]  /*bbd0*/  FMUL.FTZ R49, R0.reuse, R52 ;  /* 0x0000003400317220 */ /* 0x040fe20000410000 */
[C---:B------:R-:W-:Y:S01]  /*bbe0*/  FMUL.FTZ R52, R0.reuse, R57 ;  /* 0x0000003900347220 */ /* 0x040fe20000410000 */
[----:B------:R-:W-:Y:S01]  /*bbf0*/  VIADD R57, R17, UR42 ;  /* 0x0000002a11397c36 */ /* 0x000fe20008000000 */
[----:B------:R-:W-:Y:S01]  /*bc00*/  ULOP3.LUT UR6, UR6, 0x10000, URZ, 0xfc, !UPT ;  /* 0x0001000006067892 */ /* 0x000fe2000f8efc3f */
[C---:B-1----:R-:W-:Y:S01]  /*bc10*/  FMUL.FTZ R7, R0.reuse, R30 ;  /* 0x0000001e00077220 */ /* 0x042fe20000410000 */
[C---:B------:R-:W-:Y:S01]  /*bc20*/  FMUL.FTZ R30, R0.reuse, R54 ;  /* 0x00000036001e7220 */ /* 0x040fe20000410000 */
[----:B------:R-:W-:Y:S01]  /*bc30*/  IMAD.U32 R54, RZ, RZ, UR46 ;  /* 0x0000002eff367e24 */ /* 0x000fe2000f8e00ff */
[----:B------:R-:W-:Y:S01]  /*bc40*/  ULEA UR10, UR33, UR6, 0xa ;  /* 0x00000006210a7291 */ /* 0x000fe2000f8e503f */
[C---:B------:R-:W-:Y:S01]  /*bc50*/  FMUL.FTZ R6, R0.reuse, R27 ;  /* 0x0000001b00067220 */ /* 0x040fe20000410000 */
[C---:B------:R-:W-:Y:S01]  /*bc60*/  FMUL.FTZ R27, R0.reuse, R51 ;  /* 0x00000033001b7220 */ /* 0x040fe20000410000 */
[C---:B------:R-:W-:Y:S01]  /*bc70*/  FMUL.FTZ R51, R0.reuse, R56 ;  /* 0x0000003800337220 */ /* 0x040fe20000410000 */
[C---:B------:R-:W-:Y:S01]  /*bc80*/  FMUL.FTZ R56, R0.reuse, R61 ;  /* 0x0000003d00387220 */ /* 0x040fe20000410000 */
[C---:B0-----:R-:W-:Y:S01]  /*bc90*/  FMUL.FTZ R4, R0.reuse, R26 ;  /* 0x0000001a00047220 */ /* 0x041fe20000410000 */
[C---:B------:R-:W-:Y:S01]  /*bca0*/  FMUL.FTZ R179, R0.reuse, R36 ;  /* 0x0000002400b37220 */ /* 0x040fe20000410000 */
[----:B------:R-:W-:Y:S01]  /*bcb0*/  UMOV UR6, UR10 ;  /* 0x0000000a00067c82 */ /* 0x000fe20008000000 */
        /* <DEDUP_REMOVED lines=8> */
[C---:B------:R-:W-:Y:S01]  /*bd40*/  FMUL.FTZ R14, R0.reuse, R39 ;  /* 0x00000027000e7220 */ /* 0x040fe20000410000 */
[C---:B------:R-:W-:Y:S01]  /*bd50*/  FMUL.FTZ R15, R0.reuse, R43 ;  /* 0x0000002b000f7220 */ /* 0x040fe20000410000 */
[C---:B------:R-:W-:Y:S01]  /*bd60*/  FMUL.FTZ R180, R0.reuse, R45 ;  /* 0x0000002d00b47220 */ /* 0x040fe20000410000 */
[----:B--2---:R-:W-:Y:S01]  /*bd70*/  SHF.R.U32.HI R181, RZ, 0x7, R181 ;  /* 0x00000007ffb57819 */ /* 0x004fe200000116b5 */
[C---:B------:R-:W-:Y:S01]  /*bd80*/  FMUL.FTZ R26, R0.reuse, R46 ;  /* 0x0000002e001a7220 */ /* 0x040fe20000410000 */
[C---:B------:R-:W-:Y:S01]  /*bd90*/  FMUL.FTZ R42, R0.reuse, R62 ;  /* 0x0000003e002a7220 */ /* 0x040fe20000410000 */
[C---:B------:R-:W-:Y:S01]  /*bda0*/  FMUL.FTZ R36, R0.reuse, R66 ;  /* 0x0000004200247220 */ /* 0x040fe20000410000 */
[----:B------:R-:W-:Y:S01]  /*bdb0*/  IADD3 R61, -R181, 0xb, RZ ;  /* 0x0000000bb53d7810 */ /* 0x000fe20007ffe1ff */
        /* <DEDUP_REMOVED lines=18> */
[----:B------:R-:W-:Y:S01]  /*bee0*/  FMUL.FTZ R86, R0, R86 ;  /* 0x0000005600567220 */ /* 0x000fe20000410000 */
[----:B------:R-:W0:Y:S08]  /*bef0*/  MUFU.TANH R24, R24 ;  /* 0x0000001800187308 */ /* 0x000e300000002400 */
[----:B------:R-:W1:Y:S08]  /*bf00*/  MUFU.TANH R25, R25 ;  /* 0x0000001900197308 */ /* 0x000e700000002400 */
        /* <DEDUP_REMOVED lines=26> */
[----:B------:R-:W5:Y:S01]  /*c0b0*/  LDC R73, c[0x0][0x2f0] ;  /* 0x0000bc00ff497b82 */ /* 0x000f620000000800 */
[C---:B------:R-:W-:Y:S01]  /*c0c0*/  FMUL.FTZ R29, R0.reuse, R55 ;  /* 0x00000037001d7220 */ /* 0x040fe20000410000 */
[C---:B------:R-:W-:Y:S01]  /*c0d0*/  FMUL.FTZ R166, R0.reuse, R32 ;  /* 0x0000002000a67220 */ /* 0x040fe20000410000 */
[C---:B------:R-:W-:Y:S01]  /*c0e0*/  FMUL.FTZ R167, R0.reuse, R33 ;  /* 0x0000002100a77220 */ /* 0x040fe20000410000 */
        /* <DEDUP_REMOVED lines=23> */
[----:B------:R-:W1:Y:S01]  /*c260*/  @P5 LDC R40, c[0x0][0x44c] ;  /* 0x00011300ff285b82 */ /* 0x000e620000000800 */
[C---:B------:R-:W-:Y:S01]  /*c270*/  FMUL.FTZ R160, R0.reuse, R37 ;  /* 0x0000002500a07220 */ /* 0x040fe20000410000 */
[C---:B------:R-:W-:Y:S01]  /*c280*/  FMUL.FTZ R163, R0.reuse, R44 ;  /* 0x0000002c00a37220 */ /* 0x040fe20000410000 */
[----:B------:R-:W-:Y:S01]  /*c290*/  QGMMA.64x128x32.F32.E4M3.E4M3 R88, R156, gdesc[UR4], R88, gsb0 ;  /* 0x01e000049c587df3 */ /* 0x000fe20008000858 */
[----:B------:R-:W-:Y:S01]  /*c2a0*/  UIADD3 UR6, UR10, 0x6, URZ ;  /* 0x000000060a067890 */ /* 0x000fe2000fffe03f */
[C---:B------:R-:W-:Y:S01]  /*c2b0*/  FMUL.FTZ R44, R0.reuse, R78 ;  /* 0x0000004e002c7220 */ /* 0x040fe20000410000 */
[----:B------:R-:W-:Y:S01]  /*c2c0*/  UMOV UR7, 0x40000040 ;  /* 0x4000004000077882 */ /* 0x000fe20000000000 */
[----:B------:R-:W-:Y:S01]  /*c2d0*/  FMUL.FTZ R37, R0, R83 ;  /* 0x0000005300257220 */ /* 0x000fe20000410000 */
[----:B------:R-:W2:Y:S01]  /*c2e0*/  @P5 LDC R41, c[0x0][0x450] ;  /* 0x00011400ff295b82 */ /* 0x000ea20000000800 */
[----:B------:R-:W0:Y:S08]  /*c2f0*/  MUFU.TANH R160, R160 ;  /* 0x000000a000a07308 */ /* 0x000e300000002400 */
[----:B------:R-:W0:Y:S01]  /*c300*/  MUFU.TANH R161, R161 ;  /* 0x000000a100a17308 */ /* 0x000e220000002400 */
[----:B-1----:R-:W-:-:S07]  /*c310*/  @P5 IMAD.HI.U32 R40, R57, R40, RZ ;  /* 0x0000002839285227 */ /* 0x002fce00078e00ff */
[----:B------:R-:W1:Y:S01]  /*c320*/  MUFU.TANH R162, R162 ;  /* 0x000000a200a27308 */ /* 0x000e620000002400 */
[----:B--2---:R-:W-:-:S07]  /*c330*/  @P5 SHF.R.U32.HI R57, RZ, R41, R40 ;  /* 0x00000029ff395219 */ /* 0x004fce0000011628 */
[----:B------:R-:W2:Y:S01]  /*c340*/  MUFU.TANH R163, R163 ;  /* 0x000000a300a37308 */ /* 0x000ea20000002400 */
[----:B------:R-:W-:Y:S02]  /*c350*/  @!P1 LEA R40, R54, UR37, 0x3 ;  /* 0x0000002536289c11 */ /* 0x000fe4000f8e18ff */
[----:B------:R-:W3:Y:S03]  /*c360*/  SHFL.IDX PT, R54, R57, RZ, 0x1c1f ;  /* 0x001c1fff39367589 */ /* 0x000ee600000e0000 */
[----:B------:R-:W-:Y:S02]  /*c370*/  @!P1 VIADD R40, R40, 0x22840 ;  /* 0x0002284028289836 */ /* 0x000fe40000000000 */
[----:B------:R-:W0:Y:S03]  /*c380*/  MUFU.TANH R43, R43 ;  /* 0x0000002b002b7308 */ /* 0x000e260000002400 */
[----:B------:R-:W-:-:S05]  /*c390*/  @!P1 PRMT R41, RZ, 0x654, R40 ;  /* 0x00000654ff299816 */ /* 0x000fca0000000028 */
        /* <DEDUP_REMOVED lines=17> */
[----:B------:R-:W-:-:S06]  /*c4b0*/  IADD3 R55, -R156, 0x1, RZ ;  /* 0x000000019c377810 */ /* 0x000fcc0007ffe1ff */
[----:B------:R-:W0:Y:S01]  /*c4c0*/  MUFU.TANH R72, R72 ;  /* 0x0000004800487308 */ /* 0x000e220000002400 */
[----:B------:R-:W-:-:S04]  /*c4d0*/  IMAD R55, R16, -0x2, R55 ;  /* 0xfffffffe10377824 */ /* 0x000fc800078e0237 */
[----:B-----5:R-:W-:-:S03]  /*c4e0*/  IMAD R55, R73, UR41, R55 ;  /* 0x0000002949377c24 */ /* 0x020fc6000f8e0237 */
[----:B------:R-:W0:Y:S01]  /*c4f0*/  MUFU.TANH R35, R35 ;  /* 0x0000002300237308 */ /* 0x000e220000002400 */
[----:B------:R-:W-:-:S04]  /*c500*/  VIADD R55, R55, -UR32 ;  /* 0x8000002037377c36 */ /* 0x000fc80008000000 */
[----:B------:R-:W-:-:S03]  /*c510*/  VIADD R69, R55, UR31 ;  /* 0x0000001f37457c36 */ /* 0x000fc60008000000 */
[----:B------:R-:W0:Y:S01]  /*c520*/  MUFU.TANH R38, R38 ;  /* 0x0000002600267308 */ /* 0x000e220000002400 */
[----:B------:R-:W-:Y:S02]  /*c530*/  VIADD R71, R55, UR29 ;  /* 0x0000001d37477c36 */ /* 0x000fe40008000000 */
[----:B---3--:R-:W-:-:S05]  /*c540*/  IMAD.IADD R59, R69, 0x1, R54 ;  /* 0x00000001453b7824 */ /* 0x008fca00078e0236 */
        /* <DEDUP_REMOVED lines=10> */
[----:B------:R3:W0:Y:S01]  /*c5f0*/  MUFU.TANH R40, R86 ;  /* 0x0000005600287308 */ /* 0x0006220000002400 */
[----:B------:R-:W-:-:S02]  /*c600*/  WARPGROUP.DEPBAR.LE gsb0, 0x0 ;  /* 0x00008000000079c5 */ /* 0x000fc40000010000 */
[----:B------:R5:W-:Y:S06]  /*c610*/  BAR.ARV R61, 0x100 ;  /* 0x0004003d0000751d */ /* 0x000bec0000002000 */
[----:B------:R4:W-:Y:S01]  /*c620*/  @!P1 SYNCS.ARRIVE.TRANS64.RED.A1T0 RZ, [R41+URZ], RZ ;  /* 0x000000ff29ff99a7 */ /* 0x0009e2000810043f */
[----:B-----5:R-:W-:Y:S02]  /*c630*/  IMAD.IADD R61, R71, 0x1, R54 ;  /* 0x00000001473d7824 */ /* 0x020fe400078e0236 */
[----:B----4-:R-:W-:-:S06]  /*c640*/  FMUL.FTZ R41, R0, R87 ;  /* 0x0000005700297220 */ /* 0x010fcc0000410000 */
[----:B------:R-:W4:Y:S01]  /*c650*/  MUFU.TANH R41, R41 ;  /* 0x0000002900297308 */ /* 0x000f220000002400 */
[----:B0123--:R-:W-:Y:S05]  /*c660*/  @!P6 BRA `(.L_x_1012) ;  /* 0x00000000005ce947 */ /* 0x00ffea0003800000 */
[----:B------:R-:W-:Y:S01]  /*c670*/  IMAD R54, R73, UR41, R54 ;  /* 0x0000002949367c24 */ /* 0x000fe2000f8e0236 */
[----:B------:R-:W-:Y:S03]  /*c680*/  BSSY B0, `(.L_x_1013) ;  /* 0x0000011000007945 */ /* 0x000fe60003800000 */
[----:B------:R-:W-:-:S05]  /*c690*/  VIADD R63, R54, -UR32 ;  /* 0x80000020363f7c36 */ /* 0x000fca0008000000 */
        /* <DEDUP_REMOVED lines=10> */
.L_x_1014:
[----:B------:R-:W-:-:S05]  /*c740*/  IMAD.U32 R70, RZ, RZ, UR30 ;  /* 0x0000001eff467e24 */ /* 0x000fca000f8e00ff */
[----:B------:R-:W-:-:S13]  /*c750*/  ISETP.NE.AND P2, PT, R70, 0x1, PT ;  /* 0x000000014600780c */ /* 0x000fda0003f45270 */
[----:B------:R-:W0:Y:S02]  /*c760*/  @P2 LDC.64 R54, c[0x0][0x9e8] ;  /* 0x00027a00ff362b82 */ /* 0x000e240000000a00 */
[----:B0-----:R-:W-:-:S05]  /*c770*/  @P2 IMAD.HI.U32 R54, R63, R54, RZ ;  /* 0x000000363f362227 */ /* 0x001fca00078e00ff */
[----:B------:R-:W-:-:S07]  /*c780*/  @P2 SHF.R.U32.HI R63, RZ, R55, R54 ;  /* 0x00000037ff3f2219 */ /* 0x000fce0000011636 */
.L_x_1015:
[----:B------:R-:W-:Y:S05]  /*c790*/  BSYNC B0 ;  /* 0x0000000000007941 */ /* 0x000fea0003800000 */
.L_x_1013:
[----:B------:R-:W-:-:S04]  /*c7a0*/  IMAD R63, R63, R70, -R156 ;  /* 0x000000463f3f7224 */ /* 0x000fc800078e0a9c */
[----:B------:R-:W-:-:S05]  /*c7b0*/  IMAD R54, R16, -0x2, R63 ;  /* 0xfffffffe10367824 */ /* 0x000fca00078e023f */
[----:B------:R-:W-:Y:S02]  /*c7c0*/  VIADDMNMX R59, R54, R70, R59, PT ;  /* 0x00000046363b7246 */ /* 0x000fe4000380013b */
[----:B------:R-:W-:-:S07]  /*c7d0*/  VIMNMX R61, R61, R54, !PT ;  /* 0x000000363d3d7248 */ /* 0x000fce0007fe0100 */
.L_x_1012:
[----:B------:R-:W-:-:S04]  /*c7e0*/  ISETP.GT.AND P2, PT, R5, -0x1, PT ;  /* 0xffffffff0500780c */ /* 0x000fc80003f44270 */
[C---:B------:R-:W-:Y:S02]  /*c7f0*/  ISETP.GT.AND P4, PT, R61.reuse, RZ, P2 ;  /* 0x000000ff3d00720c */ /* 0x040fe40001784270 */
[----:B------:R-:W-:Y:S02]  /*c800*/  ISETP.GT.AND P3, PT, R61, 0x1, P2 ;  /* 0x000000013d00780c */ /* 0x000fe40001764270 */
[C---:B------:R-:W-:Y:S02]  /*c810*/  ISETP.LT.OR P4, PT, R59.reuse, 0x1, P4 ;  /* 0x000000013b00780c */ /* 0x040fe40002781670 */
[----:B------:R-:W-:Y:S02]  /*c820*/  ISETP.LT.OR P3, PT, R59, 0x2, P3 ;  /* 0x000000023b00780c */ /* 0x000fe40001f61670 */
[----:B------:R-:W-:Y:S02]  /*c830*/  FSEL R55, R24, -INF , !P4 ;  /* 0xff80000018377808 */ /* 0x000fe40006000000 */
[----:B------:R-:W-:Y:S01]  /*c840*/  FSEL R204, R25, -INF , !P3 ;  /* 0xff80000019cc7808 */ /* 0x000fe20005800000 */
[----:B------:R-:W0:Y:S01]  /*c850*/  SHFL.IDX PT, R24, R57, 0x1, 0x1c1f ;  /* 0x003c1f0039187f89 */ /* 0x000e2200000e0000 */
[----:B------:R-:W-:-:S02]  /*c860*/  ISETP.GT.AND P4, PT, R61, 0x8, P2 ;  /* 0x000000083d00780c */ /* 0x000fc40001784270 */
[----:B------:R-:W-:Y:S02]  /*c870*/  ISETP.GT.AND P3, PT, R61, 0x9, P2 ;  /* 0x000000093d00780c */ /* 0x000fe40001764270 */
[C---:B------:R-:W-:Y:S02]  /*c880*/  ISETP.LT.OR P4, PT, R59.reuse, 0x9, P4 ;  /* 0x000000093b00780c */ /* 0x040fe40002781670 */
[----:B------:R-:W-:Y:S02]  /*c890*/  ISETP.LT.OR P3, PT, R59, 0xa, P3 ;  /* 0x0000000a3b00780c */ /* 0x000fe40001f61670 */
[----:B------:R-:W-:Y:S02]  /*c8a0*/  FSEL R202, R164, -INF , !P4 ;  /* 0xff800000a4ca7808 */ /* 0x000fe40006000000 */
[----:B------:R-:W-:Y:S02]  /*c8b0*/  FSEL R200, R165, -INF , !P3 ;  /* 0xff800000a5c87808 */ /* 0x000fe40005800000 */
        /* <DEDUP_REMOVED lines=28> */
[----:B------:R-:W-:Y:S01]  /*ca80*/  FSEL R86, R47, -INF , !P4 ;  /* 0xff8000002f567808 */ /* 0x000fe20006000000 */
[----:B0-----:R-:W-:Y:S01]  /*ca90*/  IMAD.IADD R47, R69, 0x1, R24 ;  /* 0x00000001452f7824 */ /* 0x001fe200078e0218 */
[----:B------:R-:W-:Y:S02]  /*caa0*/  FSEL R82, R48, -INF , !P3 ;  /* 0xff80000030527808 */ /* 0x000fe40005800000 */
[----:B------:R-:W-:-:S02]  /*cab0*/  ISETP.GT.AND P4, PT, R61, 0x38, P2 ;  /* 0x000000383d00780c */ /* 0x000fc40001784270 */
[----:B------:R-:W-:Y:S02]  /*cac0*/  ISETP.GT.AND P3, PT, R61, 0x39, P2 ;  /* 0x000000393d00780c */ /* 0x000fe40001764270 */
[C---:B------:R-:W-:Y:S02]  /*cad0*/  ISETP.LT.OR P4, PT, R59.reuse, 0x39, P4 ;  /* 0x000000393b00780c */ /* 0x040fe40002781670 */
[----:B------:R-:W-:Y:S02]  /*cae0*/  ISETP.LT.OR P3, PT, R59, 0x3a, P3 ;  /* 0x0000003a3b00780c */ /* 0x000fe40001f61670 */
[----:B------:R-:W-:Y:S01]  /*caf0*/  FSEL R84, R49, -INF , !P4 ;  /* 0xff80000031547808 */ /* 0x000fe20006000000 */
[----:B------:R-:W-:Y:S01]  /*cb00*/  IMAD.IADD R49, R71, 0x1, R24 ;  /* 0x0000000147317824 */ /* 0x000fe200078e0218 */
        /* <DEDUP_REMOVED lines=48> */
[----:B------:R-:W-:Y:S01]  /*ce10*/  FSEL R48, R85, -INF , !P3 ;  /* 0xff80000055307808 */ /* 0x000fe20005800000 */
[----:B------:R-:W-:Y:S08]  /*ce20*/  @!P6 BRA `(.L_x_1016) ;  /* 0x00000000005ce947 */ /* 0x000ff00003800000 */
        /* <DEDUP_REMOVED lines=13> */
.L_x_1018:
[----:B------:R-:W-:-:S05]  /*cf00*/  IMAD.U32 R53, RZ, RZ, UR30 ;  /* 0x0000001eff357e24 */ /* 0x000fca000f8e00ff */
[----:B------:R-:W-:-:S13]  /*cf10*/  ISETP.NE.AND P3, PT, R53, 0x1, PT ;  /* 0x000000013500780c */ /* 0x000fda0003f65270 */
[----:B------:R-:W0:Y:S02]  /*cf20*/  @P3 LDC.64 R24, c[0x0][0x9e8] ;  /* 0x00027a00ff183b82 */ /* 0x000e240000000a00 */
[----:B0-----:R-:W-:-:S05]  /*cf30*/  @P3 IMAD.HI.U32 R24, R51, R24, RZ ;  /* 0x0000001833183227 */ /* 0x001fca00078e00ff */
[----:B------:R-:W-:-:S07]  /*cf40*/  @P3 SHF.R.U32.HI R51, RZ, R25, R24 ;  /* 0x00000019ff333219 */ /* 0x000fce0000011618 */
.L_x_1019:
[----:B------:R-:W-:Y:S05]  /*cf50*/  BSYNC B0 ;  /* 0x0000000000007941 */ /* 0x000fea0003800000 */
.L_x_1017:
[----:B------:R-:W-:-:S04]  /*cf60*/  IMAD R51, R51, R53, -R156 ;  /* 0x0000003533337224 */ /* 0x000fc800078e0a9c */
[----:B------:R-:W-:-:S05]  /*cf70*/  IMAD R24, R16, -0x2, R51 ;  /* 0xfffffffe10187824 */ /* 0x000fca00078e0233 */
[----:B------:R-:W-:Y:S02]  /*cf80*/  VIADDMNMX R47, R24, R53, R47, PT ;  /* 0x00000035182f7246 */ /* 0x000fe4000380012f */
[----:B------:R-:W-:-:S07]  /*cf90*/  VIMNMX R49, R49, R24, !PT ;  /* 0x0000001831317248 */ /* 0x000fce0007fe0100 */
.L_x_1016:
[----:B------:R-:W-:Y:S02]  /*cfa0*/  FMNMX.FTZ R25, R55, R8, !PT ;  /* 0x0000000837197209 */ /* 0x000fe40007810000 */
[----:B------:R-:W-:Y:S02]  /*cfb0*/  ISETP.GT.AND P3, PT, R49, 0x8, P2 ;  /* 0x000000083100780c */ /* 0x000fe40001764270 */
[----:B------:R-:W-:Y:S02]  /*cfc0*/  FMNMX.FTZ R25, R204, R25, !PT ;  /* 0x00000019cc197209 */ /* 0x000fe40007810000 */
[----:B------:R-:W-:Y:S02]  /*cfd0*/  ISETP.LT.OR P3, PT, R47, 0x9, P3 ;  /* 0x000000092f00780c */ /* 0x000fe40001f61670 */
[----:B------:R-:W-:Y:S02]  /*cfe0*/  FMNMX.FTZ R25, R202, R25, !PT ;  /* 0x00000019ca197209 */ /* 0x000fe40007810000 */
[----:B------:R-:W-:-:S02]  /*cff0*/  FSEL R156, R7, -INF , !P3 ;  /* 0xff800000079c7808 */ /* 0x000fc40005800000 */
[----:B------:R-:W-:Y:S01]  /*d000*/  FMNMX.FTZ R25, R200, R25, !PT ;  /* 0x00000019c8197209 */ /* 0x000fe20007810000 */
[----:B------:R-:W0:Y:S01]  /*d010*/  LDC R7, c[0x0][0x988] ;  /* 0x00026200ff077b82 */ /* 0x000e220000000800 */
        /* <DEDUP_REMOVED lines=57> */
[C---:B------:R-:W-:Y:S01]  /*d3b0*/  ISETP.LT.OR P4, PT, R47.reuse, 0x22, P4 ;  /* 0x000000222f00780c */ /* 0x040fe20002781670 */
[----:B------:R-:W1:Y:S01]  /*d3c0*/  SHFL.BFLY PT, R6, R25, 0x2, 0x1f ;  /* 0x0c401f0019067f89 */ /* 0x000e6200000e0000 */
[----:B------:R-:W-:-:S02]  /*d3d0*/  ISETP.LT.OR P3, PT, R47, 0x39, P3 ;  /* 0x000000392f00780c */ /* 0x000fc40001f61670 */
[----:B------:R-:W-:Y:S02]  /*d3e0*/  FSEL R186, R15, -INF , !P4 ;  /* 0xff8000000fba7808 */ /* 0x000fe40006000000 */
[C---:B------:R-:W-:Y:S02]  /*d3f0*/  ISETP.GT.AND P4, PT, R49.reuse, 0x29, P2 ;  /* 0x000000293100780c */ /* 0x040fe40001784270 */
[----:B------:R-:W-:Y:S02]  /*d400*/  FSEL R30, R30, -INF , !P3 ;  /* 0xff8000001e1e7808 */ /* 0x000fe40005800000 */
[----:B------:R-:W-:Y:S02]  /*d410*/  ISETP.GT.AND P3, PT, R49, 0x40, P2 ;  /* 0x000000403100780c */ /* 0x000fe40001764270 */
[C---:B------:R-:W-:Y:S02]  /*d420*/  ISETP.LT.OR P4, PT, R47.reuse, 0x2a, P4 ;  /* 0x0000002a2f00780c */ /* 0x040fe40002781670 */
[----:B------:R-:W-:-:S02]  /*d430*/  ISETP.LT.OR P3, PT, R47, 0x41, P3 ;  /* 0x000000412f00780c */ /* 0x000fc40001f61670 */
[----:B------:R-:W-:Y:S02]  /*d440*/  FSEL R188, R21, -INF , !P4 ;  /* 0xff80000015bc7808 */ /* 0x000fe40006000000 */
[C---:B------:R-:W-:Y:S02]  /*d450*/  ISETP.GT.AND P4, PT, R49.reuse, 0x31, P2 ;  /* 0x000000313100780c */ /* 0x040fe40001784270 */
[----:B------:R-:W-:Y:S02]  /*d460*/  FSEL R46, R46, -INF , !P3 ;  /* 0xff8000002e2e7808 */ /* 0x000fe40005800000 */
[----:B------:R-:W-:Y:S02]  /*d470*/  ISETP.GT.AND P3, PT, R49, 0x41, P2 ;  /* 0x000000413100780c */ /* 0x000fe40001764270 */
[----:B------:R-:W-:Y:S02]  /*d480*/  ISETP.LT.OR P4, PT, R47, 0x32, P4 ;  /* 0x000000322f00780c */ /* 0x000fe40002781670 */
[----:B-1----:R-:W-:-:S02]  /*d490*/  FMNMX.FTZ R6, R25, R6, !PT ;  /* 0x0000000619067209 */ /* 0x002fc40007810000 */
[----:B------:R-:W-:Y:S02]  /*d4a0*/  ISETP.LT.OR P3, PT, R47, 0x42, P3 ;  /* 0x000000422f00780c */ /* 0x000fe40001f61670 */
[----:B------:R-:W-:Y:S01]  /*d4b0*/  FSEL R190, R27, -INF , !P4 ;  /* 0xff8000001bbe7808 */ /* 0x000fe20006000000 */
[----:B------:R-:W1:Y:S01]  /*d4c0*/  SHFL.BFLY PT, R11, R6, 0x1, 0x1f ;  /* 0x0c201f00060b7f89 */ /* 0x000e6200000e0000 */
[----:B------:R-:W-:Y:S02]  /*d4d0*/  ISETP.GT.AND P4, PT, R49, 0x39, P2 ;  /* 0x000000393100780c */ /* 0x000fe40001784270 */
[----:B------:R-:W-:Y:S02]  /*d4e0*/  FSEL R192, R43, -INF , !P3 ;  /* 0xff8000002bc07808 */ /* 0x000fe40005800000 */
[----:B------:R-:W-:Y:S02]  /*d4f0*/  ISETP.GT.AND P3, PT, R49, 0x48, P2 ;  /* 0x000000483100780c */ /* 0x000fe40001764270 */
[----:B------:R-:W-:-:S02]  /*d500*/  ISETP.LT.OR P4, PT, R47, 0x3a, P4 ;  /* 0x0000003a2f00780c */ /* 0x000fc40002781670 */
[----:B------:R-:W-:Y:S02]  /*d510*/  ISETP.LT.OR P3, PT, R47, 0x49, P3 ;  /* 0x000000492f00780c */ /* 0x000fe40001f61670 */
[----:B------:R-:W-:Y:S02]  /*d520*/  FSEL R14, R29, -INF , !P4 ;  /* 0xff8000001d0e7808 */ /* 0x000fe40006000000 */
[----:B------:R-:W-:Y:S02]  /*d530*/  FSEL R42, R42, -INF , !P3 ;  /* 0xff8000002a2a7808 */ /* 0x000fe40005800000 */
[----:B------:R-:W-:-:S04]  /*d540*/  ISETP.GT.AND P3, PT, R49, RZ, P2 ;  /* 0x000000ff3100720c */ /* 0x000fc80001764270 */
[----:B------:R-:W-:Y:S02]  /*d550*/  ISETP.LT.OR P3, PT, R47, 0x1, P3 ;  /* 0x000000012f00780c */ /* 0x000fe40001f61670 */
[----:B-1----:R-:W-:-:S04]  /*d560*/  FMNMX.FTZ R6, R6, R11, !PT ;  /* 0x0000000b06067209 */ /* 0x002fc80007810000 */
[C---:B------:R-:W-:Y:S01]  /*d570*/  FSETP.NEU.FTZ.AND P4, PT, R6.reuse, -INF , PT ;  /* 0xff8000000600780b */ /* 0x040fe20003f9d000 */
[----:B0-----:R-:W-:-:S03]  /*d580*/  FFMA.FTZ R27, R6, R7, -8 ;  /* 0xc1000000061b7423 */ /* 0x001fc60000010007 */
[----:B------:R-:W-:Y:S02]  /*d590*/  FSEL R51, R6, RZ, P4 ;  /* 0x000000ff06337208 */ /* 0x000fe40002000000 */
[----:B------:R-:W-:-:S05]  /*d5a0*/  FSEL R27, R27, RZ, P4 ;  /* 0x000000ff1b1b7208 */ /* 0x000fca0002000000 */
[-CC-:B------:R-:W-:Y:S01]  /*d5b0*/  FFMA.FTZ R13, R200, R7.reuse, -R27.reuse ;  /* 0x00000007c80d7223 */ /* 0x180fe2000001081b */
[----:B------:R-:W-:Y:S01]  /*d5c0*/  FSEL R200, R4, -INF , !P3 ;  /* 0xff80000004c87808 */ /* 0x000fe20005800000 */
[-CC-:B------:R-:W-:Y:S01]  /*d5d0*/  FFMA.FTZ R4, R198, R7.reuse, -R27.reuse ;  /* 0x00000007c6047223 */ /* 0x180fe2000001081b */
[----:B------:R-:W-:Y:S01]  /*d5e0*/  ISETP.GT.AND P3, PT, R49, 0x49, P2 ;  /* 0x000000493100780c */ /* 0x000fe20001764270 */
[--C-:B------:R-:W-:Y:S01]  /*d5f0*/  FFMA.FTZ R29, R196, R7, -R27.reuse ;  /* 0x00000007c41d7223 */ /* 0x100fe2000001081b */
[----:B------:R-:W-:Y:S01]  /*d600*/  FMNMX.FTZ R15, R200, R9, !PT ;  /* 0x00000009c80f7209 */ /* 0x000fe20007810000 */
[-CC-:B------:R-:W-:Y:S01]  /*d610*/  FFMA.FTZ R86, R86, R7.reuse, -R27.reuse ;  /* 0x0000000756567223 */ /* 0x180fe2000001081b */
[----:B------:R-:W-:Y:S01]  /*d620*/  ISETP.LT.OR P3, PT, R47, 0x4a, P3 ;  /* 0x0000004a2f00780c */ /* 0x000fe20001f61670 */
[--C-:B------:R-:W-:Y:S01]  /*d630*/  FFMA.FTZ R43, R78, R7, -R27.reuse ;  /* 0x000000074e2b7223 */ /* 0x100fe2000001081b */
[----:B------:R-:W-:Y:S01]  /*d640*/  FMNMX.FTZ R21, R24, R15, !PT ;  /* 0x0000000f18157209 */ /* 0x000fe20007810000 */
[-CC-:B------:R-:W-:Y:S01]  /*d650*/  FFMA.FTZ R10, R55, R7.reuse, -R27.reuse ;  /* 0x00000007370a7223 */ /* 0x180fe2000001081b */
[----:B------:R-:W-:Y:S01]  /*d660*/  FSEL R198, R33, -INF , !P3 ;  /* 0xff80000021c67808 */ /* 0x000fe20005800000 */
[--C-:B------:R-:W-:Y:S01]  /*d670*/  FFMA.FTZ R33, R194, R7, -R27.reuse ;  /* 0x00000007c2217223 */ /* 0x100fe2000001081b */
[----:B------:R-:W-:Y:S01]  /*d680*/  FMNMX.FTZ R21, R156, R21, !PT ;  /* 0x000000159c157209 */ /* 0x000fe20007810000 */
[----:B------:R0:W-:Y:S01]  /*d690*/  MUFU.EX2 R15, R4 ;  /* 0x00000004000f7308 */ /* 0x0001e20000000800 */
        /* <DEDUP_REMOVED lines=9> */
[--C-:B0-----:R-:W-:Y:S01]  /*d730*/  FFMA.FTZ R4, R154, R7, -R27.reuse ;  /* 0x000000079a047223 */ /* 0x101fe2000001081b */
        /* <DEDUP_REMOVED lines=9> */
[----:B------:R1:W-:Y:S01]  /*d7d0*/  MUFU.EX2 R21, R33 ;  /* 0x0000002100157308 */ /* 0x0003e20000000800 */
[----:B------:R-:W-:Y:S01]  /*d7e0*/  FSEL R194, R31, -INF , !P3 ;  /* 0xff8000001fc27808 */ /* 0x000fe20005800000 */
[--C-:B------:R-:W-:Y:S01]  /*d7f0*/  FFMA.FTZ R70, R70, R7, -R27.reuse ;  /* 0x0000000746467223 */ /* 0x100fe2000001081b */
[----:B------:R-:W-:Y:S01]  /*d800*/  FMNMX.FTZ R25, R20, R25, !PT ;  /* 0x0000001914197209 */ /* 0x000fe20007810000 */
[-CC-:B------:R-:W-:Y:S01]  /*d810*/  FFMA.FTZ R56, R56, R7.reuse, -R27.reuse ;  /* 0x0000000738387223 */ /* 0x180fe2000001081b */
[----:B------:R-:W-:Y:S01]  /*d820*/  ISETP.GT.AND P3, PT, R49, 0x58, P2 ;  /* 0x000000583100780c */ /* 0x000fe20001764270 */
[--C-:B------:R-:W-:Y:S01]  /*d830*/  FFMA.FTZ R50, R50, R7, -R27.reuse ;  /* 0x0000000732327223 */ /* 0x100fe2000001081b */
[----:B0-----:R-:W-:Y:S01]  /*d840*/  FMNMX.FTZ R29, R186, R25, !PT ;  /* 0x00000019ba1d7209 */ /* 0x001fe20007810000 */
[----:B------:R-:W-:Y:S01]  /*d850*/  MUFU.EX2 R10, R10 ;  /* 0x0000000a000a7308 */ /* 0x000fe20000000800 */
[----:B------:R-:W-:Y:S01]  /*d860*/  ISETP.LT.OR P3, PT, R47, 0x59, P3 ;  /* 0x000000592f00780c */ /* 0x000fe20001f61670 */
[----:B-1----:R-:W-:Y:S01]  /*d870*/  FFMA.FTZ R33, R152, R7, -R27 ;  /* 0x0000000798217223 */ /* 0x002fe2000001081b */
[----:B------:R-:W-:-:S02]  /*d880*/  FMNMX.FTZ R29, R26, R29, !PT ;  /* 0x0000001d1a1d7209 */ /* 0x000fc40007810000 */
[----:B------:R-:W-:Y:S02]  /*d890*/  FSEL R34, R34, -INF , !P3 ;  /* 0xff80000022227808 */ /* 0x000fe40005800000 */
[----:B------:R-:W-:Y:S01]  /*d8a0*/  FMNMX.FTZ R29, R188, R29, !PT ;  /* 0x0000001dbc1d7209 */ /* 0x000fe20007810000 */
[----:B------:R0:W-:Y:S01]  /*d8b0*/  MUFU.EX2 R25, R4 ;  /* 0x0000000400197308 */ /* 0x0001e20000000800 */
[----:B------:R-:W-:Y:S02]  /*d8c0*/  ISETP.GT.AND P3, PT, R49, 0x59, P2 ;  /* 0x000000593100780c */ /* 0x000fe40001764270 */
[----:B------:R-:W-:Y:S02]  /*d8d0*/  FMNMX.FTZ R29, R28, R29, !PT ;  /* 0x0000001d1c1d7209 */ /* 0x000fe40007810000 */
[----:B------:R-:W-:Y:S02]  /*d8e0*/  ISETP.LT.OR P3, PT, R47, 0x5a, P3 ;  /* 0x0000005a2f00780c */ /* 0x000fe40001f61670 */
[----:B------:R-:W-:Y:S01]  /*d8f0*/  FMNMX.FTZ R31, R190, R29, !PT ;  /* 0x0000001dbe1f7209 */ /* 0x000fe20007810000 */
[----:B------:R-:W-:Y:S01]  /*d900*/  MUFU.EX2 R11, R11 ;  /* 0x0000000b000b7308 */ /* 0x000fe20000000800 */
[----:B------:R-:W-:Y:S01]  /*d910*/  FSEL R154, R32, -INF , !P3 ;  /* 0xff800000209a7808 */ /* 0x000fe20005800000 */
[----:B0-----:R-:W-:Y:S01]  /*d920*/  FFMA.FTZ R4, R84, R7, -R27 ;  /* 0x0000000754047223 */ /* 0x001fe2000001081b */
[----:B------:R-:W-:-:S02]  /*d930*/  ISETP.GT.AND P3, PT, R49, 0x60, P2 ;  /* 0x000000603100780c */ /* 0x000fc40001764270 */
[----:B------:R-:W-:Y:S02]  /*d940*/  FMNMX.FTZ R31, R30, R31, !PT ;  /* 0x0000001f1e1f7209 */ /* 0x000fe40007810000 */
[----:B------:R-:W-:Y:S01]  /*d950*/  ISETP.LT.OR P3, PT, R47, 0x61, P3 ;  /* 0x000000612f00780c */ /* 0x000fe20001f61670 */
[----:B------:R0:W-:Y:S01]  /*d960*/  MUFU.EX2 R29, R33 ;  /* 0x00000021001d7308 */ /* 0x0001e20000000800 */
[----:B------:R-:W-:Y:S02]  /*d970*/  FMNMX.FTZ R31, R14, R31, !PT ;  /* 0x0000001f0e1f7209 */ /* 0x000fe40007810000 */
[----:B------:R-:W-:Y:S02]  /*d980*/  FSEL R152, R35, -INF , !P3 ;  /* 0xff80000023987808 */ /* 0x000fe40005800000 */
[----:B------:R-:W-:Y:S02]  /*d990*/  ISETP.GT.AND P3, PT, R49, 0x61, P2 ;  /* 0x000000613100780c */ /* 0x000fe40001764270 */
[----:B------:R-:W-:Y:S01]  /*d9a0*/  FMNMX.FTZ R31, R46, R31, !PT ;  /* 0x0000001f2e1f7209 */ /* 0x000fe20007810000 */
[----:B------:R-:W-:Y:S01]  /*d9b0*/  MUFU.EX2 R12, R12 ;  /* 0x0000000c000c7308 */ /* 0x000fe20000000800 */
[----:B------:R-:W-:-:S02]  /*d9c0*/  ISETP.LT.OR P3, PT, R47, 0x62, P3 ;  /* 0x000000622f00780c */ /* 0x000fc40001f61670 */
[----:B0-----:R-:W-:Y:S02]  /*d9d0*/  FMNMX.FTZ R33, R192, R31, !PT ;  /* 0x0000001fc0217209 */ /* 0x001fe40007810000 */
[----:B------:R-:W-:Y:S02]  /*d9e0*/  FSEL R38, R38, -INF , !P3 ;  /* 0xff80000026267808 */ /* 0x000fe40005800000 */
[----:B------:R-:W-:Y:S01]  /*d9f0*/  ISETP.GT.AND P3, PT, R49, 0x68, P2 ;  /* 0x000000683100780c */ /* 0x000fe20001764270 */
[----:B------:R0:W-:Y:S01]  /*da00*/  MUFU.EX2 R31, R86 ;  /* 0x00000056001f7308 */ /* 0x0001e20000000800 */
[----:B------:R-:W-:Y:S02]  /*da10*/  FMNMX.FTZ R33, R42, R33, !PT ;  /* 0x000000212a217209 */ /* 0x000fe40007810000 */
[----:B------:R-:W-:Y:S02]  /*da20*/  ISETP.LT.OR P3, PT, R47, 0x69, P3 ;  /* 0x000000692f00780c */ /* 0x000fe40001f61670 */
[----:B------:R-:W-:-:S02]  /*da30*/  FMNMX.FTZ R33, R198, R33, !PT ;  /* 0x00000021c6217209 */ /* 0x000fc40007810000 */
[----:B------:R-:W-:Y:S01]  /*da40*/  FSEL R44, R44, -INF , !P3 ;  /* 0xff8000002c2c7808 */ /* 0x000fe20005800000 */
[----:B------:R-:W-:Y:S01]  /*da50*/  MUFU.EX2 R13, R13 ;  /* 0x0000000d000d7308 */ /* 0x000fe20000000800 */
[----:B------:R-:W-:Y:S01]  /*da60*/  FMNMX.FTZ R33, R196, R33, !PT ;  /* 0x00000021c4217209 */ /* 0x000fe20007810000 */
[----:B0-----:R-:W-:Y:S01]  /*da70*/  FFMA.FTZ R86, R80, R7, -R27 ;  /* 0x0000000750567223 */ /* 0x001fe2000001081b */
[----:B------:R-:W-:Y:S02]  /*da80*/  ISETP.GT.AND P3, PT, R49, 0x69, P2 ;  /* 0x000000693100780c */ /* 0x000fe40001764270 */
[----:B------:R-:W-:Y:S02]  /*da90*/  FMNMX.FTZ R35, R194, R33, !PT ;  /* 0x00000021c2237209 */ /* 0x000fe40007810000 */
[----:B------:R-:W-:Y:S01]  /*daa0*/  ISETP.LT.OR P3, PT, R47, 0x6a, P3 ;  /* 0x0000006a2f00780c */ /* 0x000fe20001f61670 */
[----:B------:R-:W-:Y:S01]  /*dab0*/  MUFU.EX2 R33, R4 ;  /* 0x0000000400217308 */ /* 0x000fe20000000800 */
[----:B------:R-:W-:-:S02]  /*dac0*/  FMNMX.FTZ R35, R34, R35, !PT ;  /* 0x0000002322237209 */ /* 0x000fc40007810000 */
[----:B------:R-:W-:Y:S02]  /*dad0*/  FSEL R84, R39, -INF , !P3 ;  /* 0xff80000027547808 */ /* 0x000fe40005800000 */
[----:B------:R-:W-:Y:S02]  /*dae0*/  ISETP.GT.AND P3, PT, R49, 0x70, P2 ;  /* 0x000000703100780c */ /* 0x000fe40001764270 */
[----:B------:R-:W-:Y:S01]  /*daf0*/  FMNMX.FTZ R35, R154, R35, !PT ;  /* 0x000000239a237209 */ /* 0x000fe20007810000 */
[----:B------:R-:W-:Y:S01]  /*db00*/  MUFU.EX2 R160, R160 ;  /* 0x000000a000a07308 */ /* 0x000fe20000000800 */
[----:B------:R-:W-:Y:S02]  /*db10*/  ISETP.LT.OR P3, PT, R47, 0x71, P3 ;  /* 0x000000712f00780c */ /* 0x000fe40001f61670 */
[----:B------:R-:W-:Y:S02]  /*db20*/  FMNMX.FTZ R35, R152, R35, !PT ;  /* 0x0000002398237209 */ /* 0x000fe40007810000 */
[----:B------:R-:W-:-:S02]  /*db30*/  FSEL R80, R45, -INF , !P3 ;  /* 0xff8000002d507808 */ /* 0x000fc40005800000 */
[----:B------:R-:W-:Y:S01]  /*db40*/  ISETP.GT.AND P3, PT, R49, 0x71, P2 ;  /* 0x000000713100780c */ /* 0x000fe20001764270 */
[----:B------:R-:W-:Y:S01]  /*db50*/  MUFU.EX2 R32, R162 ;  /* 0x000000a200207308 */ /* 0x000fe20000000800 */
[----:B------:R-:W-:Y:S02]  /*db60*/  FMNMX.FTZ R39, R38, R35, !PT ;  /* 0x0000002326277209 */ /* 0x000fe40007810000 */
[----:B------:R-:W-:Y:S02]  /*db70*/  ISETP.LT.OR P3, PT, R47, 0x72, P3 ;  /* 0x000000722f00780c */ /* 0x000fe40001f61670 */
[----:B------:R-:W-:Y:S02]  /*db80*/  FMNMX.FTZ R39, R44, R39, !PT ;  /* 0x000000272c277209 */ /* 0x000fe40007810000 */
[----:B------:R-:W-:Y:S01]  /*db90*/  FSEL R78, R37, -INF , !P3 ;  /* 0xff800000254e7808 */ /* 0x000fe20005800000 */
[----:B------:R-:W-:-:S01]  /*dba0*/  FFMA.FTZ R37, R74, R7, -R27 ;  /* 0x000000074a257223 */ /* 0x000fc2000001081b */
[----:B------:R-:W-:Y:S01]  /*dbb0*/  ISETP.GT.AND P3, PT, R49, 0x78, P2 ;  /* 0x000000783100780c */ /* 0x000fe20001764270 */
[----:B------:R0:W-:Y:S01]  /*dbc0*/  MUFU.EX2 R35, R43 ;  /* 0x0000002b00237308 */ /* 0x0001e20000000800 */
[----:B------:R-:W-:-:S02]  /*dbd0*/  FMNMX.FTZ R39, R84, R39, !PT ;  /* 0x0000002754277209 */ /* 0x000fc40007810000 */
[----:B------:R-:W-:Y:S02]  /*dbe0*/  ISETP.GT.AND P2, PT, R49, 0x79, P2 ;  /* 0x000000793100780c */ /* 0x000fe40001744270 */
[C---:B------:R-:W-:Y:S02]  /*dbf0*/  ISETP.LT.OR P3, PT, R47.reuse, 0x79, P3 ;  /* 0x000000792f00780c */ /* 0x040fe40001f61670 */
[----:B------:R-:W-:Y:S01]  /*dc00*/  FMNMX.FTZ R39, R80, R39, !PT ;  /* 0x0000002750277209 */ /* 0x000fe20007810000 */
[----:B------:R-:W-:Y:S01]  /*dc10*/  MUFU.EX2 R162, R180 ;  /* 0x000000b400a27308 */ /* 0x000fe20000000800 */
[----:B------:R-:W-:Y:S01]  /*dc20*/  ISETP.LT.OR P2, PT, R47, 0x7a, P2 ;  /* 0x0000007a2f00780c */ /* 0x000fe20001741670 */
[-CC-:B------:R-:W-:Y:S01]  /*dc30*/  FFMA.FTZ R47, R54, R7.reuse, -R27.reuse ;  /* 0x00000007362f7223 */ /* 0x180fe2000001081b */
[----:B------:R-:W-:Y:S01]  /*dc40*/  FSEL R40, R40, -INF , !P3 ;  /* 0xff80000028287808 */ /* 0x000fe20005800000 */
[--C-:B------:R-:W-:Y:S01]  /*dc50*/  FFMA.FTZ R54, R52, R7, -R27.reuse ;  /* 0x0000000734367223 */ /* 0x100fe2000001081b */
[----:B------:R-:W-:Y:S01]  /*dc60*/  FMNMX.FTZ R39, R78, R39, !PT ;  /* 0x000000274e277209 */ /* 0x000fe20007810000 */
[----:B------:R-:W-:Y:S01]  /*dc70*/  FADD.FTZ R52, -R51, R8 ;  /* 0x0000000833347221 */ /* 0x000fe20000010100 */
[----:B----4-:R-:W-:Y:S01]  /*dc80*/  FSEL R74, R41, -INF , !P2 ;  /* 0xff800000294a7808 */ /* 0x010fe20005000000 */
[--C-:B------:R-:W-:Y:S01]  /*dc90*/  FFMA.FTZ R41, R64, R7, -R27.reuse ;  /* 0x0000000740297223 */ /* 0x100fe2000001081b */
[----:B------:R-:W-:Y:S01]  /*dca0*/  FMNMX.FTZ R39, R40, R39, !PT ;  /* 0x0000002728277209 */ /* 0x000fe20007810000 */
[-CC-:B0-----:R-:W-:Y:S01]  /*dcb0*/  FFMA.FTZ R43, R68, R7.reuse, -R27.reuse ;  /* 0x00000007442b7223 */ /* 0x181fe2000001081b */
[----:B------:R-:W-:-:S01]  /*dcc0*/  FFMA.FTZ R64, R72, R7, -R27 ;  /* 0x0000000748407223 */ /* 0x000fc2000001081b */
[--C-:B------:R-:W-:Y:S01]  /*dcd0*/  FFMA.FTZ R8, R48, R7, -R27.reuse ;  /* 0x0000000730087223 */ /* 0x100fe2000001081b */
[----:B------:R-:W-:Y:S01]  /*dce0*/  FMNMX.FTZ R4, R74, R39, !PT ;  /* 0x000000274a047209 */ /* 0x000fe20007810000 */
[-CC-:B------:R-:W-:Y:S01]  /*dcf0*/  FFMA.FTZ R39, R60, R7.reuse, -R27.reuse ;  /* 0x000000073c277223 */ /* 0x180fe2000001081b */
[----:B------:R-:W-:-:S01]  /*dd00*/  FFMA.FTZ R60, R62, R7, -R27 ;  /* 0x000000073e3c7223 */ /* 0x000fc2000001081b */
[-CC-:B------:R-:W-:Y:S01]  /*dd10*/  FFMA.FTZ R62, R66, R7.reuse, -R27.reuse ;  /* 0x00000007423e7223 */ /* 0x180fe2000001081b */
[----:B------:R-:W-:Y:S01]  /*dd20*/  FMUL.FTZ R51, R52, R7 ;  /* 0x0000000734337220 */ /* 0x000fe20000410000 */
[----:B------:R-:W0:Y:S01]  /*dd30*/  SHFL.BFLY PT, R45, R4, 0x2, 0x1f ;  /* 0x0c401f00042d7f89 */ /* 0x000e2200000e0000 */
[----:B------:R-:W-:Y:S08]  /*dd40*/  MUFU.EX2 R82, R82 ;  /* 0x0000005200527308 */ /* 0x000ff00000000800 */
[----:B------:R-:W1:Y:S08]  /*dd50*/  MUFU.EX2 R51, R51 ;  /* 0x0000003300337308 */ /* 0x000e700000000800 */
[----:B------:R-:W-:Y:S01]  /*dd60*/  MUFU.EX2 R86, R86 ;  /* 0x0000005600567308 */ /* 0x000fe20000000800 */
[----:B0-----:R-:W-:Y:S01]  /*dd70*/  FMNMX.FTZ R49, R4, R45, !PT ;  /* 0x0000002d04317209 */ /* 0x001fe20007810000 */
[----:B------:R-:W-:-:S06]  /*dd80*/  FFMA.FTZ R45, R58, R7, -R27 ;  /* 0x000000073a2d7223 */ /* 0x000fcc000001081b */
[----:B------:R-:W-:Y:S01]  /*dd90*/  MUFU.EX2 R76, R76 ;  /* 0x0000004c004c7308 */ /* 0x000fe20000000800 */
[----:B------:R-:W0:Y:S07]  /*dda0*/  SHFL.BFLY PT, R4, R49, 0x1, 0x1f ;  /* 0x0c201f0031047f89 */ /* 0x000e2e00000e0000 */
[----:B------:R-:W-:Y:S08]  /*ddb0*/  MUFU.EX2 R37, R37 ;  /* 0x0000002500257308 */ /* 0x000ff00000000800 */
[----:B------:R-:W-:Y:S08]  /*ddc0*/  MUFU.EX2 R70, R70 ;  /* 0x0000004600467308 */ /* 0x000ff00000000800 */
[----:B------:R-:W-:Y:S01]  /*ddd0*/  MUFU.EX2 R39, R39 ;  /* 0x0000002700277308 */ /* 0x000fe20000000800 */
[----:B0-----:R-:W-:-:S04]  /*dde0*/  FMNMX.FTZ R4, R49, R4, !PT ;  /* 0x0000000431047209 */ /* 0x001fc80007810000 */
[C---:B------:R-:W-:Y:S01]  /*ddf0*/  FSETP.NEU.FTZ.AND P2, PT, R4.reuse, -INF , PT ;  /* 0xff8000000400780b */ /* 0x040fe20003f5d000 */
[----:B------:R-:W-:-:S02]  /*de00*/  FFMA.FTZ R27, R4, R7, -8 ;  /* 0xc1000000041b7423 */ /* 0x000fc40000010007 */
[----:B------:R0:W-:Y:S01]  /*de10*/  MUFU.EX2 R49, R54 ;  /* 0x0000003600317308 */ /* 0x0001e20000000800 */
[----:B------:R-:W-:Y:S02]  /*de20*/  FSEL R58, R4, RZ, P2 ;  /* 0x000000ff043a7208 */ /* 0x000fe40001000000 */
[----:B------:R-:W-:-:S03]  /*de30*/  FSEL R27, R27, RZ, P2 ;  /* 0x000000ff1b1b7208 */ /* 0x000fc60001000000 */
[----:B------:R-:W-:Y:S02]  /*de40*/  FADD.FTZ R58, -R58, R9 ;  /* 0x000000093a3a7221 */ /* 0x000fe40000010100 */
[----:B------:R-:W-:Y:S01]  /*de50*/  MUFU.EX2 R60, R60 ;  /* 0x0000003c003c7308 */ /* 0x000fe20000000800 */
[----:B------:R-:W-:-:S01]  /*de60*/  FFMA.FTZ R66, R30, R7, -R27 ;  /* 0x000000071e427223 */ /* 0x000fc2000001081b */
[-CC-:B------:R-:W-:Y:S01]  /*de70*/  FFMA.FTZ R53, R200, R7.reuse, -R27.reuse ;  /* 0x00000007c8357223 */ /* 0x180fe2000001081b */
[-C--:B------:R-:W-:Y:S01]  /*de80*/  FMUL.FTZ R30, R58, R7.reuse ;  /* 0x000000073a1e7220 */ /* 0x080fe20000410000 */
[-CC-:B------:R-:W-:Y:S01]  /*de90*/  FFMA.FTZ R24, R24, R7.reuse, -R27.reuse ;  /* 0x0000000718187223 */ /* 0x180fe2000001081b */
[----:B------:R-:W-:-:S01]  /*dea0*/  FFMA.FTZ R48, R156, R7, -R27 ;  /* 0x000000079c307223 */ /* 0x000fc2000001081b */
[-CC-:B------:R-:W-:Y:S01]  /*deb0*/  FFMA.FTZ R55, R158, R7.reuse, -R27.reuse ;  /* 0x000000079e377223 */ /* 0x180fe2000001081b */
[----:B------:R-:W-:-:S01]  /*dec0*/  FFMA.FTZ R52, R164, R7, -R27 ;  /* 0x00000007a4347223 */ /* 0x000fc2000001081b */
[----:B------:R-:W-:Y:S01]  /*ded0*/  MUFU.EX2 R53, R53 ;  /* 0x0000003500357308 */ /* 0x000fe20000000800 */
[----:B------:R-:W-:-:S01]  /*dee0*/  FFMA.FTZ R57, R166, R7, -R27 ;  /* 0x00000007a6397223 */ /* 0x000fc2000001081b */
[----:B-1----:R-:W-:Y:S01]  /*def0*/  FFMA.FTZ R58, R51, R3, R10 ;  /* 0x00000003333a7223 */ /* 0x002fe2000001000a */
[----:B0-----:R-:W-:-:S01]  /*df00*/  FFMA.FTZ R54, R182, R7, -R27 ;  /* 0x00000007b6367223 */ /* 0x001fc2000001081b */
[-CC-:B------:R-:W-:Y:S01]  /*df10*/  FFMA.FTZ R59, R184, R7.reuse, -R27.reuse ;  /* 0x00000007b83b7223 */ /* 0x180fe2000001081b */
[----:B------:R-:W-:-:S01]  /*df20*/  FFMA.FTZ R20, R20, R7, -R27 ;  /* 0x0000000714147223 */ /* 0x000fc2000001081b */
[----:B------:R-:W-:Y:S01]  /*df30*/  FADD.FTZ R71, R11, R58 ;  /* 0x0000003a0b477221 */ /* 0x000fe20000010000 */
        /* <DEDUP_REMOVED lines=19> */
[----:B------:R-:W-:Y:S01]  /*e070*/  FADD.FTZ R2, R12, R71 ;  /* 0x000000470c027221 */ /* 0x000fe20000010000 */
[----:B------:R-:W-:-:S01]  /*e080*/  FFMA.FTZ R84, R84, R7, -R27 ;  /* 0x0000000754547223 */ /* 0x000fc2000001081b */
[-CC-:B------:R-:W-:Y:S01]  /*e090*/  FFMA.FTZ R80, R80, R7.reuse, -R27.reuse ;  /* 0x0000000750507223 */ /* 0x180fe2000001081b */
[----:B------:R-:W-:-:S01]  /*e0a0*/  FFMA.FTZ R78, R78, R7, -R27 ;  /* 0x000000074e4e7223 */ /* 0x000fc2000001081b */
[----:B------:R-:W-:Y:S01]  /*e0b0*/  FADD.FTZ R2, R13, R2 ;  /* 0x000000020d027221 */ /* 0x000fe20000010000 */
[----:B------:R-:W-:-:S01]  /*e0c0*/  FFMA.FTZ R40, R40, R7, -R27 ;  /* 0x0000000728287223 */ /* 0x000fc2000001081b */
[----:B------:R-:W0:Y:S01]  /*e0d0*/  MUFU.EX2 R55, R55 ;  /* 0x0000003700377308 */ /* 0x000e220000000800 */
[----:B-1----:R-:W-:-:S01]  /*e0e0*/  FADD.FTZ R3, R24, R3 ;  /* 0x0000000318037221 */ /* 0x002fc20000010000 */
[----:B------:R-:W-:-:S06]  /*e0f0*/  FADD.FTZ R71, R15, R2 ;  /* 0x000000020f477221 */ /* 0x000fcc0000010000 */
[----:B------:R-:W1:Y:S01]  /*e100*/  MUFU.EX2 R52, R52 ;  /* 0x0000003400347308 */ /* 0x000e620000000800 */
[----:B--2---:R-:W-:-:S07]  /*e110*/  FADD.FTZ R58, R48, R3 ;  /* 0x00000003303a7221 */ /* 0x004fce0000010000 */
[----:B------:R-:W2:Y:S01]  /*e120*/  MUFU.EX2 R57, R57 ;  /* 0x0000003900397308 */ /* 0x000ea20000000800 */
[----:B0-----:R-:W-:-:S01]  /*e130*/  FADD.FTZ R3, R55, R58 ;  /* 0x0000003a37037221 */ /* 0x001fc20000010000 */
[----:B------:R-:W-:-:S06]  /*e140*/  FFMA.FTZ R58, R196, R7, -R27 ;  /* 0x00000007c43a7223 */ /* 0x000fcc000001081b */
[----:B------:R-:W0:Y:S01]  /*e150*/  MUFU.EX2 R54, R54 ;  /* 0x0000003600367308 */ /* 0x000e220000000800 */
[----:B-1----:R-:W-:-:S07]  /*e160*/  FADD.FTZ R2, R52, R3 ;  /* 0x0000000334027221 */ /* 0x002fce0000010000 */
[----:B------:R-:W1:Y:S01]  /*e170*/  MUFU.EX2 R59, R59 ;  /* 0x0000003b003b7308 */ /* 0x000e620000000800 */
[----:B--2---:R-:W-:-:S07]  /*e180*/  FADD.FTZ R3, R57, R2 ;  /* 0x0000000239037221 */ /* 0x004fce0000010000 */
[----:B------:R-:W2:Y:S01]  /*e190*/  MUFU.EX2 R20, R20 ;  /* 0x0000001400147308 */ /* 0x000ea20000000800 */
[----:B0-----:R-:W-:-:S07]  /*e1a0*/  FADD.FTZ R2, R54, R3 ;  /* 0x0000000336027221 */ /* 0x001fce0000010000 */
[----:B------:R0:W-:Y:S01]  /*e1b0*/  MUFU.EX2 R9, R66 ;  /* 0x0000004200097308 */ /* 0x0001e20000000800 */
[----:B-1----:R-:W-:-:S07]  /*e1c0*/  FADD.FTZ R3, R59, R2 ;  /* 0x000000023b037221 */ /* 0x002fce0000010000 */
[----:B------:R-:W1:Y:S01]  /*e1d0*/  MUFU.EX2 R61, R61 ;  /* 0x0000003d003d7308 */ /* 0x000e620000000800 */
[----:B0-----:R-:W-:-:S01]  /*e1e0*/  FADD.FTZ R66, R36, R71 ;  /* 0x0000004724427221 */ /* 0x001fc20000010000 */
[----:B--2---:R-:W-:Y:S01]  /*e1f0*/  FADD.FTZ R2, R20, R3 ;  /* 0x0000000314027221 */ /* 0x004fe20000010000 */
[----:B------:R-:W-:-:S01]  /*e200*/  FFMA.FTZ R71, R194, R7, -R27 ;  /* 0x00000007c2477223 */ /* 0x000fc2000001081b */
[----:B------:R-:W-:Y:S01]  /*e210*/  FFMA.FTZ R27, R74, R7, -R27 ;  /* 0x000000074a1b7223 */ /* 0x000fe2000001081b */
[----:B------:R-:W-:-:S03]  /*e220*/  FADD.FTZ R73, R21, R66 ;  /* 0x0000004215497221 */ /* 0x000fc60000010000 */
[----:B------:R-:W0:Y:S01]  /*e230*/  MUFU.EX2 R26, R26 ;  /* 0x0000001a001a7308 */ /* 0x000e220000000800 */
[----:B------:R-:W-:-:S04]  /*e240*/  FADD.FTZ R66, R160, R73 ;  /* 0x00000049a0427221 */ /* 0x000fc80000010000 */
[----:B------:R-:W-:-:S03]  /*e250*/  FADD.FTZ R73, R25, R66 ;  /* 0x0000004219497221 */ /* 0x000fc60000010000 */
[----:B------:R-:W2:Y:S01]  /*e260*/  MUFU.EX2 R63, R63 ;  /* 0x0000003f003f7308 */ /* 0x000ea20000000800 */
[----:B------:R-:W-:-:S01]  /*e270*/  FADD.FTZ R66, R32, R73 ;  /* 0x0000004920427221 */ /* 0x000fc20000010000 */
[----:B-1----:R-:W-:-:S03]  /*e280*/  FADD.FTZ R3, R61, R2 ;  /* 0x000000023d037221 */ /* 0x002fc60000010000 */
[----:B------:R-:W-:-:S03]  /*e290*/  FADD.FTZ R73, R29, R66 ;  /* 0x000000421d497221 */ /* 0x000fc60000010000 */
[----:B------:R-:W1:Y:S01]  /*e2a0*/  MUFU.EX2 R28, R28 ;  /* 0x0000001c001c7308 */ /* 0x000e620000000800 */
[----:B0-----:R-:W-:-:S01]  /*e2b0*/  FADD.FTZ R2, R26, R3 ;  /* 0x000000031a027221 */ /* 0x001fc20000010000 */
[----:B------:R-:W-:-:S04]  /*e2c0*/  FADD.FTZ R66, R162, R73 ;  /* 0x00000049a2427221 */ /* 0x000fc80000010000 */
[----:B------:R-:W-:Y:S02]  /*e2d0*/  FADD.FTZ R73, R31, R66 ;  /* 0x000000421f497221 */ /* 0x000fe40000010000 */
[----:B------:R-:W0:Y:S01]  /*e2e0*/  MUFU.EX2 R65, R65 ;  /* 0x0000004100417308 */ /* 0x000e220000000800 */
[----:B--2---:R-:W-:-:S01]  /*e2f0*/  FADD.FTZ R3, R63, R2 ;  /* 0x000000023f037221 */ /* 0x004fc20000010000 */
[----:B------:R-:W-:-:S06]  /*e300*/  FADD.FTZ R66, R82, R73 ;  /* 0x0000004952427221 */ /* 0x000fcc0000010000 */
[----:B------:R-:W2:Y:S01]  /*e310*/  MUFU.EX2 R14, R14 ;  /* 0x0000000e000e7308 */ /* 0x000ea20000000800 */
[----:B-1----:R-:W-:-:S01]  /*e320*/  FADD.FTZ R2, R28, R3 ;  /* 0x000000031c027221 */ /* 0x002fc20000010000 */
[----:B------:R-:W-:-:S06]  /*e330*/  FADD.FTZ R3, R33, R66 ;  /* 0x0000004221037221 */ /* 0x000fcc0000010000 */
[----:B------:R-:W1:Y:S01]  /*e340*/  MUFU.EX2 R46, R46 ;  /* 0x0000002e002e7308 */ /* 0x000e620000000800 */
[----:B0-----:R-:W-:-:S04]  /*e350*/  FADD.FTZ R2, R65, R2 ;  /* 0x0000000241027221 */ /* 0x001fc80000010000 */
[----:B------:R-:W-:Y:S01]  /*e360*/  FADD.FTZ R73, R9, R2 ;  /* 0x0000000209497221 */ /* 0x000fe20000010000 */
[----:B------:R-:W-:-:S02]  /*e370*/  FADD.FTZ R2, R86, R3 ;  /* 0x0000000356027221 */ /* 0x000fc40000010000 */
[----:B------:R-:W0:Y:S01]  /*e380*/  MUFU.EX2 R67, R67 ;  /* 0x0000004300437308 */ /* 0x000e220000000800 */
[----:B--2---:R-:W-:-:S01]  /*e390*/  FADD.FTZ R73, R14, R73 ;  /* 0x000000490e497221 */ /* 0x004fc20000010000 */
[----:B------:R-:W-:-:S04]  /*e3a0*/  FADD.FTZ R3, R35, R2 ;  /* 0x0000000223037221 */ /* 0x000fc80000010000 */
[----:B------:R-:W-:Y:S02]  /*e3b0*/  FADD.FTZ R66, R76, R3 ;  /* 0x000000034c427221 */ /* 0x000fe40000010000 */
[----:B------:R-:W2:Y:S01]  /*e3c0*/  MUFU.EX2 R42, R42 ;  /* 0x0000002a002a7308 */ /* 0x000ea20000000800 */
[----:B-1----:R-:W-:-:S01]  /*e3d0*/  FADD.FTZ R2, R46, R73 ;  /* 0x000000492e027221 */ /* 0x002fc20000010000 */
[----:B------:R-:W-:-:S06]  /*e3e0*/  FADD.FTZ R73, R37, R66 ;  /* 0x0000004225497221 */ /* 0x000fcc0000010000 */
[----:B------:R-:W1:Y:S01]  /*e3f0*/  MUFU.EX2 R69, R69 ;  /* 0x0000004500457308 */ /* 0x000e620000000800 */
[----:B0-----:R-:W-:-:S07]  /*e400*/  FADD.FTZ R3, R67, R2 ;  /* 0x0000000243037221 */ /* 0x001fce0000010000 */
[----:B------:R-:W0:Y:S01]  /*e410*/  MUFU.EX2 R58, R58 ;  /* 0x0000003a003a7308 */ /* 0x000e220000000800 */
[----:B--2---:R-:W-:-:S07]  /*e420*/  FADD.FTZ R2, R42, R3 ;  /* 0x000000032a027221 */ /* 0x004fce0000010000 */
[----:B------:R-:W2:Y:S01]  /*e430*/  MUFU.EX2 R71, R71 ;  /* 0x0000004700477308 */ /* 0x000ea20000000800 */
[----:B-1----:R-:W-:-:S07]  /*e440*/  FADD.FTZ R3, R69, R2 ;  /* 0x0000000245037221 */ /* 0x002fce0000010000 */
[----:B------:R-:W-:Y:S01]  /*e450*/  MUFU.EX2 R41, R41 ;  /* 0x0000002900297308 */ /* 0x000fe20000000800 */
[----:B0-----:R-:W-:-:S07]  /*e460*/  FADD.FTZ R2, R58, R3 ;  /* 0x000000033a027221 */ /* 0x001fce0000010000 */
[----:B------:R-:W0:Y:S01]  /*e470*/  MUFU.EX2 R75, R34 ;  /* 0x00000022004b7308 */ /* 0x000e220000000800 */
[----:B--2---:R-:W-:-:S07]  /*e480*/  FADD.FTZ R2, R71, R2 ;  /* 0x0000000247027221 */ /* 0x004fce0000010000 */
[----:B------:R-:W1:Y:S08]  /*e490*/  MUFU.EX2 R62, R62 ;  /* 0x0000003e003e7308 */ /* 0x000e700000000800 */
[----:B------:R2:W-:Y:S01]  /*e4a0*/  MUFU.EX2 R68, R38 ;  /* 0x0000002600447308 */ /* 0x0005e20000000800 */
[----:B0-----:R-:W-:-:S07]  /*e4b0*/  FADD.FTZ R2, R75, R2 ;  /* 0x000000024b027221 */ /* 0x001fce0000010000 */
[----:B------:R-:W0:Y:S01]  /*e4c0*/  MUFU.EX2 R154, R154 ;  /* 0x0000009a009a7308 */ /* 0x000e220000000800 */
[----:B--2---:R-:W-:-:S04]  /*e4d0*/  FADD.FTZ R38, R70, R73 ;  /* 0x0000004946267221 */ /* 0x004fc80000010000 */
[----:B------:R-:W-:-:S03]  /*e4e0*/  FADD.FTZ R73, R39, R38 ;  /* 0x0000002627497221 */ /* 0x000fc60000010000 */
[----:B------:R-:W2:Y:S01]  /*e4f0*/  MUFU.EX2 R43, R43 ;  /* 0x0000002b002b7308 */ /* 0x000ea20000000800 */
[----:B------:R-:W-:-:S04]  /*e500*/  FADD.FTZ R38, R60, R73 ;  /* 0x000000493c267221 */ /* 0x000fc80000010000 */
[----:B------:R-:W-:-:S03]  /*e510*/  FADD.FTZ R3, R41, R38 ;  /* 0x0000002629037221 */ /* 0x000fc60000010000 */
[----:B------:R-:W3:Y:S01]  /*e520*/  MUFU.EX2 R34, R152 ;  /* 0x0000009800227308 */ /* 0x000ee20000000800 */
[----:B-1----:R-:W-:-:S01]  /*e530*/  FADD.FTZ R38, R62, R3 ;  /* 0x000000033e267221 */ /* 0x002fc20000010000 */
[----:B0-----:R-:W-:-:S06]  /*e540*/  FADD.FTZ R3, R154, R2 ;  /* 0x000000029a037221 */ /* 0x001fcc0000010000 */
[----:B------:R-:W0:Y:S01]  /*e550*/  MUFU.EX2 R64, R64 ;  /* 0x0000004000407308 */ /* 0x000e220000000800 */
[----:B--2---:R-:W-:-:S07]  /*e560*/  FADD.FTZ R73, R43, R38 ;  /* 0x000000262b497221 */ /* 0x004fce0000010000 */
[----:B------:R-:W1:Y:S01]  /*e570*/  MUFU.EX2 R45, R45 ;  /* 0x0000002d002d7308 */ /* 0x000e620000000800 */
[----:B---3--:R-:W-:-:S04]  /*e580*/  FADD.FTZ R3, R34, R3 ;  /* 0x0000000322037221 */ /* 0x008fc80000010000 */
[----:B------:R-:W-:-:S03]  /*e590*/  FADD.FTZ R3, R68, R3 ;  /* 0x0000000344037221 */ /* 0x000fc60000010000 */
        /* <DEDUP_REMOVED lines=20> */
[----:B0-----:R-:W-:-:S01]  /*e6e0*/  FADD.FTZ R2, R40, R3 ;  /* 0x0000000328027221 */ /* 0x001fc20000010000 */
[----:B-1----:R-:W-:-:S03]  /*e6f0*/  FADD.FTZ R3, R8, R73 ;  /* 0x0000004908037221 */ /* 0x002fc60000010000 */
[----:B--2---:R-:W-:Y:S01]  /*e700*/  FADD.FTZ R2, R77, R2 ;  /* 0x000000024d027221 */ /* 0x004fe20000010000 */
[----:B------:R-:W-:Y:S06]  /*e710*/  @!P0 BRA `(.L_x_1020) ;  /* 0x0000000000048947 */ /* 0x000fec0003800000 */
[----:B------:R-:W-:Y:S01]  /*e720*/  BPT.TRAP 0x1 ;  /* 0x000000040000795c */ /* 0x000fe20000300000 */
.L_x_1020:
        /* <DEDUP_REMOVED lines=107> */
.L_x_1003:
[----:B------:R-:W-:Y:S06]  /*ede0*/  BAR.ARV 0x8, 0x180 ;  /* 0x0206000000007b1d */ /* 0x000fec0000002000 */
[----:B------:R-:W-:Y:S05]  /*edf0*/  @!P0 BRA `(.L_x_1022) ;  /* 0x0000000000048947 */ /* 0x000fea0003800000 */
[----:B------:R-:W-:Y:S01]  /*ee00*/  BPT.TRAP 0x1 ;  /* 0x000000040000795c */ /* 0x000fe20000300000 */
.L_x_1022:
[----:B------:R-:W-:Y:S01]  /*ee10*/  ULEA UR5, UR46, UR37, 0x3 ;  /* 0x000000252e057291 */ /* 0x000fe2000f8e183f */
[----:B------:R-:W-:-:S05]  /*ee20*/  IMAD.U32 R0, RZ, RZ, UR36 ;  /* 0x00000024ff007e24 */ /* 0x000fca000f8e00ff */
[----:B------:R-:W-:-:S04]  /*ee30*/  SHF.L.U32 R0, R0, 0x1f, RZ ;  /* 0x0000001f00007819 */ /* 0x000fc800000006ff */
[----:B------:R0:W1:Y:S01]  /*ee40*/  SYNCS.PHASECHK.TRANS64.TRYWAIT P1, [UR5+0x22850], R0 ;  /* 0x02285000ff0075a7 */ /* 0x0000620008020145 */
[----:B------:R-:W-:Y:S05]  /*ee50*/  @!P0 BRA `(.L_x_1023) ;  /* 0x0000000000048947 */ /* 0x000fea0003800000 */
[----:B------:R-:W-:Y:S01]  /*ee60*/  BPT.TRAP 0x1 ;  /* 0x000000040000795c */ /* 0x000fe20000300000 */
.L_x_1023:
[----:B-1----:R-:W-:Y:S05]  /*ee70*/  @P1 BRA `(.L_x_1024) ;  /* 0x0000000000081947 */ /* 0x002fea0003800000 */
[----:B------:R-:W1:Y:S02]  /*ee80*/  SYNCS.PHASECHK.TRANS64.TRYWAIT P1, [UR5+0x22850], R0 ;  /* 0x02285000ff0075a7 */ /* 0x000e640008020145 */
[----:B-1----:R-:W-:Y:S05]  /*ee90*/  @!P1 BRA `(.L_x_1025) ;  /* 0x0000007000789947 */ /* 0x002fea0003800000 */
.L_x_1024:
[----:B------:R-:W-:Y:S01]  /*eea0*/  UIADD3 UR37, UR37, 0x400, URZ ;  /* 0x0000040025257890 */ /* 0x000fe2000fffe03f */
[----:B------:R-:W-:Y:S01]  /*eeb0*/  WARPGROUP.ARRIVE ;  /* 0x00000000000079c5 */ /* 0x000fe20000000000 */
[----:B------:R-:W-:Y:S01]  /*eec0*/  UMOV UR7, 0x40000040 ;  /* 0x4000004000077882 */ /* 0x000fe20000000000 */
[----:B------:R-:W2:Y:S01]  /*eed0*/  LDC.64 R10, c[0x0][0x9a0] ;  /* 0x00026800ff0a7b82 */ /* 0x000ea20000000a00 */
[----:B------:R-:W-:-:S04]  /*eee0*/  USHF.R.U32.HI UR37, URZ, 0x4, UR37 ;  /* 0x000000043f257899 */ /* 0x000fc80008011625 */
[----:B------:R-:W-:-:S04]  /*eef0*/  ULOP3.LUT UR37, UR37, 0x3fff, URZ, 0xc0, !UPT ;  /* 0x00003fff25257892 */ /* 0x000fc8000f8ec03f */
[----:B------:R-:W-:-:S04]  /*ef00*/  ULOP3.LUT UR4, UR37, 0x10000, URZ, 0xfc, !UPT ;  /* 0x0001000025047892 */ /* 0x000fc8000f8efc3f */
[----:B------:R-:W-:-:S07]  /*ef10*/  ULEA UR4, UR46, UR4, 0xa ;  /* 0x000000042e047291 */ /* 0x000fce000f8e503f */
[----:B------:R-:W-:Y:S02]  /*ef20*/  UMOV UR6, UR4 ;  /* 0x0000000400067c82 */ /* 0x000fe40008000000 */
[----:B------:R-:W-:Y:S01]  /*ef30*/  QGMMA.64x128x32.F32.E4M3.E4M3 R88, R164, gdesc[UR4], R88, gsb0 ;  /* 0x01e00004a4587df3 */ /* 0x000fe20008000858 */
[----:B--2---:R-:W-:-:S04]  /*ef40*/  ISETP.NE.U32.AND P1, PT, R10, RZ, PT ;  /* 0x000000ff0a00720c */ /* 0x004fc80003f25070 */
[----:B------:R-:W-:-:S13]  /*ef50*/  ISETP.NE.AND.EX P1, PT, R11, RZ, PT, P1 ;  /* 0x000000ff0b00720c */ /* 0x000fda0003f25310 */
[----:B------:R-:W0:Y:S01]  /*ef60*/  @P1 LDC.64 R8, c[0x0][0x9c8] ;  /* 0x00027200ff081b82 */ /* 0x000e220000000a00 */
[----:B-1----:R-:W-:Y:S02]  /*ef70*/  @P1 SHF.R.S32.HI R5, RZ, 0x1f, R19 ;  /* 0x0000001fff051819 */ /* 0x002fe40000011413 */
[----:B------:R-:W-:-:S05]  /*ef80*/  @P1 SHF.R.S32.HI R15, RZ, 0x1f, R23 ;  /* 0x0000001fff0f1819 */ /* 0x000fca0000011417 */
[----:B------:R-:W1:Y:S01]  /*ef90*/  @P1 LDC.64 R12, c[0x0][0x9d0] ;  /* 0x00027400ff0c1b82 */ /* 0x000e620000000a00 */
[----:B------:R-:W-:Y:S01]  /*efa0*/  UIADD3 UR6, UR4, 0x2, URZ ;  /* 0x0000000204067890 */ /* 0x000fe2000fffe03f */
[----:B0-----:R-:W-:-:S04]  /*efb0*/  @P1 IMAD R0, R5, R8, RZ ;  /* 0x0000000805001224 */ /* 0x001fc800078e02ff */
[C---:B------:R-:W-:Y:S02]  /*efc0*/  @P1 IMAD R5, R19.reuse, R9, R0 ;  /* 0x0000000913051224 */ /* 0x040fe400078e0200 */
[----:B------:R-:W-:-:S04]  /*efd0*/  @P1 IMAD.WIDE.U32 R8, R19, R8, RZ ;  /* 0x0000000813081225 */ /* 0x000fc800078e00ff */
[-C--:B-1----:R-:W-:Y:S02]  /*efe0*/  @P1 IMAD R0, R15, R12.reuse, RZ ;  /* 0x0000000c0f001224 */ /* 0x082fe400078e02ff */
[----:B------:R-:W-:Y:S01]  /*eff0*/  @P1 IMAD.IADD R9, R9, 0x1, R5 ;  /* 0x0000000109091824 */ /* 0x000fe200078e0205 */
[----:B------:R-:W-:Y:S01]  /*f000*/  UMOV UR7, 0x40000040 ;  /* 0x4000004000077882 */ /* 0x000fe20000000000 */
[C---:B------:R-:W-:Y:S02]  /*f010*/  @P1 IMAD R5, R23.reuse, R13, R0 ;  /* 0x0000000d17051224 */ /* 0x040fe400078e0200 */
[----:B------:R-:W-:-:S04]  /*f020*/  @P1 IMAD.WIDE.U32 R8, R23, R12, R8 ;  /* 0x0000000c17081225 */ /* 0x000fc800078e0008 */
[----:B------:R-:W-:Y:S01]  /*f030*/  @P1 IMAD.IADD R0, R9, 0x1, R5 ;  /* 0x0000000109001824 */ /* 0x000fe200078e0205 */
[----:B------:R-:W-:Y:S01]  /*f040*/  @P1 LEA R10, P2, R8, R10, 0x2 ;  /* 0x0000000a080a1211 */ /* 0x000fe200078410ff */
[----:B------:R-:W-:-:S03]  /*f050*/  IMAD.MOV.U32 R5, RZ, RZ, 0x3f800000 ;  /* 0x3f800000ff057424 */ /* 0x000fc600078e00ff */
[----:B------:R-:W-:-:S05]  /*f060*/  @P1 LEA.HI.X R11, R8, R11, R0, 0x2, P2 ;  /* 0x0000000b080b1211 */ /* 0x000fca00010f1400 */
[----:B------:R0:W2:Y:S01]  /*f070*/  @P1 LDG.E R5, desc[UR44][R10.64] ;  /* 0x0000002c0a051981 */ /* 0x0000a2000c1e1900 */
[----:B------:R-:W-:Y:S02]  /*f080*/  WARPGROUP.DEPBAR.LE gsb0, 0x0 ;  /* 0x00008000000079c5 */ /* 0x000fe40000010000 */
[----:B------:R-:W-:-:S06]  /*f090*/  WARPGROUP.ARRIVE ;  /* 0x00000000000079c5 */ /* 0x000fcc0000000000 */
[----:B------:R-:W-:Y:S01]  /*f0a0*/  QGMMA.64x128x32.F32.E4M3.E4M3 R88, R160, gdesc[UR4], R88, gsb0 ;  /* 0x01e00004a0587df3 */ /* 0x000fe20008000858 */
[----:B------:R-:W-:Y:S01]  /*f0b0*/  UIADD3 UR6, UR4, 0x4, URZ ;  /* 0x0000000404067890 */ /* 0x000fe2000fffe03f */
[----:B------:R-:W-:Y:S01]  /*f0c0*/  UMOV UR7, 0x40000040 ;  /* 0x4000004000077882 */ /* 0x000fe20000000000 */
[----:B------:R-:W-:Y:S01]  /*f0d0*/  UIADD3 UR4, UR4, 0x6, URZ ;  /* 0x0000000604047890 */ /* 0x000fe2000fffe03f */
[----:B------:R-:W1:Y:S04]  /*f0e0*/  SHFL.BFLY PT, R0, R3, 0x2, 0x1f ;  /* 0x0c401f0003007f89 */ /* 0x000e6800000e0000 */
[----:B------:R-:W3:Y:S01]  /*f0f0*/  SHFL.BFLY PT, R13, R2, 0x2, 0x1f ;  /* 0x0c401f00020d7f89 */ /* 0x000ee200000e0000 */
[----:B------:R-:W-:Y:S02]  /*f100*/  WARPGROUP.DEPBAR.LE gsb0, 0x0 ;  /* 0x00008000000079c5 */ /* 0x000fe40000010000 */
[----:B------:R-:W-:-:S06]  /*f110*/  WARPGROUP.ARRIVE ;  /* 0x00000000000079c5 */ /* 0x000fcc0000000000 */
[----:B------:R-:W-:Y:S01]  /*f120*/  QGMMA.64x128x32.F32.E4M3.E4M3 R88, R156, gdesc[UR4], R88, gsb0 ;  /* 0x01e000049c587df3 */ /* 0x000fe20008000858 */
[----:B------:R-:W-:Y:S01]  /*f130*/  UMOV UR6, UR4 ;  /* 0x0000000400067c82 */ /* 0x000fe20008000000 */
[----:B------:R-:W-:Y:S01]  /*f140*/  UMOV UR7, 0x40000040 ;  /* 0x4000004000077882 */ /* 0x000fe20000000000 */
[----:B-1----:R-:W-:-:S01]  /*f150*/  FADD.FTZ R0, R0, R3 ;  /* 0x0000000300007221 */ /* 0x002fc20000010000 */
[----:B---3--:R-:W-:-:S04]  /*f160*/  FADD.FTZ R13, R13, R2 ;  /* 0x000000020d0d7221 */ /* 0x008fc80000010000 */
[----:B------:R-:W0:Y:S04]  /*f170*/  SHFL.BFLY PT, R9, R0, 0x1, 0x1f ;  /* 0x0c201f0000097f89 */ /* 0x000e2800000e0000 */
[----:B------:R-:W1:Y:S01]  /*f180*/  SHFL.BFLY PT, R8, R13, 0x1, 0x1f ;  /* 0x0c201f000d087f89 */ /* 0x000e6200000e0000 */
[----:B0-----:R-:W-:-:S01]  /*f190*/  FADD.FTZ R10, R0, R9 ;  /* 0x00000009000a7221 */ /* 0x001fc20000010000 */
[----:B-1----:R-:W-:-:S04]  /*f1a0*/  FADD.FTZ R14, R13, R8 ;  /* 0x000000080d0e7221 */ /* 0x002fc80000010000 */
[C---:B------:R-:W-:Y:S01]  /*f1b0*/  FSETP.NE.FTZ.AND P1, PT, R10.reuse, RZ, PT ;  /* 0x000000ff0a00720b */ /* 0x040fe20003f35000 */
[----:B------:R-:W-:Y:S01]  /*f1c0*/  FMUL.FTZ R9, R10, 0.00390625 ;  /* 0x3b8000000a097820 */ /* 0x000fe20000410000 */
[----:B------:R-:W-:Y:S01]  /*f1d0*/  FMUL.FTZ R15, R14, 0.00390625 ;  /* 0x3b8000000e0f7820 */ /* 0x000fe20000410000 */
[----:B------:R-:W-:-:S03]  /*f1e0*/  IMAD.MOV.U32 R8, RZ, RZ, RZ ;  /* 0x000000ffff087224 */ /* 0x000fc600078e00ff */
        /* <DEDUP_REMOVED lines=10> */
[----:B------:R-:W3:Y:S01]  /*f290*/  @P1 MUFU.RCP R12, R14 ;  /* 0x0000000e000c1308 */ /* 0x000ee20000001000 */
[----:B------:R-:W-:Y:S01]  /*f2a0*/  @P2 FMUL.FTZ R3, R7, 0.69314718246459960938 ;  /* 0x3f31721807032820 */ /* 0x000fe20000410000 */
[----:B0-----:R-:W-:Y:S01]  /*f2b0*/  @P2 FMUL.FTZ R10, R9, 0.69314718246459960938 ;  /* 0x3f317218090a2820 */ /* 0x001fe20000410000 */
[----:B------:R-:W-:Y:S01]  /*f2c0*/  @P3 FMUL.FTZ R20, R7, 0.69314718246459960938 ;  /* 0x3f31721807143820 */ /* 0x000fe20000410000 */
[----:B------:R-:W-:-:S02]  /*f2d0*/  IMAD.MOV.U32 R2, RZ, RZ, -0x800000 ;  /* 0xff800000ff027424 */ /* 0x000fc400078e00ff */
[----:B--2---:R-:W-:Y:S01]  /*f2e0*/  FMUL.FTZ R8, R8, R5 ;  /* 0x0000000508087220 */ /* 0x004fe20000410000 */
[----:B------:R-:W-:Y:S02]  /*f2f0*/  IMAD.MOV.U32 R0, RZ, RZ, -0x800000 ;  /* 0xff800000ff007424 */ /* 0x000fe400078e00ff */
[----:B-1----:R-:W-:Y:S01]  /*f300*/  @P3 FMUL.FTZ R11, R11, 0.69314718246459960938 ;  /* 0x3f3172180b0b3820 */ /* 0x002fe20000410000 */
[----:B------:R-:W-:-:S03]  /*f310*/  @P2 FFMA.FTZ R2, R3, R6, R10 ;  /* 0x0000000603022223 */ /* 0x000fc6000001000a */
[----:B------:R-:W-:Y:S01]  /*f320*/  @P3 FFMA.FTZ R0, R20, R4, R11 ;  /* 0x0000000414003223 */ /* 0x000fe2000001000b */
[----:B---3--:R-:W-:Y:S01]  /*f330*/  FMUL.FTZ R3, R12, R5 ;  /* 0x000000050c037220 */ /* 0x008fe20000410000 */
[----:B------:R-:W-:Y:S02]  /*f340*/  WARPGROUP.DEPBAR.LE gsb0, 0x0 ;  /* 0x00008000000079c5 */ /* 0x000fe40000010000 */
[----:B------:R-:W-:Y:S05]  /*f350*/  @!P0 BRA `(.L_x_1026) ;  /* 0x0000000000048947 */ /* 0x000fea0003800000 */
[----:B------:R-:W-:Y:S01]  /*f360*/  BPT.TRAP 0x1 ;  /* 0x000000040000795c */ /* 0x000fe20000300000 */
.L_x_1026:
[----:B------:R-:W-:Y:S01]  /*f370*/  UIADD3 UR4, UR5, 0x22860, URZ ;  /* 0x0002286005047890 */ /* 0x000fe2000fffe03f */
[-C--:B------:R-:W-:Y:S01]  /*f380*/  FMUL.FTZ R43, R88, R8.reuse ;  /* 0x00000008582b7220 */ /* 0x080fe20000410000 */
[----:B------:R-:W-:Y:S01]  /*f390*/  UIADD3 UR46, UR46, 0x1, URZ ;  /* 0x000000012e2e7890 */ /* 0x000fe2000fffe03f */
[-C--:B------:R-:W-:Y:S01]  /*f3a0*/  FMUL.FTZ R42, R89, R8.reuse ;  /* 0x00000008592a7220 */ /* 0x080fe20000410000 */
[----:B------:R-:W-:Y:S01]  /*f3b0*/  UPRMT UR4, UR40, 0x654, UR4 ;  /* 0x0000065428047896 */ /* 0x000fe20008000004 */
[-C--:B------:R-:W-:Y:S01]  /*f3c0*/  FMUL.FTZ R92, R92, R8.reuse ;  /* 0x000000085c5c7220 */ /* 0x080fe20000410000 */
[----:B------:R-:W-:Y:S01]  /*f3d0*/  UISETP.NE.AND UP0, UPT, UR46, 0x2, UPT ;  /* 0x000000022e00788c */ /* 0x000fe2000bf05270 */
[-C--:B------:R-:W-:Y:S01]  /*f3e0*/  FMUL.FTZ R93, R93, R8.reuse ;  /* 0x000000085d5d7220 */ /* 0x080fe20000410000 */
[-C--:B------:R-:W-:Y:S01]  /*f3f0*/  FMUL.FTZ R39, R96, R8.reuse ;  /* 0x0000000860277220 */ /* 0x080fe20000410000 */
[-C--:B------:R-:W-:Y:S01]  /*f400*/  FMUL.FTZ R38, R97, R8.reuse ;  /* 0x0000000861267220 */ /* 0x080fe20000410000 */
[-C--:B------:R-:W-:Y:S01]  /*f410*/  FMUL.FTZ R100, R100, R8.reuse ;  /* 0x0000000864647220 */ /* 0x080fe20000410000 */
[-C--:B------:R-:W-:Y:S01]  /*f420*/  FMUL.FTZ R101, R101, R8.reuse ;  /* 0x0000000865657220 */ /* 0x080fe20000410000 */
[-C--:B------:R-:W-:Y:S01]  /*f430*/  FMUL.FTZ R35, R104, R8.reuse ;  /* 0x0000000868237220 */ /* 0x080fe20000410000 */
[----:B------:R-:W-:Y:S01]  /*f440*/  SYNCS.ARRIVE.TRANS64.RED.A1T0 RZ, [UR4], RZ ;  /* 0x000000ffffff79a7 */ /* 0x000fe20008100404 */
        /* <DEDUP_REMOVED lines=23> */
[----:B------:R-:W-:Y:S01]  /*f5c0*/  USEL UR4, URZ, 0x1, UP0 ;  /* 0x000000013f047887 */ /* 0x000fe20008000000 */
        /* <DEDUP_REMOVED lines=32> */
[----:B------:R-:W-:Y:S01]  /*f7d0*/  FMUL.FTZ R151, R151, R3 ;  /* 0x0000000397977220 */ /* 0x000fe20000410000 */
[----:B------:R-:W-:Y:S01]  /*f7e0*/  VIADD R171, R171, 0x1 ;  /* 0x00000001abab7836 */ /* 0x000fe20000000000 */
[----:B------:R-:W-:-:S02]  /*f7f0*/  USEL UR46, UR46, URZ, UP0 ;  /* 0x0000003f2e2e7287 */ /* 0x000fc40008000000 */
[----:B------:R-:W-:-:S12]  /*f800*/  ULOP3.LUT UR36, UR36, UR4, URZ, 0x3c, !UPT ;  /* 0x0000000424247292 */ /* 0x000fd8000f8e3c3f */
.L_x_952:
[----:B------:R-:W0:Y:S01]  /*f810*/  S2R R22, SR_CgaCtaId ;  /* 0x0000000000167919 */ /* 0x000e220000008800 */
[----:B------:R-:W-:Y:S01]  /*f820*/  MOV R3, 0x400 ;  /* 0x0000040000037802 */ /* 0x000fe20000000f00 */
[----:B------:R-:W-:Y:S01]  /*f830*/  BSSY B0, `(.L_x_1027) ;  /* 0x0000229000007945 */ /* 0x000fe20003800000 */
[----:B------:R-:W-:Y:S02]  /*f840*/  BAR.SYNC.DEFER_BLOCKING 0x5, 0x180 ;  /* 0x0146000000007b1d */ /* 0x000fe40000010000 */
[----:B0-----:R-:W-:-:S05]  /*f850*/  LEA R3, R22, R3, 0x18 ;  /* 0x0000000316037211 */ /* 0x001fca00078ec0ff */
[----:B------:R-:W0:Y:S02]  /*f860*/  LDS R22, [R3+0x228d0] ;  /* 0x0228d00003167984 */ /* 0x000e240000000800 */
[----:B0-----:R-:W-:Y:S01]  /*f870*/  R2UR UR4, R22 ;  /* 0x00000000160472ca */ /* 0x001fe200000e0000 */
[----:B------:R-:W-:Y:S06]  /*f880*/  BAR.ARV 0x4, 0x180 ;  /* 0x0106000000007b1d */ /* 0x000fec0000002000 */
[----:B------:R-:W-:Y:S08]  /*f890*/  @P0 BRA `(.L_x_1028) ;  /* 0x0000001800440947 */ /* 0x000ff00003800000 */
[----:B------:R-:W0:Y:S01]  /*f8a0*/  S2R R44, SR_TID.X ;  /* 0x00000000002c7919 */ /* 0x000e220000002100 */
[----:B------:R-:W-:Y:S01]  /*f8b0*/  ULDC.64 UR6, c[0x4][0x40] ;  /* 0x0100100000067ab9 */ /* 0x000fe20000000a00 */
[----:B------:R-:W-:Y:S01]  /*f8c0*/  F2FP.BF16.F32.PACK_AB R34, R109, R34 ;  /* 0x000000226d22723e */ /* 0x000fe200000010ff */
[----:B------:R-:W-:Y:S01]  /*f8d0*/  ULDC UR5, c[0x0][0xa88] ;  /* 0x0002a20000057ab9 */ /* 0x000fe20000000800 */
[----:B0-----:R-:W-:-:S05]  /*f8e0*/  IMAD.SHL.U32 R22, R44, 0x4, RZ ;  /* 0x000000042c167824 */ /* 0x001fca00078e00ff */
[----:B------:R-:W-:-:S04]  /*f8f0*/  LOP3.LUT R22, R22, 0xc, RZ, 0xc0, !PT ;  /* 0x0000000c16167812 */ /* 0x000fc800078ec0ff */
[----:B------:R-:W-:-:S05]  /*f900*/  IADD3 R26, P0, R22, UR6, RZ ;  /* 0x00000006161a7c10 */ /* 0x000fca000ff1e0ff */
[----:B------:R-:W-:Y:S01]  /*f910*/  IMAD.X R27, RZ, RZ, UR7, P0 ;  /* 0x00000007ff1b7e24 */ /* 0x000fe200080e06ff */
[----:B------:R-:W0:Y:S01]  /*f920*/  S2R R22, SR_SWINHI ;  /* 0x0000000000167919 */ /* 0x000e220000002f00 */
[----:B------:R-:W-:Y:S01]  /*f930*/  F2FP.BF16.F32.PACK_AB R35, R108, R35 ;  /* 0x000000236c23723e */ /* 0x000fe200000010ff */
[----:B------:R-:W-:Y:S02]  /*f940*/  ULDC.64 UR6, c[0x0][0xb90] ;  /* 0x0002e40000067ab9 */ /* 0x000fe40000000a00 */
[----:B------:R1:W2:Y:S01]  /*f950*/  LDG.E.CONSTANT R26, desc[UR44][R26.64] ;  /* 0x0000002c1a1a7981 */ /* 0x0002a2000c1e9900 */
[----:B------:R-:W-:Y:S02]  /*f960*/  F2FP.BF16.F32.PACK_AB R33, R110, R33 ;  /* 0x000000216e21723e */ /* 0x000fe400000010ff */
[----:B------:R-:W-:Y:S02]  /*f970*/  F2FP.BF16.F32.PACK_AB R32, R111, R32 ;  /* 0x000000206f20723e */ /* 0x000fe400000010ff */
[----:B------:R-:W-:-:S02]  /*f980*/  F2FP.BF16.F32.PACK_AB R7, R148, R7 ;  /* 0x000000079407723e */ /* 0x000fc400000010ff */
[----:B------:R-:W-:Y:S02]  /*f990*/  F2FP.BF16.F32.PACK_AB R150, R150, R5 ;  /* 0x000000059696723e */ /* 0x000fe400000010ff */
[----:B------:R-:W-:Y:S02]  /*f9a0*/  F2FP.BF16.F32.PACK_AB R6, R149, R6 ;  /* 0x000000069506723e */ /* 0x000fe400000010ff */
[----:B-1----:R-:W-:Y:S02]  /*f9b0*/  LOP3.LUT P0, R27, R44, 0x3, RZ, 0xc0, !PT ;  /* 0x000000032c1b7812 */ /* 0x002fe4000780c0ff */
[----:B------:R-:W-:Y:S02]  /*f9c0*/  F2FP.BF16.F32.PACK_AB R151, R151, R4 ;  /* 0x000000049797723e */ /* 0x000fe400000010ff */
[----:B------:R-:W-:Y:S02]  /*f9d0*/  ISETP.EQ.OR P0, PT, R27, 0x3, !P0 ;  /* 0x000000031b00780c */ /* 0x000fe40004702670 */
[----:B------:R-:W-:-:S02]  /*f9e0*/  F2FP.BF16.F32.PACK_AB R43, R92, R43 ;  /* 0x0000002b5c2b723e */ /* 0x000fc400000010ff */
[----:B------:R-:W-:Y:S02]  /*f9f0*/  SEL R51, R35, R34, P0 ;  /* 0x0000002223337207 */ /* 0x000fe40000000000 */
[----:B------:R-:W-:Y:S02]  /*fa00*/  SEL R52, R34, R35, P0 ;  /* 0x0000002322347207 */ /* 0x000fe40000000000 */
[----:B------:R-:W1:Y:S01]  /*fa10*/  LDC R34, c[0x0][0xbe8] ;  /* 0x0002fa00ff227b82 */ /* 0x000e620000000800 */
[----:B------:R-:W-:Y:S02]  /*fa20*/  SEL R65, R33, R32, P0 ;  /* 0x0000002021417207 */ /* 0x000fe40000000000 */
[----:B------:R-:W-:Y:S02]  /*fa30*/  SEL R70, R32, R33, P0 ;  /* 0x0000002120467207 */ /* 0x000fe40000000000 */
[----:B------:R-:W-:Y:S02]  /*fa40*/  MOV R32, R3 ;  /* 0x0000000300207202 */ /* 0x000fe40000000f00 */
[----:B0-----:R-:W-:-:S02]  /*fa50*/  MOV R33, R22 ;  /* 0x0000001600217202 */ /* 0x001fc40000000f00 */
[----:B------:R-:W-:Y:S02]  /*fa60*/  F2FP.BF16.F32.PACK_AB R42, R93, R42 ;  /* 0x0000002a5d2a723e */ /* 0x000fe400000010ff */
[----:B------:R-:W-:Y:S01]  /*fa70*/  SEL R59, R7, R6, P0 ;  /* 0x00000006073b7207 */ /* 0x000fe20000000000 */
[----:B------:R-:W-:Y:S01]  /*fa80*/  IMAD.WIDE R4, R175, 0x2, R32 ;  /* 0x00000002af047825 */ /* 0x000fe200078e0220 */
[----:B------:R-:W-:Y:S02]  /*fa90*/  SEL R64, R6, R7, P0 ;  /* 0x0000000706407207 */ /* 0x000fe40000000000 */
[----:B------:R-:W-:Y:S01]  /*faa0*/  SEL R27, R43, R42, P0 ;  /* 0x0000002a2b1b7207 */ /* 0x000fe20000000000 */
[----:B------:R-:W-:Y:S01]  /*fab0*/  IMAD R7, R170, 0x40, R18 ;  /* 0x00000040aa077824 */ /* 0x000fe200078e0212 */
[----:B------:R-:W-:Y:S02]  /*fac0*/  SEL R48, R42, R43, P0 ;  /* 0x0000002b2a307207 */ /* 0x000fe40000000000 */
[----:B------:R-:W-:Y:S01]  /*fad0*/  SHF.R.S32.HI R22, RZ, 0x1f, R23 ;  /* 0x0000001fff167819 */ /* 0x000fe20000011417 */
[----:B------:R-:W-:Y:S01]  /*fae0*/  IMAD.WIDE R32, R7, 0x2, R32 ;  /* 0x0000000207207825 */ /* 0x000fe200078e0220 */
[----:B------:R-:W-:-:S02]  /*faf0*/  IADD3 R43, P6, R4, 0x4060, RZ ;  /* 0x00004060042b7810 */ /* 0x000fc40007fde0ff */
[----:B------:R-:W-:Y:S01]  /*fb00*/  F2FP.BF16.F32.PACK_AB R37, R102, R37 ;  /* 0x000000256625723e */ /* 0x000fe200000010ff */
[----:B------:R-:W-:Y:S01]  /*fb10*/  IMAD R6, R22, UR6, RZ ;  /* 0x0000000616067c24 */ /* 0x000fe2000f8e02ff */
[----:B------:R-:W-:Y:S02]  /*fb20*/  F2FP.BF16.F32.PACK_AB R36, R103, R36 ;  /* 0x000000246724723e */ /* 0x000fe400000010ff */
[----:B------:R-:W-:Y:S02]  /*fb30*/  F2FP.BF16.F32.PACK_AB R25, R124, R25 ;  /* 0x000000197c19723e */ /* 0x000fe400000010ff */
[----:B------:R-:W-:Y:S02]  /*fb40*/  F2FP.BF16.F32.PACK_AB R24, R125, R24 ;  /* 0x000000187d18723e */ /* 0x000fe400000010ff */
[----:B------:R-:W-:Y:S02]  /*fb50*/  F2FP.BF16.F32.PACK_AB R11, R140, R11 ;  /* 0x0000000b8c0b723e */ /* 0x000fe400000010ff */
[----:B------:R-:W-:-:S02]  /*fb60*/  F2FP.BF16.F32.PACK_AB R10, R141, R10 ;  /* 0x0000000a8d0a723e */ /* 0x000fc400000010ff */
[----:B------:R-:W-:Y:S02]  /*fb70*/  LOP3.LUT R42, R43, 0x380, RZ, 0xc0, !PT ;  /* 0x000003802b2a7812 */ /* 0x000fe400078ec0ff */
[----:B------:R-:W-:Y:S02]  /*fb80*/  IADD3 R7, P2, R4, 0x20, RZ ;  /* 0x0000002004077810 */ /* 0x000fe40007f5e0ff */
[----:B------:R-:W-:Y:S02]  /*fb90*/  F2FP.BF16.F32.PACK_AB R13, R134, R13 ;  /* 0x0000000d860d723e */ /* 0x000fe400000010ff */
[----:B------:R-:W-:Y:S02]  /*fba0*/  F2FP.BF16.F32.PACK_AB R12, R135, R12 ;  /* 0x0000000c870c723e */ /* 0x000fe400000010ff */
[----:B------:R-:W-:Y:S02]  /*fbb0*/  LOP3.LUT R47, R4, 0x380, RZ, 0xc0, !PT ;  /* 0x00000380042f7812 */ /* 0x000fe400078ec0ff */
[----:B------:R-:W-:-:S02]  /*fbc0*/  SEL R53, R25, R24, P0 ;  /* 0x0000001819357207 */ /* 0x000fc40000000000 */
[----:B------:R-:W-:Y:S01]  /*fbd0*/  SEL R56, R24, R25, P0 ;  /* 0x0000001918387207 */ /* 0x000fe20000000000 */
[----:B------:R-:W-:Y:S01]  /*fbe0*/  IMAD.WIDE.U32 R24, R23, UR6, RZ ;  /* 0x0000000617187c25 */ /* 0x000fe2000f8e00ff */
[----:B------:R-:W-:Y:S02]  /*fbf0*/  SEL R57, R11, R10, P0 ;  /* 0x0000000a0b397207 */ /* 0x000fe40000000000 */
[----:B------:R-:W-:Y:S01]  /*fc00*/  SEL R60, R10, R11, P0 ;  /* 0x0000000b0a3c7207 */ /* 0x000fe20000000000 */
[----:B------:R-:W-:Y:S01]  /*fc10*/  IMAD R11, R23, UR7, R6 ;  /* 0x00000007170b7c24 */ /* 0x000fe2000f8e0206 */
[----:B------:R-:W-:Y:S01]  /*fc20*/  SEL R63, R37, R36, P0 ;  /* 0x00000024253f7207 */ /* 0x000fe20000000000 */
[----:B------:R-:W-:Y:S01]  /*fc30*/  ULDC.64 UR6, c[0x0][0xb98] ;  /* 0x0002e60000067ab9 */ /* 0x000fe20000000a00 */
[----:B------:R-:W-:Y:S01]  /*fc40*/  SEL R68, R36, R37, P0 ;  /* 0x0000002524447207 */ /* 0x000fe20000000000 */
[----:B------:R-:W-:Y:S01]  /*fc50*/  IMAD.X R37, RZ, RZ, R5, P2 ;  /* 0x000000ffff257224 */ /* 0x000fe200010e0605 */
[----:B------:R-:W-:Y:S01]  /*fc60*/  SHF.R.U64 R42, R42, 0x3, RZ ;  /* 0x000000032a2a7819 */ /* 0x000fe200000012ff */
[----:B------:R-:W-:Y:S01]  /*fc70*/  IMAD.IADD R25, R25, 0x1, R11 ;  /* 0x0000000119197824 */ /* 0x000fe200078e020b */
[----:B------:R-:W-:-:S02]  /*fc80*/  F2FP.BF16.F32.PACK_AB R9, R142, R9 ;  /* 0x000000098e09723e */ /* 0x000fc400000010ff */
[----:B------:R-:W-:Y:S01]  /*fc90*/  F2FP.BF16.F32.PACK_AB R8, R143, R8 ;  /* 0x000000088f08723e */ /* 0x000fe200000010ff */
[----:B------:R-:W-:Y:S01]  /*fca0*/  IMAD.WIDE.U32 R24, R19, UR6, R24 ;  /* 0x0000000613187c25 */ /* 0x000fe2000f8e0018 */
[----:B------:R-:W-:Y:S02]  /*fcb0*/  SEL R71, R13, R12, P0 ;  /* 0x0000000c0d477207 */ /* 0x000fe40000000000 */
[----:B------:R-:W-:Y:S02]  /*fcc0*/  SEL R76, R12, R13, P0 ;  /* 0x0000000d0c4c7207 */ /* 0x000fe40000000000 */
[----:B------:R-:W-:Y:S02]  /*fcd0*/  IADD3 R13, P5, R4, 0x4040, RZ ;  /* 0x00004040040d7810 */ /* 0x000fe40007fbe0ff */
[----:B------:R-:W-:Y:S02]  /*fce0*/  SHF.R.U64 R47, R47, 0x3, RZ ;  /* 0x000000032f2f7819 */ /* 0x000fe400000012ff */
[----:B-1----:R-:W-:Y:S01]  /*fcf0*/  ISETP.NE.AND P2, PT, R34, 0x1, PT ;  /* 0x000000012200780c */ /* 0x002fe20003f45270 */
[--C-:B------:R-:W-:Y:S01]  /*fd00*/  IMAD.X R45, RZ, RZ, R5.reuse, P5 ;  /* 0x000000ffff2d7224 */ /* 0x100fe200028e0605 */
[----:B------:R-:W-:Y:S01]  /*fd10*/  LOP3.LUT R42, R42, R43, RZ, 0x3c, !PT ;  /* 0x0000002b2a2a7212 */ /* 0x000fe200078e3cff */
[----:B------:R-:W-:Y:S01]  /*fd20*/  IMAD.X R43, RZ, RZ, R5, P6 ;  /* 0x000000ffff2b7224 */ /* 0x000fe200030e0605 */
[----:B------:R-:W-:-:S02]  /*fd30*/  SEL R73, R9, R8, P0 ;  /* 0x0000000809497207 */ /* 0x000fc40000000000 */
[----:B------:R-:W-:Y:S02]  /*fd40*/  SEL R78, R8, R9, P0 ;  /* 0x00000009084e7207 */ /* 0x000fe40000000000 */
[C---:B------:R-:W-:Y:S02]  /*fd50*/  IADD3 R11, P4, R4.reuse, 0x4020, RZ ;  /* 0x00004020040b7810 */ /* 0x040fe40007f9e0ff */
[C---:B------:R-:W-:Y:S02]  /*fd60*/  IADD3 R8, P3, R4.reuse, 0x4000, RZ ;  /* 0x0000400004087810 */ /* 0x040fe40007f7e0ff */
[C---:B------:R-:W-:Y:S01]  /*fd70*/  IADD3 R6, P1, R4.reuse, 0x60, RZ ;  /* 0x0000006004067810 */ /* 0x040fe20007f3e0ff */
[----:B------:R-:W0:Y:S01]  /*fd80*/  @P2 LDC R62, c[0x0][0xbec] ;  /* 0x0002fb00ff3e2b82 */ /* 0x000e220000000800 */
[----:B------:R-:W-:Y:S02]  /*fd90*/  IADD3 R9, P6, R4, 0x40, RZ ;  /* 0x0000004004097810 */ /* 0x000fe40007fde0ff */
[----:B------:R-:W-:Y:S01]  /*fda0*/  LOP3.LUT R46, R47, R4, RZ, 0x3c, !PT ;  /* 0x000000042f2e7212 */ /* 0x000fe200078e3cff */
[----:B------:R-:W-:Y:S01]  /*fdb0*/  IMAD.MOV.U32 R47, RZ, RZ, R5 ;  /* 0x000000ffff2f7224 */ /* 0x000fe200078e0005 */
[----:B------:R-:W-:-:S02]  /*fdc0*/  LOP3.LUT R12, R13, 0x380, RZ, 0xc0, !PT ;  /* 0x000003800d0c7812 */ /* 0x000fc400078ec0ff */
        /* <DEDUP_REMOVED lines=8> */
[----:B------:R-:W-:Y:S02]  /*fe50*/  LOP3.LUT R4, R7, 0x380, RZ, 0xc0, !PT ;  /* 0x0000038007047812 */ /* 0x000fe400078ec0ff */
[----:B------:R-:W-:Y:S02]  /*fe60*/  SHF.R.U64 R12, R12, 0x3, RZ ;  /* 0x000000030c0c7819 */ /* 0x000fe400000012ff */
[----:B------:R-:W-:Y:S02]  /*fe70*/  SEL R49, R39, R38, P0 ;  /* 0x0000002627317207 */ /* 0x000fe40000000000 */
[----:B------:R-:W-:Y:S01]  /*fe80*/  SEL R50, R38, R39, P0 ;  /* 0x0000002726327207 */ /* 0x000fe20000000000 */
[----:B------:R-:W-:Y:S01]  /*fe90*/  IMAD.X R39, RZ, RZ, R5, P4 ;  /* 0x000000ffff277224 */ /* 0x000fe200020e0605 */
[----:B------:R-:W-:-:S02]  /*fea0*/  SEL R35, R31, R30, P0 ;  /* 0x0000001e1f237207 */ /* 0x000fc40000000000 */
[----:B------:R-:W-:Y:S01]  /*feb0*/  SEL R54, R30, R31, P0 ;  /* 0x0000001f1e367207 */ /* 0x000fe20000000000 */
[--C-:B------:R-:W-:Y:S01]  /*fec0*/  IMAD.X R31, RZ, RZ, R5.reuse, P1 ;  /* 0x000000ffff1f7224 */ /* 0x100fe200008e0605 */
[----:B------:R-:W-:Y:S02]  /*fed0*/  SEL R61, R41, R40, P0 ;  /* 0x00000028293d7207 */ /* 0x000fe40000000000 */
[----:B------:R-:W-:Y:S01]  /*fee0*/  SEL R66, R40, R41, P0 ;  /* 0x0000002928427207 */ /* 0x000fe20000000000 */
[--C-:B------:R-:W-:Y:S01]  /*fef0*/  IMAD.X R41, RZ, RZ, R5.reuse, P3 ;  /* 0x000000ffff297224 */ /* 0x100fe200018e0605 */
[----:B------:R-:W-:Y:S02]  /*ff00*/  SEL R67, R29, R28, P0 ;  /* 0x0000001c1d437207 */ /* 0x000fe40000000000 */
[----:B------:R-:W-:Y:S01]  /*ff10*/  SEL R72, R28, R29, P0 ;  /* 0x0000001d1c487207 */ /* 0x000fe20000000000 */
[----:B------:R-:W-:Y:S01]  /*ff20*/  IMAD.X R29, RZ, RZ, R5, P6 ;  /* 0x000000ffff1d7224 */ /* 0x000fe200030e0605 */
[----:B------:R-:W-:-:S02]  /*ff30*/  SHF.R.U64 R4, R4, 0x3, RZ ;  /* 0x0000000304047819 */ /* 0x000fc400000012ff */
[----:B------:R-:W-:Y:S02]  /*ff40*/  LOP3.LUT R5, R8, 0x380, RZ, 0xc0, !PT ;  /* 0x0000038008057812 */ /* 0x000fe400078ec0ff */
[----:B------:R-:W-:Y:S02]  /*ff50*/  LOP3.LUT R44, R12, R13, RZ, 0x3c, !PT ;  /* 0x0000000d0c2c7212 */ /* 0x000fe400078e3cff */
[----:B------:R-:W-:Y:S02]  /*ff60*/  LOP3.LUT R36, R4, R7, RZ, 0x3c, !PT ;  /* 0x0000000704247212 */ /* 0x000fe400078e3cff */
[----:B------:R-:W-:Y:S02]  /*ff70*/  SHF.R.U64 R5, R5, 0x3, RZ ;  /* 0x0000000305057819 */ /* 0x000fe400000012ff */
[----:B------:R-:W-:Y:S02]  /*ff80*/  MOV R80, R44 ;  /* 0x0000002c00507202 */ /* 0x000fe40000000f00 */
[----:B------:R-:W-:-:S02]  /*ff90*/  MOV R45, R36 ;  /* 0x00000024002d7202 */ /* 0x000fc40000000f00 */
[----:B------:R-:W1:Y:S01]  /*ffa0*/  @P2 LDC R37, c[0x0][0xbf0] ;  /* 0x0002fc00ff252b82 */ /* 0x000e620000000800 */
[----:B------:R-:W-:Y:S02]  /*ffb0*/  LOP3.LUT R40, R5, R8, RZ, 0x3c, !PT ;  /* 0x0000000805287212 */ /* 0x000fe400078e3cff */
[----:B------:R-:W-:Y:S02]  /*ffc0*/  LOP3.LUT R5, R6, 0x380, RZ, 0xc0, !PT ;  /* 0x0000038006057812 */ /* 0x000fe400078ec0ff */
[----:B------:R-:W-:Y:S02]  /*ffd0*/  LOP3.LUT R4, R9, 0x380, RZ, 0xc0, !PT ;  /* 0x0000038009047812 */ /* 0x000fe400078ec0ff */
[----:B------:R-:W-:Y:S02]  /*ffe0*/  SHF.R.U64 R5, R5, 0x3, RZ ;  /* 0x0000000305057819 */ /* 0x000fe400000012ff */
[----:B------:R-:W-:Y:S02]  /*fff0*/  SHF.R.U64 R4, R4, 0x3, RZ ;  /* 0x0000000304047819 */ /* 0x000fe400000012ff */
[----:B------:R-:W-:-:S02]  /*10000*/  LOP3.LUT R30, R5, R6, RZ, 0x3c, !PT ;  /* 0x00000006051e7212 */ /* 0x000fc400078e3cff */
[----:B------:R-:W-:Y:S02]  /*10010*/  F2FP.BF16.F32.PACK_AB R15, R132, R15 ;  /* 0x0000000f840f723e */ /* 0x000fe400000010ff */
[----:B------:R-:W-:Y:S02]  /*10020*/  F2FP.BF16.F32.PACK_AB R14, R133, R14 ;  /* 0x0000000e850e723e */ /* 0x000fe400000010ff */
[----:B------:R-:W-:Y:S02]  /*10030*/  LOP3.LUT R28, R4, R9, RZ, 0x3c, !PT ;  /* 0x00000009041c7212 */ /* 0x000fe400078e3cff */
[----:B------:R-:W-:Y:S01]  /*10040*/  MOV R82, R40 ;  /* 0x0000002800527202 */ /* 0x000fe20000000f00 */
[----:B------:R-:W-:Y:S01]  /*10050*/  VIADD R41, R17, UR42 ;  /* 0x0000002a11297c36 */ /* 0x000fe20008000000 */
[----:B------:R-:W-:Y:S02]  /*10060*/  MOV R83, R30 ;  /* 0x0000001e00537202 */ /* 0x000fe40000000f00 */
[----:B------:R-:W-:-:S02]  /*10070*/  F2FP.BF16.F32.PACK_AB R21, R126, R21 ;  /* 0x000000157e15723e */ /* 0x000fc400000010ff */
[----:B------:R-:W-:Y:S02]  /*10080*/  F2FP.BF16.F32.PACK_AB R20, R127, R20 ;  /* 0x000000147f14723e */ /* 0x000fe400000010ff */
[----:B------:R-:W-:Y:S02]  /*10090*/  SEL R55, R15, R14, P0 ;  /* 0x0000000e0f377207 */ /* 0x000fe40000000000 */
[----:B------:R-:W-:Y:S02]  /*100a0*/  SEL R58, R14, R15, P0 ;  /* 0x0000000f0e3a7207 */ /* 0x000fe40000000000 */
[----:B------:R-:W-:Y:S02]  /*100b0*/  MOV R79, R42 ;  /* 0x0000002a004f7202 */ /* 0x000fe40000000f00 */
[----:B------:R-:W-:Y:S02]  /*100c0*/  IADD3 R15, P1, R32, 0x2000, RZ ;  /* 0x00002000200f7810 */ /* 0x000fe40007f3e0ff */
[----:B------:R-:W-:Y:S01]  /*100d0*/  MOV R42, R28 ;  /* 0x0000001c002a7202 */ /* 0x000fe20000000f00 */
[----:B0-----:R-:W-:Y:S01]  /*100e0*/  @P2 IMAD.HI.U32 R28, R41, R62, RZ ;  /* 0x0000003e291c2227 */ /* 0x001fe200078e00ff */
[----:B------:R-:W-:-:S02]  /*100f0*/  SEL R69, R21, R20, P0 ;  /* 0x0000001415457207 */ /* 0x000fc40000000000 */
[----:B------:R-:W-:Y:S01]  /*10100*/  SEL R74, R20, R21, P0 ;  /* 0x00000015144a7207 */ /* 0x000fe20000000000 */
[----:B------:R-:W-:Y:S01]  /*10110*/  IMAD.MOV.U32 R29, RZ, RZ, R41 ;  /* 0x000000ffff1d7224 */ /* 0x000fe200078e0029 */
[----:B------:R-:W-:Y:S02]  /*10120*/  IADD3 R21, P6, R32, 0x1000, RZ ;  /* 0x0000100020157810 */ /* 0x000fe40007fde0ff */
[----:B------:R-:W-:Y:S02]  /*10130*/  LOP3.LUT R14, R15, 0x380, RZ, 0xc0, !PT ;  /* 0x000003800f0e7812 */ /* 0x000fe400078ec0ff */
[----:B-1----:R-:W-:Y:S02]  /*10140*/  @P2 SHF.R.U32.HI R29, RZ, R37, R28 ;  /* 0x00000025ff1d2219 */ /* 0x002fe4000001161c */
[----:B------:R-:W-:Y:S02]  /*10150*/  LOP3.LUT R10, R11, 0x380, RZ, 0xc0, !PT ;  /* 0x000003800b0a7812 */ /* 0x000fe400078ec0ff */
[----:B------:R-:W-:Y:S01]  /*10160*/  LOP3.LUT R20, R21, 0x380, RZ, 0xc0, !PT ;  /* 0x0000038015147812 */ /* 0x000fe200078ec0ff */
[----:B------:R-:W-:Y:S01]  /*10170*/  IMAD.MOV R37, RZ, RZ, -R29 ;  /* 0x000000ffff257224 */ /* 0x000fe200078e0a1d */
[----:B------:R-:W-:-:S02]  /*10180*/  SHF.R.U64 R14, R14, 0x3, RZ ;  /* 0x000000030e0e7819 */ /* 0x000fc400000012ff */
[----:B------:R-:W-:Y:S01]  /*10190*/  LOP3.LUT R5, R32, 0x380, RZ, 0xc0, !PT ;  /* 0x0000038020057812 */ /* 0x000fe200078ec0ff */
[----:B------:R-:W-:Y:S01]  /*101a0*/  IMAD R37, R34, R37, R41 ;  /* 0x0000002522257224 */ /* 0x000fe200078e0229 */
[----:B------:R-:W-:Y:S02]  /*101b0*/  SHF.R.S32.HI R84, RZ, 0x1f, R19 ;  /* 0x0000001fff547819 */ /* 0x000fe40000011413 */
[----:B------:R-:W-:Y:S02]  /*101c0*/  SHF.R.U64 R10, R10, 0x3, RZ ;  /* 0x000000030a0a7819 */ /* 0x000fe400000012ff */
[----:B------:R-:W-:Y:S01]  /*101d0*/  SHF.R.U64 R20, R20, 0x3, RZ ;  /* 0x0000000314147819 */ /* 0x000fe200000012ff */
[----:B------:R-:W-:Y:S01]  /*101e0*/  IMAD R28, R84, UR6, RZ ;  /* 0x00000006541c7c24 */ /* 0x000fe2000f8e02ff */
[----:B------:R-:W-:Y:S02]  /*101f0*/  SEL R75, R150, R151, P0 ;  /* 0x00000097964b7207 */ /* 0x000fe40000000000 */
[----:B------:R-:W-:Y:S01]  /*10200*/  LOP3.LUT R14, R14, R15, RZ, 0x3c, !PT ;  /* 0x0000000f0e0e7212 */ /* 0x000fe200078e3cff */
[----:B------:R-:W-:Y:S01]  /*10210*/  IMAD.X R15, RZ, RZ, R33, P1 ;  /* 0x000000ffff0f7224 */ /* 0x000fe200008e0621 */
[----:B------:R-:W-:Y:S01]  /*10220*/  SEL R150, R151, R150, P0 ;  /* 0x0000009697967207 */ /* 0x000fe20000000000 */
[----:B------:R-:W-:Y:S01]  /*10230*/  IMAD R28, R19, UR7, R28 ;  /* 0x00000007131c7c24 */ /* 0x000fe2000f8e021c */
[----:B------:R-:W-:Y:S01]  /*10240*/  IADD3 R77, P1, R32, 0x7000, RZ ;  /* 0x00007000204d7810 */ /* 0x000fe20007f3e0ff */
[----:B------:R-:W-:Y:S01]  /*10250*/  ULDC.64 UR6, c[0x0][0xb88] ;  /* 0x0002e20000067ab9 */ /* 0x000fe20000000a00 */
[----:B------:R-:W-:-:S02]  /*10260*/  SHF.R.U64 R5, R5, 0x3, RZ ;  /* 0x0000000305057819 */ /* 0x000fc400000012ff */
[----:B------:R-:W-:Y:S02]  /*10270*/  LOP3.LUT R38, R10, R11, RZ, 0x3c, !PT ;  /* 0x0000000b0a267212 */ /* 0x000fe400078e3cff */
[----:B------:R-:W-:Y:S01]  /*10280*/  LOP3.LUT R20, R20, R21, RZ, 0x3c, !PT ;  /* 0x0000001514147212 */ /* 0x000fe200078e3cff */
[----:B------:R-:W-:Y:S01]  /*10290*/  IMAD.X R21, RZ, RZ, R33, P6 ;  /* 0x000000ffff157224 */ /* 0x000fe200030e0621 */
[C---:B------:R-:W-:Y:S02]  /*102a0*/  IADD3 R13, P3, R32.reuse, 0x3000, RZ ;  /* 0x00003000200d7810 */ /* 0x040fe40007f7e0ff */
[C---:B------:R-:W-:Y:S02]  /*102b0*/  IADD3 R11, P4, R32.reuse, 0x4000, RZ ;  /* 0x00004000200b7810 */ /* 0x040fe40007f9e0ff */
[C---:B------:R-:W-:Y:S02]  /*102c0*/  IADD3 R9, P5, R32.reuse, 0x5000, RZ ;  /* 0x0000500020097810 */ /* 0x040fe40007fbe0ff */
[----:B------:R-:W-:-:S02]  /*102d0*/  IADD3 R7, P6, R32, 0x6000, RZ ;  /* 0x0000600020077810 */ /* 0x000fc40007fde0ff */
[----:B------:R-:W-:Y:S01]  /*102e0*/  LOP3.LUT R32, R5, R32, RZ, 0x3c, !PT ;  /* 0x0000002005207212 */ /* 0x000fe200078e3cff */
[----:B------:R-:W-:Y:S01]  /*102f0*/  IMAD.X R5, RZ, RZ, R33, P1 ;  /* 0x000000ffff057224 */ /* 0x000fe200008e0621 */
[----:B------:R-:W-:Y:S02]  /*10300*/  MOV R81, R38 ;  /* 0x0000002600517202 */ /* 0x000fe40000000f00 */
[----:B------:R-:W-:Y:S02]  /*10310*/  SHF.R.S32.HI R39, RZ, 0x1f, R29 ;  /* 0x0000001fff277819 */ /* 0x000fe4000001141d */
[----:B------:R-:W-:Y:S02]  /*10320*/  IADD3 R40, P1, R29, R24, RZ ;  /* 0x000000181d287210 */ /* 0x000fe40007f3e0ff */
[----:B------:R-:W-:Y:S02]  /*10330*/  SHF.R.S32.HI R36, RZ, 0x1f, R37 ;  /* 0x0000001fff247819 */ /* 0x000fe40000011425 */
[----:B------:R-:W-:-:S02]  /*10340*/  LOP3.LUT R4, R77, 0x380, RZ, 0xc0, !PT ;  /* 0x000003804d047812 */ /* 0x000fc400078ec0ff */
[----:B------:R-:W-:Y:S01]  /*10350*/  LOP3.LUT R10, R11, 0x380, RZ, 0xc0, !PT ;  /* 0x000003800b0a7812 */ /* 0x000fe200078ec0ff */
[----:B------:R-:W-:Y:S01]  /*10360*/  IMAD R36, R36, UR6, RZ ;  /* 0x0000000624247c24 */ /* 0x000fe2000f8e02ff */
[----:B------:R-:W-:Y:S02]  /*10370*/  IADD3.X R41, R39, R25, R28, P1, !PT ;  /* 0x0000001927297210 */ /* 0x000fe40000ffe41c */
[----:B------:R-:W-:Y:S02]  /*10380*/  LOP3.LUT R12, R13, 0x380, RZ, 0xc0, !PT ;  /* 0x000003800d0c7812 */ /* 0x000fe400078ec0ff */
[----:B------:R-:W-:Y:S01]  /*10390*/  SHF.R.U64 R4, R4, 0x3, RZ ;  /* 0x0000000304047819 */ /* 0x000fe200000012ff */
[C---:B------:R-:W-:Y:S01]  /*103a0*/  IMAD.WIDE.U32 R40, R37.reuse, UR6, R40 ;  /* 0x0000000625287c25 */ /* 0x040fe2000f8e0028 */
[----:B------:R-:W-:Y:S02]  /*103b0*/  MOV R46, R46 ;  /* 0x0000002e002e7202 */ /* 0x000fe40000000f00 */
[----:B------:R-:W-:Y:S01]  /*103c0*/  SHF.R.U64 R10, R10, 0x3, RZ ;  /* 0x000000030a0a7819 */ /* 0x000fe200000012ff */
[----:B------:R-:W-:Y:S01]  /*103d0*/  IMAD R47, R37, UR7, R36 ;  /* 0x00000007252f7c24 */ /* 0x000fe2000f8e0224 */
[----:B------:R-:W-:Y:S01]  /*103e0*/  SHF.R.U64 R12, R12, 0x3, RZ ;  /* 0x000000030c0c7819 */ /* 0x000fe200000012ff */
[----:B------:R-:W-:Y:S01]  /*103f0*/  ULDC.64 UR6, c[0x0][0xb50] ;  /* 0x0002d40000067ab9 */ /* 0x000fe20000000a00 */
[----:B------:R-:W-:Y:S01]  /*10400*/  LOP3.LUT R4, R4, R77, RZ, 0x3c, !PT ;  /* 0x0000004d04047212 */ /* 0x000fe200078e3cff */
[----:B------:R-:W-:Y:S01]  /*10410*/  IMAD R77, R34, UR5, RZ ;  /* 0x00000005224d7c24 */ /* 0x000fe2000f8e02ff */
[----:B------:R-:W-:Y:S01]  /*10420*/  LOP3.LUT R10, R10, R11, RZ, 0x3c, !PT ;  /* 0x0000000b0a0a7212 */ /* 0x000fe200078e3cff */
[----:B------:R-:W-:Y:S01]  /*10430*/  IMAD.X R11, RZ, RZ, R33, P4 ;  /* 0x000000ffff0b7224 */ /* 0x000fe200020e0621 */
[----:B------:R-:W-:-:S02]  /*10440*/  LOP3.LUT P1, RZ, R172, 0x3, RZ, 0xc0, !PT ;  /* 0x00000003acff7812 */ /* 0x000fc4000782c0ff */
[----:B------:R-:W-:Y:S01]  /*10450*/  LOP3.LUT R12, R12, R13, RZ, 0x3c, !PT ;  /* 0x0000000d0c0c7212 */ /* 0x000fe200078e3cff */
[--C-:B------:R-:W-:Y:S01]  /*10460*/  IMAD.X R13, RZ, RZ, R33.reuse, P3 ;  /* 0x000000ffff0d7224 */ /* 0x100fe200018e0621 */
[----:B------:R-:W-:Y:S02]  /*10470*/  LOP3.LUT R8, R9, 0x380, RZ, 0xc0, !PT ;  /* 0x0000038009087812 */ /* 0x000fe400078ec0ff */
[----:B------:R-:W-:Y:S02]  /*10480*/  LOP3.LUT R6, R7, 0x380, RZ, 0xc0, !PT ;  /* 0x0000038007067812 */ /* 0x000fe400078ec0ff */
[----:B------:R-:W-:Y:S02]  /*10490*/  SHF.R.U64 R8, R8, 0x3, RZ ;  /* 0x0000000308087819 */ /* 0x000fe400000012ff */
[----:B------:R-:W-:Y:S02]  /*104a0*/  SHF.R.U64 R6, R6, 0x3, RZ ;  /* 0x0000000306067819 */ /* 0x000fe400000012ff */
[----:B------:R-:W-:Y:S01]  /*104b0*/  LOP3.LUT R8, R8, R9, RZ, 0x3c, !PT ;  /* 0x0000000908087212 */ /* 0x000fe200078e3cff */
[--C-:B------:R-:W-:Y:S01]  /*104c0*/  IMAD.X R9, RZ, RZ, R33.reuse, P5 ;  /* 0x000000ffff097224 */ /* 0x100fe200028e0621 */
[----:B------:R-:W-:Y:S01]  /*104d0*/  LOP3.LUT R6, R6, R7, RZ, 0x3c, !PT ;  /* 0x0000000706067212 */ /* 0x000fe200078e3cff */
[----:B------:R-:W-:Y:S01]  /*104e0*/  IMAD.X R7, RZ, RZ, R33, P6 ;  /* 0x000000ffff077224 */ /* 0x000fe200030e0621 */
[----:B--2---:R-:W-:Y:S01]  /*104f0*/  LOP3.LUT R31, R26, 0x2, RZ, 0x3c, !PT ;  /* 0x000000021a1f7812 */ /* 0x004fe200078e3cff */
[----:B------:R-:W-:Y:S04]  /*10500*/  SHFL.IDX PT, R27, R27, R26, 0x1c1f ;  /* 0x001c1f1a1b1b7589 */ /* 0x000fe800000e0000 */
[----:B------:R-:W0:Y:S04]  /*10510*/  SHFL.IDX PT, R48, R48, R31, 0x1c1f ;  /* 0x001c1f1f30307589 */ /* 0x000e2800000e0000 */
[----:B------:R-:W-:Y:S04]  /*10520*/  SHFL.IDX PT, R61, R61, R26, 0x1c1f ;  /* 0x001c1f1a3d3d7589 */ /* 0x000fe800000e0000 */
[----:B------:R-:W1:Y:S04]  /*10530*/  SHFL.IDX PT, R66, R66, R31, 0x1c1f ;  /* 0x001c1f1f42427589 */ /* 0x000e6800000e0000 */
[----:B------:R-:W-:Y:S04]  /*10540*/  SHFL.IDX PT, R49, R49, R26, 0x1c1f ;  /* 0x001c1f1a31317589 */ /* 0x000fe800000e0000 */
[----:B------:R-:W-:Y:S04]  /*10550*/  SHFL.IDX PT, R63, R63, R26, 0x1c1f ;  /* 0x001c1f1a3f3f7589 */ /* 0x000fe800000e0000 */
[----:B------:R-:W2:Y:S04]  /*10560*/  SHFL.IDX PT, R50, R50, R31, 0x1c1f ;  /* 0x001c1f1f32327589 */ /* 0x000ea800000e0000 */
[----:B------:R-:W3:Y:S01]  /*10570*/  SHFL.IDX PT, R68, R68, R31, 0x1c1f ;  /* 0x001c1f1f44447589 */ /* 0x000ee200000e0000 */
[----:B0-----:R-:W-:-:S03]  /*10580*/  SEL R24, R27, R48, P0 ;  /* 0x000000301b187207 */ /* 0x001fc60000000000 */
[----:B------:R-:W-:Y:S04]  /*10590*/  SHFL.IDX PT, R51, R51, R26, 0x1c1f ;  /* 0x001c1f1a33337589 */ /* 0x000fe800000e0000 */
[----:B------:R-:W-:Y:S01]  /*105a0*/  SHFL.IDX PT, R65, R65, R26, 0x1c1f ;  /* 0x001c1f1a41417589 */ /* 0x000fe200000e0000 */
[----:B-1----:R-:W-:-:S03]  /*105b0*/  SEL R25, R61, R66, P0 ;  /* 0x000000423d197207 */ /* 0x002fc60000000000 */
[----:B------:R-:W0:Y:S04]  /*105c0*/  SHFL.IDX PT, R52, R52, R31, 0x1c1f ;  /* 0x001c1f1f34347589 */ /* 0x000e2800000e0000 */
[----:B------:R-:W1:Y:S04]  /*105d0*/  SHFL.IDX PT, R70, R70, R31, 0x1c1f ;  /* 0x001c1f1f46467589 */ /* 0x000e6800000e0000 */
[----:B------:R-:W-:Y:S01]  /*105e0*/  SHFL.IDX PT, R35, R35, R26, 0x1c1f ;  /* 0x001c1f1a23237589 */ /* 0x000fe200000e0000 */
[----:B--2---:R-:W-:Y:S02]  /*105f0*/  SEL R28, R49, R50, P0 ;  /* 0x00000032311c7207 */ /* 0x004fe40000000000 */
[----:B------:R-:W-:Y:S01]  /*10600*/  SEL R30, R50, R49, P0 ;  /* 0x00000031321e7207 */ /* 0x000fe20000000000 */
[----:B------:R-:W-:Y:S01]  /*10610*/  SHFL.IDX PT, R43, R67, R26, 0x1c1f ;  /* 0x001c1f1a432b7589 */ /* 0x000fe200000e0000 */
        /* <DEDUP_REMOVED lines=18> */
[----:B------:R-:W1:Y:S04]  /*10740*/  SHFL.IDX PT, R78, R78, R31, 0x1c1f ;  /* 0x001c1f1f4e4e7589 */ /* 0x000e6800000e0000 */
[----:B------:R-:W-:Y:S04]  /*10750*/  SHFL.IDX PT, R59, R59, R26, 0x1c1f ;  /* 0x001c1f1a3b3b7589 */ /* 0x000fe800000e0000 */
[----:B------:R2:W-:Y:S04]  /*10760*/  SHFL.IDX PT, R75, R75, R26, 0x1c1f ;  /* 0x001c1f1a4b4b7589 */ /* 0x0005e800000e0000 */
[----:B------:R-:W3:Y:S01]  /*10770*/  SHFL.IDX PT, R44, R64, R31, 0x1c1f ;  /* 0x001c1f1f402c7589 */ /* 0x000ee200000e0000 */
[----:B0-----:R-:W-:-:S02]  /*10780*/  SEL R60, R57, R62, P0 ;  /* 0x0000003e393c7207 */ /* 0x001fc40000000000 */
[----:B------:R-:W-:Y:S01]  /*10790*/  SEL R62, R62, R57, P0 ;  /* 0x000000393e3e7207 */ /* 0x000fe20000000000 */
[----:B------:R0:W4:Y:S01]  /*107a0*/  SHFL.IDX PT, R150, R150, R31, 0x1c1f ;  /* 0x001c1f1f96967589 */ /* 0x00012200000e0000 */
[----:B--2---:R-:W-:Y:S01]  /*107b0*/  SEL R26, R48, R27, P0 ;  /* 0x0000001b301a7207 */ /* 0x004fe20000000000 */
[----:B------:R-:W-:Y:S01]  /*107c0*/  VIADD R48, R174, UR42 ;  /* 0x0000002aae307c36 */ /* 0x000fe20008000000 */
[----:B------:R-:W-:Y:S01]  /*107d0*/  SEL R27, R66, R61, P0 ;  /* 0x0000003d421b7207 */ /* 0x000fe20000000000 */
[----:B------:R-:W-:Y:S03]  /*107e0*/  BAR.SYNC.DEFER_BLOCKING 0x1, 0x100 ;  /* 0x0044000000007b1d */ /* 0x000fe60000010000 */
[----:B------:R-:W-:Y:S02]  /*107f0*/  ISETP.GE.OR P3, PT, R48, R77, P1 ;  /* 0x0000004d3000720c */ /* 0x000fe40000f66670 */
[----:B0-----:R-:W-:-:S02]  /*10800*/  SEL R31, R68, R63, P0 ;  /* 0x0000003f441f7207 */ /* 0x001fc40000000000 */
[----:B-1----:R-:W-:Y:S02]  /*10810*/  SEL R61, R73, R78, P0 ;  /* 0x0000004e493d7207 */ /* 0x002fe40000000000 */
[----:B------:R-:W-:Y:S02]  /*10820*/  SEL R63, R78, R73, P0 ;  /* 0x000000494e3f7207 */ /* 0x000fe40000000000 */
[----:B---3--:R-:W-:Y:S02]  /*10830*/  SEL R68, R59, R44, P0 ;  /* 0x0000002c3b447207 */ /* 0x008fe40000000000 */
[----:B------:R-:W-:Y:S01]  /*10840*/  SEL R70, R44, R59, P0 ;  /* 0x0000003b2c467207 */ /* 0x000fe20000000000 */
[----:B------:R0:W-:Y:S04]  /*10850*/  STSM.16.M88.4 [R46], R24 ;  /* 0x000000182e007844 */ /* 0x0001e80000000200 */
[----:B------:R1:W-:Y:S04]  /*10860*/  STSM.16.M88.4 [R45], R28 ;  /* 0x0000001c2d007844 */ /* 0x0003e80000000200 */
[----:B------:R2:W-:Y:S01]  /*10870*/  STSM.16.M88.4 [R42], R36 ;  /* 0x000000242a007844 */ /* 0x0005e20000000200 */
[----:B0-----:R-:W-:Y:S01]  /*10880*/  VIADD R24, R48, 0x8 ;  /* 0x0000000830187836 */ /* 0x001fe20000000000 */
[----:B------:R-:W-:Y:S01]  /*10890*/  SEL R26, R54, R35, P0 ;  /* 0x00000023361a7207 */ /* 0x000fe20000000000 */
[----:B------:R-:W-:Y:S01]  /*108a0*/  IMAD.IADD R25, R41, 0x1, R47 ;  /* 0x0000000129197824 */ /* 0x000fe200078e022f */
[----:B------:R-:W-:-:S02]  /*108b0*/  LEA R41, P4, R40, UR6, 0x2 ;  /* 0x0000000628297c11 */ /* 0x000fc4000f8810ff */
[----:B------:R-:W-:Y:S02]  /*108c0*/  ISETP.GE.OR P1, PT, R24, R77, P1 ;  /* 0x0000004d1800720c */ /* 0x000fe40000f26670 */
[----:B-1----:R-:W-:Y:S01]  /*108d0*/  LEA.HI.X R45, R40, UR7, R25, 0x2, P4 ;  /* 0x00000007282d7c11 */ /* 0x002fe2000a0f1419 */
[----:B------:R-:W-:Y:S01]  /*108e0*/  SHFL.IDX PT, R64, R41, RZ, 0x1c1f ;  /* 0x001c1fff29407589 */ /* 0x000fe200000e0000 */
[----:B------:R-:W-:Y:S01]  /*108f0*/  SEL R24, R35, R54, P0 ;  /* 0x0000003623187207 */ /* 0x000fe20000000000 */
[----:B------:R-:W-:Y:S01]  /*10900*/  ULDC.64 UR6, c[0x0][0xae8] ;  /* 0x0002ba0000067ab9 */ /* 0x000fe20000000a00 */
[----:B------:R-:W-:Y:S01]  /*10910*/  SEL R25, R43, R72, P0 ;  /* 0x000000482b197207 */ /* 0x000fe20000000000 */
[----:B------:R0:W-:Y:S01]  /*10920*/  SHFL.IDX PT, R66, R41, 0x1, 0x1c1f ;  /* 0x003c1f0029427f89 */ /* 0x0001e200000e0000 */
[----:B------:R-:W-:Y:S01]  /*10930*/  SEL R27, R72, R43, P0 ;  /* 0x0000002b481b7207 */ /* 0x000fe20000000000 */
[----:B------:R-:W1:Y:S01]  /*10940*/  @P2 LDC R35, c[0x0][0xbec] ;  /* 0x0002fb00ff232b82 */ /* 0x000e620000000800 */
[----:B------:R-:W-:Y:S01]  /*10950*/  SEL R28, R53, R56, P0 ;  /* 0x00000038351c7207 */ /* 0x000fe20000000000 */
[----:B------:R-:W3:Y:S01]  /*10960*/  SHFL.IDX PT, R65, R45, RZ, 0x1c1f ;  /* 0x001c1fff2d417589 */ /* 0x000ee200000e0000 */
[----:B------:R-:W-:-:S02]  /*10970*/  SEL R30, R56, R53, P0 ;  /* 0x00000035381e7207 */ /* 0x000fc40000000000 */
[----:B------:R-:W-:Y:S01]  /*10980*/  SEL R29, R69, R74, P0 ;  /* 0x0000004a451d7207 */ /* 0x000fe20000000000 */
[----:B------:R-:W-:Y:S01]  /*10990*/  STSM.16.M88.4 [R83], R24 ;  /* 0x0000001853007844 */ /* 0x000fe20000000200 */
[----:B------:R-:W-:Y:S02]  /*109a0*/  SEL R31, R74, R69, P0 ;  /* 0x000000454a1f7207 */ /* 0x000fe40000000000 */
[----:B------:R-:W-:Y:S01]  /*109b0*/  SEL R40, R55, R58, P0 ;  /* 0x0000003a37287207 */ /* 0x000fe20000000000 */
[----:B------:R-:W3:Y:S01]  /*109c0*/  SHFL.IDX PT, R67, R45, 0x1, 0x1c1f ;  /* 0x003c1f002d437f89 */ /* 0x000ee200000e0000 */
[----:B--2---:R-:W-:Y:S02]  /*109d0*/  SEL R42, R58, R55, P0 ;  /* 0x000000373a2a7207 */ /* 0x004fe40000000000 */
[----:B0-----:R-:W-:Y:S01]  /*109e0*/  SEL R41, R71, R76, P0 ;  /* 0x0000004c47297207 */ /* 0x001fe20000000000 */
[----:B------:R-:W-:Y:S01]  /*109f0*/  STSM.16.M88.4 [R82], R28 ;  /* 0x0000001c52007844 */ /* 0x000fe20000000200 */
[----:B------:R-:W-:-:S02]  /*10a00*/  SEL R43, R76, R71, P0 ;  /* 0x000000474c2b7207 */ /* 0x000fc40000000000 */
[----:B----4-:R-:W-:Y:S02]  /*10a10*/  SEL R69, R75, R150, P0 ;  /* 0x000000964b457207 */ /* 0x010fe40000000000 */
[----:B------:R-:W-:Y:S01]  /*10a20*/  SEL R71, R150, R75, P0 ;  /* 0x0000004b96477207 */ /* 0x000fe20000000000 */
[----:B------:R-:W-:Y:S04]  /*10a30*/  STSM.16.M88.4 [R81], R40 ;  /* 0x0000002851007844 */ /* 0x000fe80000000200 */
[----:B------:R0:W-:Y:S04]  /*10a40*/  STSM.16.M88.4 [R80], R60 ;  /* 0x0000003c50007844 */ /* 0x0001e80000000200 */
[----:B------:R-:W-:Y:S01]  /*10a50*/  STSM.16.M88.4 [R79], R68 ;  /* 0x000000444f007844 */ /* 0x000fe20000000200 */
[----:B------:R-:W-:Y:S08]  /*10a60*/  BAR.SYNC.DEFER_BLOCKING 0x1, 0x100 ;  /* 0x0044000000007b1d */ /* 0x000ff00000010000 */
[----:B0-----:R-:W0:Y:S01]  /*10a70*/  @P2 LDC R61, c[0x0][0xbf0] ;  /* 0x0002fc00ff3d2b82 */ /* 0x001e220000000800 */
[----:B------:R-:W-:Y:S01]  /*10a80*/  IMAD R22, R22, UR6, RZ ;  /* 0x0000000616167c24 */ /* 0x000fe2000f8e02ff */
[----:B---3--:R-:W-:Y:S04]  /*10a90*/  @!P3 ST.E desc[UR44][R64.64], R2 ;  /* 0x000000024000b985 */ /* 0x008fe8000c10192c */
[----:B------:R2:W-:Y:S04]  /*10aa0*/  @!P1 ST.E desc[UR44][R66.64], R0 ;  /* 0x0000000042009985 */ /* 0x0005e8000c10192c */
[----:B------:R3:W5:Y:S04]  /*10ab0*/  LD.E.128 R56, desc[UR44][R10.64] ;  /* 0x0000002c0a387980 */ /* 0x000768000c101d00 */
[----:B------:R4:W5:Y:S01]  /*10ac0*/  LD.E.128 R36, desc[UR44][R14.64] ;  /* 0x0000002c0e247980 */ /* 0x000962000c101d00 */
[----:B--2---:R-:W-:-:S03]  /*10ad0*/  IMAD R0, R169, 0x20, R170 ;  /* 0x00000020a9007824 */ /* 0x004fc600078e02aa */
[----:B------:R2:W5:Y:S01]  /*10ae0*/  LD.E.128 R24, desc[UR44][R12.64] ;  /* 0x0000002c0c187980 */ /* 0x000562000c101d00 */
[----:B---3--:R-:W-:-:S03]  /*10af0*/  VIADD R10, R0, UR42 ;  /* 0x0000002a000a7c36 */ /* 0x008fc60008000000 */
[----:B------:R3:W5:Y:S01]  /*10b00*/  LD.E.128 R52, desc[UR44][R8.64] ;  /* 0x0000002c08347980 */ /* 0x000762000c101d00 */
[C---:B----4-:R-:W-:Y:S02]  /*10b10*/  IMAD R15, R23.reuse, UR7, R22 ;  /* 0x00000007170f7c24 */ /* 0x050fe4000f8e0216 */
[----:B-1----:R-:W-:Y:S01]  /*10b20*/  @P2 IMAD.HI.U32 R0, R10, R35, RZ ;  /* 0x000000230a002227 */ /* 0x002fe200078e00ff */
[----:B------:R1:W5:Y:S03]  /*10b30*/  LD.E.128 R40, desc[UR44][R6.64] ;  /* 0x0000002c06287980 */ /* 0x000366000c101d00 */
[----:B--2---:R-:W-:Y:S01]  /*10b40*/  IMAD.WIDE.U32 R12, R23, UR6, RZ ;  /* 0x00000006170c7c25 */ /* 0x004fe2000f8e00ff */
[----:B------:R-:W-:Y:S01]  /*10b50*/  ULDC.64 UR6, c[0x0][0xaf0] ;  /* 0x0002bc0000067ab9 */ /* 0x000fe20000000a00 */
[----:B------:R2:W5:Y:S02]  /*10b60*/  LD.E.128 R28, desc[UR44][R4.64] ;  /* 0x0000002c041c7980 */ /* 0x000564000c101d00 */
[----:B---3--:R-:W-:Y:S01]  /*10b70*/  IMAD.MOV.U32 R9, RZ, RZ, R10 ;  /* 0x000000ffff097224 */ /* 0x008fe200078e000a */
[----:B0-----:R-:W-:Y:S01]  /*10b80*/  @P2 SHF.R.U32.HI R9, RZ, R61, R0 ;  /* 0x0000003dff092219 */ /* 0x001fe20000011600 */
[----:B------:R0:W5:Y:S01]  /*10b90*/  LD.E.128 R48, desc[UR44][R32.64] ;  /* 0x0000002c20307980 */ /* 0x000162000c101d00 */
[----:B-1----:R-:W-:-:S02]  /*10ba0*/  IMAD.IADD R7, R13, 0x1, R15 ;  /* 0x000000010d077824 */ /* 0x002fc400078e020f */
[----:B------:R-:W-:Y:S01]  /*10bb0*/  IMAD.MOV.U32 R6, RZ, RZ, R12 ;  /* 0x000000ffff067224 */ /* 0x000fe200078e000c */
[----:B------:R0:W5:Y:S01]  /*10bc0*/  LD.E.128 R44, desc[UR44][R20.64] ;  /* 0x0000002c142c7980 */ /* 0x000162000c101d00 */
[----:B------:R-:W-:Y:S01]  /*10bd0*/  IMAD R2, R84, UR6, RZ ;  /* 0x0000000654027c24 */ /* 0x000fe2000f8e02ff */
[----:B------:R-:W-:Y:S01]  /*10be0*/  SHF.R.S32.HI R0, RZ, 0x1f, R9 ;  /* 0x0000001fff007819 */ /* 0x000fe20000011409 */
[----:B--2---:R-:W-:Y:S01]  /*10bf0*/  IMAD.WIDE.U32 R4, R19, UR6, R6 ;  /* 0x0000000613047c25 */ /* 0x004fe2000f8e0006 */
[----:B------:R-:W-:Y:S01]  /*10c00*/  @!PT LDS RZ, [RZ] ;  /* 0x00000000fffff984 */ /* 0x000fe20000000800 */
[----:B------:R-:W-:Y:S01]  /*10c10*/  @!PT LDS RZ, [RZ] ;  /* 0x00000000fffff984 */ /* 0x000fe20000000800 */
[----:B------:R-:W-:Y:S01]  /*10c20*/  @!PT LDS RZ, [RZ] ;  /* 0x00000000fffff984 */ /* 0x000fe20000000800 */
[----:B------:R-:W-:Y:S01]  /*10c30*/  @!PT LDS RZ, [RZ] ;  /* 0x00000000fffff984 */ /* 0x000fe20000000800 */
[----:B------:R1:W-:Y:S06]  /*10c40*/  MEMBAR.ALL.CTA ;  /* 0x0000000000007992 */ /* 0x0003ec0000008000 */
[----:B-1----:R-:W1:Y:S01]  /*10c50*/  FENCE.VIEW.ASYNC.S ;  /* 0x00000000000073c6 */ /* 0x002e620000000000 */
[----:B------:R-:W-:-:S02]  /*10c60*/  IMAD.MOV R7, RZ, RZ, -R9 ;  /* 0x000000ffff077224 */ /* 0x000fc400078e0a09 */
[----:B------:R-:W-:Y:S01]  /*10c70*/  IMAD R11, R19, UR7, R2 ;  /* 0x00000007130b7c24 */ /* 0x000fe2000f8e0202 */
[----:B------:R-:W-:Y:S01]  /*10c80*/  ULDC.64 UR6, c[0x0][0xae0] ;  /* 0x0002b80000067ab9 */ /* 0x000fe20000000a00 */
[----:B------:R-:W-:Y:S02]  /*10c90*/  IMAD R7, R34, R7, R10 ;  /* 0x0000000722077224 */ /* 0x000fe400078e020a */
[----:B------:R-:W-:Y:S02]  /*10ca0*/  IMAD R0, R0, UR6, RZ ;  /* 0x0000000600007c24 */ /* 0x000fe4000f8e02ff */
[----:B------:R-:W-:Y:S02]  /*10cb0*/  IMAD.IADD R5, R5, 0x1, R11 ;  /* 0x0000000105057824 */ /* 0x000fe400078e020b */
[C---:B------:R-:W-:Y:S01]  /*10cc0*/  IMAD R11, R9.reuse, UR7, R0 ;  /* 0x00000007090b7c24 */ /* 0x040fe2000f8e0200 */
[----:B------:R-:W-:Y:S01]  /*10cd0*/  SHF.R.S32.HI R0, RZ, 0x1f, R7 ;  /* 0x0000001fff007819 */ /* 0x000fe20000011407 */
[----:B------:R-:W-:Y:S01]  /*10ce0*/  IMAD.WIDE.U32 R4, R9, UR6, R4 ;  /* 0x0000000609047c25 */ /* 0x000fe2000f8e0004 */
[----:B------:R-:W-:-:S03]  /*10cf0*/  ULDC.64 UR6, c[0x0][0xad8] ;  /* 0x0002b60000067ab9 */ /* 0x000fc60000000a00 */
[----:B------:R-:W-:Y:S02]  /*10d00*/  IMAD.IADD R5, R5, 0x1, R11 ;  /* 0x0000000105057824 */ /* 0x000fe400078e020b */
[----:B------:R-:W-:Y:S02]  /*10d10*/  IMAD R2, R0, UR6, RZ ;  /* 0x0000000600027c24 */ /* 0x000fe4000f8e02ff */
[----:B------:R-:W-:Y:S02]  /*10d20*/  VIADD R8, R170, UR42 ;  /* 0x0000002aaa087c36 */ /* 0x000fe40008000000 */
[C---:B------:R-:W-:Y:S02]  /*10d30*/  IMAD R9, R7.reuse, UR7, R2 ;  /* 0x0000000707097c24 */ /* 0x040fe4000f8e0202 */
[----:B------:R-:W-:Y:S01]  /*10d40*/  IMAD.WIDE.U32 R4, R7, UR6, R4 ;  /* 0x0000000607047c25 */ /* 0x000fe2000f8e0004 */
[----:B------:R-:W-:Y:S01]  /*10d50*/  ISETP.GE.AND P2, PT, R8, R77, PT ;  /* 0x0000004d0800720c */ /* 0x000fe20003f46270 */
[----:B------:R-:W-:-:S02]  /*10d60*/  ULDC.64 UR6, c[0x0][0xa80] ;  /* 0x0002a00000067ab9 */ /* 0x000fc40000000a00 */
[----:B------:R-:W-:Y:S01]  /*10d70*/  VIADD R3, R3, 0x22820 ;  /* 0x0002282003037836 */ /* 0x000fe20000000000 */
[----:B------:R-:W-:Y:S01]  /*10d80*/  LEA R6, P3, R4, UR6, 0x1 ;  /* 0x0000000604067c11 */ /* 0x000fe2000f8608ff */
[----:B------:R-:W-:Y:S02]  /*10d90*/  IMAD.IADD R5, R5, 0x1, R9 ;  /* 0x0000000105057824 */ /* 0x000fe400078e0209 */
[----:B------:R-:W-:Y:S01]  /*10da0*/  VIADD R0, R8, 0x20 ;  /* 0x0000002008007836 */ /* 0x000fe20000000000 */
[----:B------:R-:W-:Y:S02]  /*10db0*/  PRMT R3, RZ, 0x654, R3 ;  /* 0x00000654ff037816 */ /* 0x000fe40000000003 */
[----:B------:R-:W-:Y:S02]  /*10dc0*/  LEA.HI.X R7, R4, UR7, R5, 0x1, P3 ;  /* 0x0000000704077c11 */ /* 0x000fe400098f0c05 */
[-C--:B------:R-:W-:Y:S01]  /*10dd0*/  ISETP.GE.AND P0, PT, R0, R77.reuse, PT ;  /* 0x0000004d0000720c */ /* 0x080fe20003f06270 */
[----:B------:R-:W-:Y:S01]  /*10de0*/  VIADD R0, R8, 0x40 ;  /* 0x0000004008007836 */ /* 0x000fe20000000000 */
[----:B-1----:R1:W-:Y:S01]  /*10df0*/  SYNCS.ARRIVE.TRANS64.RED.A1T0 RZ, [R3+URZ], RZ ;  /* 0x000000ff03ff79a7 */ /* 0x0023e2000810043f */
[----:B------:R0:W2:Y:S01]  /*10e00*/  SHFL.IDX PT, R5, R7, RZ, 0x181f ;  /* 0x00181fff07057589 */ /* 0x0000a200000e0000 */
[----:B------:R-:W-:Y:S02]  /*10e10*/  BSSY B1, `(.L_x_1029) ;  /* 0x000000d000017945 */ /* 0x000fe40003800000 */
[----:B------:R-:W-:Y:S01]  /*10e20*/  ISETP.GE.AND P1, PT, R0, R77, PT ;  /* 0x0000004d0000720c */ /* 0x000fe20003f26270 */
[----:B-1----:R0:W1:Y:S01]  /*10e30*/  SHFL.IDX PT, R3, R6, RZ, 0x181f ;  /* 0x00181fff06037589 */ /* 0x00206200000e0000 */
[----:B------:R-:W-:Y:S11]  /*10e40*/  @P2 BRA `(.L_x_1030) ;  /* 0x0000000000242947 */ /* 0x000ff60003800000 */
[----:B------:R-:W-:Y:S02]  /*10e50*/  ULDC UR5, c[0x0][0xac8] ;  /* 0x0002b20000057ab9 */ /* 0x000fe40000000800 */
[----:B------:R-:W-:Y:S02]  /*10e60*/  ISETP.GE.AND P2, PT, R18, UR5, PT ;  /* 0x0000000512007c0c */ /* 0x000fe4000bf46270 */
[----:B------:R-:W-:-:S11]  /*10e70*/  ISETP.GE.AND P3, PT, R168, UR5, PT ;  /* 0x00000005a8007c0c */ /* 0x000fd6000bf66270 */
[-C--:B-1----:R-:W-:Y:S02]  /*10e80*/  @!P2 LEA R2, P4, R18, R3.reuse, 0x1 ;  /* 0x000000031202a211 */ /* 0x082fe400078808ff */
[----:B------:R-:W-:Y:S02]  /*10e90*/  @!P3 LEA R4, P5, R168, R3, 0x1 ;  /* 0x00000003a804b211 */ /* 0x000fe400078a08ff */
[-C--:B--2---:R-:W-:Y:S02]  /*10ea0*/  @!P2 LEA.HI.X R3, R18, R5.reuse, R177, 0x1, P4 ;  /* 0x000000051203a211 */ /* 0x084fe400020f0cb1 */
[----:B------:R-:W-:-:S03]  /*10eb0*/  @!P3 LEA.HI.X R5, R168, R5, R176, 0x1, P5 ;  /* 0x00000005a805b211 */ /* 0x000fc600028f0cb0 */
[----:B-----5:R3:W-:Y:S04]  /*10ec0*/  @!P2 ST.E.128 desc[UR44][R2.64], R48 ;  /* 0x000000300200a985 */ /* 0x0207e8000c101d2c */
[----:B------:R3:W-:Y:S02]  /*10ed0*/  @!P3 ST.E.128 desc[UR44][R4.64], R56 ;  /* 0x000000380400b985 */ /* 0x0007e4000c101d2c */
.L_x_1030:
[----:B------:R-:W-:Y:S05]  /*10ee0*/  BSYNC B1 ;  /* 0x0000000000017941 */ /* 0x000fea0003800000 */
.L_x_1029:
        /* <DEDUP_REMOVED lines=11> */
[----:B-----5:R4:W-:Y:S04]  /*10fa0*/  @!P3 ST.E.128 desc[UR44][R2.64], R44 ;  /* 0x0000002c0200b985 */ /* 0x0209e8000c101d2c */
[----:B------:R4:W-:Y:S02]  /*10fb0*/  @!P4 ST.E.128 desc[UR44][R4.64], R52 ;  /* 0x000000340400c985 */ /* 0x0009e4000c101d2c */
.L_x_1032:
[----:B------:R-:W-:Y:S05]  /*10fc0*/  BSYNC B1 ;  /* 0x0000000000017941 */ /* 0x000fea0003800000 */
.L_x_1031:
        /* <DEDUP_REMOVED lines=11> */
[----:B-----5:R1:W-:Y:S04]  /*11080*/  @!P2 ST.E.128 desc[UR44][R2.64], R36 ;  /* 0x000000240200a985 */ /* 0x0203e8000c101d2c */
[----:B------:R1:W-:Y:S02]  /*11090*/  @!P3 ST.E.128 desc[UR44][R4.64], R40 ;  /* 0x000000280400b985 */ /* 0x0003e4000c101d2c */
.L_x_1034:
[----:B------:R-:W-:Y:S05]  /*110a0*/  BSYNC B1 ;  /* 0x0000000000017941 */ /* 0x000fea0003800000 */
.L_x_1033:
[----:B------:R-:W-:Y:S01]  /*110b0*/  VIADD R0, R8, 0x60 ;  /* 0x0000006008007836 */ /* 0x000fe20000000000 */
[----:B0-23--:R-:W0:Y:S04]  /*110c0*/  SHFL.IDX PT, R7, R7, 0x3, 0x181f ;  /* 0x00781f0007077f89 */ /* 0x00de2800000e0000 */
[----:B------:R-:W-:Y:S01]  /*110d0*/  ISETP.GE.AND P0, PT, R0, R77, PT ;  /* 0x0000004d0000720c */ /* 0x000fe20003f06270 */
[----:B-1--4-:R1:W2:-:S12]  /*110e0*/  SHFL.IDX PT, R5, R6, 0x3, 0x181f ;  /* 0x00781f0006057f89 */ /* 0x01229800000e0000 */
[----:B-1----:R-:W-:Y:S05]  /*110f0*/  @P0 BRA `(.L_x_1035) ;  /* 0x0000000800700947 */ /* 0x002fea0003800000 */
[----:B------:R-:W-:Y:S02]  /*11100*/  ULDC UR5, c[0x0][0xac8] ;  /* 0x0002b20000057ab9 */ /* 0x000fe40000000800 */
[----:B------:R-:W-:-:S13]  /*11110*/  ISETP.GE.AND P1, PT, R18, UR5, PT ;  /* 0x0000000512007c0c */ /* 0x000fda000bf26270 */
[----:B--2---:R-:W-:-:S04]  /*11120*/  @!P1 LEA R2, P0, R18, R5, 0x1 ;  /* 0x0000000512029211 */ /* 0x004fc800078008ff */
[----:B0-----:R-:W-:Y:S02]  /*11130*/  @!P1 LEA.HI.X R3, R18, R7, R177, 0x1, P0 ;  /* 0x0000000712039211 */ /* 0x001fe400000f0cb1 */
[----:B------:R-:W-:-:S03]  /*11140*/  ISETP.GE.AND P0, PT, R168, UR5, PT ;  /* 0x00000005a8007c0c */ /* 0x000fc6000bf06270 */
[----:B-----5:R0:W-:Y:S10]  /*11150*/  @!P1 ST.E.128 desc[UR44][R2.64], R24 ;  /* 0x0000001802009985 */ /* 0x0201f4000c101d2c */
[----:B------:R-:W-:Y:S05]  /*11160*/  @P0 BRA `(.L_x_1035) ;  /* 0x0000000800540947 */ /* 0x000fea0003800000 */
[----:B0-----:R-:W-:-:S04]  /*11170*/  LEA R2, P0, R168, R5, 0x1 ;  /* 0x00000005a8027211 */ /* 0x001fc800078008ff */
[----:B------:R-:W-:-:S05]  /*11180*/  LEA.HI.X R3, R168, R7, R176, 0x1, P0 ;  /* 0x00000007a8037211 */ /* 0x000fca00000f0cb0 */
[----:B------:R0:W-:Y:S01]  /*11190*/  ST.E.128 desc[UR44][R2.64], R28 ;  /* 0x0000001c02007985 */ /* 0x0001e2000c101d2c */
[----:B------:R-:W-:Y:S05]  /*111a0*/  BRA `(.L_x_1035) ;  /* 0x0000000800447947 */ /* 0x000fea0003800000 */
.L_x_1028:
[----:B------:R-:W0:Y:S01]  /*111b0*/  LDC R12, c[0x0][0xbe8] ;  /* 0x0002fa00ff0c7b82 */ /* 0x000e220000000800 */
[----:B------:R-:W-:Y:S01]  /*111c0*/  ISETP.GE.AND P0, PT, R178, 0x80, PT ;  /* 0x00000080b200780c */ /* 0x000fe20003f06270 */
[----:B------:R-:W-:Y:S01]  /*111d0*/  IMAD R0, R169, 0x20, R170 ;  /* 0x00000020a9007824 */ /* 0x000fe200078e02aa */
[----:B------:R-:W-:Y:S01]  /*111e0*/  BSSY B1, `(.L_x_1036) ;  /* 0x000002f000017945 */ /* 0x000fe20003800000 */
[----:B------:R-:W-:Y:S02]  /*111f0*/  SHF.R.S32.HI R8, RZ, 0x1f, R23 ;  /* 0x0000001fff087819 */ /* 0x000fe40000011417 */
[----:B------:R-:W-:Y:S01]  /*11200*/  VIADD R13, R0, UR42 ;  /* 0x0000002a000d7c36 */ /* 0x000fe20008000000 */
[----:B------:R-:W-:Y:S02]  /*11210*/  SHF.R.S32.HI R10, RZ, 0x1f, R19 ;  /* 0x0000001fff0a7819 */ /* 0x000fe40000011413 */
[----:B0-----:R-:W-:-:S13]  /*11220*/  ISETP.NE.AND P1, PT, R12, 0x1, PT ;  /* 0x000000010c00780c */ /* 0x001fda0003f25270 */
[----:B------:R-:W0:Y:S08]  /*11230*/  @P1 LDC R14, c[0x0][0xbec] ;  /* 0x0002fb00ff0e1b82 */ /* 0x000e300000000800 */
[----:B------:R-:W1:Y:S01]  /*11240*/  @P1 LDC R15, c[0x0][0xbf0] ;  /* 0x0002fc00ff0f1b82 */ /* 0x000e620000000800 */
[----:B------:R-:W-:Y:S05]  /*11250*/  @P0 BRA `(.L_x_1037) ;  /* 0x00000000009c0947 */ /* 0x000fea0003800000 */
[----:B------:R-:W2:Y:S01]  /*11260*/  S2R R2, SR_TID.X ;  /* 0x0000000000027919 */ /* 0x000ea20000002100 */
[----:B------:R-:W3:Y:S01]  /*11270*/  LDC R9, c[0x0][0xbe8] ;  /* 0x0002fa00ff097b82 */ /* 0x000ee20000000800 */
[----:B------:R-:W-:Y:S01]  /*11280*/  IMAD.U32 R6, RZ, RZ, UR42 ;  /* 0x0000002aff067e24 */ /* 0x000fe2000f8e00ff */
[----:B------:R-:W-:Y:S02]  /*11290*/  ULDC UR5, c[0x0][0xa88] ;  /* 0x0002a20000057ab9 */ /* 0x000fe40000000800 */
[----:B---3--:R-:W-:Y:S02]  /*112a0*/  IMAD R3, R9, UR5, RZ ;  /* 0x0000000509037c24 */ /* 0x008fe4000f8e02ff */
[----:B--2---:R-:W-:-:S04]  /*112b0*/  IADD3 R6, R6, -0x80, R2 ;  /* 0xffffff8006067810 */ /* 0x004fc80007ffe002 */
[----:B------:R-:W-:-:S13]  /*112c0*/  ISETP.GE.AND P0, PT, R6, R3, PT ;  /* 0x000000030600720c */ /* 0x000fda0003f06270 */
[----:B------:R-:W-:Y:S05]  /*112d0*/  @P0 BRA `(.L_x_1037) ;  /* 0x00000000007c0947 */ /* 0x000fea0003800000 */
[----:B------:R-:W-:Y:S01]  /*112e0*/  ISETP.NE.AND P0, PT, R9, 0x1, PT ;  /* 0x000000010900780c */ /* 0x000fe20003f05270 */
[----:B------:R-:W-:Y:S01]  /*112f0*/  ULDC.64 UR6, c[0x0][0xb90] ;  /* 0x0002e40000067ab9 */ /* 0x000fe20000000a00 */
[----:B------:R-:W-:Y:S02]  /*11300*/  IMAD.MOV.U32 R5, RZ, RZ, R6 ;  /* 0x000000ffff057224 */ /* 0x000fe400078e0006 */
[----:B------:R-:W-:-:S04]  /*11310*/  IMAD R4, R8, UR6, RZ ;  /* 0x0000000608047c24 */ /* 0x000fc8000f8e02ff */
[----:B------:R-:W-:-:S05]  /*11320*/  IMAD R7, R23, UR7, R4 ;  /* 0x0000000717077c24 */ /* 0x000fca000f8e0204 */
[----:B------:R-:W2:Y:S08]  /*11330*/  @P0 LDC R3, c[0x0][0xbec] ;  /* 0x0002fb00ff030b82 */ /* 0x000eb00000000800 */
[----:B------:R-:W3:Y:S01]  /*11340*/  @P0 LDC R11, c[0x0][0xbf0] ;  /* 0x0002fc00ff0b0b82 */ /* 0x000ee20000000800 */
[----:B--2---:R-:W-:-:S04]  /*11350*/  @P0 IMAD.HI.U32 R0, R6, R3, RZ ;  /* 0x0000000306000227 */ /* 0x004fc800078e00ff */
[----:B------:R-:W-:Y:S01]  /*11360*/  IMAD.WIDE.U32 R2, R23, UR6, RZ ;  /* 0x0000000617027c25 */ /* 0x000fe2000f8e00ff */
[----:B------:R-:W-:Y:S01]  /*11370*/  ULDC.64 UR6, c[0x0][0xb98] ;  /* 0x0002e60000067ab9 */ /* 0x000fe20000000a00 */
[----:B---3--:R-:W-:Y:S02]  /*11380*/  @P0 SHF.R.U32.HI R5, RZ, R11, R0 ;  /* 0x0000000bff050219 */ /* 0x008fe40000011600 */
[----:B------:R-:W-:Y:S02]  /*11390*/  IMAD.IADD R3, R3, 0x1, R7 ;  /* 0x0000000103037824 */ /* 0x000fe400078e0207 */
[----:B------:R-:W-:Y:S02]  /*113a0*/  IMAD R0, R10, UR6, RZ ;  /* 0x000000060a007c24 */ /* 0x000fe4000f8e02ff */
[----:B------:R-:W-:Y:S02]  /*113b0*/  IMAD.MOV R7, RZ, RZ, -R5 ;  /* 0x000000ffff077224 */ /* 0x000fe400078e0a05 */
        /* <DEDUP_REMOVED lines=17> */
.L_x_1037:
[----:B------:R-:W-:Y:S05]  /*114d0*/  BSYNC B1 ;  /* 0x0000000000017941 */ /* 0x000fea0003800000 */
.L_x_1036:
[----:B------:R-:W-:Y:S01]  /*114e0*/  ULDC.64 UR6, c[0x0][0xae8] ;  /* 0x0002ba0000067ab9 */ /* 0x000fe20000000a00 */
[----:B0-----:R-:W-:Y:S01]  /*114f0*/  @P1 IMAD.HI.U32 R0, R13, R14, RZ ;  /* 0x0000000e0d001227 */ /* 0x001fe200078e00ff */
[----:B------:R-:W-:Y:S01]  /*11500*/  ULDC UR5, c[0x0][0xa88] ;  /* 0x0002a20000057ab9 */ /* 0x000fe20000000800 */
[----:B------:R-:W-:Y:S02]  /*11510*/  BSSY B1, `(.L_x_1038) ;  /* 0x0000030000017945 */ /* 0x000fe40003800000 */
[----:B------:R-:W-:Y:S02]  /*11520*/  IMAD R2, R8, UR6, RZ ;  /* 0x0000000608027c24 */ /* 0x000fe4000f8e02ff */
[----:B--2---:R-:W-:Y:S01]  /*11530*/  IMAD.MOV.U32 R5, RZ, RZ, R13 ;  /* 0x000000ffff057224 */ /* 0x004fe200078e000d */
[----:B-1----:R-:W-:Y:S01]  /*11540*/  @P1 SHF.R.U32.HI R5, RZ, R15, R0 ;  /* 0x0000000fff051219 */ /* 0x002fe20000011600 */
[C---:B------:R-:W-:Y:S02]  /*11550*/  IMAD R7, R23.reuse, UR7, R2 ;  /* 0x0000000717077c24 */ /* 0x040fe4000f8e0202 */
[----:B------:R-:W-:Y:S01]  /*11560*/  IMAD.WIDE.U32 R2, R23, UR6, RZ ;  /* 0x0000000617027c25 */ /* 0x000fe2000f8e00ff */
[----:B------:R-:W-:Y:S01]  /*11570*/  ULDC.64 UR6, c[0x0][0xaf0] ;  /* 0x0002bc0000067ab9 */ /* 0x000fe20000000a00 */
[----:B------:R-:W-:-:S02]  /*11580*/  SHF.R.S32.HI R0, RZ, 0x1f, R5 ;  /* 0x0000001fff007819 */ /* 0x000fc40000011405 */
[----:B------:R-:W-:Y:S02]  /*11590*/  IMAD R4, R10, UR6, RZ ;  /* 0x000000060a047c24 */ /* 0x000fe4000f8e02ff */
[----:B------:R-:W-:Y:S02]  /*115a0*/  IMAD.IADD R3, R3, 0x1, R7 ;  /* 0x0000000103037824 */ /* 0x000fe400078e0207 */
[C---:B------:R-:W-:Y:S02]  /*115b0*/  IMAD R7, R19.reuse, UR7, R4 ;  /* 0x0000000713077c24 */ /* 0x040fe4000f8e0204 */
[----:B------:R-:W-:Y:S01]  /*115c0*/  IMAD.WIDE.U32 R2, R19, UR6, R2 ;  /* 0x0000000613027c25 */ /* 0x000fe2000f8e0002 */
[----:B------:R-:W-:-:S03]  /*115d0*/  ULDC.64 UR6, c[0x0][0xae0] ;  /* 0x0002b80000067ab9 */ /* 0x000fc60000000a00 */
[----:B------:R-:W-:Y:S02]  /*115e0*/  IMAD.MOV R4, RZ, RZ, -R5 ;  /* 0x000000ffff047224 */ /* 0x000fe400078e0a05 */
[----:B------:R-:W-:Y:S02]  /*115f0*/  IMAD.IADD R3, R3, 0x1, R7 ;  /* 0x0000000103037824 */ /* 0x000fe400078e0207 */
        /* <DEDUP_REMOVED lines=8> */
[----:B------:R-:W-:Y:S02]  /*11680*/  VIADD R8, R170, UR42 ;  /* 0x0000002aaa087c36 */ /* 0x000fe40008000000 */
[----:B------:R-:W-:Y:S02]  /*11690*/  IMAD R9, R12, UR5, RZ ;  /* 0x000000050c097c24 */ /* 0x000fe4000f8e02ff */
        /* <DEDUP_REMOVED lines=23> */
.L_x_1039:
[----:B------:R-:W-:Y:S05]  /*11810*/  BSYNC B1 ;  /* 0x0000000000017941 */ /* 0x000fea0003800000 */
.L_x_1038:
        /* <DEDUP_REMOVED lines=13> */
.L_x_1041:
[----:B------:R-:W-:Y:S05]  /*118f0*/  BSYNC B1 ;  /* 0x0000000000017941 */ /* 0x000fea0003800000 */
.L_x_1040:
        /* <DEDUP_REMOVED lines=13> */
.L_x_1043:
[----:B------:R-:W-:Y:S05]  /*119d0*/  BSYNC B1 ;  /* 0x0000000000017941 */ /* 0x000fea0003800000 */
.L_x_1042:
[----:B------:R-:W-:Y:S01]  /*119e0*/  VIADD R0, R8, 0x60 ;  /* 0x0000006008007836 */ /* 0x000fe20000000000 */
[----:B-1--4-:R1:W4:Y:S04]  /*119f0*/  SHFL.IDX PT, R3, R6, 0x3, 0x181f ;  /* 0x00781f0006037f89 */ /* 0x01232800000e0000 */
[----:B------:R-:W-:Y:S01]  /*11a00*/  ISETP.GE.AND P0, PT, R0, R9, PT ;  /* 0x000000090000720c */ /* 0x000fe20003f06270 */
[----:B------:R1:W0:-:S12]  /*11a10*/  SHFL.IDX PT, R5, R4, 0x3, 0x181f ;  /* 0x00781f0004057f89 */ /* 0x00021800000e0000 */
[----:B-1----:R-:W-:Y:S05]  /*11a20*/  @P0 BRA `(.L_x_1035) ;  /* 0x0000000000240947 */ /* 0x002fea0003800000 */
[----:B------:R-:W-:Y:S02]  /*11a30*/  ULDC UR5, c[0x0][0xac8] ;  /* 0x0002b20000057ab9 */ /* 0x000fe40000000800 */
[----:B------:R-:W-:Y:S02]  /*11a40*/  ISETP.GE.AND P2, PT, R18, UR5, PT ;  /* 0x0000000512007c0c */ /* 0x000fe4000bf46270 */
[----:B------:R-:W-:-:S11]  /*11a50*/  ISETP.GE.AND P3, PT, R168, UR5, PT ;  /* 0x00000005a8007c0c */ /* 0x000fd6000bf66270 */
[-C--:B0-23--:R-:W-:Y:S02]  /*11a60*/  @!P2 LEA R4, P0, R18, R5.reuse, 0x1 ;  /* 0x000000051204a211 */ /* 0x08dfe400078008ff */
[----:B------:R-:W-:Y:S02]  /*11a70*/  @!P3 LEA R2, P1, R168, R5, 0x1 ;  /* 0x00000005a802b211 */ /* 0x000fe400078208ff */
[-C--:B----4-:R-:W-:Y:S02]  /*11a80*/  @!P2 LEA.HI.X R5, R18, R3.reuse, R177, 0x1, P0 ;  /* 0x000000031205a211 */ /* 0x090fe400000f0cb1 */
[----:B------:R-:W-:-:S03]  /*11a90*/  @!P3 LEA.HI.X R3, R168, R3, R176, 0x1, P1 ;  /* 0x00000003a803b211 */ /* 0x000fc600008f0cb0 */
[----:B------:R1:W-:Y:S04]  /*11aa0*/  @!P2 ST.E.128 desc[UR44][R4.64], RZ ;  /* 0x000000ff0400a985 */ /* 0x0003e8000c101d2c */
[----:B------:R1:W-:Y:S02]  /*11ab0*/  @!P3 ST.E.128 desc[UR44][R2.64], RZ ;  /* 0x000000ff0200b985 */ /* 0x0003e4000c101d2c */
.L_x_1035:
[----:B------:R-:W-:Y:S05]  /*11ac0*/  BSYNC B0 ;  /* 0x0000000000007941 */ /* 0x000fea0003800000 */
.L_x_1027:
[----:B------:R-:W-:Y:S02]  /*11ad0*/  ULDC UR5, c[0x0][0xc38] ;  /* 0x00030e0000057ab9 */ /* 0x000fe40000000800 */
[----:B------:R-:W-:-:S06]  /*11ae0*/  UISETP.GE.AND UP0, UPT, UR4, UR5, UPT ;  /* 0x000000050400728c */ /* 0x000fcc000bf06270 */
[----:B------:R-:W-:-:S13]  /*11af0*/  PLOP3.LUT P0, PT, PT, PT, UP0, 0x80, 0x0 ;  /* 0x000000000000781c */ /* 0x000fda0003f0f008 */
[----:B------:R-:W-:Y:S05]  /*11b00*/  @!P0 BRA `(.L_x_1044) ;  /* 0xfffffef000a48947 */ /* 0x000fea000383ffff */
[----:B------:R-:W-:Y:S05]  /*11b10*/  EXIT ;  /* 0x000000000000794d */ /* 0x000fea0003800000 */
.L_x_942:
[----:B------:R-:W-:-:S08]  /*11b20*/  NOP ;  /* 0x0000000000007918 */ /* 0x000fd00000000000 */
[----:B------:R-:W0:-:S00]  /*11b30*/  USETMAXREG.DEALLOC.CTAPOOL 0x18 ;  /* 0x00000018000079c8 */ /* 0x000e0000080e0500 */
[----:B0-----:R-:W2:Y:S01]  /*11b40*/  LDL.LU R2, [R1+0x4] ;  /* 0x0000040001027983 */ /* 0x001ea20000300800 */
[----:B------:R-:W-:-:S05]  /*11b50*/  LOP3.LUT R0, R0, 0x3, RZ, 0xc0, !PT ;  /* 0x0000000300007812 */ /* 0x000fca00078ec0ff */
[----:B------:R-:W0:Y:S01]  /*11b60*/  S2UR UR6, SR_CTAID.X ;  /* 0x00000000000679c3 */ /* 0x000e220000002500 */
[----:B------:R-:W-:Y:S01]  /*11b70*/  IMAD.MOV.U32 R19, RZ, RZ, RZ ;  /* 0x000000ffff137224 */ /* 0x000fe200078e00ff */
[----:B------:R-:W1:Y:S02]  /*11b80*/  SHFL.IDX PT, R0, R0, RZ, 0x1f ;  /* 0x00001fff00007589 */ /* 0x000e6400000e0000 */
[----:B-1----:R-:W-:-:S04]  /*11b90*/  ISETP.NE.AND P0, PT, R0, RZ, PT ;  /* 0x000000ff0000720c */ /* 0x002fc80003f05270 */
[----:B------:R-:W0:Y:S09]  /*11ba0*/  LDC R0, c[0x0][0xc38] ;  /* 0x00030e00ff007b82 */ /* 0x000e320000000800 */
[----:B------:R-:W-:Y:S06]  /*11bb0*/  @P0 BAR.ARV 0x4, 0x180 ;  /* 0x0106000000000b1d */ /* 0x000fec0000002000 */
[----:B--2---:R-:W-:-:S04]  /*11bc0*/  LOP3.LUT R2, R2, 0xfffffffb, RZ, 0xc0, !PT ;  /* 0xfffffffb02027812 */ /* 0x004fc800078ec0ff */
[----:B------:R-:W-:Y:S02]  /*11bd0*/  @P0 LOP3.LUT R2, R2, 0x4, RZ, 0xfc, !PT ;  /* 0x0000000402020812 */ /* 0x000fe400078efcff */
[----:B0-----:R-:W-:Y:S01]  /*11be0*/  ISETP.LE.AND P0, PT, R0, UR6, PT ;  /* 0x0000000600007c0c */ /* 0x001fe2000bf03270 */
[----:B------:R-:W-:Y:S02]  /*11bf0*/  IMAD.MOV.U32 R0, RZ, RZ, 0x1 ;  /* 0x00000001ff007424 */ /* 0x000fe400078e00ff */
[----:B------:R0:W-:Y:S04]  /*11c00*/  STL [R1+0x4], R2 ;  /* 0x0000040201007387 */ /* 0x0001e80000100800 */
[----:B------:R0:W-:Y:S04]  /*11c10*/  STL [R1+0x28], RZ ;  /* 0x000028ff01007387 */ /* 0x0001e80000100800 */
[----:B------:R0:W-:Y:S02]  /*11c20*/  STL [R1], R0 ;  /* 0x0000000001007387 */ /* 0x0001e40000100800 */
[----:B------:R-:W-:Y:S05]  /*11c30*/  @P0 BRA `(.L_x_1045) ;  /* 0x0000003c004c0947 */ /* 0x000fea0003800000 */
[----:B------:R-:W1:Y:S01]  /*11c40*/  S2R R8, SR_TID.X ;  /* 0x0000000000087919 */ /* 0x000e620000002100 */
[----:B------:R-:W2:Y:S01]  /*11c50*/  S2UR UR5, SR_CgaCtaId ;  /* 0x00000000000579c3 */ /* 0x000ea20000008800 */
[----:B------:R-:W-:Y:S01]  /*11c60*/  UMOV UR4, 0x400 ;  /* 0x0000040000047882 */ /* 0x000fe20000000000 */
[----:B------:R-:W-:Y:S01]  /*11c70*/  IMAD.MOV.U32 R19, RZ, RZ, RZ ;  /* 0x000000ffff137224 */ /* 0x000fe200078e00ff */
[----:B------:R-:W-:Y:S01]  /*11c80*/  ULDC UR43, c[0x0][0xc] ;  /* 0x00000300002b7ab9 */ /* 0x000fe20000000800 */
[----:B------:R-:W-:Y:S02]  /*11c90*/  ULOP3.LUT UR39, UR38, 0x1, URZ, 0xfc, !UPT ;  /* 0x0000000126277892 */ /* 0x000fe4000f8efc3f */
[----:B------:R-:W-:Y:S01]  /*11ca0*/  ULOP3.LUT UR47, UR38, 0x2, URZ, 0xfc, !UPT ;  /* 0x00000002262f7892 */ /* 0x000fe2000f8efc3f */
[----:B------:R-:W-:Y:S01]  /*11cb0*/  ULDC.64 UR48, c[0x0][0x198] ;  /* 0x0000660000307ab9 */ /* 0x000fe20000000a00 */
[----:B--2---:R-:W-:-:S06]  /*11cc0*/  ULEA UR4, UR5, UR4, 0x18 ;  /* 0x0000000405047291 */ /* 0x004fcc000f8ec03f */
[----:B------:R-:W-:Y:S01]  /*11cd0*/  IMAD.U32 R17, RZ, RZ, UR4 ;  /* 0x00000004ff117e24 */ /* 0x000fe2000f8e00ff */
[C---:B-1----:R-:W-:Y:S01]  /*11ce0*/  LOP3.LUT R6, R8.reuse, 0x7f, RZ, 0xc0, !PT ;  /* 0x0000007f08067812 */ /* 0x042fe200078ec0ff */
[C---:B0-----:R-:W-:Y:S01]  /*11cf0*/  IMAD.SHL.U32 R2, R8.reuse, 0x80, RZ ;  /* 0x0000008008027824 */ /* 0x041fe200078e00ff */
[----:B------:R-:W-:Y:S02]  /*11d00*/  R2P PR, R8, 0x6 ;  /* 0x0000000608007804 */ /* 0x000fe40000000000 */
[----:B------:R-:W-:Y:S02]  /*11d10*/  SHF.R.U32.HI R3, RZ, 0x5, R6 ;  /* 0x00000005ff037819 */ /* 0x000fe40000011606 */
[C---:B------:R-:W-:Y:S02]  /*11d20*/  LOP3.LUT R0, R2.reuse, 0x380, RZ, 0xc0, !PT ;  /* 0x0000038002007812 */ /* 0x040fe400078ec0ff */
[----:B------:R-:W-:Y:S02]  /*11d30*/  LOP3.LUT R4, R2, 0x400, RZ, 0xc0, !PT ;  /* 0x0000040002047812 */ /* 0x000fe400078ec0ff */
[----:B------:R-:W-:Y:S01]  /*11d40*/  LOP3.LUT R7, R0, 0x10, R8, 0xf8, !PT ;  /* 0x0000001000077812 */ /* 0x000fe200078ef808 */
[----:B------:R-:W-:-:S02]  /*11d50*/  IMAD R5, R3, 0x10, R0 ;  /* 0x0000001003057824 */ /* 0x000fc400078e0200 */
[----:B------:R-:W-:Y:S02]  /*11d60*/  IMAD.SHL.U32 R0, R8, 0x10, RZ ;  /* 0x0000001008007824 */ /* 0x000fe400078e00ff */
[----:B------:R-:W-:-:S03]  /*11d70*/  IMAD R4, R3, 0x800, R4 ;  /* 0x0000080003047824 */ /* 0x000fc600078e0204 */
[--C-:B------:R-:W-:Y:S02]  /*11d80*/  LOP3.LUT R5, R5, 0x70, R0.reuse, 0x78, !PT ;  /* 0x0000007005057812 */ /* 0x100fe400078e7800 */
[----:B------:R-:W-:Y:S02]  /*11d90*/  LOP3.LUT R7, R7, 0x70, R0, 0x78, !PT ;  /* 0x0000007007077812 */ /* 0x000fe400078e7800 */
[----:B------:R-:W-:Y:S02]  /*11da0*/  LOP3.LUT R9, R5, 0xc00, R2, 0xf8, !PT ;  /* 0x00000c0005097812 */ /* 0x000fe400078ef802 */
[----:B------:R-:W-:Y:S01]  /*11db0*/  LOP3.LUT R2, R0, 0x40, RZ, 0xc0, !PT ;  /* 0x0000004000027812 */ /* 0x000fe200078ec0ff */
[----:B------:R-:W-:Y:S02]  /*11dc0*/  IMAD.IADD R5, R4, 0x1, R7 ;  /* 0x0000000104057824 */ /* 0x000fe400078e0207 */
[----:B------:R-:W-:Y:S02]  /*11dd0*/  STL [R1+0x1c], R9 ;  /* 0x00001c0901007387 */ /* 0x000fe40000100800 */
[----:B------:R-:W-:Y:S01]  /*11de0*/  IMAD R4, R3, 0x200, R2 ;  /* 0x0000020003047824 */ /* 0x000fe200078e0202 */
[----:B------:R-:W-:Y:S01]  /*11df0*/  LOP3.LUT R2, R0, 0x1b0, RZ, 0xc0, !PT ;  /* 0x000001b000027812 */ /* 0x000fe200078ec0ff */
[----:B------:R-:W-:Y:S01]  /*11e00*/  IMAD.SHL.U32 R3, R8, 0x2, RZ ;  /* 0x0000000208037824 */ /* 0x000fe200078e00ff */
[----:B------:R0:W-:Y:S04]  /*11e10*/  STL [R1+0x18], R5 ;  /* 0x0000180501007387 */ /* 0x0001e80000100800 */
[----:B------:R-:W-:Y:S01]  /*11e20*/  LOP3.LUT R2, R2, 0x30, R3, 0x78, !PT ;  /* 0x0000003002027812 */ /* 0x000fe200078e7803 */
[----:B------:R-:W-:-:S03]  /*11e30*/  IMAD.MOV.U32 R3, RZ, RZ, 0x20 ;  /* 0x00000020ff037424 */ /* 0x000fc600078e00ff */
[----:B------:R-:W-:Y:S02]  /*11e40*/  IADD3 R2, R17, R4, R2 ;  /* 0x0000000411027210 */ /* 0x000fe40007ffe002 */
[----:B------:R-:W-:Y:S01]  /*11e50*/  LOP3.LUT R4, R0, 0x30, RZ, 0xc0, !PT ;  /* 0x0000003000047812 */ /* 0x000fe200078ec0ff */
[----:B------:R-:W-:Y:S01]  /*11e60*/  IMAD.MOV.U32 R0, RZ, RZ, 0x40 ;  /* 0x00000040ff007424 */ /* 0x000fe200078e00ff */
[----:B------:R-:W-:Y:S01]  /*11e70*/  SEL R3, R3, 0xffffffe0, !P1 ;  /* 0xffffffe003037807 */ /* 0x000fe20004800000 */
[----:B------:R1:W-:Y:S01]  /*11e80*/  STL [R1+0x20], R2 ;  /* 0x0000200201007387 */ /* 0x0003e20000100800 */
[----:B0-----:R-:W-:Y:S02]  /*11e90*/  SHF.R.U32.HI R5, RZ, 0x2, R6 ;  /* 0x00000002ff057819 */ /* 0x001fe40000011606 */
[----:B------:R-:W-:-:S05]  /*11ea0*/  SEL R0, R0, 0xffffffc0, !P2 ;  /* 0xffffffc000007807 */ /* 0x000fca0005000000 */
[----:B------:R0:W-:Y:S01]  /*11eb0*/  STL [R1+0x10], R0 ;  /* 0x0000100001007387 */ /* 0x0001e20000100800 */
[----:B-1----:R-:W-:-:S03]  /*11ec0*/  IMAD.SHL.U32 R2, R8, 0x20, RZ ;  /* 0x0000002008027824 */ /* 0x002fc600078e00ff */
[----:B------:R-:W-:Y:S02]  /*11ed0*/  STL [R1+0xc], R3 ;  /* 0x00000c0301007387 */ /* 0x000fe40000100800 */
[----:B------:R-:W-:Y:S02]  /*11ee0*/  LOP3.LUT R2, R5, 0x60, R2, 0xf8, !PT ;  /* 0x0000006005027812 */ /* 0x000fe400078ef802 */
[----:B------:R-:W-:Y:S01]  /*11ef0*/  STL [R1+0x28], RZ ;  /* 0x000028ff01007387 */ /* 0x000fe20000100800 */
[----:B------:R-:W-:Y:S01]  /*11f00*/  LOP3.LUT R2, R4, 0x40, RZ, 0xfc, !PT ;  /* 0x0000004004027812 */ /* 0x000fe200078efcff */
[----:B0-----:R-:W-:-:S05]  /*11f10*/  IMAD.U32 R0, RZ, RZ, UR6 ;  /* 0x00000006ff007e24 */ /* 0x001fca000f8e00ff */
[----:B------:R0:W-:Y:S02]  /*11f20*/  STL [R1+0x24], R0 ;  /* 0x0000240001007387 */ /* 0x0001e40000100800 */
[----:B0-----:R-:W-:-:S05]  /*11f30*/  IMAD.MOV.U32 R0, RZ, RZ, 0x1 ;  /* 0x00000001ff007424 */ /* 0x001fca00078e00ff */
[----:B------:R0:W-:Y:S02]  /*11f40*/  STL [R1], R0 ;  /* 0x0000000001007387 */ /* 0x0001e40000100800 */
[----:B0-----:R-:W-:-:S07]  /*11f50*/  LOP3.LUT R0, R4, 0x80, RZ, 0xfc, !PT ;  /* 0x0000008004007812 */ /* 0x001fce00078efcff */
.L_x_1114:
[----:B------:R-:W2:Y:S01]  /*11f60*/  LDL R0, [R1+0x24] ;  /* 0x0000240001007983 */ /* 0x000ea20000100800 */
[----:B------:R-:W-:Y:S02]  /*11f70*/  ULDC UR8, c[0x0][0xc60] ;  /* 0x0003180000087ab9 */ /* 0x000fe40000000800 */
[----:B------:R-:W-:-:S11]  /*11f80*/  UISETP.NE.AND UP0, UPT, UR8, 0x1, UPT ;  /* 0x000000010800788c */ /* 0x000fd6000bf05270 */
[----:B------:R-:W-:Y:S01]  /*11f90*/  @UP0 ULDC UR4, c[0x0][0xc64] ;  /* 0x0003190000040ab9 */ /* 0x000fe20000000800 */
[----:B------:R-:W-:Y:S01]  /*11fa0*/  @UP0 ULDC UR9, c[0x0][0xc68] ;  /* 0x00031a0000090ab9 */ /* 0x000fe20000000800 */
[C---:B--2---:R-:W-:Y:S02]  /*11fb0*/  R2UR UR7, R0.reuse ;  /* 0x00000000000772ca */ /* 0x044fe400000e0000 */
[----:B------:R-:W-:-:S11]  /*11fc0*/  R2UR UR6, R0 ;  /* 0x00000000000672ca */ /* 0x000fd600000e0000 */
[----:B------:R-:W-:-:S04]  /*11fd0*/  UIMAD.WIDE.U32 UR4, UR7, UR4, URZ ;  /* 0x00000004070472a5 */ /* 0x000fc8000f8e003f */
[----:B------:R-:W-:-:S03]  /*11fe0*/  @UP0 USHF.R.U32.HI UR7, URZ, UR9, UR5 ;  /* 0x000000093f070299 */ /* 0x000fc60008011605 */
[----:B------:R-:W-:Y:S02]  /*11ff0*/  ULDC UR4, c[0x0][0xc78] ;  /* 0x00031e0000047ab9 */ /* 0x000fe40000000800 */
[----:B------:R-:W-:Y:S02]  /*12000*/  UISETP.GE.AND UP0, UPT, UR7, UR4, UPT ;  /* 0x000000040700728c */ /* 0x000fe4000bf06270 */
[----:B------:R-:W-:-:S04]  /*12010*/  UIADD3 UR4, -UR7, URZ, URZ ;  /* 0x0000003f07047290 */ /* 0x000fc8000fffe13f */
[----:B------:R-:W-:Y:S01]  /*12020*/  PLOP3.LUT P0, PT, PT, PT, UP0, 0x80, 0x0 ;  /* 0x000000000000781c */ /* 0x000fe20003f0f008 */
[----:B------:R-:W-:-:S12]  /*12030*/  UIMAD UR8, UR8, UR4, UR6 ;  /* 0x00000004080872a4 */ /* 0x000fd8000f8e0206 */
[----:B0-----:R-:W-:Y:S05]  /*12040*/  @!P0 BRA `(.L_x_1046) ;  /* 0x0000000000208947 */ /* 0x001fea0003800000 */
        /* <DEDUP_REMOVED lines=8> */
.L_x_1046:
[----:B------:R-:W-:Y:S01]  /*120d0*/  ULDC UR9, c[0x0][0xc54] ;  /* 0x0003150000097ab9 */ /* 0x000fe20000000800 */
[----:B------:R-:W-:Y:S01]  /*120e0*/  UMOV UR6, UR8 ;  /* 0x0000000800067c82 */ /* 0x000fe20008000000 */
[----:B------:R-:W-:-:S11]  /*120f0*/  UISETP.NE.AND UP0, UPT, UR9, 0x1, UPT ;  /* 0x000000010900788c */ /* 0x000fd6000bf05270 */
[----:B------:R-:W-:Y:S02]  /*12100*/  @UP0 ULDC.64 UR10, c[0x0][0xc58] ;  /* 0x00031600000a0ab9 */ /* 0x000fe40000000a00 */
[----:B------:R-:W-:-:S04]  /*12110*/  UIMAD.WIDE.U32 UR4, UR8, UR10, URZ ;  /* 0x0000000a080472a5 */ /* 0x000fc8000f8e003f */
[----:B------:R-:W-:-:S04]  /*12120*/  @UP0 USHF.R.U32.HI UR6, URZ, UR11, UR5 ;  /* 0x0000000b3f060299 */ /* 0x000fc80008011605 */
[----:B------:R-:W-:-:S12]  /*12130*/  UIMAD UR4, UR6, UR9, URZ ;  /* 0x00000009060472a4 */ /* 0x000fd8000f8e023f */
.L_x_1047:
[----:B------:R-:W-:Y:S02]  /*12140*/  UIADD3 UR4, UR8, -UR4, URZ ;  /* 0x8000000408047290 */ /* 0x000fe4000fffe03f */
[----:B------:R-:W-:Y:S01]  /*12150*/  ULOP3.LUT UR5, URZ, UR6, URZ, 0x33, !UPT ;  /* 0x000000063f057292 */ /* 0x000fe2000f8e333f */
[----:B------:R-:W-:Y:S01]  /*12160*/  ULDC UR14, c[0x0][0xc48] ;  /* 0x00031200000e7ab9 */ /* 0x000fe20000000800 */
[----:B------:R-:W-:Y:S01]  /*12170*/  ULDC UR8, c[0x0][0x448] ;  /* 0x0001120000087ab9 */ /* 0x000fe20000000800 */
[----:B------:R-:W-:Y:S01]  /*12180*/  ULDC UR42, c[0x0][0xc3c] ;  /* 0x00030f00002a7ab9 */ /* 0x000fe20000000800 */
[----:B------:R-:W-:Y:S02]  /*12190*/  UISETP.NE.AND UP2, UPT, UR14, 0x1, UPT ;  /* 0x000000010e00788c */ /* 0x000fe4000bf45270 */
[----:B------:R-:W-:Y:S02]  /*121a0*/  UISETP.NE.AND UP1, UPT, UR8, 0x1, UPT ;  /* 0x000000010800788c */ /* 0x000fe4000bf25270 */
[----:B------:R-:W-:Y:S01]  /*121b0*/  UIADD3 UR42, UR5, UR42, URZ ;  /* 0x0000002a052a7290 */ /* 0x000fe2000fffe03f */
[----:B------:R-:W-:Y:S01]  /*121c0*/  ULDC.64 UR10, c[0x0][0x418] ;  /* 0x00010600000a7ab9 */ /* 0x000fe20000000a00 */
[----:B------:R-:W-:Y:S01]  /*121d0*/  ULDC UR13, c[0x0][0xc54] ;  /* 0x00031500000d7ab9 */ /* 0x000fe20000000800 */
[----:B------:R-:W-:-:S02]  /*121e0*/  UISETP.NE.U32.AND UP0, UPT, UR10, URZ, UPT ;  /* 0x0000003f0a00728c */ /* 0x000fc4000bf05070 */
[----:B------:R-:W-:Y:S02]  /*121f0*/  UIMAD UR13, UR7, UR13, UR4 ;  /* 0x0000000d070d72a4 */ /* 0x000fe4000f8e0204 */
[----:B------:R-:W-:Y:S01]  /*12200*/  USHF.L.U32 UR42, UR42, 0x7, URZ ;  /* 0x000000072a2a7899 */ /* 0x000fe2000800063f */
[----:B------:R-:W-:Y:S01]  /*12210*/  ULDC.64 UR4, c[0x0][0x9e0] ;  /* 0x0002780000047ab9 */ /* 0x000fe20000000a00 */
[----:B------:R-:W-:Y:S02]  /*12220*/  UISETP.NE.AND.EX UP0, UPT, UR11, URZ, UPT, UP0 ;  /* 0x0000003f0b00728c */ /* 0x000fe4000bf05300 */
[----:B------:R-:W-:Y:S02]  /*12230*/  UISETP.GE.AND UP3, UPT, UR5, 0x1, UPT ;  /* 0x000000010500788c */ /* 0x000fe4000bf66270 */
[----:B------:R-:W-:Y:S01]  /*12240*/  UIADD3 UR12, UR42, 0x7f, URZ ;  /* 0x0000007f2a0c7890 */ /* 0x000fe2000fffe03f */
[----:B------:R-:W-:Y:S01]  /*12250*/  ULDC UR10, c[0x0][0x424] ;  /* 0x00010900000a7ab9 */ /* 0x000fe20000000800 */
[----:B------:R-:W-:Y:S01]  /*12260*/  ULDC UR6, c[0x0][0x288] ;  /* 0x0000a20000067ab9 */ /* 0x000fe20000000800 */
[----:B------:R-:W-:Y:S01]  /*12270*/  @UP2 ULDC UR8, c[0x0][0xc4c] ;  /* 0x0003130000082ab9 */ /* 0x000fe20000000800 */
[----:B------:R-:W-:Y:S01]  /*12280*/  @UP1 ULDC UR11, c[0x0][0x44c] ;  /* 0x00011300000b1ab9 */ /* 0x000fe20000000800 */
[----:B------:R-:W-:Y:S01]  /*12290*/  USEL UR15, UR10, 0x1, UP0 ;  /* 0x000000010a0f7887 */ /* 0x000fe20008000000 */
[----:B------:R-:W-:Y:S01]  /*122a0*/  PLOP3.LUT P1, PT, PT, PT, UP3, 0x80, 0x0 ;  /* 0x000000000000781c */ /* 0x000fe20003f2f038 */
[----:B------:R-:W-:-:S02]  /*122b0*/  UIADD3 UR16, -UR6, 0x1, URZ ;  /* 0x0000000106107890 */ /* 0x000fc4000fffe13f */
[----:B------:R-:W-:Y:S02]  /*122c0*/  UIMAD.WIDE.U32 UR8, UR13, UR8, URZ ;  /* 0x000000080d0872a5 */ /* 0x000fe4000f8e003f */
[----:B------:R-:W-:Y:S01]  /*122d0*/  UIMAD.WIDE.U32 UR10, UR12, UR11, URZ ;  /* 0x0000000b0c0a72a5 */ /* 0x000fe2000f8e003f */
[----:B------:R-:W-:Y:S01]  /*122e0*/  ULDC UR7, c[0x0][0x2f0] ;  /* 0x0000bc0000077ab9 */ /* 0x000fe20000000800 */
[----:B------:R-:W-:Y:S01]  /*122f0*/  @UP2 ULDC UR17, c[0x0][0xc50] ;  /* 0x0003140000112ab9 */ /* 0x000fe20000000800 */
[----:B------:R-:W-:Y:S01]  /*12300*/  @UP1 ULDC UR18, c[0x0][0x450] ;  /* 0x0001140000121ab9 */ /* 0x000fe20000000800 */
[----:B------:R-:W-:Y:S01]  /*12310*/  UMOV UR46, UR13 ;  /* 0x0000000d002e7c82 */ /* 0x000fe20008000000 */
[----:B------:R-:W-:Y:S02]  /*12320*/  UIMAD UR16, UR15, UR7, UR16 ;  /* 0x000000070f1072a4 */ /* 0x000fe4000f8e0210 */
[----:B------:R-:W-:Y:S02]  /*12330*/  @UP2 USHF.R.U32.HI UR46, URZ, UR17, UR9 ;  /* 0x000000113f2e2299 */ /* 0x000fe40008011609 */
[----:B------:R-:W-:-:S02]  /*12340*/  @UP1 USHF.R.U32.HI UR12, URZ, UR18, UR11 ;  /* 0x000000123f0c1299 */ /* 0x000fc4000801160b */
[----:B------:R-:W-:Y:S02]  /*12350*/  UIADD3 UR36, -UR46, URZ, URZ ;  /* 0x0000003f2e247290 */ /* 0x000fe4000fffe13f */
[----:B------:R-:W-:Y:S02]  /*12360*/  UIADD3 UR12, UR16, UR12, URZ ;  /* 0x0000000c100c7290 */ /* 0x000fe4000fffe03f */
[----:B------:R-:W-:Y:S02]  /*12370*/  UIMAD UR36, UR14, UR36, UR13 ;  /* 0x000000240e2472a4 */ /* 0x000fe4000f8e020d */
[----:B------:R-:W-:Y:S01]  /*12380*/  UIADD3 UR4, UR12, UR4, URZ ;  /* 0x000000040c047290 */ /* 0x000fe2000fffe03f */
[----:B------:R-:W-:Y:S11]  /*12390*/  @!P1 BRA `(.L_x_1048) ;  /* 0x0000000000449947 */ /* 0x000ff60003800000 */
        /* <DEDUP_REMOVED lines=10> */
.L_x_1049:
[----:B------:R-:W-:-:S11]  /*12440*/  UISETP.NE.AND UP0, UPT, UR5, 0x1, UPT ;  /* 0x000000010500788c */ /* 0x000fd6000bf05270 */
[----:B------:R-:W-:Y:S02]  /*12450*/  @UP0 ULDC.64 UR12, c[0x0][0x9e8] ;  /* 0x00027a00000c0ab9 */ /* 0x000fe40000000a00 */
[----:B------:R-:W-:-:S04]  /*12460*/  UIMAD.WIDE.U32 UR8, UR10, UR12, URZ ;  /* 0x0000000c0a0872a5 */ /* 0x000fc8000f8e003f */
[----:B------:R-:W-:-:S12]  /*12470*/  @UP0 USHF.R.U32.HI UR10, URZ, UR13, UR9 ;  /* 0x0000000d3f0a0299 */ /* 0x000fd80008011609 */
.L_x_1050:
[----:B------:R-:W-:-:S04]  /*12480*/  UIMAD UR10, UR10, UR5, UR5 ;  /* 0x000000050a0a72a4 */ /* 0x000fc8000f8e0205 */
[----:B------:R-:W-:-:S04]  /*12490*/  UISETP.LT.AND UP0, UPT, UR4, UR10, UPT ;  /* 0x0000000a0400728c */ /* 0x000fc8000bf01270 */
[----:B------:R-:W-:-:S12]  /*124a0*/  USEL UR4, UR4, UR10, UP0 ;  /* 0x0000000a04047287 */ /* 0x000fd80008000000 */
.L_x_1048:
[----:B------:R-:W-:Y:S02]  /*124b0*/  UIMAD UR12, UR15, UR7, 0x7f ;  /* 0x0000007f0f0c74a4 */ /* 0x000fe4000f8e0207 */
[----:B------:R-:W-:Y:S02]  /*124c0*/  UIADD3 UR4, UR4, 0x7f, URZ ;  /* 0x0000007f04047890 */ /* 0x000fe4000fffe03f */
[----:B------:R-:W-:Y:S02]  /*124d0*/  USHF.R.S32.HI UR13, URZ, 0x1f, UR12 ;  /* 0x0000001f3f0d7899 */ /* 0x000fe4000801140c */
[----:B------:R-:W-:Y:S01]  /*124e0*/  USHF.R.S32.HI UR10, URZ, 0x1f, UR4 ;  /* 0x0000001f3f0a7899 */ /* 0x000fe20008011404 */
[----:B------:R-:W-:Y:S01]  /*124f0*/  @UP1 ULDC UR8, c[0x0][0x44c] ;  /* 0x0001130000081ab9 */ /* 0x000fe20000000800 */
[----:B------:R-:W-:Y:S02]  /*12500*/  ULEA.HI UR13, UR13, UR12, URZ, 0x7 ;  /* 0x0000000c0d0d7291 */ /* 0x000fe4000f8f383f */
[----:B------:R-:W-:-:S02]  /*12510*/  UIMAD.WIDE.U32 UR8, UR42, UR8, URZ ;  /* 0x000000082a0872a5 */ /* 0x000fc4000f8e003f */
[----:B------:R-:W-:Y:S01]  /*12520*/  ULEA.HI UR10, UR10, UR4, URZ, 0x7 ;  /* 0x000000040a0a7291 */ /* 0x000fe2000f8f383f */
[----:B------:R-:W-:Y:S01]  /*12530*/  @UP1 ULDC UR14, c[0x0][0x450] ;  /* 0x00011400000e1ab9 */ /* 0x000fe20000000800 */
[----:B------:R-:W-:Y:S01]  /*12540*/  UMOV UR11, UR42 ;  /* 0x0000002a000b7c82 */ /* 0x000fe20008000000 */
[----:B------:R-:W-:Y:S02]  /*12550*/  UIMAD UR4, UR15, UR7, -UR6 ;  /* 0x000000070f0472a4 */ /* 0x000fe4000f8e0a06 */
[----:B------:R-:W-:Y:S02]  /*12560*/  USHF.R.S32.HI UR13, URZ, 0x7, UR13 ;  /* 0x000000073f0d7899 */ /* 0x000fe4000801140d */
[----:B------:R-:W-:Y:S02]  /*12570*/  USHF.R.S32.HI UR10, URZ, 0x7, UR10 ;  /* 0x000000073f0a7899 */ /* 0x000fe4000801140a */
[----:B------:R-:W-:Y:S02]  /*12580*/  @UP1 USHF.R.U32.HI UR11, URZ, UR14, UR9 ;  /* 0x0000000e3f0b1299 */ /* 0x000fe40008011609 */
[----:B------:R-:W-:-:S02]  /*12590*/  UISETP.LT.AND UP0, UPT, UR13, UR10, UPT ;  /* 0x0000000a0d00728c */ /* 0x000fc4000bf01270 */
[----:B------:R-:W-:Y:S01]  /*125a0*/  UIADD3 UR4, UR4, UR11, URZ ;  /* 0x0000000b04047290 */ /* 0x000fe2000fffe03f */
[----:B------:R-:W-:Y:S01]  /*125b0*/  ULDC UR8, c[0x0][0x9dc] ;  /* 0x0002770000087ab9 */ /* 0x000fe20000000800 */
[----:B------:R-:W-:Y:S02]  /*125c0*/  USEL UR41, UR13, UR10, UP0 ;  /* 0x0000000a0d297287 */ /* 0x000fe40008000000 */
[----:B------:R-:W-:Y:S01]  /*125d0*/  UIADD3 UR8, UR4, -UR8, URZ ;  /* 0x8000000804087290 */ /* 0x000fe2000fffe03f */
[----:B------:R-:W-:Y:S11]  /*125e0*/  @!P1 BRA `(.L_x_1051) ;  /* 0x0000000000449947 */ /* 0x000ff60003800000 */
[----:B------:R-:W-:-:S06]  /*125f0*/  UISETP.GT.AND UP0, UPT, UR4, -0x1, UPT ;  /* 0xffffffff0400788c */ /* 0x000fcc000bf04270 */
[----:B------:R-:W-:-:S13]  /*12600*/  PLOP3.LUT P0, PT, PT, PT, UP0, 0x80, 0x0 ;  /* 0x000000000000781c */ /* 0x000fda0003f0f008 */
[----:B------:R-:W-:Y:S05]  /*12610*/  @P0 BRA `(.L_x_1052) ;  /* 0x00000000001c0947 */ /* 0x000fea0003800000 */
[----:B------:R-:W-:Y:S02]  /*12620*/  UISETP.NE.AND UP0, UPT, UR5, 0x1, UPT ;  /* 0x000000010500788c */ /* 0x000fe4000bf05270 */
[----:B------:R-:W-:-:S09]  /*12630*/  ULOP3.LUT UR4, URZ, UR4, URZ, 0x33, !UPT ;  /* 0x000000043f047292 */ /* 0x000fd2000f8e333f */
[----:B------:R-:W-:Y:S02]  /*12640*/  @UP0 ULDC.64 UR10, c[0x0][0x9e8] ;  /* 0x00027a00000a0ab9 */ /* 0x000fe40000000a00 */
[----:B------:R-:W-:-:S04]  /*12650*/  UIMAD.WIDE.U32 UR6, UR4, UR10, URZ ;  /* 0x0000000a040672a5 */ /* 0x000fc8000f8e003f */
[----:B------:R-:W-:-:S04]  /*12660*/  @UP0 USHF.R.U32.HI UR4, URZ, UR11, UR7 ;  /* 0x0000000b3f040299 */ /* 0x000fc80008011607 */
[----:B------:R-:W-:Y:S01]  /*12670*/  ULOP3.LUT UR4, URZ, UR4, URZ, 0x33, !UPT ;  /* 0x000000043f047292 */ /* 0x000fe2000f8e333f */
[----:B------:R-:W-:Y:S11]  /*12680*/  BRA `(.L_x_1053) ;  /* 0x0000000000107947 */ /* 0x000ff60003800000 */
.L_x_1052:
[----:B------:R-:W-:-:S11]  /*12690*/  UISETP.NE.AND UP0, UPT, UR5, 0x1, UPT ;  /* 0x000000010500788c */ /* 0x000fd6000bf05270 */
[----:B------:R-:W-:Y:S02]  /*126a0*/  @UP0 ULDC.64 UR10, c[0x0][0x9e8] ;  /* 0x00027a00000a0ab9 */ /* 0x000fe40000000a00 */
[----:B------:R-:W-:-:S04]  /*126b0*/  UIMAD.WIDE.U32 UR6, UR4, UR10, URZ ;  /* 0x0000000a040672a5 */ /* 0x000fc8000f8e003f */
[----:B------:R-:W-:-:S12]  /*126c0*/  @UP0 USHF.R.U32.HI UR4, URZ, UR11, UR7 ;  /* 0x0000000b3f040299 */ /* 0x000fd80008011607 */
.L_x_1053:
[----:B------:R-:W-:-:S04]  /*126d0*/  UIMAD UR4, UR4, UR5, URZ ;  /* 0x00000005040472a4 */ /* 0x000fc8000f8e023f */
[----:B------:R-:W-:-:S04]  /*126e0*/  UISETP.LT.AND UP0, UPT, UR8, UR4, UPT ;  /* 0x000000040800728c */ /* 0x000fc8000bf01270 */
[----:B------:R-:W-:-:S12]  /*126f0*/  USEL UR8, UR8, UR4, !UP0 ;  /* 0x0000000408087287 */ /* 0x000fd8000c000000 */
.L_x_1051:
[----:B------:R-:W-:Y:S01]  /*12700*/  USHF.R.S32.HI UR4, URZ, 0x1f, UR8 ;  /* 0x0000001f3f047899 */ /* 0x000fe20008011408 */
[----:B------:R-:W-:Y:S03]  /*12710*/  BSSY B7, `(.L_x_1054) ;  /* 0x000030c000077945 */ /* 0x000fe60003800000 */
[----:B------:R-:W-:-:S04]  /*12720*/  ULEA.HI UR4, UR4, UR8, URZ, 0x7 ;  /* 0x0000000804047291 */ /* 0x000fc8000f8f383f */
[----:B------:R-:W-:-:S04]  /*12730*/  USHF.R.S32.HI UR4, URZ, 0x7, UR4 ;  /* 0x000000073f047899 */ /* 0x000fc80008011404 */
[----:B------:R-:W-:-:S04]  /*12740*/  UISETP.LT.AND UP0, UPT, URZ, UR4, UPT ;  /* 0x000000043f00728c */ /* 0x000fc8000bf01270 */
[----:B------:R-:W-:-:S04]  /*12750*/  USEL UR40, URZ, UR4, !UP0 ;  /* 0x000000043f287287 */ /* 0x000fc8000c000000 */
[----:B------:R-:W-:-:S06]  /*12760*/  UISETP.GT.AND UP0, UPT, UR41, UR40, UPT ;  /* 0x000000282900728c */ /* 0x000fcc000bf04270 */
[----:B------:R-:W-:-:S13]  /*12770*/  PLOP3.LUT P0, PT, PT, PT, UP0, 0x80, 0x0 ;  /* 0x000000000000781c */ /* 0x000fda0003f0f008 */
        /* <DEDUP_REMOVED lines=8> */
[----:B------:R-:W0:Y:S08]  /*12800*/  FLO.U32 R0, UR4 ;  /* 0x0000000400007d00 */ /* 0x000e3000080e0000 */
[----:B------:R-:W1:Y:S01]  /*12810*/  POPC R2, UR4 ;  /* 0x0000000400027d09 */ /* 0x000e620008000000 */
[----:B0-----:R-:W-:-:S13]  /*12820*/  ISETP.EQ.U32.AND P1, PT, R0, R3, PT ;  /* 0x000000030000720c */ /* 0x001fda0003f22070 */
[----:B-1----:R-:W2:Y:S01]  /*12830*/  @P1 ATOMG.E.ADD.STRONG.GPU PT, R5, desc[UR44][R4.64], R2 ;  /* 0x00000002040519a8 */ /* 0x002ea200081ee1ec */
[----:B------:R-:W0:Y:S02]  /*12840*/  S2R R3, SR_LTMASK ;  /* 0x0000000000037919 */ /* 0x000e240000003900 */
[----:B0-----:R-:W-:-:S06]  /*12850*/  LOP3.LUT R3, R3, UR4, RZ, 0xc0, !PT ;  /* 0x0000000403037c12 */ /* 0x001fcc000f8ec0ff */
[----:B------:R-:W0:Y:S01]  /*12860*/  POPC R3, R3 ;  /* 0x0000000300037309 */ /* 0x000e220000000000 */
[----:B--2---:R-:W0:Y:S02]  /*12870*/  SHFL.IDX PT, R0, R5, R0, 0x1f ;  /* 0x00001f0005007589 */ /* 0x004e2400000e0000 */
[----:B0-----:R-:W-:-:S05]  /*12880*/  IADD3 R0, R0, UR43, R3 ;  /* 0x0000002b00007c10 */ /* 0x001fca000fffe003 */
[----:B------:R0:W-:Y:S01]  /*12890*/  STL [R1+0x24], R0 ;  /* 0x0000240001007387 */ /* 0x0001e20000100800 */
[----:B------:R-:W-:Y:S05]  /*128a0*/  BRA `(.L_x_1056) ;  /* 0x0000002c00c87947 */ /* 0x000fea0003800000 */
.L_x_1055:
        /* <DEDUP_REMOVED lines=20> */
.L_x_1058:
[----:B------:R-:W-:Y:S05]  /*129f0*/  BSYNC B6 ;  /* 0x0000000000067941 */ /* 0x000fea0003800000 */
.L_x_1057:
[----:B------:R-:W2:Y:S01]  /*12a00*/  LDL.LU R16, [R1+0x4] ;  /* 0x0000040001107983 */ /* 0x000ea20000300800 */
[----:B------:R-:W-:Y:S01]  /*12a10*/  VIADD R0, R17, 0x8400 ;  /* 0x0000840011007836 */ /* 0x000fe20000000000 */
[----:B------:R-:W-:Y:S04]  /*12a20*/  BSSY B6, `(.L_x_1059) ;  /* 0x0000016000067945 */ /* 0x000fe80003800000 */
[----:B------:R-:W-:Y:S02]  /*12a30*/  LOP3.LUT P0, RZ, R0, 0x3ff, RZ, 0xc0, !PT ;  /* 0x000003ff00ff7812 */ /* 0x000fe4000780c0ff */
[----:B--2---:R-:W-:-:S11]  /*12a40*/  LOP3.LUT R16, R16, 0xfffffffe, RZ, 0xc0, !PT ;  /* 0xfffffffe10107812 */ /* 0x004fd600078ec0ff */
        /* <DEDUP_REMOVED lines=18> */
[----:B01----:R-:W-:Y:S05]  /*12b70*/  CALL.ABS.NOINC R2 ;  /* 0x0000000002007343 */ /* 0x003fea0003c00000 */
.L_x_1060:
[----:B------:R-:W-:Y:S05]  /*12b80*/  BSYNC B6 ;  /* 0x0000000000067941 */ /* 0x000fea0003800000 */
.L_x_1059:
        /* <DEDUP_REMOVED lines=20> */
.L_x_1062:
[----:B------:R-:W-:Y:S05]  /*12cd0*/  BSYNC B6 ;  /* 0x0000000000067941 */ /* 0x000fea0003800000 */
.L_x_1061:
[----:B------:R-:W-:Y:S01]  /*12ce0*/  IMAD.MOV.U32 R18, RZ, RZ, R16 ;  /* 0x000000ffff127224 */ /* 0x000fe200078e0010 */
        /* <DEDUP_REMOVED lines=19> */
.L_x_1064:
[----:B------:R-:W-:Y:S05]  /*12e20*/  BSYNC B6 ;  /* 0x0000000000067941 */ /* 0x000fea0003800000 */
.L_x_1063:
        /* <DEDUP_REMOVED lines=10> */
[----:B------:R-:W-:Y:S01]  /*12ed0*/  LOP3.LUT R18, R18, 0xfffffffe, RZ, 0xc0, !PT ;  /* 0xfffffffe12127812 */ /* 0x000fe200078ec0ff */
[----:B------:R-:W-:Y:S01]  /*12ee0*/  UMOV UR4, 0xffffffff ;  /* 0xffffffff00047882 */ /* 0x000fe20000000000 */
        /* <DEDUP_REMOVED lines=9> */
[----:B0-----:R-:W-:-:S03]  /*12f80*/  SEL R16, R8, RZ, !P1 ;  /* 0x000000ff08107207 */ /* 0x001fc60004800000 */
[----:B------:R1:W-:Y:S04]  /*12f90*/  STL [R1+0x14], R9 ;  /* 0x0000140901007387 */ /* 0x0003e80000100800 */
[----:B------:R1:W-:Y:S01]  /*12fa0*/  STL [R1+0x4], R18 ;  /* 0x0000041201007387 */ /* 0x0003e20000100800 */
[----:B------:R-:W-:Y:S05]  /*12fb0*/  BRA.DIV UR4, `(.L_x_1065) ;  /* 0x0000003204487947 */ /* 0x000fea000b800000 */
[----:B------:R0:W2:Y:S02]  /*12fc0*/  SHFL.IDX PT, R14, R0, RZ, 0x1f ;  /* 0x00001fff000e7589 */ /* 0x0000a400000e0000 */
.L_x_1133:
[----:B------:R-:W-:Y:S01]  /*12fd0*/  PLOP3.LUT P2, PT, PT, PT, PT, 0x8, 0x0 ;  /* 0x000000000000781c */ /* 0x000fe20003f4e170 */
[----:B0-----:R-:W-:Y:S01]  /*12fe0*/  IMAD.MOV.U32 R0, RZ, RZ, R18 ;  /* 0x000000ffff007224 */ /* 0x001fe200078e0012 */
[----:B--2---:R-:W-:-:S04]  /*12ff0*/  ISETP.NE.AND P0, PT, R14, RZ, PT ;  /* 0x000000ff0e00720c */ /* 0x004fc80003f05270 */
[----:B------:R-:W-:-:S07]  /*13000*/  LOP3.LUT R0, R0, 0xfffffffd, RZ, 0xc0, !PT ;  /* 0xfffffffd00007812 */ /* 0x000fce00078ec0ff */
        /* <DEDUP_REMOVED lines=8> */
.L_x_1136:
[----:B------:R-:W-:Y:S05]  /*13090*/  @!P6 BRA `(.L_x_1066) ;  /* 0x000000040074e947 */ /* 0x000fea0003800000 */
[----:B------:R-:W-:Y:S01]  /*130a0*/  IMAD.MOV.U32 R16, RZ, RZ, R8 ;  /* 0x000000ffff107224 */ /* 0x000fe200078e0008 */
[----:B------:R-:W-:Y:S06]  /*130b0*/  @!P1 BRA `(.L_x_1068) ;  /* 0x0000000000449947 */ /* 0x000fec0003800000 */
        /* <DEDUP_REMOVED lines=17> */
.L_x_1068:
[----:B0-----:R-:W2:Y:S01]  /*131d0*/  LDL R3, [R1] ;  /* 0x0000000001037983 */ /* 0x001ea20000100800 */
[----:B------:R-:W0:Y:S02]  /*131e0*/  S2R R2, SR_TID.X ;  /* 0x0000000000027919 */ /* 0x000e240000002100 */
[----:B0-----:R-:W-:Y:S01]  /*131f0*/  LOP3.LUT R4, R2, 0x7f, RZ, 0xc0, !PT ;  /* 0x0000007f02047812 */ /* 0x001fe200078ec0ff */
[----:B------:R-:W-:-:S03]  /*13200*/  IMAD R2, R19, 0x8, R17 ;  /* 0x0000000813027824 */ /* 0x000fc600078e0211 */
[----:B------:R-:W-:Y:S02]  /*13210*/  ISETP.NE.AND P0, PT, R4, RZ, PT ;  /* 0x000000ff0400720c */ /* 0x000fe40003f05270 */
[----:B--2---:R-:W-:-:S04]  /*13220*/  SHF.L.U32 R3, R3, 0x1f, RZ ;  /* 0x0000001f03037819 */ /* 0x004fc800000006ff */
[----:B------:R-:W0:Y:S02]  /*13230*/  SYNCS.PHASECHK.TRANS64.TRYWAIT P1, [R2+URZ+0x22880], R3 ;  /* 0x02288003020075a7 */ /* 0x000e24000802017f */
[----:B0-----:R-:W-:Y:S05]  /*13240*/  @!P1 BRA `(.L_x_1069) ;  /* 0x0000002c00e49947 */ /* 0x001fea0003800000 */
.L_x_1137:
        /* <DEDUP_REMOVED lines=8> */
.L_x_1070:
[----:B------:R-:W-:Y:S01]  /*132d0*/  IMAD R4, R19, 0x4000, R17 ;  /* 0x0000400013047824 */ /* 0x000fe200078e0211 */
[----:B------:R-:W-:Y:S01]  /*132e0*/  R2UR UR33, R2 ;  /* 0x00000000022172ca */ /* 0x000fe200000e0000 */
[----:B------:R-:W-:Y:S01]  /*132f0*/  IMAD.SHL.U32 R0, R0, 0x80, RZ ;  /* 0x0000008000007824 */ /* 0x000fe200078e00ff */
[----:B-----5:R-:W-:Y:S01]  /*13300*/  R2UR UR37, R16 ;  /* 0x00000000102572ca */ /* 0x020fe200000e0000 */
[----:B------:R-:W-:Y:S01]  /*13310*/  UIADD3 UR4, UP0, UR48, 0x470, URZ ;  /* 0x0000047030047890 */ /* 0x000fe2000ff1e03f */
[----:B------:R-:W-:Y:S01]  /*13320*/  R2UR UR32, R4 ;  /* 0x00000000042072ca */ /* 0x000fe200000e0000 */
[----:B------:R-:W-:Y:S01]  /*13330*/  UMOV UR6, 0x0 ;  /* 0x0000000000067882 */ /* 0x000fe20000000000 */
[----:B------:R-:W-:Y:S01]  /*13340*/  R2UR UR35, R0 ;  /* 0x00000000002372ca */ /* 0x000fe200000e0000 */
[----:B------:R-:W-:Y:S01]  /*13350*/  UIADD3.X UR5, URZ, UR49, URZ, UP0, !UPT ;  /* 0x000000313f057290 */ /* 0x000fe200087fe43f */
[----:B------:R-:W-:Y:S01]  /*13360*/  UMOV UR7, 0x14f00000 ;  /* 0x14f0000000077882 */ /* 0x000fe20000000000 */
[----:B------:R-:W-:-:S04]  /*13370*/  UMOV UR34, URZ ;  /* 0x0000003f00227c82 */ /* 0x000fc80008000000 */
[----:B------:R-:W-:-:S04]  /*13380*/  UIADD3 UR33, UR33, 0x22870, URZ ;  /* 0x0002287021217890 */ /* 0x000fc8000fffe03f */
[----:B------:R-:W-:-:S09]  /*13390*/  UIADD3 UR32, UR32, 0x8400, URZ ;  /* 0x0000840020207890 */ /* 0x000fd2000fffe03f */
[----:B------:R2:W-:Y:S01]  /*133a0*/  UTMALDG.4D [UR32], [UR4], desc[UR6] ;  /* 0x00000620040075b4 */ /* 0x0005e20008019000 */
[----:B------:R-:W3:Y:S02]  /*133b0*/  SYNCS.PHASECHK.TRANS64.TRYWAIT P1, [R2+URZ+0x22840], R3 ;  /* 0x02284003020075a7 */ /* 0x000ee4000802017f */
[----:B--23--:R-:W-:Y:S05]  /*133c0*/  @!P1 BRA `(.L_x_1071) ;  /* 0x0000002c00989947 */ /* 0x00cfea0003800000 */
.L_x_1138:
[----:B------:R-:W-:Y:S05]  /*133d0*/  @P0 BRA `(.L_x_1072) ;  /* 0x00000000001c0947 */ /* 0x000fea0003800000 */
[----:B------:R-:W3:Y:S01]  /*133e0*/  S2R R4, SR_TID.X ;  /* 0x0000000000047919 */ /* 0x000ee20000002100 */
[----:B0-2---:R-:W-:-:S04]  /*133f0*/  IMAD.MOV.U32 R3, RZ, RZ, 0x6000 ;  /* 0x00006000ff037424 */ /* 0x005fc800078e00ff */
[----:B------:R4:W-:Y:S01]  /*13400*/  SYNCS.ARRIVE.TRANS64 RZ, [R2+URZ+0x22830], R3 ;  /* 0x0228300302ff79a7 */ /* 0x0009e2000800003f */
[----:B---3--:R-:W-:-:S04]  /*13410*/  LOP3.LUT R4, R4, 0x1f, RZ, 0xc0, !PT ;  /* 0x0000001f04047812 */ /* 0x008fc800078ec0ff */
[----:B------:R-:W-:-:S13]  /*13420*/  ISETP.NE.AND P0, PT, R4, RZ, PT ;  /* 0x000000ff0400720c */ /* 0x000fda0003f05270 */
[----:B----4-:R-:W-:Y:S05]  /*13430*/  @!P0 BRA `(.L_x_1072) ;  /* 0x0000000000048947 */ /* 0x010fea0003800000 */
[----:B------:R-:W-:Y:S01]  /*13440*/  BPT.TRAP 0x1 ;  /* 0x000000040000795c */ /* 0x000fe20000300000 */
.L_x_1072:
[----:B0-2---:R-:W2:Y:S01]  /*13450*/  LDL.LU R3, [R1+0x4] ;  /* 0x0000040001037983 */ /* 0x005ea20000300800 */
        /* <DEDUP_REMOVED lines=29> */
[----:B--2---:R-:W-:-:S04]  /*13630*/  LOP3.LUT R3, R3, 0xfffffffd, RZ, 0xc0, !PT ;  /* 0xfffffffd03037812 */ /* 0x004fc800078ec0ff */
[----:B------:R-:W-:-:S05]  /*13640*/  @P0 LOP3.LUT R3, R3, 0x2, RZ, 0xfc, !PT ;  /* 0x0000000203030812 */ /* 0x000fca00078efcff */
[----:B------:R3:W-:Y:S01]  /*13650*/  STL [R1+0x4], R3 ;  /* 0x0000040301007387 */ /* 0x0007e20000100800 */
[----:B------:R-:W-:Y:S01]  /*13660*/  NOP ;  /* 0x0000000000007918 */ /* 0x000fe20000000000 */
.L_x_1066:
[----:B0-----:R-:W-:Y:S01]  /*13670*/  VIADD R0, R17, 0x10400 ;  /* 0x0001040011007836 */ /* 0x001fe20000000000 */
[----:B------:R-:W-:Y:S05]  /*13680*/  WARPSYNC.ALL ;  /* 0x0000000000007948 */ /* 0x000fea0003800000 */
[----:B------:R-:W-:Y:S01]  /*13690*/  BAR.SYNC.DEFER_BLOCKING 0x8, 0x180 ;  /* 0x0206000000007b1d */ /* 0x000fe20000010000 */
[----:B------:R-:W-:-:S05]  /*136a0*/  LOP3.LUT P0, RZ, R0, 0x1bf, RZ, 0xc0, !PT ;  /* 0x000001bf00ff7812 */ /* 0x000fca000780c0ff */
[----:B------:R-:W-:Y:S08]  /*136b0*/  BSSY B6, `(.L_x_1073) ;  /* 0x0000012000067945 */ /* 0x000ff00003800000 */
[----:B------:R-:W-:Y:S05]  /*136c0*/  @!P0 BRA `(.L_x_1074) ;  /* 0x0000000000408947 */ /* 0x000fea0003800000 */
[----:B------:R-:W-:Y:S01]  /*136d0*/  MOV R2, 0x0 ;  /* 0x0000000000027802 */ /* 0x000fe20000000f00 */
[----:B---3--:R-:W-:Y:S01]  /*136e0*/  ULDC.64 UR6, c[0x4][0xc8] ;  /* 0x0100320000067ab9 */ /* 0x008fe20000000a00 */
        /* <DEDUP_REMOVED lines=13> */
[----:B0-----:R-:W-:Y:S05]  /*137c0*/  CALL.ABS.NOINC R2 ;  /* 0x0000000002007343 */ /* 0x001fea0003c00000 */
.L_x_1074:
[----:B---3--:R-:W-:Y:S05]  /*137d0*/  BSYNC B6 ;  /* 0x0000000000067941 */ /* 0x008fea0003800000 */
.L_x_1073:
[----:B-1----:R-:W0:Y:S01]  /*137e0*/  LDC R8, c[0x0][0x448] ;  /* 0x00011200ff087b82 */ /* 0x002e220000000800 */
[----:B------:R-:W1:Y:S01]  /*137f0*/  S2R R2, SR_TID.X ;  /* 0x0000000000027919 */ /* 0x000e620000002100 */
[----:B------:R-:W-:Y:S01]  /*13800*/  USHF.R.S32.HI UR4, URZ, 0x1f, UR36 ;  /* 0x0000001f3f047899 */ /* 0x000fe20008011424 */
[----:B------:R-:W-:Y:S01]  /*13810*/  ULDC.64 UR8, c[0x0][0x2d8] ;  /* 0x0000b60000087ab9 */ /* 0x000fe20000000a00 */
[----:B------:R-:W2:Y:S02]  /*13820*/  S2R R9, SR_TID.X ;  /* 0x0000000000097919 */ /* 0x000ea40000002100 */
[----:B------:R-:W-:Y:S02]  /*13830*/  UIMAD UR6, UR4, UR8, URZ ;  /* 0x00000008040672a4 */ /* 0x000fe4000f8e023f */
[----:B------:R-:W-:Y:S02]  /*13840*/  UIMAD.WIDE.U32 UR4, UR36, UR8, URZ ;  /* 0x00000008240472a5 */ /* 0x000fe4000f8e003f */
[----:B------:R-:W-:-:S02]  /*13850*/  UIMAD UR6, UR36, UR9, UR6 ;  /* 0x00000009240672a4 */ /* 0x000fc4000f8e0206 */
[----:B------:R-:W-:Y:S01]  /*13860*/  USHF.R.S32.HI UR7, URZ, 0x1f, UR46 ;  /* 0x0000001f3f077899 */ /* 0x000fe2000801142e */
[----:B------:R-:W-:Y:S01]  /*13870*/  ULDC.64 UR8, c[0x0][0x2e0] ;  /* 0x0000b80000087ab9 */ /* 0x000fe20000000a00 */
[----:B------:R-:W-:Y:S02]  /*13880*/  UIADD3 UR5, UR5, UR6, URZ ;  /* 0x0000000605057290 */ /* 0x000fe4000fffe03f */
[----:B------:R-:W-:Y:S02]  /*13890*/  UIMAD UR6, UR7, UR8, URZ ;  /* 0x00000008070672a4 */ /* 0x000fe4000f8e023f */
[----:B------:R-:W-:Y:S02]  /*138a0*/  UIMAD.WIDE.U32 UR4, UR46, UR8, UR4 ;  /* 0x000000082e0472a5 */ /* 0x000fe4000f8e0004 */
[----:B------:R-:W-:Y:S01]  /*138b0*/  UIMAD UR6, UR46, UR9, UR6 ;  /* 0x000000092e0672a4 */ /* 0x000fe2000f8e0206 */
[----:B0-----:R-:W-:-:S03]  /*138c0*/  ISETP.NE.AND P0, PT, R8, 0x1, PT ;  /* 0x000000010800780c */ /* 0x001fc60003f05270 */
[----:B------:R-:W-:Y:S01]  /*138d0*/  UIADD3 UR6, UR5, UR6, URZ ;  /* 0x0000000605067290 */ /* 0x000fe2000fffe03f */
[----:B------:R-:W-:Y:S02]  /*138e0*/  IMAD.U32 R6, RZ, RZ, UR4 ;  /* 0x00000004ff067e24 */ /* 0x000fe4000f8e00ff */
[----:B------:R-:W-:Y:S01]  /*138f0*/  IMAD.U32 R7, RZ, RZ, UR5 ;  /* 0x00000005ff077e24 */ /* 0x000fe2000f8e00ff */
[----:B------:R-:W-:Y:S01]  /*13900*/  ULDC.64 UR4, c[0x0][0x2d0] ;  /* 0x0000b40000047ab9 */ /* 0x000fe20000000a00 */
[C---:B-1----:R-:W-:Y:S01]  /*13910*/  LOP3.LUT R18, R2.reuse, 0x7f, RZ, 0xc0, !PT ;  /* 0x0000007f02127812 */ /* 0x042fe200078ec0ff */
[----:B------:R-:W-:-:S04]  /*13920*/  IMAD.SHL.U32 R2, R2, 0x20, RZ ;  /* 0x0000002002027824 */ /* 0x000fc800078e00ff */
[----:B------:R-:W0:Y:S01]  /*13930*/  @P0 LDC R3, c[0x0][0x44c] ;  /* 0x00011300ff030b82 */ /* 0x000e220000000800 */
[----:B------:R-:W-:Y:S01]  /*13940*/  SHF.R.U32.HI R18, RZ, 0x2, R18 ;  /* 0x00000002ff127819 */ /* 0x000fe20000011612 */
[----:B--2---:R-:W-:-:S03]  /*13950*/  IMAD.SHL.U32 R9, R9, 0x10, RZ ;  /* 0x0000001009097824 */ /* 0x004fc600078e00ff */
[----:B------:R-:W-:Y:S02]  /*13960*/  LOP3.LUT R2, R18, 0x60, R2, 0xf8, !PT ;  /* 0x0000006012027812 */ /* 0x000fe400078ef802 */
[----:B------:R-:W-:Y:S01]  /*13970*/  LOP3.LUT R9, R9, 0x30, RZ, 0xc0, !PT ;  /* 0x0000003009097812 */ /* 0x000fe200078ec0ff */
[----:B------:R-:W1:Y:S01]  /*13980*/  @P0 LDC R0, c[0x0][0x450] ;  /* 0x00011400ff000b82 */ /* 0x000e620000000800 */
[----:B------:R-:W2:Y:S01]  /*13990*/  S2R R18, SR_TID.X ;  /* 0x0000000000127919 */ /* 0x000ea20000002100 */
[----:B------:R-:W-:Y:S01]  /*139a0*/  VIADD R2, R2, UR42 ;  /* 0x0000002a02027c36 */ /* 0x000fe20008000000 */
[C---:B------:R-:W-:Y:S02]  /*139b0*/  LOP3.LUT R11, R9.reuse, 0x40, RZ, 0xfc, !PT ;  /* 0x00000040090b7812 */ /* 0x040fe400078efcff */
[----:B------:R-:W-:Y:S01]  /*139c0*/  LOP3.LUT R9, R9, 0x80, RZ, 0xfc, !PT ;  /* 0x0000008009097812 */ /* 0x000fe200078efcff */
[----:B------:R-:W-:Y:S02]  /*139d0*/  IMAD.MOV.U32 R4, RZ, RZ, R2 ;  /* 0x000000ffff047224 */ /* 0x000fe400078e0002 */
[----:B0-----:R-:W-:-:S05]  /*139e0*/  @P0 IMAD.HI.U32 R3, R2, R3, RZ ;  /* 0x0000000302030227 */ /* 0x001fca00078e00ff */
[----:B-1----:R-:W-:Y:S01]  /*139f0*/  @P0 SHF.R.U32.HI R4, RZ, R0, R3 ;  /* 0x00000000ff040219 */ /* 0x002fe20000011603 */
[----:B------:R-:W-:Y:S01]  /*13a00*/  IMAD.U32 R3, RZ, RZ, UR6 ;  /* 0x00000006ff037e24 */ /* 0x000fe2000f8e00ff */
[----:B------:R-:W-:Y:S02]  /*13a10*/  ULDC.64 UR6, c[0x0][0x280] ;  /* 0x0000a00000067ab9 */ /* 0x000fe40000000a00 */
[--C-:B------:R-:W-:Y:S01]  /*13a20*/  SHF.R.S32.HI R5, RZ, 0x1f, R4.reuse ;  /* 0x0000001fff057819 */ /* 0x100fe20000011404 */
[----:B------:R-:W-:-:S04]  /*13a30*/  IMAD.MOV R0, RZ, RZ, -R4 ;  /* 0x000000ffff007224 */ /* 0x000fc800078e0a04 */
[----:B------:R-:W-:Y:S02]  /*13a40*/  IMAD R0, R8, R0, R2 ;  /* 0x0000000008007224 */ /* 0x000fe400078e0202 */
[----:B------:R-:W-:Y:S02]  /*13a50*/  IMAD.MOV.U32 R2, RZ, RZ, R6 ;  /* 0x000000ffff027224 */ /* 0x000fe400078e0006 */
[----:B------:R-:W-:Y:S02]  /*13a60*/  IMAD R5, R5, UR4, RZ ;  /* 0x0000000405057c24 */ /* 0x000fe4000f8e02ff */
[----:B------:R-:W-:-:S04]  /*13a70*/  IMAD.WIDE.U32 R2, R4, UR4, R2 ;  /* 0x0000000404027c25 */ /* 0x000fc8000f8e0002 */
[----:B------:R-:W-:Y:S01]  /*13a80*/  IMAD R5, R4, UR5, R5 ;  /* 0x0000000504057c24 */ /* 0x000fe2000f8e0205 */
[----:B------:R-:W-:Y:S01]  /*13a90*/  SHF.R.S32.HI R4, RZ, 0x1f, R0 ;  /* 0x0000001fff047819 */ /* 0x000fe20000011400 */
[----:B------:R-:W-:Y:S01]  /*13aa0*/  ULDC.64 UR4, c[0x0][0x2c8] ;  /* 0x0000b20000047ab9 */ /* 0x000fe20000000a00 */
[----:B--2---:R-:W-:Y:S02]  /*13ab0*/  IMAD.SHL.U32 R10, R18, 0x10, RZ ;  /* 0x00000010120a7824 */ /* 0x004fe400078e00ff */
[----:B------:R-:W-:Y:S02]  /*13ac0*/  IMAD.IADD R3, R3, 0x1, R5 ;  /* 0x0000000103037824 */ /* 0x000fe400078e0205 */
[----:B------:R-:W-:Y:S01]  /*13ad0*/  IMAD R4, R4, UR4, RZ ;  /* 0x0000000404047c24 */ /* 0x000fe2000f8e02ff */
[----:B------:R-:W-:Y:S01]  /*13ae0*/  LOP3.LUT R10, R10, 0x30, RZ, 0xc0, !PT ;  /* 0x000000300a0a7812 */ /* 0x000fe200078ec0ff */
[----:B------:R-:W-:Y:S01]  /*13af0*/  IMAD.WIDE.U32 R2, R0, UR4, R2 ;  /* 0x0000000400027c25 */ /* 0x000fe2000f8e0002 */
[----:B------:R-:W-:-:S02]  /*13b00*/  ULDC UR4, c[0x0][0x2b8] ;  /* 0x0000ae0000047ab9 */ /* 0x000fc40000000800 */
[----:B------:R-:W-:Y:S01]  /*13b10*/  ISETP.GE.AND P2, PT, R9, UR4, PT ;  /* 0x0000000409007c0c */ /* 0x000fe2000bf46270 */
[----:B------:R-:W-:Y:S01]  /*13b20*/  IMAD R0, R0, UR5, R4 ;  /* 0x0000000500007c24 */ /* 0x000fe2000f8e0204 */
[----:B------:R0:W5:Y:S01]  /*13b30*/  LDL R9, [R1+0x20] ;  /* 0x0000200001097983 */ /* 0x0001620000100800 */
[----:B------:R-:W-:Y:S02]  /*13b40*/  IADD3 R4, P3, R2, UR6, RZ ;  /* 0x0000000602047c10 */ /* 0x000fe4000ff7e0ff */
[----:B------:R-:W-:Y:S02]  /*13b50*/  ISETP.GE.AND P0, PT, R10, UR4, PT ;  /* 0x000000040a007c0c */ /* 0x000fe4000bf06270 */
[----:B------:R-:W-:Y:S01]  /*13b60*/  ISETP.GE.AND P1, PT, R11, UR4, PT ;  /* 0x000000040b007c0c */ /* 0x000fe2000bf26270 */
[----:B------:R-:W-:Y:S01]  /*13b70*/  UMOV UR4, 0xffffffff ;  /* 0xffffffff00047882 */ /* 0x000fe20000000000 */
[----:B------:R-:W-:Y:S02]  /*13b80*/  LOP3.LUT R18, R18, 0x7f, RZ, 0xc0, !PT ;  /* 0x0000007f12127812 */ /* 0x000fe400078ec0ff */
[----:B------:R-:W-:-:S02]  /*13b90*/  IADD3.X R0, R3, UR7, R0, P3, !PT ;  /* 0x0000000703007c10 */ /* 0x000fc40009ffe400 */
[----:B------:R-:W-:Y:S01]  /*13ba0*/  SHF.R.U32.HI R18, RZ, 0x2, R18 ;  /* 0x00000002ff127819 */ /* 0x000fe20000011612 */
[----:B0-----:R-:W-:Y:S06]  /*13bb0*/  BRA.DIV UR4, `(.L_x_1075) ;  /* 0x0000002604b07947 */ /* 0x001fec000b800000 */
[----:B------:R-:W0:Y:S01]  /*13bc0*/  SHFL.IDX PT, R6, R4, RZ, 0x1c1f ;  /* 0x001c1fff04067589 */ /* 0x000e2200000e0000 */
[----:B------:R-:W-:Y:S01]  /*13bd0*/  ULDC UR4, c[0x0][0x288] ;  /* 0x0000a20000047ab9 */ /* 0x000fe20000000800 */
[----:B------:R-:W-:Y:S02]  /*13be0*/  VIADD R3, R18, UR42 ;  /* 0x0000002a12037c36 */ /* 0x000fe40008000000 */
[----:B------:R-:W1:Y:S01]  /*13bf0*/  SHFL.IDX PT, R5, R0, RZ, 0x1c1f ;  /* 0x001c1fff00057589 */ /* 0x000e6200000e0000 */
[----:B------:R-:W-:-:S05]  /*13c00*/  IMAD R2, R8, UR4, RZ ;  /* 0x0000000408027c24 */ /* 0x000fca000f8e02ff */
[----:B------:R-:W-:-:S13]  /*13c10*/  ISETP.GE.AND P4, PT, R3, R2, PT ;  /* 0x000000020300720c */ /* 0x000fda0003f86270 */
[----:B0-----:R-:W-:-:S05]  /*13c20*/  @!P4 IADD3 R6, P3, R10, R6, RZ ;  /* 0x000000060a06c210 */ /* 0x001fca0007f7e0ff */
[----:B-1----:R-:W-:-:S04]  /*13c30*/  @!P4 IMAD.X R5, RZ, RZ, R5, P3 ;  /* 0x000000ffff05c224 */ /* 0x002fc800018e0605 */
[----:B------:R-:W-:Y:S02]  /*13c40*/  @!P4 IMAD.MOV.U32 R7, RZ, RZ, R5 ;  /* 0x000000ffff07c224 */ /* 0x000fe400078e0005 */
[----:B------:R-:W-:-:S03]  /*13c50*/  VIADD R5, R3, 0x20 ;  /* 0x0000002003057836 */ /* 0x000fc60000000000 */
[----:B------:R-:W-:Y:S01]  /*13c60*/  @!PT LDS RZ, [RZ] ;  /* 0x00000000fffff984 */ /* 0x000fe20000000800 */
[----:B-----5:R-:W-:Y:S04]  /*13c70*/  @!P4 LDGSTS.E.BYPASS.LTC128B.128 [R9+0x10400], desc[UR44][R6.64], !P0 ;  /* 0x104000000609cfae */ /* 0x020fe8000c101d6c */
[----:B------:R-:W-:Y:S04]  /*13c80*/  @!P4 LDGSTS.E.BYPASS.LTC128B.128 [R9+0x12400], desc[UR44][R6.64+0x40], !P1 ;  /* 0x124000400609cfae */ /* 0x000fe8000c901d6c */
[----:B------:R0:W-:Y:S01]  /*13c90*/  @!P4 LDGSTS.E.BYPASS.LTC128B.128 [R9+0x14400], desc[UR44][R6.64+0x80], !P2 ;  /* 0x144000800609cfae */ /* 0x0001e2000d101d6c */
[----:B------:R-:W-:-:S03]  /*13ca0*/  ISETP.GE.AND P4, PT, R5, R2, PT ;  /* 0x000000020500720c */ /* 0x000fc60003f86270 */
[----:B------:R-:W-:Y:S04]  /*13cb0*/  SHFL.IDX PT, R5, R0, 0x1, 0x1c1f ;  /* 0x003c1f0000057f89 */ /* 0x000fe800000e0000 */
[----:B0-----:R-:W0:Y:S06]  /*13cc0*/  SHFL.IDX PT, R6, R4, 0x1, 0x1c1f ;  /* 0x003c1f0004067f89 */ /* 0x001e2c00000e0000 */
        /* <DEDUP_REMOVED lines=10> */
[----:B0-----:R-:W0:Y:S04]  /*13d70*/  SHFL.IDX PT, R6, R4, 0x2, 0x1c1f ;  /* 0x005c1f0004067f89 */ /* 0x001e2800000e0000 */
[----:B------:R-:W1:Y:S01]  /*13d80*/  SHFL.IDX PT, R4, R4, 0x3, 0x1c1f ;  /* 0x007c1f0004047f89 */ /* 0x000e6200000e0000 */
[----:B0-----:R-:W-:-:S05]  /*13d90*/  @!P4 IADD3 R6, P3, R10, R6, RZ ;  /* 0x000000060a06c210 */ /* 0x001fca0007f7e0ff */
[----:B------:R-:W-:-:S04]  /*13da0*/  @!P4 IMAD.X R5, RZ, RZ, R5, P3 ;  /* 0x000000ffff05c224 */ /* 0x000fc800018e0605 */
[----:B------:R-:W-:-:S05]  /*13db0*/  @!P4 IMAD.MOV.U32 R7, RZ, RZ, R5 ;  /* 0x000000ffff07c224 */ /* 0x000fca00078e0005 */
[----:B------:R0:W-:Y:S04]  /*13dc0*/  @!P4 LDGSTS.E.BYPASS.LTC128B.128 [R9+0x11400], desc[UR44][R6.64], !P0 ;  /* 0x114000000609cfae */ /* 0x0001e8000c101d6c */
[----:B------:R0:W-:Y:S04]  /*13dd0*/  @!P4 LDGSTS.E.BYPASS.LTC128B.128 [R9+0x13400], desc[UR44][R6.64+0x40], !P1 ;  /* 0x134000400609cfae */ /* 0x0001e8000c901d6c */
[----:B-1----:R0:W-:Y:S02]  /*13de0*/  @!P4 LDGSTS.E.BYPASS.LTC128B.128 [R9+0x15400], desc[UR44][R6.64+0x80], !P2 ;  /* 0x154000800609cfae */ /* 0x0021e4000d101d6c */
.L_x_1147:
        /* <DEDUP_REMOVED lines=12> */
.L_x_1077:
[----:B------:R-:W-:Y:S05]  /*13eb0*/  BSYNC B0 ;  /* 0x0000000000007941 */ /* 0x000fea0003800000 */
.L_x_1076:
[----:B------:R-:W-:Y:S01]  /*13ec0*/  NOP ;  /* 0x0000000000007918 */ /* 0x000fe20000000000 */
[----:B------:R-:W-:-:S13]  /*13ed0*/  PLOP3.LUT P0, PT, PT, PT, PT, 0x80, 0x0 ;  /* 0x000000000000781c */ /* 0x000fda0003f0f070 */
.L_x_1078:
[----:B------:R-:W-:Y:S02]  /*13ee0*/  PLOP3.LUT P1, PT, P1, P0, PT, 0xa2, 0x0 ;  /* 0x000000000000781c */ /* 0x000fe40000f21472 */
[----:B------:R-:W-:-:S08]  /*13ef0*/  @P0 R2UR P1, UR4, R17 ;  /* 0x00000000110402ca */ /* 0x000fd00000020000 */
[----:B------:R-:W-:-:S05]  /*13f00*/  @P0 PLOP3.LUT P0, PT, P1, PT, PT, 0x80, 0x0 ;  /* 0x000000000000081c */ /* 0x000fca0000f0f070 */
[----:B------:R-:W-:Y:S01]  /*13f10*/  @!P1 SYNCS.ARRIVE.TRANS64.RED.A0T1 RZ, [UR4+0x22800], RZ ;  /* 0x022800ffffff99a7 */ /* 0x000fe20008200404 */
[----:B------:R-:W-:Y:S07]  /*13f20*/  @!P1 ARRIVES.LDGSTSBAR.64.TRANSCNT [UR4+0x22800] ;  /* 0x02280000ff0099b0 */ /* 0x000fee0008000a84 */
[----:B------:R-:W-:Y:S05]  /*13f30*/  @P0 BRA.U.ANY `(.L_x_1078) ;  /* 0xfffffffd00e80947 */ /* 0x000fea000393ffff */
[----:B-1----:R-:W2:Y:S02]  /*13f40*/  LDL.LU R2, [R1+0x28] ;  /* 0x0000280001027983 */ /* 0x002ea40000300800 */
[----:B--2---:R-:W-:-:S05]  /*13f50*/  VIADD R2, R2, 0x1 ;  /* 0x0000000102027836 */ /* 0x004fca0000000000 */
        /* <DEDUP_REMOVED lines=8> */
[----:B------:R-:W2:Y:S03]  /*13fe0*/  SYNCS.PHASECHK.TRANS64.TRYWAIT P0, [R17+URZ+0x22820], R0 ;  /* 0x02282000110075a7 */ /* 0x000ea6000800017f */
[----:B-12---:R-:W-:Y:S05]  /*13ff0*/  @!P0 BRA `(.L_x_1080) ;  /* 0x0000002400e88947 */ /* 0x006fea0003800000 */
.L_x_1148:
[----:B------:R-:W-:Y:S05]  /*14000*/  BSYNC B0 ;  /* 0x0000000000007941 */ /* 0x000fea0003800000 */
.L_x_1079:
[----:B------:R-:W-:-:S04]  /*14010*/  UIADD3 UR4, UR41, -0x2, URZ ;  /* 0xfffffffe29047890 */ /* 0x000fc8000fffe03f */
[----:B------:R-:W-:-:S06]  /*14020*/  UISETP.GE.AND UP0, UPT, UR4, UR40, UPT ;  /* 0x000000280400728c */ /* 0x000fcc000bf06270 */
[----:B------:R-:W-:-:S13]  /*14030*/  PLOP3.LUT P0, PT, PT, PT, UP0, 0x80, 0x0 ;  /* 0x000000000000781c */ /* 0x000fda0003f0f008 */
[----:B------:R-:W-:Y:S05]  /*14040*/  @!P0 BRA `(.L_x_1081) ;  /* 0x0000000c00ec8947 */ /* 0x000fea0003800000 */
[----:B0-----:R0:W5:Y:S01]  /*14050*/  LDL.LU R7, [R1] ;  /* 0x0000000001077983 */ /* 0x0011620000300800 */
[----:B------:R-:W-:Y:S02]  /*14060*/  IMAD.MOV.U32 R6, RZ, RZ, R19 ;  /* 0x000000ffff067224 */ /* 0x000fe400078e0013 */
[----:B-1----:R-:W-:-:S07]  /*14070*/  IMAD.U32 R0, RZ, RZ, UR4 ;  /* 0x00000004ff007e24 */ /* 0x002fce000f8e00ff */
.L_x_1103:
[----:B------:R-:W2:Y:S01]  /*14080*/  LDL R3, [R1+0x4] ;  /* 0x0000040001037983 */ /* 0x000ea20000100800 */
[----:B------:R-:W-:Y:S01]  /*14090*/  VIADD R19, R6, 0x1 ;  /* 0x0000000106137836 */ /* 0x000fe20000000000 */
[----:B------:R-:W-:Y:S05]  /*140a0*/  YIELD ;  /* 0x0000000000007946 */ /* 0x000fea0003800000 */
[----:B------:R-:W-:Y:S01]  /*140b0*/  ISETP.NE.AND P0, PT, R19, 0x2, PT ;  /* 0x000000021300780c */ /* 0x000fe20003f05270 */
[----:B------:R-:W-:Y:S03]  /*140c0*/  BSSY B0, `(.L_x_1082) ;  /* 0x0000087000007945 */ /* 0x000fe60003800000 */
[----:B------:R-:W-:-:S02]  /*140d0*/  SEL R2, RZ, 0x1, P0 ;  /* 0x00000001ff027807 */ /* 0x000fc40000000000 */
[----:B------:R-:W-:Y:S02]  /*140e0*/  SEL R19, R19, RZ, P0 ;  /* 0x000000ff13137207 */ /* 0x000fe40000000000 */
[----:B-----5:R-:W-:-:S05]  /*140f0*/  LOP3.LUT R9, R7, R2, RZ, 0x3c, !PT ;  /* 0x0000000207097212 */ /* 0x020fca00078e3cff */
[----:B------:R1:W-:Y:S01]  /*14100*/  STL [R1], R9 ;  /* 0x0000000901007387 */ /* 0x0003e20000100800 */
[----:B--2---:R-:W-:-:S13]  /*14110*/  LOP3.LUT P1, RZ, R3, 0x2, RZ, 0xc0, !PT ;  /* 0x0000000203ff7812 */ /* 0x004fda000782c0ff */
[----:B-1----:R-:W-:Y:S05]  /*14120*/  @!P1 BRA `(.L_x_1083) ;  /* 0x0000000800009947 */ /* 0x002fea0003800000 */
[----:B------:R-:W-:Y:S01]  /*14130*/  LOP3.LUT P1, RZ, R3, 0x1, RZ, 0xc0, !PT ;  /* 0x0000000103ff7812 */ /* 0x000fe2000782c0ff */
[----:B------:R-:W-:-:S12]  /*14140*/  IMAD.MOV.U32 R8, RZ, RZ, R0 ;  /* 0x000000ffff087224 */ /* 0x000fd800078e0000 */
[----:B------:R-:W-:Y:S05]  /*14150*/  @!P1 BRA `(.L_x_1084) ;  /* 0x0000000000509947 */ /* 0x000fea0003800000 */
[----:B------:R-:W2:Y:S01]  /*14160*/  LDL R10, [R1+0x14] ;  /* 0x00001400010a7983 */ /* 0x000ea20000100800 */
[----:B------:R-:W1:Y:S01]  /*14170*/  LDC R8, c[0x0][0x43c] ;  /* 0x00010f00ff087b82 */ /* 0x000e620000000800 */
[----:B------:R-:W-:Y:S02]  /*14180*/  ULDC.64 UR4, c[0x0][0x428] ;  /* 0x00010a0000047ab9 */ /* 0x000fe40000000a00 */
[----:B------:R-:W3:Y:S01]  /*14190*/  LDL R5, [R1+0x8] ;  /* 0x0000080001057983 */ /* 0x000ee20000100800 */
[----:B-1----:R-:W-:-:S13]  /*141a0*/  ISETP.NE.AND P0, PT, R8, 0x1, PT ;  /* 0x000000010800780c */ /* 0x002fda0003f05270 */
[----:B------:R-:W1:Y:S02]  /*141b0*/  @P0 LDC.64 R2, c[0x0][0x440] ;  /* 0x00011000ff020b82 */ /* 0x000e640000000a00 */
[----:B-1----:R-:W-:-:S04]  /*141c0*/  @P0 IMAD.HI.U32 R4, R0, R2, RZ ;  /* 0x0000000200040227 */ /* 0x002fc800078e00ff */
[----:B------:R-:W-:Y:S01]  /*141d0*/  IMAD.MOV.U32 R2, RZ, RZ, R0 ;  /* 0x000000ffff027224 */ /* 0x000fe200078e0000 */
[----:B------:R-:W-:-:S05]  /*141e0*/  @P0 SHF.R.U32.HI R2, RZ, R3, R4 ;  /* 0x00000003ff020219 */ /* 0x000fca0000011604 */
[----:B------:R-:W-:-:S04]  /*141f0*/  IMAD.MOV R3, RZ, RZ, -R2 ;  /* 0x000000ffff037224 */ /* 0x000fc800078e0a02 */
[----:B------:R-:W-:Y:S01]  /*14200*/  IMAD R8, R8, R3, R0 ;  /* 0x0000000308087224 */ /* 0x000fe200078e0200 */
[----:B------:R-:W-:Y:S01]  /*14210*/  SHF.R.S32.HI R3, RZ, 0x1f, R2 ;  /* 0x0000001fff037819 */ /* 0x000fe20000011402 */
[----:B--2---:R-:W-:-:S04]  /*14220*/  IMAD R4, R10, UR4, RZ ;  /* 0x000000040a047c24 */ /* 0x004fc8000f8e02ff */
[C---:B---3--:R-:W-:Y:S02]  /*14230*/  IMAD R4, R5.reuse, UR5, R4 ;  /* 0x0000000505047c24 */ /* 0x048fe4000f8e0204 */
[----:B------:R-:W-:Y:S01]  /*14240*/  IMAD.WIDE.U32 R2, R5, UR4, R2 ;  /* 0x0000000405027c25 */ /* 0x000fe2000f8e0002 */
[----:B------:R-:W-:-:S03]  /*14250*/  ULDC.64 UR4, c[0x0][0x418] ;  /* 0x0001060000047ab9 */ /* 0x000fc60000000a00 */
[----:B------:R-:W-:Y:S01]  /*14260*/  IMAD.IADD R3, R4, 0x1, R3 ;  /* 0x0000000104037824 */ /* 0x000fe200078e0203 */
[----:B------:R-:W-:-:S04]  /*14270*/  LEA R4, P0, R2, UR4, 0x2 ;  /* 0x0000000402047c11 */ /* 0x000fc8000f8010ff */
[----:B------:R-:W-:-:S05]  /*14280*/  LEA.HI.X R5, R2, UR5, R3, 0x2, P0 ;  /* 0x0000000502057c11 */ /* 0x000fca00080f1403 */
[----:B------:R1:W5:Y:S04]  /*14290*/  LDG.E R16, desc[UR44][R4.64] ;  /* 0x0000002c04107981 */ /* 0x000368000c1e1900 */
.L_x_1084:
[----:B------:R-:W1:Y:S01]  /*142a0*/  S2R R2, SR_TID.X ;  /* 0x0000000000027919 */ /* 0x000e620000002100 */
[----:B------:R-:W-:Y:S01]  /*142b0*/  IMAD R3, R19, 0x8, R17 ;  /* 0x0000000813037824 */ /* 0x000fe200078e0211 */
[----:B------:R-:W-:Y:S01]  /*142c0*/  BSSY B1, `(.L_x_1085) ;  /* 0x0000006000017945 */ /* 0x000fe20003800000 */
[----:B-1----:R-:W-:Y:S02]  /*142d0*/  LOP3.LUT R4, R2, 0x7f, RZ, 0xc0, !PT ;  /* 0x0000007f02047812 */ /* 0x002fe400078ec0ff */
[----:B------:R-:W-:Y:S02]  /*142e0*/  SHF.L.U32 R2, R9, 0x1f, RZ ;  /* 0x0000001f09027819 */ /* 0x000fe400000006ff */
[----:B------:R-:W-:Y:S02]  /*142f0*/  ISETP.NE.AND P1, PT, R4, RZ, PT ;  /* 0x000000ff0400720c */ /* 0x000fe40003f25270 */
[----:B------:R-:W1:Y:S02]  /*14300*/  SYNCS.PHASECHK.TRANS64.TRYWAIT P0, [R3+URZ+0x22880], R2 ;  /* 0x02288002030075a7 */ /* 0x000e64000800017f */
[----:B-1----:R-:W-:Y:S09]  /*14310*/  @!P0 BRA `(.L_x_1086) ;  /* 0x0000002400348947 */ /* 0x002ff20003800000 */
.L_x_1149:
[----:B------:R-:W-:Y:S05]  /*14320*/  BSYNC B1 ;  /* 0x0000000000017941 */ /* 0x000fea0003800000 */
.L_x_1085:
[----:B------:R-:W-:Y:S04]  /*14330*/  BSSY B1, `(.L_x_1087) ;  /* 0x0000009000017945 */ /* 0x000fe80003800000 */
        /* <DEDUP_REMOVED lines=8> */
.L_x_1088:
[----:B------:R-:W-:Y:S05]  /*143c0*/  BSYNC B1 ;  /* 0x0000000000017941 */ /* 0x000fea0003800000 */
.L_x_1087:
[----:B------:R-:W-:Y:S01]  /*143d0*/  IMAD.MOV.U32 R10, RZ, RZ, RZ ;  /* 0x000000ffff0a7224 */ /* 0x000fe200078e00ff */
[----:B------:R-:W-:Y:S01]  /*143e0*/  UIADD3 UR4, UP0, UR48, 0x470, URZ ;  /* 0x0000047030047890 */ /* 0x000fe2000ff1e03f */
[----:B------:R-:W-:Y:S01]  /*143f0*/  IMAD R5, R19, 0x4000, R17 ;  /* 0x0000400013057824 */ /* 0x000fe200078e0211 */
[----:B------:R-:W-:Y:S01]  /*14400*/  PLOP3.LUT P0, PT, PT, PT, PT, 0x80, 0x0 ;  /* 0x000000000000781c */ /* 0x000fe20003f0f070 */
[----:B------:R-:W-:Y:S01]  /*14410*/  IMAD.SHL.U32 R4, R8, 0x80, RZ ;  /* 0x0000008008047824 */ /* 0x000fe200078e00ff */
[----:B------:R-:W-:Y:S01]  /*14420*/  R2UR UR10, R10 ;  /* 0x000000000a0a72ca */ /* 0x000fe200000e0000 */
[----:B------:R-:W-:Y:S01]  /*14430*/  VIADD R5, R5, 0x8400 ;  /* 0x0000840005057836 */ /* 0x000fe20000000000 */
[----:B------:R-:W-:Y:S01]  /*14440*/  UIADD3.X UR5, URZ, UR49, URZ, UP0, !UPT ;  /* 0x000000313f057290 */ /* 0x000fe200087fe43f */
[----:B------:R-:W-:Y:S01]  /*14450*/  VIADD R8, R3, 0x22870 ;  /* 0x0002287003087836 */ /* 0x000fe20000000000 */
[----:B------:R-:W-:Y:S01]  /*14460*/  UMOV UR6, 0x0 ;  /* 0x0000000000067882 */ /* 0x000fe20000000000 */
[----:B------:R-:W-:-:S10]  /*14470*/  UMOV UR7, 0x14f00000 ;  /* 0x14f0000000077882 */ /* 0x000fd40000000000 */
.L_x_1089:
        /* <DEDUP_REMOVED lines=9> */
[----:B--2---:R-:W-:Y:S05]  /*14510*/  @P0 BRA.U.ANY `(.L_x_1089) ;  /* 0xfffffffd00d80947 */ /* 0x004fea000393ffff */
[----:B------:R-:W2:Y:S01]  /*14520*/  SYNCS.PHASECHK.TRANS64.TRYWAIT P0, [R3+URZ+0x22840], R2 ;  /* 0x02284002030075a7 */ /* 0x000ea2000800017f */
[----:B------:R-:W-:Y:S04]  /*14530*/  BSSY B1, `(.L_x_1090) ;  /* 0x0000002000017945 */ /* 0x000fe80003800000 */
[----:B--2---:R-:W-:Y:S05]  /*14540*/  @!P0 BRA `(.L_x_1091) ;  /* 0x0000002000bc8947 */ /* 0x004fea0003800000 */
.L_x_1150:
[----:B------:R-:W-:Y:S05]  /*14550*/  BSYNC B1 ;  /* 0x0000000000017941 */ /* 0x000fea0003800000 */
.L_x_1090:
[----:B------:R-:W-:Y:S01]  /*14560*/  BSSY B1, `(.L_x_1092) ;  /* 0x000000b000017945 */ /* 0x000fe20003800000 */
[----:B------:R-:W-:Y:S02]  /*14570*/  IMAD.MOV.U32 R8, RZ, RZ, 0x0 ;  /* 0x00000000ff087424 */ /* 0x000fe400078e00ff */
[----:B------:R-:W-:Y:S01]  /*14580*/  IMAD.MOV.U32 R9, RZ, RZ, 0x14f00000 ;  /* 0x14f00000ff097424 */ /* 0x000fe200078e00ff */
[----:B------:R-:W-:Y:S06]  /*14590*/  @P1 BRA `(.L_x_1093) ;  /* 0x00000000001c1947 */ /* 0x000fec0003800000 */
[----:B------:R-:W3:Y:S01]  /*145a0*/  S2R R5, SR_TID.X ;  /* 0x0000000000057919 */ /* 0x000ee20000002100 */
[----:B-12---:R-:W-:-:S04]  /*145b0*/  IMAD.MOV.U32 R2, RZ, RZ, 0x6000 ;  /* 0x00006000ff027424 */ /* 0x006fc800078e00ff */
[----:B------:R4:W-:Y:S01]  /*145c0*/  SYNCS.ARRIVE.TRANS64 RZ, [R3+URZ+0x22830], R2 ;  /* 0x0228300203ff79a7 */ /* 0x0009e2000800003f */
[----:B---3--:R-:W-:-:S04]  /*145d0*/  LOP3.LUT R5, R5, 0x1f, RZ, 0xc0, !PT ;  /* 0x0000001f05057812 */ /* 0x008fc800078ec0ff */
[----:B------:R-:W-:-:S13]  /*145e0*/  ISETP.NE.AND P0, PT, R5, RZ, PT ;  /* 0x000000ff0500720c */ /* 0x000fda0003f05270 */
[----:B----4-:R-:W-:Y:S05]  /*145f0*/  @!P0 BRA `(.L_x_1093) ;  /* 0x0000000000048947 */ /* 0x010fea0003800000 */
[----:B------:R-:W-:Y:S01]  /*14600*/  BPT.TRAP 0x1 ;  /* 0x000000040000795c */ /* 0x000fe20000300000 */
.L_x_1093:
[----:B------:R-:W-:Y:S05]  /*14610*/  BSYNC B1 ;  /* 0x0000000000017941 */ /* 0x000fea0003800000 */
.L_x_1092:
[----:B------:R-:W-:Y:S01]  /*14620*/  R2UR UR10, R10 ;  /* 0x000000000a0a72ca */ /* 0x000fe200000e0000 */
[----:B-12---:R-:W-:Y:S01]  /*14630*/  IMAD R2, R19, 0x6000, R17 ;  /* 0x0000600013027824 */ /* 0x006fe200078e0211 */
[----:B------:R-:W-:Y:S01]  /*14640*/  R2UR UR6, R8 ;  /* 0x00000000080672ca */ /* 0x000fe200000e0000 */
[----:B------:R-:W-:Y:S01]  /*14650*/  UIADD3 UR4, UP0, UR48, 0x370, URZ ;  /* 0x0000037030047890 */ /* 0x000fe2000ff1e03f */
[----:B------:R-:W-:Y:S01]  /*14660*/  R2UR UR7, R9 ;  /* 0x00000000090772ca */ /* 0x000fe200000e0000 */
[----:B------:R-:W-:Y:S01]  /*14670*/  VIADD R3, R3, 0x22830 ;  /* 0x0002283003037836 */ /* 0x000fe20000000000 */
[----:B------:R-:W-:Y:S01]  /*14680*/  PLOP3.LUT P0, PT, PT, PT, PT, 0x80, 0x0 ;  /* 0x000000000000781c */ /* 0x000fe20003f0f070 */
[----:B------:R-:W-:Y:S01]  /*14690*/  VIADD R5, R2, 0x16400 ;  /* 0x0001640002057836 */ /* 0x000fe20000000000 */
[----:B------:R-:W-:-:S12]  /*146a0*/  UIADD3.X UR5, URZ, UR49, URZ, UP0, !UPT ;  /* 0x000000313f057290 */ /* 0x000fd800087fe43f */
.L_x_1094:
        /* <DEDUP_REMOVED lines=15> */
.L_x_1095:
        /* <DEDUP_REMOVED lines=15> */
.L_x_1096:
        /* <DEDUP_REMOVED lines=10> */
.L_x_1083:
[----:B------:R-:W-:Y:S05]  /*14930*/  BSYNC B0 ;  /* 0x0000000000007941 */ /* 0x000fea0003800000 */
.L_x_1082:
[----:B------:R-:W-:-:S06]  /*14940*/  UISETP.NE.AND UP0, UPT, UR39, 0x3, UPT ;  /* 0x000000032700788c */ /* 0x000fcc000bf05270 */
[----:B------:R-:W-:-:S13]  /*14950*/  PLOP3.LUT P0, PT, PT, PT, UP0, 0x80, 0x0 ;  /* 0x000000000000781c */ /* 0x000fda0003f0f008 */
[----:B------:R-:W-:Y:S05]  /*14960*/  @!P0 BRA `(.L_x_1097) ;  /* 0x0000000000048947 */ /* 0x000fea0003800000 */
[----:B------:R-:W-:Y:S01]  /*14970*/  BPT.TRAP 0x1 ;  /* 0x000000040000795c */ /* 0x000fe20000300000 */
.L_x_1097:
[----:B------:R-:W-:Y:S01]  /*14980*/  IMAD.U32 R2, RZ, RZ, UR47 ;  /* 0x0000002fff027e24 */ /* 0x000fe2000f8e00ff */
[----:B------:R-:W-:Y:S01]  /*14990*/  BSSY B0, `(.L_x_1098) ;  /* 0x0000007000007945 */ /* 0x000fe20003800000 */
[----:B------:R-:W-:-:S03]  /*149a0*/  IMAD R20, R6, 0x8, R17 ;  /* 0x0000000806147824 */ /* 0x000fc600078e0211 */
[----:B------:R-:W-:Y:S02]  /*149b0*/  ISETP.NE.AND P0, PT, R2, 0x3, PT ;  /* 0x000000030200780c */ /* 0x000fe40003f05270 */
[----:B------:R-:W-:-:S04]  /*149c0*/  LOP3.LUT R2, R7, 0x1, RZ, 0x3c, !PT ;  /* 0x0000000107027812 */ /* 0x000fc800078e3cff */
[----:B------:R-:W-:-:S04]  /*149d0*/  SHF.L.U32 R2, R2, 0x1f, RZ ;  /* 0x0000001f02027819 */ /* 0x000fc800000006ff */
[----:B------:R-:W1:Y:S02]  /*149e0*/  SYNCS.PHASECHK.TRANS64.TRYWAIT P1, [R20+URZ+0x22870], R2 ;  /* 0x02287002140075a7 */ /* 0x000e64000802017f */
[----:B-1----:R-:W-:Y:S05]  /*149f0*/  @!P1 BRA `(.L_x_1099) ;  /* 0x0000001c00a49947 */ /* 0x002fea0003800000 */
.L_x_1151:
[----:B------:R-:W-:Y:S05]  /*14a00*/  BSYNC B0 ;  /* 0x0000000000007941 */ /* 0x000fea0003800000 */
.L_x_1098:
[----:B------:R-:W-:Y:S05]  /*14a10*/  @!P0 BRA `(.L_x_1100) ;  /* 0x0000000000048947 */ /* 0x000fea0003800000 */
[----:B------:R-:W-:Y:S01]  /*14a20*/  BPT.TRAP 0x1 ;  /* 0x000000040000795c */ /* 0x000fe20000300000 */
.L_x_1100:
[----:B-1----:R-:W-:Y:S01]  /*14a30*/  SHF.L.U32 R2, R7, 0x1f, RZ ;  /* 0x0000001f07027819 */ /* 0x002fe200000006ff */
[----:B------:R-:W-:-:S03]  /*14a40*/  IMAD.SHL.U32 R3, R6, 0x4000, RZ ;  /* 0x0000400006037824 */ /* 0x000fc600078e00ff */
[----:B------:R-:W1:Y:S02]  /*14a50*/  SYNCS.PHASECHK.TRANS64.TRYWAIT P1, [R20+URZ+0x22860], R2 ;  /* 0x02286002140075a7 */ /* 0x000e64000802017f */
[----:B-1----:R-:W-:Y:S05]  /*14a60*/  @!P1 BRA `(.L_x_1101) ;  /* 0x0000001c009c9947 */ /* 0x002fea0003800000 */
.L_x_1152:
[----:B------:R-:W1:Y:S04]  /*14a70*/  LDL R4, [R1+0x1c] ;  /* 0x00001c0001047983 */ /* 0x000e680000100800 */
[----:B------:R-:W2:Y:S04]  /*14a80*/  LDL R12, [R1+0x10] ;  /* 0x00001000010c7983 */ /* 0x000ea80000100800 */
[----:B------:R-:W3:Y:S01]  /*14a90*/  LDL R13, [R1+0x18] ;  /* 0x00001800010d7983 */ /* 0x000ee20000100800 */
[----:B------:R-:W-:Y:S05]  /*14aa0*/  WARPSYNC.ALL ;  /* 0x0000000000007948 */ /* 0x000fea0003800000 */
[----:B-1----:R-:W-:-:S05]  /*14ab0*/  LOP3.LUT R2, R3, R4, RZ, 0xfc, !PT ;  /* 0x0000000403027212 */ /* 0x002fca00078efcff */
[----:B------:R-:W-:-:S05]  /*14ac0*/  IMAD.IADD R2, R17, 0x1, R2 ;  /* 0x0000000111027824 */ /* 0x000fca00078e0202 */
[----:B------:R-:W1:Y:S01]  /*14ad0*/  LDSM.16.MT88.4 R8, [R2+0x8400] ;  /* 0x008400000208783b */ /* 0x000e620000004200 */
[----:B--2---:R-:W-:Y:S01]  /*14ae0*/  IMAD.IADD R18, R12, 0x1, R2 ;  /* 0x000000010c127824 */ /* 0x004fe200078e0202 */
[----:B---3--:R-:W-:Y:S02]  /*14af0*/  IADD3 R3, R17, R3, R13 ;  /* 0x0000000311037210 */ /* 0x008fe40007ffe00d */
[C-C-:B-1----:R-:W-:Y:S02]  /*14b00*/  PRMT R4, R8.reuse, 0x6420, R9.reuse ;  /* 0x0000642008047816 */ /* 0x142fe40000000009 */
[----:B------:R-:W-:Y:S02]  /*14b10*/  PRMT R5, R8, 0x7531, R9 ;  /* 0x0000753108057816 */ /* 0x000fe40000000009 */
[C-C-:B------:R-:W-:Y:S02]  /*14b20*/  PRMT R6, R10.reuse, 0x6420, R11.reuse ;  /* 0x000064200a067816 */ /* 0x140fe4000000000b */
[----:B------:R-:W-:-:S02]  /*14b30*/  PRMT R7, R10, 0x7531, R11 ;  /* 0x000075310a077816 */ /* 0x000fc4000000000b */
[----:B------:R-:W1:Y:S04]  /*14b40*/  LDSM.16.MT88.4 R8, [R18+0x8400] ;  /* 0x008400001208783b */ /* 0x000e680000004200 */
[----:B------:R2:W-:Y:S02]  /*14b50*/  STSM.16.M88.4 [R3+0x400], R4 ;  /* 0x0004000403007844 */ /* 0x0005e40000000200 */
[----:B--2---:R-:W-:Y:S01]  /*14b60*/  IMAD.MOV.U32 R7, RZ, RZ, R12 ;  /* 0x000000ffff077224 */ /* 0x004fe200078e000c */
[C-C-:B-1----:R-:W-:Y:S02]  /*14b70*/  PRMT R12, R8.reuse, 0x6420, R9.reuse ;  /* 0x00006420080c7816 */ /* 0x142fe40000000009 */
[----:B------:R-:W-:Y:S02]  /*14b80*/  PRMT R13, R8, 0x7531, R9 ;  /* 0x00007531080d7816 */ /* 0x000fe40000000009 */
[----:B------:R-:W-:-:S02]  /*14b90*/  PRMT R14, R10, 0x6420, R11 ;  /* 0x000064200a0e7816 */ /* 0x000fc4000000000b */
[----:B------:R-:W-:-:S05]  /*14ba0*/  PRMT R15, R10, 0x7531, R11 ;  /* 0x000075310a0f7816 */ /* 0x000fca000000000b */
[----:B------:R1:W-:Y:S04]  /*14bb0*/  STSM.16.M88.4 [R3+0x2400], R12 ;  /* 0x0024000c03007844 */ /* 0x0003e80000000200 */
[----:B------:R-:W2:Y:S04]  /*14bc0*/  LDSM.16.MT88.4 R8, [R2+0x9400] ;  /* 0x009400000208783b */ /* 0x000ea80000004200 */
[----:B-1----:R-:W3:Y:S01]  /*14bd0*/  LDL R15, [R1+0xc] ;  /* 0x00000c00010f7983 */ /* 0x002ee20000100800 */
[----:B------:R-:W-:Y:S01]  /*14be0*/  IMAD.MOV.U32 R14, RZ, RZ, R7 ;  /* 0x000000ffff0e7224 */ /* 0x000fe200078e0007 */
[----:B--2---:R-:W-:-:S02]  /*14bf0*/  PRMT R4, R8, 0x6420, R9 ;  /* 0x0000642008047816 */ /* 0x004fc40000000009 */
[----:B------:R-:W-:Y:S02]  /*14c00*/  PRMT R5, R8, 0x7531, R9 ;  /* 0x0000753108057816 */ /* 0x000fe40000000009 */
[C-C-:B------:R-:W-:Y:S02]  /*14c10*/  PRMT R6, R10.reuse, 0x6420, R11.reuse ;  /* 0x000064200a067816 */ /* 0x140fe4000000000b */
[----:B------:R-:W-:Y:S02]  /*14c20*/  PRMT R7, R10, 0x7531, R11 ;  /* 0x000075310a077816 */ /* 0x000fe4000000000b */
[----:B------:R-:W1:Y:S02]  /*14c30*/  LDSM.16.MT88.4 R8, [R18+0x9400] ;  /* 0x009400001208783b */ /* 0x000e640000004200 */
[C-C-:B-1----:R-:W-:Y:S02]  /*14c40*/  PRMT R12, R8.reuse, 0x6420, R9.reuse ;  /* 0x00006420080c7816 */ /* 0x142fe40000000009 */
[----:B------:R-:W-:-:S02]  /*14c50*/  PRMT R13, R8, 0x7531, R9 ;  /* 0x00007531080d7816 */ /* 0x000fc40000000009 */
[----:B---3--:R-:W-:-:S05]  /*14c60*/  IADD3 R21, R15, 0x400, R3 ;  /* 0x000004000f157810 */ /* 0x008fca0007ffe003 */
[----:B------:R1:W-:Y:S02]  /*14c70*/  STSM.16.M88.4 [R21], R4 ;  /* 0x0000000415007844 */ /* 0x0003e40000000200 */
[----:B-1----:R-:W-:Y:S01]  /*14c80*/  IMAD.MOV.U32 R6, RZ, RZ, R14 ;  /* 0x000000ffff067224 */ /* 0x002fe200078e000e */
[C---:B------:R-:W-:Y:S01]  /*14c90*/  PRMT R14, R10.reuse, 0x6420, R11 ;  /* 0x000064200a0e7816 */ /* 0x040fe2000000000b */
[----:B------:R-:W-:Y:S01]  /*14ca0*/  IMAD.MOV.U32 R7, RZ, RZ, R15 ;  /* 0x000000ffff077224 */ /* 0x000fe200078e000f */
[----:B------:R-:W-:-:S05]  /*14cb0*/  PRMT R15, R10, 0x7531, R11 ;  /* 0x000075310a0f7816 */ /* 0x000fca000000000b */
[----:B------:R1:W-:Y:S04]  /*14cc0*/  STSM.16.M88.4 [R21+0x2000], R12 ;  /* 0x0020000c15007844 */ /* 0x0003e80000000200 */
[----:B------:R-:W2:Y:S01]  /*14cd0*/  LDSM.16.MT88.4 R8, [R2+0xa400] ;  /* 0x00a400000208783b */ /* 0x000ea20000004200 */
[----:B-1----:R-:W-:Y:S02]  /*14ce0*/  IMAD.MOV.U32 R14, RZ, RZ, R6 ;  /* 0x000000ffff0e7224 */ /* 0x002fe400078e0006 */
[----:B------:R-:W-:Y:S01]  /*14cf0*/  IMAD.MOV.U32 R15, RZ, RZ, R7 ;  /* 0x000000ffff0f7224 */ /* 0x000fe200078e0007 */
[C-C-:B--2---:R-:W-:Y:S02]  /*14d00*/  PRMT R4, R8.reuse, 0x6420, R9.reuse ;  /* 0x0000642008047816 */ /* 0x144fe40000000009 */
[----:B------:R-:W-:-:S02]  /*14d10*/  PRMT R5, R8, 0x7531, R9 ;  /* 0x0000753108057816 */ /* 0x000fc40000000009 */
[C-C-:B------:R-:W-:Y:S02]  /*14d20*/  PRMT R6, R10.reuse, 0x6420, R11.reuse ;  /* 0x000064200a067816 */ /* 0x140fe4000000000b */
[----:B------:R-:W-:Y:S02]  /*14d30*/  PRMT R7, R10, 0x7531, R11 ;  /* 0x000075310a077816 */ /* 0x000fe4000000000b */
[----:B------:R-:W1:Y:S01]  /*14d40*/  LDSM.16.MT88.4 R8, [R18+0xa400] ;  /* 0x00a400001208783b */ /* 0x000e620000004200 */
[----:B------:R-:W-:-:S05]  /*14d50*/  IADD3 R3, R14, 0x400, R3 ;  /* 0x000004000e037810 */ /* 0x000fca0007ffe003 */
[----:B------:R2:W-:Y:S02]  /*14d60*/  STSM.16.M88.4 [R3], R4 ;  /* 0x0000000403007844 */ /* 0x0005e40000000200 */
[----:B--2---:R-:W-:Y:S01]  /*14d70*/  IMAD.MOV.U32 R7, RZ, RZ, R15 ;  /* 0x000000ffff077224 */ /* 0x004fe200078e000f */
[C-C-:B-1----:R-:W-:Y:S02]  /*14d80*/  PRMT R12, R8.reuse, 0x6420, R9.reuse ;  /* 0x00006420080c7816 */ /* 0x142fe40000000009 */
[----:B------:R-:W-:Y:S02]  /*14d90*/  PRMT R13, R8, 0x7531, R9 ;  /* 0x00007531080d7816 */ /* 0x000fe40000000009 */
[C-C-:B------:R-:W-:Y:S02]  /*14da0*/  PRMT R14, R10.reuse, 0x6420, R11.reuse ;  /* 0x000064200a0e7816 */ /* 0x140fe4000000000b */
[----:B------:R-:W-:-:S05]  /*14db0*/  PRMT R15, R10, 0x7531, R11 ;  /* 0x000075310a0f7816 */ /* 0x000fca000000000b */
[----:B------:R1:W-:Y:S04]  /*14dc0*/  STSM.16.M88.4 [R3+0x2000], R12 ;  /* 0x0020000c03007844 */ /* 0x0003e80000000200 */
[----:B------:R-:W2:Y:S01]  /*14dd0*/  LDSM.16.MT88.4 R8, [R2+0xb400] ;  /* 0x00b400000208783b */ /* 0x000ea20000004200 */
[----:B-1----:R-:W-:Y:S01]  /*14de0*/  IMAD.MOV.U32 R15, RZ, RZ, R7 ;  /* 0x000000ffff0f7224 */ /* 0x002fe200078e0007 */
[C-C-:B--2---:R-:W-:Y:S02]  /*14df0*/  PRMT R4, R8.reuse, 0x6420, R9.reuse ;  /* 0x0000642008047816 */ /* 0x144fe40000000009 */
[----:B------:R-:W-:Y:S02]  /*14e00*/  PRMT R5, R8, 0x7531, R9 ;  /* 0x0000753108057816 */ /* 0x000fe40000000009 */
[----:B------:R-:W-:-:S02]  /*14e10*/  PRMT R6, R10, 0x6420, R11 ;  /* 0x000064200a067816 */ /* 0x000fc4000000000b */
[----:B------:R-:W-:Y:S02]  /*14e20*/  PRMT R7, R10, 0x7531, R11 ;  /* 0x000075310a077816 */ /* 0x000fe4000000000b */
[----:B------:R-:W1:Y:S01]  /*14e30*/  LDSM.16.MT88.4 R8, [R18+0xb400] ;  /* 0x00b400001208783b */ /* 0x000e620000004200 */
[----:B------:R-:W-:-:S05]  /*14e40*/  IMAD.IADD R3, R15, 0x1, R3 ;  /* 0x000000010f037824 */ /* 0x000fca00078e0203 */
[----:B------:R1:W-:Y:S02]  /*14e50*/  STSM.16.M88.4 [R3], R4 ;  /* 0x0000000403007844 */ /* 0x0003e40000000200 */
        /* <DEDUP_REMOVED lines=13> */
.L_x_1102:
[----:B-1----:R3:W5:Y:S01]  /*14f30*/  LDL R7, [R1] ;  /* 0x0000000001077983 */ /* 0x0027620000100800 */
[----:B--2---:R1:W-:Y:S01]  /*14f40*/  SYNCS.ARRIVE.TRANS64.A1T0 RZ, [R20+URZ+0x22850], RZ ;  /* 0x022850ff14ff79a7 */ /* 0x0043e2000810003f */
[----:B------:R-:W-:Y:S01]  /*14f50*/  IMAD.MOV.U32 R6, RZ, RZ, R19 ;  /* 0x000000ffff067224 */ /* 0x000fe200078e0013 */
[----:B------:R-:W2:Y:S02]  /*14f60*/  S2R R2, SR_TID.X ;  /* 0x0000000000027919 */ /* 0x000ea40000002100 */
[----:B--2---:R-:W-:Y:S01]  /*14f70*/  LOP3.LUT R2, R2, 0x7f, RZ, 0xc0, !PT ;  /* 0x0000007f02027812 */ /* 0x004fe200078ec0ff */
[----:B------:R-:W-:Y:S03]  /*14f80*/  BAR.SYNC.DEFER_BLOCKING 0x2, 0x80 ;  /* 0x0082000000007b1d */ /* 0x000fe60000010000 */
[----:B------:R-:W-:-:S13]  /*14f90*/  ISETP.NE.AND P0, PT, R2, RZ, PT ;  /* 0x000000ff0200720c */ /* 0x000fda0003f05270 */
[----:B-1----:R-:W-:-:S05]  /*14fa0*/  @!P0 VIADD R20, R20, 0x22880 ;  /* 0x0002288014148836 */ /* 0x002fca0000000000 */
[----:B------:R-:W-:-:S04]  /*14fb0*/  @!P0 PRMT R20, RZ, 0x654, R20 ;  /* 0x00000654ff148816 */ /* 0x000fc80000000014 */
[----:B------:R3:W-:Y:S01]  /*14fc0*/  @!P0 SYNCS.ARRIVE.TRANS64.RED.A1T0 RZ, [R20+URZ], RZ ;  /* 0x000000ff14ff89a7 */ /* 0x0007e2000810043f */
[C---:B------:R-:W-:Y:S01]  /*14fd0*/  ISETP.GT.AND P0, PT, R0.reuse, UR40, PT ;  /* 0x0000002800007c0c */ /* 0x040fe2000bf04270 */
[----:B------:R-:W-:-:S12]  /*14fe0*/  VIADD R0, R0, 0xffffffff ;  /* 0xffffffff00007836 */ /* 0x000fd80000000000 */
[----:B---3--:R-:W-:Y:S05]  /*14ff0*/  @P0 BRA `(.L_x_1103) ;  /* 0xfffffff000200947 */ /* 0x008fea000383ffff */
.L_x_1081:
[----:B------:R-:W2:Y:S01]  /*15000*/  S2R R2, SR_TID.X ;  /* 0x0000000000027919 */ /* 0x000ea20000002100 */
[----:B------:R-:W-:Y:S01]  /*15010*/  BSSY B0, `(.L_x_1104) ;  /* 0x0000011000007945 */ /* 0x000fe20003800000 */
[----:B--2---:R-:W-:-:S04]  /*15020*/  LOP3.LUT R2, R2, 0x7f, RZ, 0xc0, !PT ;  /* 0x0000007f02027812 */ /* 0x004fc800078ec0ff */
[----:B------:R-:W-:-:S13]  /*15030*/  ISETP.NE.AND P0, PT, R2, RZ, PT ;  /* 0x000000ff0200720c */ /* 0x000fda0003f05270 */
[----:B------:R-:W-:Y:S05]  /*15040*/  @P0 BRA `(.L_x_1105) ;  /* 0x0000000000340947 */ /* 0x000fea0003800000 */
[----:B------:R-:W2:Y:S01]  /*15050*/  S2R R3, SR_LANEID ;  /* 0x0000000000037919 */ /* 0x000ea20000000000 */
[----:B------:R-:W-:Y:S01]  /*15060*/  VOTEU.ANY UR4, UPT, PT ;  /* 0x0000000000047886 */ /* 0x000fe200038e0100 */
[----:B------:R-:W3:Y:S01]  /*15070*/  LDC.64 R4, c[0x0][0xc80] ;  /* 0x00032000ff047b82 */ /* 0x000ee20000000a00 */
[----:B-1----:R-:W2:Y:S08]  /*15080*/  FLO.U32 R0, UR4 ;  /* 0x0000000400007d00 */ /* 0x002eb000080e0000 */
[----:B------:R-:W3:Y:S01]  /*15090*/  POPC R2, UR4 ;  /* 0x0000000400027d09 */ /* 0x000ee20008000000 */
[----:B--2---:R-:W-:-:S13]  /*150a0*/  ISETP.EQ.U32.AND P1, PT, R0, R3, PT ;  /* 0x000000030000720c */ /* 0x004fda0003f22070 */
[----:B---3--:R-:W2:Y:S01]  /*150b0*/  @P1 ATOMG.E.ADD.STRONG.GPU PT, R5, desc[UR44][R4.64], R2 ;  /* 0x00000002040519a8 */ /* 0x008ea200081ee1ec */
[----:B------:R-:W1:Y:S02]  /*150c0*/  S2R R3, SR_LTMASK ;  /* 0x0000000000037919 */ /* 0x000e640000003900 */
[----:B-1----:R-:W-:-:S06]  /*150d0*/  LOP3.LUT R3, R3, UR4, RZ, 0xc0, !PT ;  /* 0x0000000403037c12 */ /* 0x002fcc000f8ec0ff */
[----:B------:R-:W1:Y:S01]  /*150e0*/  POPC R3, R3 ;  /* 0x0000000300037309 */ /* 0x000e620000000000 */
[----:B--2---:R-:W1:Y:S02]  /*150f0*/  SHFL.IDX PT, R0, R5, R0, 0x1f ;  /* 0x00001f0005007589 */ /* 0x004e6400000e0000 */
[----:B-1----:R-:W-:-:S05]  /*15100*/  IADD3 R0, R0, UR43, R3 ;  /* 0x0000002b00007c10 */ /* 0x002fca000fffe003 */
[----:B------:R2:W-:Y:S02]  /*15110*/  STL [R1+0x24], R0 ;  /* 0x0000240001007387 */ /* 0x0005e40000100800 */
.L_x_1105:
[----:B------:R-:W-:Y:S05]  /*15120*/  BSYNC B0 ;  /* 0x0000000000007941 */ /* 0x000fea0003800000 */
.L_x_1104:
[----:B------:R-:W-:-:S06]  /*15130*/  UISETP.NE.AND UP0, UPT, UR39, 0x3, UPT ;  /* 0x000000032700788c */ /* 0x000fcc000bf05270 */
[----:B------:R-:W-:-:S13]  /*15140*/  PLOP3.LUT P1, PT, PT, PT, UP0, 0x80, 0x0 ;  /* 0x000000000000781c */ /* 0x000fda0003f2f008 */
[----:B------:R-:W-:Y:S05]  /*15150*/  @!P1 BRA `(.L_x_1106) ;  /* 0x0000000000049947 */ /* 0x000fea0003800000 */
[----:B------:R-:W-:Y:S01]  /*15160*/  BPT.TRAP 0x1 ;  /* 0x000000040000795c */ /* 0x000fe20000300000 */
.L_x_1106:
[----:B------:R-:W3:Y:S01]  /*15170*/  LDL R2, [R1] ;  /* 0x0000000001027983 */ /* 0x000ee20000100800 */
[----:B------:R-:W-:Y:S01]  /*15180*/  IMAD R16, R19, 0x8, R17 ;  /* 0x0000000813107824 */ /* 0x000fe200078e0211 */
[----:B------:R-:W-:Y:S01]  /*15190*/  BSSY B0, `(.L_x_1107) ;  /* 0x0000007000007945 */ /* 0x000fe20003800000 */
[----:B-12---:R-:W-:-:S05]  /*151a0*/  IMAD.U32 R0, RZ, RZ, UR47 ;  /* 0x0000002fff007e24 */ /* 0x006fca000f8e00ff */
[----:B------:R-:W-:Y:S02]  /*151b0*/  ISETP.NE.AND P2, PT, R0, 0x3, PT ;  /* 0x000000030000780c */ /* 0x000fe40003f45270 */
[----:B---3--:R-:W-:-:S04]  /*151c0*/  LOP3.LUT R3, R2, 0x1, RZ, 0x3c, !PT ;  /* 0x0000000102037812 */ /* 0x008fc800078e3cff */
[----:B------:R-:W-:-:S04]  /*151d0*/  SHF.L.U32 R3, R3, 0x1f, RZ ;  /* 0x0000001f03037819 */ /* 0x000fc800000006ff */
[----:B------:R-:W1:Y:S02]  /*151e0*/  SYNCS.PHASECHK.TRANS64.TRYWAIT P1, [R16+URZ+0x22870], R3 ;  /* 0x02287003100075a7 */ /* 0x000e64000802017f */
[----:B-1----:R-:W-:Y:S05]  /*151f0*/  @!P1 BRA `(.L_x_1108) ;  /* 0x0000001400cc9947 */ /* 0x002fea0003800000 */
.L_x_1153:
[----:B------:R-:W-:Y:S05]  /*15200*/  BSYNC B0 ;  /* 0x0000000000007941 */ /* 0x000fea0003800000 */
.L_x_1107:
[----:B------:R-:W-:Y:S05]  /*15210*/  @!P2 BRA `(.L_x_1109) ;  /* 0x000000000004a947 */ /* 0x000fea0003800000 */
[----:B------:R-:W-:Y:S01]  /*15220*/  BPT.TRAP 0x1 ;  /* 0x000000040000795c */ /* 0x000fe20000300000 */
.L_x_1109:
[----:B------:R-:W1:Y:S02]  /*15230*/  LDL R0, [R1] ;  /* 0x0000000001007983 */ /* 0x000e640000100800 */
[----:B-1----:R-:W-:-:S04]  /*15240*/  SHF.L.U32 R3, R0, 0x1f, RZ ;  /* 0x0000001f00037819 */ /* 0x002fc800000006ff */
[----:B------:R-:W1:Y:S02]  /*15250*/  SYNCS.PHASECHK.TRANS64.TRYWAIT P1, [R16+URZ+0x22860], R3 ;  /* 0x02286003100075a7 */ /* 0x000e64000802017f */
[----:B-1----:R-:W-:Y:S05]  /*15260*/  @!P1 BRA `(.L_x_1110) ;  /* 0x0000001400c49947 */ /* 0x002fea0003800000 */
.L_x_1154:
[----:B------:R-:W2:Y:S04]  /*15270*/  LDL R0, [R1+0x1c] ;  /* 0x00001c0001007983 */ /* 0x000ea80000100800 */
[----:B------:R-:W1:Y:S04]  /*15280*/  LDL R12, [R1+0x10] ;  /* 0x00001000010c7983 */ /* 0x000e680000100800 */
[----:B------:R-:W3:Y:S01]  /*15290*/  LDL R13, [R1+0x18] ;  /* 0x00001800010d7983 */ /* 0x000ee20000100800 */
[----:B------:R-:W-:Y:S01]  /*152a0*/  IMAD.SHL.U32 R2, R19, 0x4000, RZ ;  /* 0x0000400013027824 */ /* 0x000fe200078e00ff */
[----:B------:R-:W-:Y:S05]  /*152b0*/  WARPSYNC.ALL ;  /* 0x0000000000007948 */ /* 0x000fea0003800000 */
[----:B--2---:R-:W-:-:S05]  /*152c0*/  LOP3.LUT R0, R2, R0, RZ, 0xfc, !PT ;  /* 0x0000000002007212 */ /* 0x004fca00078efcff */
[----:B------:R-:W-:-:S05]  /*152d0*/  IMAD.IADD R0, R17, 0x1, R0 ;  /* 0x0000000111007824 */ /* 0x000fca00078e0200 */
[----:B0----5:R-:W0:Y:S01]  /*152e0*/  LDSM.16.MT88.4 R4, [R0+0x8400] ;  /* 0x008400000004783b */ /* 0x021e220000004200 */
[----:B-1----:R-:W-:Y:S01]  /*152f0*/  IMAD.IADD R3, R12, 0x1, R0 ;  /* 0x000000010c037824 */ /* 0x002fe200078e0200 */
[----:B---3--:R-:W-:Y:S02]  /*15300*/  IADD3 R2, R17, R2, R13 ;  /* 0x0000000211027210 */ /* 0x008fe40007ffe00d */
[C-C-:B0-----:R-:W-:Y:S02]  /*15310*/  PRMT R8, R4.reuse, 0x6420, R5.reuse ;  /* 0x0000642004087816 */ /* 0x141fe40000000005 */
[----:B------:R-:W-:Y:S02]  /*15320*/  PRMT R9, R4, 0x7531, R5 ;  /* 0x0000753104097816 */ /* 0x000fe40000000005 */
[C-C-:B------:R-:W-:Y:S02]  /*15330*/  PRMT R10, R6.reuse, 0x6420, R7.reuse ;  /* 0x00006420060a7816 */ /* 0x140fe40000000007 */
[----:B------:R-:W-:-:S02]  /*15340*/  PRMT R11, R6, 0x7531, R7 ;  /* 0x00007531060b7816 */ /* 0x000fc40000000007 */
[----:B------:R-:W0:Y:S04]  /*15350*/  LDSM.16.MT88.4 R4, [R3+0x8400] ;  /* 0x008400000304783b */ /* 0x000e280000004200 */
[----:B------:R0:W-:Y:S02]  /*15360*/  STSM.16.M88.4 [R2+0x400], R8 ;  /* 0x0004000802007844 */ /* 0x0001e40000000200 */
[C-C-:B0-----:R-:W-:Y:S02]  /*15370*/  PRMT R8, R4.reuse, 0x6420, R5.reuse ;  /* 0x0000642004087816 */ /* 0x141fe40000000005 */
[----:B------:R-:W-:Y:S02]  /*15380*/  PRMT R9, R4, 0x7531, R5 ;  /* 0x0000753104097816 */ /* 0x000fe40000000005 */
[----:B------:R-:W-:-:S02]  /*15390*/  PRMT R10, R6, 0x6420, R7 ;  /* 0x00006420060a7816 */ /* 0x000fc40000000007 */
[----:B------:R-:W-:-:S05]  /*153a0*/  PRMT R11, R6, 0x7531, R7 ;  /* 0x00007531060b7816 */ /* 0x000fca0000000007 */
[----:B------:R0:W-:Y:S04]  /*153b0*/  STSM.16.M88.4 [R2+0x2400], R8 ;  /* 0x0024000802007844 */ /* 0x0001e80000000200 */
[----:B------:R-:W1:Y:S04]  /*153c0*/  LDSM.16.MT88.4 R4, [R0+0x9400] ;  /* 0x009400000004783b */ /* 0x000e680000004200 */
[----:B0-----:R-:W2:Y:S01]  /*153d0*/  LDL R11, [R1+0xc] ;  /* 0x00000c00010b7983 */ /* 0x001ea20000100800 */
[----:B------:R-:W-:Y:S01]  /*153e0*/  IMAD.MOV.U32 R10, RZ, RZ, R12 ;  /* 0x000000ffff0a7224 */ /* 0x000fe200078e000c */
[----:B-1----:R-:W-:-:S02]  /*153f0*/  PRMT R12, R4, 0x6420, R5 ;  /* 0x00006420040c7816 */ /* 0x002fc40000000005 */
[----:B------:R-:W-:Y:S02]  /*15400*/  PRMT R13, R4, 0x7531, R5 ;  /* 0x00007531040d7816 */ /* 0x000fe40000000005 */
[C-C-:B------:R-:W-:Y:S02]  /*15410*/  PRMT R14, R6.reuse, 0x6420, R7.reuse ;  /* 0x00006420060e7816 */ /* 0x140fe40000000007 */
[----:B------:R-:W-:Y:S02]  /*15420*/  PRMT R15, R6, 0x7531, R7 ;  /* 0x00007531060f7816 */ /* 0x000fe40000000007 */
[----:B------:R-:W0:Y:S02]  /*15430*/  LDSM.16.MT88.4 R4, [R3+0x9400] ;  /* 0x009400000304783b */ /* 0x000e240000004200 */
[C-C-:B0-----:R-:W-:Y:S02]  /*15440*/  PRMT R8, R4.reuse, 0x6420, R5.reuse ;  /* 0x0000642004087816 */ /* 0x141fe40000000005 */
[----:B------:R-:W-:-:S02]  /*15450*/  PRMT R9, R4, 0x7531, R5 ;  /* 0x0000753104097816 */ /* 0x000fc40000000005 */
[----:B--2---:R-:W-:-:S05]  /*15460*/  IADD3 R18, R11, 0x400, R2 ;  /* 0x000004000b127810 */ /* 0x004fca0007ffe002 */
[----:B------:R0:W-:Y:S02]  /*15470*/  STSM.16.M88.4 [R18], R12 ;  /* 0x0000000c12007844 */ /* 0x0001e40000000200 */
[----:B0-----:R-:W-:Y:S01]  /*15480*/  IMAD.MOV.U32 R14, RZ, RZ, R10 ;  /* 0x000000ffff0e7224 */ /* 0x001fe200078e000a */
[C---:B------:R-:W-:Y:S01]  /*15490*/  PRMT R10, R6.reuse, 0x6420, R7 ;  /* 0x00006420060a7816 */ /* 0x040fe20000000007 */
[----:B------:R-:W-:Y:S01]  /*154a0*/  IMAD.MOV.U32 R15, RZ, RZ, R11 ;  /* 0x000000ffff0f7224 */ /* 0x000fe200078e000b */
[----:B------:R-:W-:-:S05]  /*154b0*/  PRMT R11, R6, 0x7531, R7 ;  /* 0x00007531060b7816 */ /* 0x000fca0000000007 */
[----:B------:R0:W-:Y:S04]  /*154c0*/  STSM.16.M88.4 [R18+0x2000], R8 ;  /* 0x0020000812007844 */ /* 0x0001e80000000200 */
[----:B------:R-:W1:Y:S01]  /*154d0*/  LDSM.16.MT88.4 R4, [R0+0xa400] ;  /* 0x00a400000004783b */ /* 0x000e620000004200 */
[----:B0-----:R-:W-:Y:S02]  /*154e0*/  IMAD.MOV.U32 R11, RZ, RZ, R14 ;  /* 0x000000ffff0b7224 */ /* 0x001fe400078e000e */
[----:B------:R-:W-:Y:S01]  /*154f0*/  IMAD.MOV.U32 R18, RZ, RZ, R15 ;  /* 0x000000ffff127224 */ /* 0x000fe200078e000f */
[C-C-:B-1----:R-:W-:Y:S02]  /*15500*/  PRMT R12, R4.reuse, 0x6420, R5.reuse ;  /* 0x00006420040c7816 */ /* 0x142fe40000000005 */
[----:B------:R-:W-:-:S02]  /*15510*/  PRMT R13, R4, 0x7531, R5 ;  /* 0x00007531040d7816 */ /* 0x000fc40000000005 */
[C-C-:B------:R-:W-:Y:S02]  /*15520*/  PRMT R14, R6.reuse, 0x6420, R7.reuse ;  /* 0x00006420060e7816 */ /* 0x140fe40000000007 */
[----:B------:R-:W-:Y:S02]  /*15530*/  PRMT R15, R6, 0x7531, R7 ;  /* 0x00007531060f7816 */ /* 0x000fe40000000007 */
[----:B------:R-:W0:Y:S01]  /*15540*/  LDSM.16.MT88.4 R4, [R3+0xa400] ;  /* 0x00a400000304783b */ /* 0x000e220000004200 */
[----:B------:R-:W-:-:S05]  /*15550*/  IADD3 R2, R11, 0x400, R2 ;  /* 0x000004000b027810 */ /* 0x000fca0007ffe002 */
[----:B------:R-:W-:Y:S01]  /*15560*/  STSM.16.M88.4 [R2], R12 ;  /* 0x0000000c02007844 */ /* 0x000fe20000000200 */
        /* <DEDUP_REMOVED lines=10> */
[----:B------:R-:W0:Y:S01]  /*15610*/  LDSM.16.MT88.4 R4, [R3+0xb400] ;  /* 0x00b400000304783b */ /* 0x000e220000004200 */
[----:B------:R-:W-:-:S05]  /*15620*/  IMAD.IADD R2, R18, 0x1, R2 ;  /* 0x0000000112027824 */ /* 0x000fca00078e0202 */
[----:B------:R1:W-:Y:S01]  /*15630*/  STSM.16.M88.4 [R2], R12 ;  /* 0x0000000c02007844 */ /* 0x0003e20000000200 */
[C-C-:B0-----:R-:W-:Y:S02]  /*15640*/  PRMT R8, R4.reuse, 0x6420, R5.reuse ;  /* 0x0000642004087816 */ /* 0x141fe40000000005 */
        /* <DEDUP_REMOVED lines=12> */
.L_x_1111:
[----:B-1----:R-:W2:Y:S01]  /*15710*/  LDL.LU R2, [R1] ;  /* 0x0000000001027983 */ /* 0x002ea20000300800 */
[----:B0-----:R0:W-:Y:S01]  /*15720*/  SYNCS.ARRIVE.TRANS64.A1T0 RZ, [R16+URZ+0x22850], RZ ;  /* 0x022850ff10ff79a7 */ /* 0x0011e2000810003f */
[----:B------:R-:W-:Y:S01]  /*15730*/  VIADD R19, R19, 0x1 ;  /* 0x0000000113137836 */ /* 0x000fe20000000000 */
[----:B------:R-:W-:Y:S04]  /*15740*/  BAR.SYNC.DEFER_BLOCKING 0x2, 0x80 ;  /* 0x0082000000007b1d */ /* 0x000fe80000010000 */
[----:B------:R-:W-:Y:S01]  /*15750*/  ISETP.NE.AND P1, PT, R19, 0x2, PT ;  /* 0x000000021300780c */ /* 0x000fe20003f25270 */
[----:B0-----:R-:W-:-:S03]  /*15760*/  @!P0 VIADD R16, R16, 0x22880 ;  /* 0x0002288010108836 */ /* 0x001fc60000000000 */
[----:B------:R-:W-:Y:S02]  /*15770*/  SEL R0, RZ, 0x1, P1 ;  /* 0x00000001ff007807 */ /* 0x000fe40000800000 */
[----:B------:R-:W-:Y:S02]  /*15780*/  SEL R19, R19, RZ, P1 ;  /* 0x000000ff13137207 */ /* 0x000fe40000800000 */
[----:B------:R-:W-:-:S04]  /*15790*/  @!P0 PRMT R16, RZ, 0x654, R16 ;  /* 0x00000654ff108816 */ /* 0x000fc80000000010 */
[----:B------:R1:W-:Y:S01]  /*157a0*/  @!P0 SYNCS.ARRIVE.TRANS64.RED.A1T0 RZ, [R16+URZ], RZ ;  /* 0x000000ff10ff89a7 */ /* 0x0003e2000810043f */
[----:B--2---:R-:W-:-:S05]  /*157b0*/  LOP3.LUT R2, R2, R0, RZ, 0x3c, !PT ;  /* 0x0000000002027212 */ /* 0x004fca00078e3cff */
[----:B------:R1:W-:Y:S02]  /*157c0*/  STL [R1], R2 ;  /* 0x0000000201007387 */ /* 0x0003e40000100800 */
.L_x_1056:
[----:B------:R-:W-:Y:S05]  /*157d0*/  BSYNC B7 ;  /* 0x0000000000077941 */ /* 0x000fea0003800000 */
.L_x_1054:
[----:B0-----:R-:W2:Y:S04]  /*157e0*/  LDL R0, [R1+0x4] ;  /* 0x0000040001007983 */ /* 0x001ea80000100800 */
[----:B-1----:R0:W5:Y:S01]  /*157f0*/  LDL R2, [R1+0x24] ;  /* 0x0000240001027983 */ /* 0x0021620000100800 */
[----:B--2---:R-:W-:-:S13]  /*15800*/  LOP3.LUT P1, RZ, R0, 0x4, RZ, 0xc0, !PT ;  /* 0x0000000400ff7812 */ /* 0x004fda000782c0ff */
[----:B0-----:R-:W-:Y:S05]  /*15810*/  @!P1 BRA `(.L_x_1112) ;  /* 0x0000000000249947 */ /* 0x001fea0003800000 */
[----:B------:R-:W0:Y:S08]  /*15820*/  S2UR UR5, SR_CgaCtaId ;  /* 0x00000000000579c3 */ /* 0x000e300000008800 */
[----:B------:R-:W-:Y:S06]  /*15830*/  BAR.SYNC.DEFER_BLOCKING 0x5, 0x180 ;  /* 0x0146000000007b1d */ /* 0x000fec0000010000 */
[----:B------:R-:W-:-:S02]  /*15840*/  UMOV UR4, 0x400 ;  /* 0x0000040000047882 */ /* 0x000fc40000000000 */
[----:B0-----:R-:W-:-:S06]  /*15850*/  ULEA UR4, UR5, UR4, 0x18 ;  /* 0x0000000405047291 */ /* 0x001fcc000f8ec03f */
[----:B------:R-:W-:-:S05]  /*15860*/  IMAD.U32 R17, RZ, RZ, UR4 ;  /* 0x00000004ff117e24 */ /* 0x000fca000f8e00ff */
[----:B-----5:R-:W0:Y:S04]  /*15870*/  LDS R2, [R17+0x228d0] ;  /* 0x0228d00011027984 */ /* 0x020e280000000800 */
[----:B0-----:R0:W-:Y:S01]  /*15880*/  STL [R1+0x24], R2 ;  /* 0x0000240201007387 */ /* 0x0011e20000100800 */
[----:B------:R-:W-:Y:S06]  /*15890*/  BAR.ARV 0x4, 0x180 ;  /* 0x0106000000007b1d */ /* 0x000fec0000002000 */
[----:B------:R-:W-:Y:S05]  /*158a0*/  BRA `(.L_x_1113) ;  /* 0x0000000000207947 */ /* 0x000fea0003800000 */
.L_x_1112:
[----:B------:R-:W0:Y:S01]  /*158b0*/  @!P0 S2R R3, SR_CgaCtaId ;  /* 0x0000000000038919 */ /* 0x000e220000008800 */
[----:B------:R-:W-:Y:S01]  /*158c0*/  @!P0 MOV R0, 0x400 ;  /* 0x0000040000008802 */ /* 0x000fe20000000f00 */
[----:B------:R-:W-:Y:S03]  /*158d0*/  BAR.SYNC.DEFER_BLOCKING 0x4, 0x180 ;  /* 0x0106000000007b1d */ /* 0x000fe60000010000 */
[----:B0-----:R-:W-:-:S03]  /*158e0*/  @!P0 LEA R17, R3, R0, 0x18 ;  /* 0x0000000003118211 */ /* 0x001fc600078ec0ff */
[----:B-----5:R-:W0:Y:S04]  /*158f0*/  SHFL.IDX PT, R0, R2, RZ, 0x1f ;  /* 0x00001fff02007589 */ /* 0x020e2800000e0000 */
[----:B------:R1:W-:Y:S04]  /*15900*/  @!P0 STS [R17+0x228d0], R2 ;  /* 0x0228d00211008388 */ /* 0x0003e80000000800 */
[----:B0-----:R1:W-:Y:S01]  /*15910*/  STL [R1+0x24], R0 ;  /* 0x0000240001007387 */ /* 0x0013e20000100800 */
[----:B------:R-:W-:Y:S06]  /*15920*/  BAR.ARV 0x5, 0x180 ;  /* 0x0146000000007b1d */ /* 0x000fec0000002000 */
.L_x_1113:
[----:B-1----:R-:W2:Y:S01]  /*15930*/  LDL R0, [R1+0x24] ;  /* 0x0000240001007983 */ /* 0x002ea20000100800 */
[----:B------:R-:W-:Y:S02]  /*15940*/  ULDC UR4, c[0x0][0xc38] ;  /* 0x00030e0000047ab9 */ /* 0x000fe40000000800 */
[----:B--2---:R-:W-:-:S13]  /*15950*/  ISETP.GE.AND P0, PT, R0, UR4, PT ;  /* 0x0000000400007c0c */ /* 0x004fda000bf06270 */
[----:B------:R-:W-:Y:S05]  /*15960*/  @!P0 BRA `(.L_x_1114) ;  /* 0xffffffc4007c8947 */ /* 0x000fea000383ffff */
.L_x_1045:
[----:B0-----:R-:W2:Y:S01]  /*15970*/  LDL.LU R0, [R1+0x28] ;  /* 0x0000280001007983 */ /* 0x001ea20000300800 */
[----:B------:R-:W-:Y:S01]  /*15980*/  BSSY B0, `(.L_x_1115) ;  /* 0x000000b000007945 */ /* 0x000fe20003800000 */
[----:B------:R-:W0:Y:S01]  /*15990*/  S2R R5, SR_CgaCtaId ;  /* 0x0000000000057919 */ /* 0x000e220000008800 */
[----:B--2---:R-:W-:-:S05]  /*159a0*/  VIADD R0, R0, 0x1 ;  /* 0x0000000100007836 */ /* 0x004fca0000000000 */
        /* <DEDUP_REMOVED lines=8> */
.L_x_1155:
[----:B------:R-:W-:Y:S05]  /*15a30*/  BSYNC B0 ;  /* 0x0000000000007941 */ /* 0x000fea0003800000 */
.L_x_1115:
[----:B------:R-:W-:-:S03]  /*15a40*/  UMOV UR4, 0xffffffff ;  /* 0xffffffff00047882 */ /* 0x000fc60000000000 */
[----:B------:R-:W-:Y:S05]  /*15a50*/  BRA.DIV UR4, `(.L_x_1117) ;  /* 0x0000000e04f07947 */ /* 0x000fea000b800000 */
[----:B------:R-:W1:Y:S02]  /*15a60*/  S2R R2, SR_TID.X ;  /* 0x0000000000027919 */ /* 0x000e640000002100 */
[----:B-1----:R-:W-:-:S04]  /*15a70*/  SHF.R.U32.HI R2, RZ, 0x5, R2 ;  /* 0x00000005ff027819 */ /* 0x002fc80000011602 */
[----:B------:R-:W-:-:S05]  /*15a80*/  LOP3.LUT R2, R2, 0x3, RZ, 0xc0, !PT ;  /* 0x0000000302027812 */ /* 0x000fca00078ec0ff */
[----:B------:R1:W2:Y:S02]  /*15a90*/  SHFL.IDX PT, R14, R2, RZ, 0x1f ;  /* 0x00001fff020e7589 */ /* 0x0002a400000e0000 */
.L_x_1158:
[----:B--2---:R-:W-:Y:S01]  /*15aa0*/  ISETP.NE.AND P0, PT, R14, RZ, PT ;  /* 0x000000ff0e00720c */ /* 0x004fe20003f05270 */
[----:B------:R-:W-:-:S12]  /*15ab0*/  BSSY B0, `(.L_x_1118) ;  /* 0x000002c000007945 */ /* 0x000fd80003800000 */
[----:B------:R-:W-:Y:S05]  /*15ac0*/  @P0 BRA `(.L_x_1119) ;  /* 0x0000000000a80947 */ /* 0x000fea0003800000 */
[----:B------:R-:W-:-:S03]  /*15ad0*/  UMOV UR4, 0xffffffff ;  /* 0xffffffff00047882 */ /* 0x000fc60000000000 */
[----:B------:R-:W-:Y:S05]  /*15ae0*/  BRA.DIV UR4, `(.L_x_1120) ;  /* 0x0000001204007947 */ /* 0x000fea000b800000 */
[----:B------:R-:W-:-:S13]  /*15af0*/  ELECT P6, URZ, PT ;  /* 0x00000000003f782f */ /* 0x000fda00038c0000 */
.L_x_1161:
[----:B------:R-:W-:Y:S05]  /*15b00*/  @!P6 BRA `(.L_x_1119) ;  /* 0x000000000098e947 */ /* 0x000fea0003800000 */
[----:B------:R-:W-:-:S06]  /*15b10*/  ULOP3.LUT UR4, UR38, 0x2, URZ, 0xfc, !UPT ;  /* 0x0000000226047892 */ /* 0x000fcc000f8efc3f */
[----:B-1----:R-:W-:-:S05]  /*15b20*/  IMAD.U32 R2, RZ, RZ, UR4 ;  /* 0x00000004ff027e24 */ /* 0x002fca000f8e00ff */
[----:B------:R-:W-:-:S13]  /*15b30*/  ISETP.NE.AND P0, PT, R2, 0x3, PT ;  /* 0x000000030200780c */ /* 0x000fda0003f05270 */
[----:B------:R-:W-:Y:S05]  /*15b40*/  @!P0 BRA `(.L_x_1121) ;  /* 0x0000000000048947 */ /* 0x000fea0003800000 */
[----:B------:R-:W-:Y:S01]  /*15b50*/  BPT.TRAP 0x1 ;  /* 0x000000040000795c */ /* 0x000fe20000300000 */
.L_x_1121:
[----:B------:R-:W2:Y:S01]  /*15b60*/  LDL.LU R7, [R1] ;  /* 0x0000000001077983 */ /* 0x000ea20000300800 */
[----:B------:R-:W-:Y:S02]  /*15b70*/  VIADD R2, R0, 0x22840 ;  /* 0x0002284000027836 */ /* 0x000fe40000000000 */
[C---:B0-----:R-:W-:Y:S02]  /*15b80*/  VIADD R3, R19.reuse, 0x1 ;  /* 0x0000000113037836 */ /* 0x041fe40000000000 */
[----:B------:R-:W-:-:S03]  /*15b90*/  IMAD R6, R19, 0x8, R2 ;  /* 0x0000000813067824 */ /* 0x000fc600078e0202 */
[----:B------:R-:W-:-:S04]  /*15ba0*/  ISETP.NE.AND P2, PT, R3, 0x2, PT ;  /* 0x000000020300780c */ /* 0x000fc80003f45270 */
[----:B------:R-:W-:Y:S02]  /*15bb0*/  SEL R4, RZ, 0x1, P2 ;  /* 0x00000001ff047807 */ /* 0x000fe40001000000 */
[----:B------:R-:W-:Y:S02]  /*15bc0*/  SEL R3, R3, RZ, P2 ;  /* 0x000000ff03037207 */ /* 0x000fe40001000000 */
[C---:B--2---:R-:W-:Y:S02]  /*15bd0*/  SHF.L.U32 R5, R7.reuse, 0x1f, RZ ;  /* 0x0000001f07057819 */ /* 0x044fe400000006ff */
[----:B------:R-:W-:Y:S01]  /*15be0*/  LOP3.LUT R4, R7, R4, RZ, 0x3c, !PT ;  /* 0x0000000407047212 */ /* 0x000fe200078e3cff */
[----:B------:R-:W-:Y:S01]  /*15bf0*/  IMAD R7, R3, 0x8, R2 ;  /* 0x0000000803077824 */ /* 0x000fe200078e0202 */
[----:B------:R-:W0:Y:S02]  /*15c00*/  SYNCS.PHASECHK.TRANS64.TRYWAIT P1, [R6+URZ], R5 ;  /* 0x00000005060075a7 */ /* 0x000e24000802017f */
[----:B------:R-:W-:Y:S01]  /*15c10*/  SHF.L.U32 R2, R4, 0x1f, RZ ;  /* 0x0000001f04027819 */ /* 0x000fe200000006ff */
[----:B0-----:R-:W-:Y:S06]  /*15c20*/  @!P1 BRA `(.L_x_1122) ;  /* 0x0000000c00d09947 */ /* 0x001fec0003800000 */
.L_x_1162:
[----:B------:R-:W1:Y:S02]  /*15c30*/  SYNCS.PHASECHK.TRANS64.TRYWAIT P1, [R7+URZ], R2 ;  /* 0x00000002070075a7 */ /* 0x000e64000802017f */
[----:B-1----:R-:W-:Y:S05]  /*15c40*/  @!P1 BRA `(.L_x_1123) ;  /* 0x0000000c00dc9947 */ /* 0x002fea0003800000 */
.L_x_1163:
[----:B------:R-:W-:Y:S05]  /*15c50*/  @!P0 BRA `(.L_x_1124) ;  /* 0x0000000000048947 */ /* 0x000fea0003800000 */
[----:B------:R-:W-:Y:S01]  /*15c60*/  BPT.TRAP 0x1 ;  /* 0x000000040000795c */ /* 0x000fe20000300000 */
.L_x_1124:
[----:B------:R-:W-:-:S04]  /*15c70*/  IMAD R4, R19, 0x8, R0 ;  /* 0x0000000813047824 */ /* 0x000fc800078e0200 */
[----:B------:R-:W2:Y:S02]  /*15c80*/  SYNCS.PHASECHK.TRANS64.TRYWAIT P1, [R4+URZ+0x22860], R5 ;  /* 0x02286005040075a7 */ /* 0x000ea4000802017f */
[----:B--2---:R-:W-:Y:S05]  /*15c90*/  @!P1 BRA `(.L_x_1125) ;  /* 0x0000000c00dc9947 */ /* 0x004fea0003800000 */
.L_x_1164:
[----:B------:R-:W-:Y:S05]  /*15ca0*/  @!P0 BRA `(.L_x_1126) ;  /* 0x0000000000048947 */ /* 0x000fea0003800000 */
[----:B------:R-:W-:Y:S01]  /*15cb0*/  BPT.TRAP 0x1 ;  /* 0x000000040000795c */ /* 0x000fe20000300000 */
.L_x_1126:
[----:B------:R-:W-:-:S04]  /*15cc0*/  IMAD R3, R3, 0x8, R0 ;  /* 0x0000000803037824 */ /* 0x000fc800078e0200 */
[----:B------:R-:W3:Y:S02]  /*15cd0*/  SYNCS.PHASECHK.TRANS64.TRYWAIT P1, [R3+URZ+0x22860], R2 ;  /* 0x02286002030075a7 */ /* 0x000ee4000802017f */
[----:B---3--:R-:W-:Y:S05]  /*15ce0*/  @!P1 BRA `(.L_x_1127) ;  /* 0x0000000c00dc9947 */ /* 0x008fea0003800000 */
.L_x_1165:
[----:B------:R-:W-:Y:S05]  /*15cf0*/  @!P0 BRA `(.L_x_1128) ;  /* 0x0000000000048947 */ /* 0x000fea0003800000 */
[----:B------:R-:W-:Y:S01]  /*15d00*/  BPT.TRAP 0x1 ;  /* 0x000000040000795c */ /* 0x000fe20000300000 */
.L_x_1128:
[----:B------:R-:W4:Y:S02]  /*15d10*/  SYNCS.PHASECHK.TRANS64.TRYWAIT P0, [R4+URZ+0x22880], R5 ;  /* 0x02288005040075a7 */ /* 0x000f24000800017f */
[----:B----4-:R-:W-:Y:S05]  /*15d20*/  @!P0 BRA `(.L_x_1129) ;  /* 0x0000000c00e08947 */ /* 0x010fea0003800000 */
.L_x_1130:
[----:B------:R0:W0:Y:S02]  /*15d30*/  SYNCS.PHASECHK.TRANS64.TRYWAIT P0, [R3+URZ+0x22880], R2 ;  /* 0x02288002030075a7 */ /* 0x000024000800017f */
[----:B0-----:R-:W-:Y:S05]  /*15d40*/  @!P0 NANOSLEEP.SYNCS 0x989680 ;  /* 0x009896800000895d */ /* 0x001fea0003900000 */
[----:B------:R-:W0:Y:S02]  /*15d50*/  @!P0 SYNCS.PHASECHK.TRANS64 P0, [R3+URZ+0x22880], R2 ;  /* 0x02288002030085a7 */ /* 0x000e24000800007f */
[----:B0-----:R-:W-:Y:S05]  /*15d60*/  @!P0 BRA `(.L_x_1130) ;  /* 0xfffffffc00f08947 */ /* 0x001fea000383ffff */
.L_x_1119:
[----:B------:R-:W-:Y:S05]  /*15d70*/  BSYNC B0 ;  /* 0x0000000000007941 */ /* 0x000fea0003800000 */
.L_x_1118:
[----:B------:R-:W-:Y:S05]  /*15d80*/  EXIT ;  /* 0x000000000000794d */ /* 0x000fea0003800000 */
.L_x_954:
[----:B0-----:R-:W-:-:S04]  /*15d90*/  IMAD.U32 R3, RZ, RZ, UR37 ;  /* 0x00000025ff037e24 */ /* 0x001fc8000f8e00ff */
[----:B------:R0:W1:Y:S03]  /*15da0*/  SYNCS.PHASECHK.TRANS64.TRYWAIT P1, [R3+URZ+0x22800], R2 ;  /* 0x02280002030075a7 */ /* 0x000066000802017f */
[----:B-1----:R-:W-:Y:S05]  /*15db0*/  @!P1 NANOSLEEP.SYNCS 0x989680 ;  /* 0x009896800000995d */ /* 0x002fea0003900000 */
[----:B------:R-:W1:Y:S02]  /*15dc0*/  @!P1 SYNCS.PHASECHK.TRANS64 P1, [R3+URZ+0x22800], R2 ;  /* 0x02280002030095a7 */ /* 0x000e64000802007f */
[----:B-1----:R-:W-:Y:S05]  /*15dd0*/  @!P1 BRA `(.L_x_954) ;  /* 0xfffffffc00ec9947 */ /* 0x002fea000383ffff */
[----:B------:R-:W-:Y:S05]  /*15de0*/  BRA `(.L_x_1131) ;  /* 0xfffffebc00a07947 */ /* 0x000fea000383ffff */
.L_x_958:
[----:B-1----:R1:W2:Y:S02]  /*15df0*/  SYNCS.PHASECHK.TRANS64.TRYWAIT P2, [R91+URZ+0x22830], R2 ;  /* 0x022830025b0075a7 */ /* 0x0022a4000804017f */
[----:B--2---:R-:W-:Y:S05]  /*15e00*/  @!P2 NANOSLEEP.SYNCS 0x989680 ;  /* 0x009896800000a95d */ /* 0x004fea0003900000 */
[----:B------:R-:W2:Y:S02]  /*15e10*/  @!P2 SYNCS.PHASECHK.TRANS64 P2, [R91+URZ+0x22830], R2 ;  /* 0x022830025b00a5a7 */ /* 0x000ea4000804007f */
[----:B--2---:R-:W-:Y:S05]  /*15e20*/  @!P2 BRA `(.L_x_958) ;  /* 0xfffffffc00f0a947 */ /* 0x004fea000383ffff */
[----:B------:R-:W-:Y:S05]  /*15e30*/  BRA `(.L_x_957) ;  /* 0xfffffebc00c47947 */ /* 0x000fea000383ffff */
.L_x_974:
[----:B-1----:R-:W-:-:S04]  /*15e40*/  IMAD.U32 R10, RZ, RZ, UR6 ;  /* 0x00000006ff0a7e24 */ /* 0x002fc8000f8e00ff */
[----:B------:R1:W2:Y:S03]  /*15e50*/  SYNCS.PHASECHK.TRANS64.TRYWAIT P2, [R10+URZ+0x22830], R7 ;  /* 0x022830070a0075a7 */ /* 0x0002a6000804017f */
[----:B--2---:R-:W-:Y:S05]  /*15e60*/  @!P2 NANOSLEEP.SYNCS 0x989680 ;  /* 0x009896800000a95d */ /* 0x004fea0003900000 */
[----:B------:R-:W2:Y:S02]  /*15e70*/  @!P2 SYNCS.PHASECHK.TRANS64 P2, [R10+URZ+0x22830], R7 ;  /* 0x022830070a00a5a7 */ /* 0x000ea4000804007f */
[----:B--2---:R-:W-:Y:S05]  /*15e80*/  @!P2 BRA `(.L_x_974) ;  /* 0xfffffffc00eca947 */ /* 0x004fea000383ffff */
[----:B------:R-:W-:Y:S05]  /*15e90*/  BRA `(.L_x_971) ;  /* 0xfffffef800307947 */ /* 0x000fea000383ffff */
.L_x_978:
[----:B-1----:R-:W-:-:S04]  /*15ea0*/  IMAD.U32 R10, RZ, RZ, UR6 ;  /* 0x00000006ff0a7e24 */ /* 0x002fc8000f8e00ff */
[----:B------:R1:W2:Y:S03]  /*15eb0*/  SYNCS.PHASECHK.TRANS64.TRYWAIT P2, [R10+URZ+0x22850], R7 ;  /* 0x022850070a0075a7 */ /* 0x0002a6000804017f */
[----:B--2---:R-:W-:Y:S05]  /*15ec0*/  @!P2 NANOSLEEP.SYNCS 0x989680 ;  /* 0x009896800000a95d */ /* 0x004fea0003900000 */
[----:B------:R-:W2:Y:S02]  /*15ed0*/  @!P2 SYNCS.PHASECHK.TRANS64 P2, [R10+URZ+0x22850], R7 ;  /* 0x022850070a00a5a7 */ /* 0x000ea4000804007f */
[----:B--2---:R-:W-:Y:S05]  /*15ee0*/  @!P2 BRA `(.L_x_978) ;  /* 0xfffffffc00eca947 */ /* 0x004fea000383ffff */
[----:B------:R-:W-:Y:S05]  /*15ef0*/  BRA `(.L_x_975) ;  /* 0xfffffef800d07947 */ /* 0x000fea000383ffff */
.L_x_996:
[----:B-1----:R-:W-:-:S04]  /*15f00*/  IMAD.U32 R7, RZ, RZ, UR6 ;  /* 0x00000006ff077e24 */ /* 0x002fc8000f8e00ff */
[----:B------:R1:W2:Y:S03]  /*15f10*/  SYNCS.PHASECHK.TRANS64.TRYWAIT P3, [R7+URZ+0x22830], R4 ;  /* 0x02283004070075a7 */ /* 0x0002a6000806017f */
[----:B--2---:R-:W-:Y:S05]  /*15f20*/  @!P3 NANOSLEEP.SYNCS 0x989680 ;  /* 0x009896800000b95d */ /* 0x004fea0003900000 */
[----:B------:R-:W2:Y:S02]  /*15f30*/  @!P3 SYNCS.PHASECHK.TRANS64 P3, [R7+URZ+0x22830], R4 ;  /* 0x022830040700b5a7 */ /* 0x000ea4000806007f */
[----:B--2---:R-:W-:Y:S05]  /*15f40*/  @!P3 BRA `(.L_x_996) ;  /* 0xfffffffc00ecb947 */ /* 0x004fea000383ffff */
[----:B------:R-:W-:Y:S05]  /*15f50*/  BRA `(.L_x_993) ;  /* 0xffffff3000747947 */ /* 0x000fea000383ffff */
.L_x_1000:
[----:B-1----:R-:W-:-:S04]  /*15f60*/  IMAD.U32 R7, RZ, RZ, UR6 ;  /* 0x00000006ff077e24 */ /* 0x002fc8000f8e00ff */
[----:B------:R1:W2:Y:S03]  /*15f70*/  SYNCS.PHASECHK.TRANS64.TRYWAIT P2, [R7+URZ+0x22850], R4 ;  /* 0x02285004070075a7 */ /* 0x0002a6000804017f */
[----:B--2---:R-:W-:Y:S05]  /*15f80*/  @!P2 NANOSLEEP.SYNCS 0x989680 ;  /* 0x009896800000a95d */ /* 0x004fea0003900000 */
[----:B------:R-:W2:Y:S02]  /*15f90*/  @!P2 SYNCS.PHASECHK.TRANS64 P2, [R7+URZ+0x22850], R4 ;  /* 0x022850040700a5a7 */ /* 0x000ea4000804007f */
[----:B--2---:R-:W-:Y:S05]  /*15fa0*/  @!P2 BRA `(.L_x_1000) ;  /* 0xfffffffc00eca947 */ /* 0x004fea000383ffff */
[----:B------:R-:W-:Y:S05]  /*15fb0*/  BRA `(.L_x_997) ;  /* 0xffffff3400207947 */ /* 0x000fea000383ffff */
.L_x_1007:
[----:B-1----:R-:W-:-:S04]  /*15fc0*/  IMAD.U32 R7, RZ, RZ, UR6 ;  /* 0x00000006ff077e24 */ /* 0x002fc8000f8e00ff */
[----:B------:R1:W2:Y:S03]  /*15fd0*/  SYNCS.PHASECHK.TRANS64.TRYWAIT P3, [R7+URZ+0x22830], R4 ;  /* 0x02283004070075a7 */ /* 0x0002a6000806017f */
[----:B--2---:R-:W-:Y:S05]  /*15fe0*/  @!P3 NANOSLEEP.SYNCS 0x989680 ;  /* 0x009896800000b95d */ /* 0x004fea0003900000 */
[----:B------:R-:W2:Y:S02]  /*15ff0*/  @!P3 SYNCS.PHASECHK.TRANS64 P3, [R7+URZ+0x22830], R4 ;  /* 0x022830040700b5a7 */ /* 0x000ea4000806007f */
[----:B--2---:R-:W-:Y:S05]  /*16000*/  @!P3 BRA `(.L_x_1007) ;  /* 0xfffffffc00ecb947 */ /* 0x004fea000383ffff */
[----:B------:R-:W-:Y:S05]  /*16010*/  BRA `(.L_x_1004) ;  /* 0xffffff5800047947 */ /* 0x000fea000383ffff */
.L_x_1011:
[----:B-1----:R-:W-:-:S04]  /*16020*/  IMAD.U32 R7, RZ, RZ, UR6 ;  /* 0x00000006ff077e24 */ /* 0x002fc8000f8e00ff */
[----:B------:R1:W2:Y:S03]  /*16030*/  SYNCS.PHASECHK.TRANS64.TRYWAIT P2, [R7+URZ+0x22850], R4 ;  /* 0x02285004070075a7 */ /* 0x0002a6000804017f */
[----:B--2---:R-:W-:Y:S05]  /*16040*/  @!P2 NANOSLEEP.SYNCS 0x989680 ;  /* 0x009896800000a95d */ /* 0x004fea0003900000 */
[----:B------:R-:W2:Y:S02]  /*16050*/  @!P2 SYNCS.PHASECHK.TRANS64 P2, [R7+URZ+0x22850], R4 ;  /* 0x022850040700a5a7 */ /* 0x000ea4000804007f */
[----:B--2---:R-:W-:Y:S05]  /*16060*/  @!P2 BRA `(.L_x_1011) ;  /* 0xfffffffc00eca947 */ /* 0x004fea000383ffff */
[----:B------:R-:W-:Y:S05]  /*16070*/  BRA `(.L_x_1008) ;  /* 0xffffff5800b07947 */ /* 0x000fea000383ffff */
.L_x_1025:
[----:B-1----:R-:W-:-:S04]  /*16080*/  IMAD.U32 R5, RZ, RZ, UR5 ;  /* 0x00000005ff057e24 */ /* 0x002fc8000f8e00ff */
[----:B------:R1:W2:Y:S03]  /*16090*/  SYNCS.PHASECHK.TRANS64.TRYWAIT P1, [R5+URZ+0x22850], R0 ;  /* 0x02285000050075a7 */ /* 0x0002a6000802017f */
[----:B--2---:R-:W-:Y:S05]  /*160a0*/  @!P1 NANOSLEEP.SYNCS 0x989680 ;  /* 0x009896800000995d */ /* 0x004fea0003900000 */
[----:B------:R-:W2:Y:S02]  /*160b0*/  @!P1 SYNCS.PHASECHK.TRANS64 P1, [R5+URZ+0x22850], R0 ;  /* 0x02285000050095a7 */ /* 0x000ea4000802007f */
[----:B--2---:R-:W-:Y:S05]  /*160c0*/  @!P1 BRA `(.L_x_1025) ;  /* 0xfffffffc00ec9947 */ /* 0x004fea000383ffff */
[----:B------:R-:W-:Y:S05]  /*160d0*/  BRA `(.L_x_1024) ;  /* 0xffffff8c00707947 */ /* 0x000fea000383ffff */
.L_x_1065:
[----:B------:R-:W-:Y:S02]  /*160e0*/  IMAD.MOV.U32 R13, RZ, RZ, R0 ;  /* 0x000000ffff0d7224 */ /* 0x000fe400078e0000 */
[----:B------:R-:W-:Y:S02]  /*160f0*/  IMAD.MOV.U32 R12, RZ, RZ, RZ ;  /* 0x000000ffff0c7224 */ /* 0x000fe400078e00ff */
[----:B------:R-:W-:Y:S02]  /*16100*/  IMAD.MOV.U32 R11, RZ, RZ, 0x1f ;  /* 0x0000001fff0b7424 */ /* 0x000fe400078e00ff */
[----:B------:R-:W-:-:S07]  /*16110*/  IMAD.MOV.U32 R15, RZ, RZ, -0x1 ;  /* 0xffffffffff0f7424 */ /* 0x000fce00078e00ff */
[----:B-1----:R-:W-:Y:S05]  /*16120*/  WARPSYNC.COLLECTIVE R15, `(.L_x_1132) ;  /* 0x000000000f087348 */ /* 0x002fea0003c00000 */
[----:B------:R0:W2:Y:S02]  /*16130*/  SHFL.IDX P6, R14, R13, R12, R11 ;  /* 0x0000000c0d0e7389 */ /* 0x0000a400000c000b */
[----:B012---:R-:W-:Y:S01]  /*16140*/  ENDCOLLECTIVE ;  /* 0x000000000000791b */ /* 0x007fe20003800000 */
.L_x_1132:
[----:B------:R-:W-:Y:S05]  /*16150*/  BRA `(.L_x_1133) ;  /* 0xffffffcc009c7947 */ /* 0x000fea000383ffff */
.L_x_1067:
[----:B------:R-:W-:Y:S01]  /*16160*/  BSSY B0, `(.L_x_1134) ;  /* 0x0000006000007945 */ /* 0x000fe20003800000 */
[----:B------:R-:W-:-:S07]  /*16170*/  IMAD.MOV.U32 R15, RZ, RZ, -0x1 ;  /* 0xffffffffff0f7424 */ /* 0x000fce00078e00ff */
[----:B-1----:R-:W-:Y:S05]  /*16180*/  WARPSYNC.COLLECTIVE R15, `(.L_x_1135) ;  /* 0x000000000f0c7348 */ /* 0x002fea0003c00000 */
[----:B------:R-:W-:Y:S02]  /*16190*/  ELECT P6, UR62, PT ;  /* 0x00000000003e782f */ /* 0x000fe400038c0000 */
[----:B------:R-:W-:Y:S01]  /*161a0*/  MOV R14, UR62 ;  /* 0x0000003e000e7c02 */ /* 0x000fe20008000f00 */
[----:B-1----:R-:W-:Y:S10]  /*161b0*/  ENDCOLLECTIVE ;  /* 0x000000000000791b */ /* 0x002ff40003800000 */
.L_x_1135:
[----:B------:R-:W-:Y:S05]  /*161c0*/  BSYNC B0 ;  /* 0x0000000000007941 */ /* 0x000fea0003800000 */
.L_x_1134:
[----:B------:R-:W-:Y:S05]  /*161d0*/  BRA `(.L_x_1136) ;  /* 0xffffffcc00ac7947 */ /* 0x000fea000383ffff */
.L_x_1069:
[----:B0-----:R0:W2:Y:S02]  /*161e0*/  SYNCS.PHASECHK.TRANS64.TRYWAIT P1, [R2+URZ+0x22880], R3 ;  /* 0x02288003020075a7 */ /* 0x0010a4000802017f */
[----:B--2---:R-:W-:Y:S05]  /*161f0*/  @!P1 NANOSLEEP.SYNCS 0x989680 ;  /* 0x009896800000995d */ /* 0x004fea0003900000 */
[----:B------:R-:W2:Y:S02]  /*16200*/  @!P1 SYNCS.PHASECHK.TRANS64 P1, [R2+URZ+0x22880], R3 ;  /* 0x02288003020095a7 */ /* 0x000ea4000802007f */
[----:B--2---:R-:W-:Y:S05]  /*16210*/  @!P1 BRA `(.L_x_1069) ;  /* 0xfffffffc00f09947 */ /* 0x004fea000383ffff */
[----:B------:R-:W-:Y:S05]  /*16220*/  BRA `(.L_x_1137) ;  /* 0xffffffd000087947 */ /* 0x000fea000383ffff */
.L_x_1071:
[----:B--2---:R2:W3:Y:S02]  /*16230*/  SYNCS.PHASECHK.TRANS64.TRYWAIT P1, [R2+URZ+0x22840], R3 ;  /* 0x02284003020075a7 */ /* 0x0044e4000802017f */
[----:B---3--:R-:W-:Y:S05]  /*16240*/  @!P1 NANOSLEEP.SYNCS 0x989680 ;  /* 0x009896800000995d */ /* 0x008fea0003900000 */
[----:B------:R-:W3:Y:S02]  /*16250*/  @!P1 SYNCS.PHASECHK.TRANS64 P1, [R2+URZ+0x22840], R3 ;  /* 0x02284003020095a7 */ /* 0x000ee4000802007f */
[----:B---3--:R-:W-:Y:S05]  /*16260*/  @!P1 BRA `(.L_x_1071) ;  /* 0xfffffffc00f09947 */ /* 0x008fea000383ffff */
[----:B------:R-:W-:Y:S05]  /*16270*/  BRA `(.L_x_1138) ;  /* 0xffffffd000547947 */ /* 0x000fea000383ffff */
.L_x_1075:
[----:B------:R-:W-:Y:S02]  /*16280*/  IMAD.MOV.U32 R13, RZ, RZ, R0 ;  /* 0x000000ffff0d7224 */ /* 0x000fe400078e0000 */
[----:B------:R-:W-:Y:S02]  /*16290*/  IMAD.MOV.U32 R12, RZ, RZ, RZ ;  /* 0x000000ffff0c7224 */ /* 0x000fe400078e00ff */
[----:B------:R-:W-:Y:S02]  /*162a0*/  IMAD.MOV.U32 R11, RZ, RZ, 0x1c1f ;  /* 0x00001c1fff0b7424 */ /* 0x000fe400078e00ff */
[----:B------:R-:W-:Y:S02]  /*162b0*/  IMAD.MOV.U32 R15, RZ, RZ, -0x1 ;  /* 0xffffffffff0f7424 */ /* 0x000fe400078e00ff */
[----:B------:R-:W-:-:S07]  /*162c0*/  VIADD R3, R18, UR42 ;  /* 0x0000002a12037c36 */ /* 0x000fce0008000000 */
[----:B-----5:R-:W-:Y:S05]  /*162d0*/  WARPSYNC.COLLECTIVE R15, `(.L_x_1139) ;  /* 0x000000000f087348 */ /* 0x020fea0003c00000 */
[----:B------:R0:W1:Y:S02]  /*162e0*/  SHFL.IDX P6, R14, R13, R12, R11 ;  /* 0x0000000c0d0e7389 */ /* 0x00006400000c000b */
[----:B01---5:R-:W-:Y:S01]  /*162f0*/  ENDCOLLECTIVE ;  /* 0x000000000000791b */ /* 0x023fe20003800000 */
.L_x_1139:
[----:B------:R-:W-:Y:S02]  /*16300*/  IMAD.MOV.U32 R13, RZ, RZ, R4 ;  /* 0x000000ffff0d7224 */ /* 0x000fe400078e0004 */
[----:B------:R-:W-:-:S07]  /*16310*/  IMAD.MOV.U32 R5, RZ, RZ, R14 ;  /* 0x000000ffff057224 */ /* 0x000fce00078e000e */
[----:B------:R-:W-:Y:S05]  /*16320*/  WARPSYNC.COLLECTIVE R15, `(.L_x_1140) ;  /* 0x000000000f087348 */ /* 0x000fea0003c00000 */
[----:B------:R0:W1:Y:S02]  /*16330*/  SHFL.IDX P6, R14, R13, R12, R11 ;  /* 0x0000000c0d0e7389 */ /* 0x00006400000c000b */
[----:B01----:R-:W-:Y:S01]  /*16340*/  ENDCOLLECTIVE ;  /* 0x000000000000791b */ /* 0x003fe20003800000 */
.L_x_1140:
        /* <DEDUP_REMOVED lines=9> */
.L_x_1141:
        /* <DEDUP_REMOVED lines=16> */
.L_x_1142:
[----:B------:R-:W-:Y:S02]  /*164e0*/  IMAD.MOV.U32 R13, RZ, RZ, R0 ;  /* 0x000000ffff0d7224 */ /* 0x000fe400078e0000 */
[----:B------:R-:W-:Y:S02]  /*164f0*/  IMAD.MOV.U32 R12, RZ, RZ, 0x2 ;  /* 0x00000002ff0c7424 */ /* 0x000fe400078e00ff */
[----:B------:R-:W-:-:S07]  /*16500*/  IMAD.MOV.U32 R6, RZ, RZ, R14 ;  /* 0x000000ffff067224 */ /* 0x000fce00078e000e */
[----:B------:R-:W-:Y:S05]  /*16510*/  WARPSYNC.COLLECTIVE R15, `(.L_x_1143) ;  /* 0x000000000f087348 */ /* 0x000fea0003c00000 */
[----:B------:R0:W1:Y:S02]  /*16520*/  SHFL.IDX P6, R14, R13, R12, R11 ;  /* 0x0000000c0d0e7389 */ /* 0x00006400000c000b */
[----:B01----:R-:W-:Y:S01]  /*16530*/  ENDCOLLECTIVE ;  /* 0x000000000000791b */ /* 0x003fe20003800000 */
.L_x_1143:
        /* <DEDUP_REMOVED lines=16> */
.L_x_1144:
[----:B------:R-:W-:Y:S02]  /*16640*/  IMAD.MOV.U32 R13, RZ, RZ, R0 ;  /* 0x000000ffff0d7224 */ /* 0x000fe400078e0000 */
[----:B------:R-:W-:Y:S02]  /*16650*/  IMAD.MOV.U32 R12, RZ, RZ, 0x3 ;  /* 0x00000003ff0c7424 */ /* 0x000fe400078e00ff */
[----:B------:R-:W-:-:S07]  /*16660*/  IMAD.MOV.U32 R6, RZ, RZ, R14 ;  /* 0x000000ffff067224 */ /* 0x000fce00078e000e */
[----:B------:R-:W-:Y:S05]  /*16670*/  WARPSYNC.COLLECTIVE R15, `(.L_x_1145) ;  /* 0x000000000f087348 */ /* 0x000fea0003c00000 */
[----:B------:R0:W1:Y:S02]  /*16680*/  SHFL.IDX P6, R14, R13, R12, R11 ;  /* 0x0000000c0d0e7389 */ /* 0x00006400000c000b */
[----:B01----:R-:W-:Y:S01]  /*16690*/  ENDCOLLECTIVE ;  /* 0x000000000000791b */ /* 0x003fe20003800000 */
.L_x_1145:
        /* <DEDUP_REMOVED lines=14> */
.L_x_1146:
[----:B------:R-:W-:Y:S01]  /*16780*/  IMAD.MOV.U32 R4, RZ, RZ, R14 ;  /* 0x000000ffff047224 */ /* 0x000fe200078e000e */
[----:B------:R-:W-:Y:S06]  /*16790*/  BRA `(.L_x_1147) ;  /* 0xffffffd400947947 */ /* 0x000fec000383ffff */
.L_x_1080:
[----:B-1----:R1:W2:Y:S02]  /*167a0*/  SYNCS.PHASECHK.TRANS64.TRYWAIT P0, [R17+URZ+0x22820], R0 ;  /* 0x02282000110075a7 */ /* 0x0022a4000800017f */
[----:B--2---:R-:W-:Y:S05]  /*167b0*/  @!P0 NANOSLEEP.SYNCS 0x989680 ;  /* 0x009896800000895d */ /* 0x004fea0003900000 */
[----:B------:R-:W2:Y:S02]  /*167c0*/  @!P0 SYNCS.PHASECHK.TRANS64 P0, [R17+URZ+0x22820], R0 ;  /* 0x02282000110085a7 */ /* 0x000ea4000800007f */
[----:B--2---:R-:W-:Y:S05]  /*167d0*/  @!P0 BRA `(.L_x_1080) ;  /* 0xfffffffc00f08947 */ /* 0x004fea000383ffff */
[----:B------:R-:W-:Y:S05]  /*167e0*/  BRA `(.L_x_1148) ;  /* 0xffffffd800047947 */ /* 0x000fea000383ffff */
.L_x_1086:
[----:B-1----:R1:W2:Y:S02]  /*167f0*/  SYNCS.PHASECHK.TRANS64.TRYWAIT P0, [R3+URZ+0x22880], R2 ;  /* 0x02288002030075a7 */ /* 0x0022a4000800017f */
[----:B--2---:R-:W-:Y:S05]  /*16800*/  @!P0 NANOSLEEP.SYNCS 0x989680 ;  /* 0x009896800000895d */ /* 0x004fea0003900000 */
[----:B------:R-:W2:Y:S02]  /*16810*/  @!P0 SYNCS.PHASECHK.TRANS64 P0, [R3+URZ+0x22880], R2 ;  /* 0x02288002030085a7 */ /* 0x000ea4000800007f */
[----:B--2---:R-:W-:Y:S05]  /*16820*/  @!P0 BRA `(.L_x_1086) ;  /* 0xfffffffc00f08947 */ /* 0x004fea000383ffff */
[----:B------:R-:W-:Y:S05]  /*16830*/  BRA `(.L_x_1149) ;  /* 0xffffffd800b87947 */ /* 0x000fea000383ffff */
.L_x_1091:
[----:B--2---:R2:W3:Y:S02]  /*16840*/  SYNCS.PHASECHK.TRANS64.TRYWAIT P0, [R3+URZ+0x22840], R2 ;  /* 0x02284002030075a7 */ /* 0x0044e4000800017f */
[----:B---3--:R-:W-:Y:S05]  /*16850*/  @!P0 NANOSLEEP.SYNCS 0x989680 ;  /* 0x009896800000895d */ /* 0x008fea0003900000 */
[----:B------:R-:W3:Y:S02]  /*16860*/  @!P0 SYNCS.PHASECHK.TRANS64 P0, [R3+URZ+0x22840], R2 ;  /* 0x02284002030085a7 */ /* 0x000ee4000800007f */
[----:B---3--:R-:W-:Y:S05]  /*16870*/  @!P0 BRA `(.L_x_1091) ;  /* 0xfffffffc00f08947 */ /* 0x008fea000383ffff */
[----:B------:R-:W-:Y:S05]  /*16880*/  BRA `(.L_x_1150) ;  /* 0xffffffdc00307947 */ /* 0x000fea000383ffff */
.L_x_1099:
[----:B-1----:R1:W2:Y:S02]  /*16890*/  SYNCS.PHASECHK.TRANS64.TRYWAIT P1, [R20+URZ+0x22870], R2 ;  /* 0x02287002140075a7 */ /* 0x0022a4000802017f */
[----:B--2---:R-:W-:Y:S05]  /*168a0*/  @!P1 NANOSLEEP.SYNCS 0x989680 ;  /* 0x009896800000995d */ /* 0x004fea0003900000 */
[----:B------:R-:W2:Y:S02]  /*168b0*/  @!P1 SYNCS.PHASECHK.TRANS64 P1, [R20+URZ+0x22870], R2 ;  /* 0x02287002140095a7 */ /* 0x000ea4000802007f */
[----:B--2---:R-:W-:Y:S05]  /*168c0*/  @!P1 BRA `(.L_x_1099) ;  /* 0xfffffffc00f09947 */ /* 0x004fea000383ffff */
[----:B------:R-:W-:Y:S05]  /*168d0*/  BRA `(.L_x_1151) ;  /* 0xffffffe000487947 */ /* 0x000fea000383ffff */
.L_x_1101:
[----:B-1----:R1:W2:Y:S02]  /*168e0*/  SYNCS.PHASECHK.TRANS64.TRYWAIT P1, [R20+URZ+0x22860], R2 ;  /* 0x02286002140075a7 */ /* 0x0022a4000802017f */
[----:B--2---:R-:W-:Y:S05]  /*168f0*/  @!P1 NANOSLEEP.SYNCS 0x989680 ;  /* 0x009896800000995d */ /* 0x004fea0003900000 */
[----:B------:R-:W2:Y:S02]  /*16900*/  @!P1 SYNCS.PHASECHK.TRANS64 P1, [R20+URZ+0x22860], R2 ;  /* 0x02286002140095a7 */ /* 0x000ea4000802007f */
[----:B--2---:R-:W-:Y:S05]  /*16910*/  @!P1 BRA `(.L_x_1101) ;  /* 0xfffffffc00f09947 */ /* 0x004fea000383ffff */
[----:B------:R-:W-:Y:S05]  /*16920*/  BRA `(.L_x_1152) ;  /* 0xffffffe000507947 */ /* 0x000fea000383ffff */
.L_x_1108:
[----:B-1----:R1:W2:Y:S02]  /*16930*/  SYNCS.PHASECHK.TRANS64.TRYWAIT P1, [R16+URZ+0x22870], R3 ;  /* 0x02287003100075a7 */ /* 0x0022a4000802017f */
[----:B--2---:R-:W-:Y:S05]  /*16940*/  @!P1 NANOSLEEP.SYNCS 0x989680 ;  /* 0x009896800000995d */ /* 0x004fea0003900000 */
[----:B------:R-:W2:Y:S02]  /*16950*/  @!P1 SYNCS.PHASECHK.TRANS64 P1, [R16+URZ+0x22870], R3 ;  /* 0x02287003100095a7 */ /* 0x000ea4000802007f */
[----:B--2---:R-:W-:Y:S05]  /*16960*/  @!P1 BRA `(.L_x_1108) ;  /* 0xfffffffc00f09947 */ /* 0x004fea000383ffff */
[----:B------:R-:W-:Y:S05]  /*16970*/  BRA `(.L_x_1153) ;  /* 0xffffffe800207947 */ /* 0x000fea000383ffff */
.L_x_1110:
[----:B-1----:R1:W2:Y:S02]  /*16980*/  SYNCS.PHASECHK.TRANS64.TRYWAIT P1, [R16+URZ+0x22860], R3 ;  /* 0x02286003100075a7 */ /* 0x0022a4000802017f */
[----:B--2---:R-:W-:Y:S05]  /*16990*/  @!P1 NANOSLEEP.SYNCS 0x989680 ;  /* 0x009896800000995d */ /* 0x004fea0003900000 */
[----:B------:R-:W2:Y:S02]  /*169a0*/  @!P1 SYNCS.PHASECHK.TRANS64 P1, [R16+URZ+0x22860], R3 ;  /* 0x02286003100095a7 */ /* 0x000ea4000802007f */
[----:B--2---:R-:W-:Y:S05]  /*169b0*/  @!P1 BRA `(.L_x_1110) ;  /* 0xfffffffc00f09947 */ /* 0x004fea000383ffff */
[----:B------:R-:W-:Y:S05]  /*169c0*/  BRA `(.L_x_1154) ;  /* 0xffffffe800287947 */ /* 0x000fea000383ffff */
.L_x_1116:
[----:B0-----:R0:W1:Y:S02]  /*169d0*/  SYNCS.PHASECHK.TRANS64.TRYWAIT P0, [R0+URZ+0x22820], R3 ;  /* 0x02282003000075a7 */ /* 0x001064000800017f */
[----:B-1----:R-:W-:Y:S05]  /*169e0*/  @!P0 NANOSLEEP.SYNCS 0x989680 ;  /* 0x009896800000895d */ /* 0x002fea0003900000 */
[----:B------:R-:W1:Y:S02]  /*169f0*/  @!P0 SYNCS.PHASECHK.TRANS64 P0, [R0+URZ+0x22820], R3 ;  /* 0x02282003000085a7 */ /* 0x000e64000800007f */
[----:B-1----:R-:W-:Y:S05]  /*16a00*/  @!P0 BRA `(.L_x_1116) ;  /* 0xfffffffc00f08947 */ /* 0x002fea000383ffff */
[----:B------:R-:W-:Y:S05]  /*16a10*/  BRA `(.L_x_1155) ;  /* 0xfffffff000047947 */ /* 0x000fea000383ffff */
.L_x_1117:
        /* <DEDUP_REMOVED lines=8> */
[----:B0-----:R-:W-:Y:S05]  /*16aa0*/  WARPSYNC.COLLECTIVE R15, `(.L_x_1157) ;  /* 0x000000000f087348 */ /* 0x001fea0003c00000 */
[----:B------:R1:W2:Y:S02]  /*16ab0*/  SHFL.IDX P6, R14, R13, R12, R11 ;  /* 0x0000000c0d0e7389 */ /* 0x0002a400000c000b */
[----:B012---:R-:W-:Y:S01]  /*16ac0*/  ENDCOLLECTIVE ;  /* 0x000000000000791b */ /* 0x007fe20003800000 */
.L_x_1157:
[----:B------:R-:W-:Y:S05]  /*16ad0*/  BSYNC B0 ;  /* 0x0000000000007941 */ /* 0x000fea0003800000 */
.L_x_1156:
[----:B------:R-:W-:Y:S05]  /*16ae0*/  BRA `(.L_x_1158) ;  /* 0xffffffec00ec7947 */ /* 0x000fea000383ffff */
.L_x_1120:
[----:B------:R-:W-:Y:S01]  /*16af0*/  BSSY B1, `(.L_x_1159) ;  /* 0x0000006000017945 */ /* 0x000fe20003800000 */
[----:B------:R-:W-:-:S07]  /*16b00*/  IMAD.MOV.U32 R15, RZ, RZ, -0x1 ;  /* 0xffffffffff0f7424 */ /* 0x000fce00078e00ff */
[----:B01----:R-:W-:Y:S05]  /*16b10*/  WARPSYNC.COLLECTIVE R15, `(.L_x_1160) ;  /* 0x000000000f0c7348 */ /* 0x003fea0003c00000 */
[----:B------:R-:W-:Y:S02]  /*16b20*/  ELECT P6, UR62, PT ;  /* 0x00000000003e782f */ /* 0x000fe400038c0000 */
[----:B------:R-:W-:Y:S01]  /*16b30*/  MOV R14, UR62 ;  /* 0x0000003e000e7c02 */ /* 0x000fe20008000f00 */
[----:B01----:R-:W-:Y:S10]  /*16b40*/  ENDCOLLECTIVE ;  /* 0x000000000000791b */ /* 0x003ff40003800000 */
.L_x_1160:
[----:B------:R-:W-:Y:S05]  /*16b50*/  BSYNC B1 ;  /* 0x0000000000017941 */ /* 0x000fea0003800000 */
.L_x_1159:
[----:B------:R-:W-:Y:S05]  /*16b60*/  BRA `(.L_x_1161) ;  /* 0xffffffec00e47947 */ /* 0x000fea000383ffff */
.L_x_1122:
[----:B0-----:R0:W1:Y:S02]  /*16b70*/  SYNCS.PHASECHK.TRANS64.TRYWAIT P1, [R6+URZ], R5 ;  /* 0x00000005060075a7 */ /* 0x001064000802017f */
[----:B-1----:R-:W-:Y:S05]  /*16b80*/  @!P1 NANOSLEEP.SYNCS 0x989680 ;  /* 0x009896800000995d */ /* 0x002fea0003900000 */
[----:B------:R-:W1:Y:S02]  /*16b90*/  @!P1 SYNCS.PHASECHK.TRANS64 P1, [R6+URZ], R5 ;  /* 0x00000005060095a7 */ /* 0x000e64000802007f */
[----:B-1----:R-:W-:Y:S05]  /*16ba0*/  @!P1 BRA `(.L_x_1122) ;  /* 0xfffffffc00f09947 */ /* 0x002fea000383ffff */
[----:B------:R-:W-:Y:S05]  /*16bb0*/  BRA `(.L_x_1162) ;  /* 0xfffffff0001c7947 */ /* 0x000fea000383ffff */
.L_x_1123:
[----:B-1----:R1:W2:Y:S02]  /*16bc0*/  SYNCS.PHASECHK.TRANS64.TRYWAIT P1, [R7+URZ], R2 ;  /* 0x00000002070075a7 */ /* 0x0022a4000802017f */
[----:B--2---:R-:W-:Y:S05]  /*16bd0*/  @!P1 NANOSLEEP.SYNCS 0x989680 ;  /* 0x009896800000995d */ /* 0x004fea0003900000 */
[----:B------:R-:W2:Y:S02]  /*16be0*/  @!P1 SYNCS.PHASECHK.TRANS64 P1, [R7+URZ], R2 ;  /* 0x00000002070095a7 */ /* 0x000ea4000802007f */
[----:B--2---:R-:W-:Y:S05]  /*16bf0*/  @!P1 BRA `(.L_x_1123) ;  /* 0xfffffffc00f09947 */ /* 0x004fea000383ffff */
[----:B------:R-:W-:Y:S05]  /*16c00*/  BRA `(.L_x_1163) ;  /* 0xfffffff000107947 */ /* 0x000fea000383ffff */
.L_x_1125:
[----:B--2---:R2:W3:Y:S02]  /*16c10*/  SYNCS.PHASECHK.TRANS64.TRYWAIT P1, [R4+URZ+0x22860], R5 ;  /* 0x02286005040075a7 */ /* 0x0044e4000802017f */
[----:B---3--:R-:W-:Y:S05]  /*16c20*/  @!P1 NANOSLEEP.SYNCS 0x989680 ;  /* 0x009896800000995d */ /* 0x008fea0003900000 */
[----:B------:R-:W3:Y:S02]  /*16c30*/  @!P1 SYNCS.PHASECHK.TRANS64 P1, [R4+URZ+0x22860], R5 ;  /* 0x02286005040095a7 */ /* 0x000ee4000802007f */
[----:B---3--:R-:W-:Y:S05]  /*16c40*/  @!P1 BRA `(.L_x_1125) ;  /* 0xfffffffc00f09947 */ /* 0x008fea000383ffff */
[----:B------:R-:W-:Y:S05]  /*16c50*/  BRA `(.L_x_1164) ;  /* 0xfffffff000107947 */ /* 0x000fea000383ffff */
.L_x_1127:
[----:B---3--:R3:W4:Y:S02]  /*16c60*/  SYNCS.PHASECHK.TRANS64.TRYWAIT P1, [R3+URZ+0x22860], R2 ;  /* 0x02286002030075a7 */ /* 0x008724000802017f */
[----:B----4-:R-:W-:Y:S05]  /*16c70*/  @!P1 NANOSLEEP.SYNCS 0x989680 ;  /* 0x009896800000995d */ /* 0x010fea0003900000 */
[----:B------:R-:W4:Y:S02]  /*16c80*/  @!P1 SYNCS.PHASECHK.TRANS64 P1, [R3+URZ+0x22860], R2 ;  /* 0x02286002030095a7 */ /* 0x000f24000802007f */
[----:B----4-:R-:W-:Y:S05]  /*16c90*/  @!P1 BRA `(.L_x_1127) ;  /* 0xfffffffc00f09947 */ /* 0x010fea000383ffff */
[----:B------:R-:W-:Y:S05]  /*16ca0*/  BRA `(.L_x_1165) ;  /* 0xfffffff000107947 */ /* 0x000fea000383ffff */
.L_x_1129:
[----:B----4-:R4:W0:Y:S02]  /*16cb0*/  SYNCS.PHASECHK.TRANS64.TRYWAIT P0, [R4+URZ+0x22880], R5 ;  /* 0x02288005040075a7 */ /* 0x010824000800017f */
[----:B0-----:R-:W-:Y:S05]  /*16cc0*/  @!P0 NANOSLEEP.SYNCS 0x989680 ;  /* 0x009896800000895d */ /* 0x001fea0003900000 */
[----:B------:R-:W0:Y:S02]  /*16cd0*/  @!P0 SYNCS.PHASECHK.TRANS64 P0, [R4+URZ+0x22880], R5 ;  /* 0x02288005040085a7 */ /* 0x000e24000800007f */
[----:B0-----:R-:W-:Y:S05]  /*16ce0*/  @!P0 BRA `(.L_x_1129) ;  /* 0xfffffffc00f08947 */ /* 0x001fea000383ffff */
[----:B------:R-:W-:Y:S05]  /*16cf0*/  BRA `(.L_x_1130) ;  /* 0xfffffff0000c7947 */ /* 0x000fea000383ffff */
.L_x_1166:
        /* <DEDUP_REMOVED lines=16> */
.L_x_2809:


//--------------------- .text._ZN7cutlass13device_kernelIN5flash11enable_sm90INS1_16FlashAttnFwdSm90INS1_25CollectiveMainloopFwdSm90ILi2EN4cute5tupleIJNS5_1CILi1EEES8_S8_EEENS6_IJNS7_ILi128EEESA_NS7_ILi192EEEEEELi128ENS_12float_e4m3_tEfNS_4arch4Sm90ELb0ELb1ELb1ELb1ELb0ELb0ELb0ELb1ELb1ELb1ELb0ELb0EEENS1_21CollectiveEpilogueFwdINS6_IJSA_SA_SA_EEES9_NS_10bfloat16_tESF_Li256ELb1ELb1ELb0ELb1EEENS1_36VarlenDynamicPersistentTileSchedulerILi128ELi128ELi256ELi128ELb0ELb1ELb1ELb1ELb0ELb1EEEEEEEEEvNT_6ParamsE --------------------------
	.section	.text._ZN7cutlass13device_kernelIN5flash11enable_sm90INS1_16FlashAttnFwdSm90INS1_25CollectiveMainloopFwdSm90ILi2EN4cute5tupleIJNS5_1CILi1EEES8_S8_EEENS6_IJNS7_ILi128EEESA_NS7_ILi192EEEEEELi128ENS_12float_e4m3_tEfNS_4arch4Sm90ELb0ELb1ELb1ELb1ELb0ELb0ELb0ELb1ELb1ELb1ELb0ELb0EEENS1_21CollectiveEpilogueFwdINS6_IJSA_SA_SA_EEES9_NS_10bfloat16_tESF_Li256ELb1ELb1ELb0ELb1EEENS1_36VarlenDynamicPersistentTileSchedulerILi128ELi128ELi256ELi128ELb0ELb1ELb1ELb1ELb0ELb1EEEEEEEEEvNT_6ParamsE,"ax",@progbits
	.align	128
.text._ZN7cutlass13device_kernelIN5flash11enable_sm90INS1_16FlashAttnFwdSm90INS1_25CollectiveMainloopFwdSm90ILi2EN4cute5tupleIJNS5_1CILi1EEES8_S8_EEENS6_IJNS7_ILi128EEESA_NS7_ILi192EEEEEELi128ENS_12float_e4m3_tEfNS_4arch4Sm90ELb0ELb1ELb1ELb1ELb0ELb0ELb0ELb1ELb1ELb1ELb0ELb0EEENS1_21CollectiveEpilogueFwdINS6_IJSA_SA_SA_EEES9_NS_10bfloat16_tESF_Li256ELb1ELb1ELb0ELb1EEENS1_36VarlenDynamicPersistentTileSchedulerILi128ELi128ELi256ELi128ELb0ELb1ELb1ELb1ELb0ELb1EEEEEEEEEvNT_6ParamsE:
        .type           _ZN7cutlass13device_kernelIN5flash11enable_sm90INS1_16FlashAttnFwdSm90INS1_25CollectiveMainloopFwdSm90ILi2EN4cute5tupleIJNS5_1CILi1EEES8_S8_EEENS6_IJNS7_ILi128EEESA_NS7_ILi192EEEEEELi128ENS_12float_e4m3_tEfNS_4arch4Sm90ELb0ELb1ELb1ELb1ELb0ELb0ELb0ELb1ELb1ELb1ELb0ELb0EEENS1_21CollectiveEpilogueFwdINS6_IJSA_SA_SA_EEES9_NS_10bfloat16_tESF_Li256ELb1ELb1ELb0ELb1EEENS1_36VarlenDynamicPersistentTileSchedulerILi128ELi128ELi256ELi128ELb0ELb1ELb1ELb1ELb0ELb1EEEEEEEEEvNT_6ParamsE,@function
        .size           _ZN7cutlass13device_kernelIN5flash11enable_sm90INS1_16FlashAttnFwdSm90INS1_25CollectiveMainloopFwdSm90ILi2EN4cute5tupleIJNS5_1CILi1EEES8_S8_EEENS6_IJNS7_ILi128EEESA_NS7_ILi192EEEEEELi128ENS_12float_e4m3_tEfNS_4arch4Sm90ELb0ELb1ELb1ELb1ELb0ELb0ELb0ELb1ELb1ELb1ELb0ELb0EEENS1_21CollectiveEpilogueFwdINS6_IJSA_SA_SA_EEES9_NS_10bfloat16_tESF_Li256ELb1ELb1ELb0ELb1EEENS1_36VarlenDynamicPersistentTileSchedulerILi128ELi128ELi256ELi128ELb0ELb1ELb1ELb1ELb0ELb1EEEEEEEEEvNT_6ParamsE,(.L_x_2810 - _ZN7cutlass13device_kernelIN5flash11enable_sm90INS1_16FlashAttnFwdSm90INS1_25CollectiveMainloopFwdSm90ILi2EN4cute5tupleIJNS5_1CILi1EEES8_S8_EEENS6_IJNS7_ILi128EEESA_NS7_ILi192EEEEEELi128ENS_12float_e4m3_tEfNS_4arch4Sm90ELb0ELb1ELb1ELb1ELb0ELb0ELb0ELb1ELb1ELb1ELb0ELb0EEENS1_21CollectiveEpilogueFwdINS6_IJSA_SA_SA_EEES9_NS_10bfloat16_tESF_Li256ELb1ELb1ELb0ELb1EEENS1_36VarlenDynamicPersistentTileSchedulerILi128ELi128ELi256ELi128ELb0ELb1ELb1ELb1ELb0ELb1EEEEEEEEEvNT_6ParamsE)
        .other          _ZN7cutlass13device_kernelIN5flash11enable_sm90INS1_16FlashAttnFwdSm90INS1_25CollectiveMainloopFwdSm90ILi2EN4cute5tupleIJNS5_1CILi1EEES8_S8_EEENS6_IJNS7_ILi128EEESA_NS7_ILi192EEEEEELi128ENS_12float_e4m3_tEfNS_4arch4Sm90ELb0ELb1ELb1ELb1ELb0ELb0ELb0ELb1ELb1ELb1ELb0ELb0EEENS1_21CollectiveEpilogueFwdINS6_IJSA_SA_SA_EEES9_NS_10bfloat16_tESF_Li256ELb1ELb1ELb0ELb1EEENS1_36VarlenDynamicPersistentTileSchedulerILi128ELi128ELi256ELi128ELb0ELb1ELb1ELb1ELb0ELb1EEEEEEEEEvNT_6ParamsE,@"STO_CUDA_ENTRY STV_DEFAULT"
_ZN7cutlass13device_kernelIN5flash11enable_sm90INS1_16FlashAttnFwdSm90INS1_25CollectiveMainloopFwdSm90ILi2EN4cute5tupleIJNS5_1CILi1EEES8_S8_EEENS6_IJNS7_ILi128EEESA_NS7_ILi192EEEEEELi128ENS_12float_e4m3_tEfNS_4arch4Sm90ELb0ELb1ELb1ELb1ELb0ELb0ELb0ELb1ELb1ELb1ELb0ELb0EEENS1_21CollectiveEpilogueFwdINS6_IJSA_SA_SA_EEES9_NS_10bfloat16_tESF_Li256ELb1ELb1ELb0ELb1EEENS1_36VarlenDynamicPersistentTileSchedulerILi128ELi128ELi256ELi128ELb0ELb1ELb1ELb1ELb0ELb1EEEEEEEEEvNT_6ParamsE:
        /* <DEDUP_REMOVED lines=18> */
.L_x_1168:
[----:B------:R-:W-:Y:S05]  /*0120*/  BSYNC B0 ;  /* 0x0000000000007941 */ /* 0x000fea0003800000 */
.L_x_1167:
        /* <DEDUP_REMOVED lines=41> */
.L_x_1169:
        /* <DEDUP_REMOVED lines=22> */
.L_x_1170:
        /* <DEDUP_REMOVED lines=18> */
.L_x_1171:
        /* <DEDUP_REMOVED lines=22> */
.L_x_1172:
        /* <DEDUP_REMOVED lines=22> */
.L_x_1173:
[----:B------:R-:W-:Y:S01]  /*0900*/  PLOP3.LUT P0, PT, PT, PT, UP0, 0x80, 0x0 ;  /* 0x000000000000781c */ /* 0x000fe20003f0f008 */
[----:B------:R-:W-:Y:S01]  /*0910*/  UMOV UR38, 0x1 ;  /* 0x0000000100267882 */ /* 0x000fe20000000000 */
[----:B------:R-:W-:Y:S01]  /*0920*/  NOP ;  /* 0x0000000000007918 */ /* 0x000fe20000000000 */
[----:B------:R-:W-:Y:S01]  /*0930*/  USEL UR38, UR38, 0x2, !UP0 ;  /* 0x0000000226267887 */ /* 0x000fe2000c000000 */
[----:B------:R-:W-:Y:S01]  /*0940*/  ULDC.64 UR40, c[0x0][0x208] ;  /* 0x0000820000287ab9 */ /* 0x000fe20000000a00 */
[----:B012-4-:R-:W-:Y:S08]  /*0950*/  BAR.SYNC.DEFER_BLOCKING 0x0 ;  /* 0x0000000000007b1d */ /* 0x017ff00000010000 */
[----:B------:R-:W-:Y:S05]  /*0960*/  @!P0 BRA `(.L_x_1174) ;  /* 0x0000011000e08947 */ /* 0x000fea0003800000 */
.L_x_1175:
        /* <DEDUP_REMOVED lines=27> */
[-C--:B------:R-:W-:Y:S01]  /*0b20*/  LEA.HI R10, R0, R183.reuse, RZ, 0x2 ;  /* 0x000000b7000a7211 */ /* 0x080fe200078f10ff */
[----:B------:R-:W-:Y:S01]  /*0b30*/  IMAD.SHL.U32 R6, R4, 0x20, RZ ;  /* 0x0000002004067824 */ /* 0x000fe200078e00ff */
[----:B------:R-:W-:Y:S01]  /*0b40*/  SHF.R.S32.HI R178, RZ, 0x7, R3 ;  /* 0x00000007ffb27819 */ /* 0x000fe20000011403 */
[----:B------:R-:W-:Y:S01]  /*0b50*/  IMAD.IADD R177, R183, 0x1, -R2 ;  /* 0x00000001b7b17824 */ /* 0x000fe200078e0a02 */
[----:B------:R-:W-:-:S02]  /*0b60*/  LEA.HI R2, R0, R183, RZ, 0x4 ;  /* 0x000000b700027211 */ /* 0x000fc400078f20ff */
[----:B------:R-:W-:Y:S02]  /*0b70*/  LOP3.LUT R7, R6, 0xfffffc00, RZ, 0xc0, !PT ;  /* 0xfffffc0006077812 */ /* 0x000fe400078ec0ff */
[----:B------:R-:W-:Y:S02]  /*0b80*/  SHF.R.S32.HI R8, RZ, 0x1f, R177 ;  /* 0x0000001fff087819 */ /* 0x000fe400000114b1 */
[----:B------:R-:W-:Y:S02]  /*0b90*/  SHF.R.S32.HI R5, RZ, 0x4, R2 ;  /* 0x00000004ff057819 */ /* 0x000fe40000011402 */
[----:B------:R-:W-:Y:S02]  /*0ba0*/  LEA.HI R9, R8, R177, RZ, 0x2 ;  /* 0x000000b108097211 */ /* 0x000fe400078f10ff */
[----:B------:R-:W-:Y:S02]  /*0bb0*/  LOP3.LUT R4, R2, 0x3fffff0, RZ, 0xc0, !PT ;  /* 0x03fffff002047812 */ /* 0x000fe400078ec0ff */
[----:B------:R-:W-:-:S02]  /*0bc0*/  SHF.R.S32.HI R6, RZ, 0x2, R9 ;  /* 0x00000002ff067819 */ /* 0x000fc40000011409 */
[----:B------:R-:W-:Y:S01]  /*0bd0*/  SHF.R.S32.HI R11, RZ, 0x1f, R9 ;  /* 0x0000001fff0b7819 */ /* 0x000fe20000011409 */
[----:B------:R-:W-:Y:S01]  /*0be0*/  IMAD.IADD R4, R183, 0x1, -R4 ;  /* 0x00000001b7047824 */ /* 0x000fe200078e0a04 */
[----:B------:R-:W-:Y:S02]  /*0bf0*/  LOP3.LUT R10, R10, 0xfffffffc, RZ, 0xc0, !PT ;  /* 0xfffffffc0a0a7812 */ /* 0x000fe400078ec0ff */
[----:B------:R-:W-:Y:S01]  /*0c00*/  LEA.HI R0, R0, R183, RZ, 0x3 ;  /* 0x000000b700007211 */ /* 0x000fe200078f18ff */
[----:B------:R-:W-:Y:S01]  /*0c10*/  IMAD R7, R4, 0x40, R7 ;  /* 0x0000004004077824 */ /* 0x000fe200078e0207 */
[----:B------:R-:W-:Y:S01]  /*0c20*/  LEA.HI R11, R11, R6, RZ, 0x3 ;  /* 0x000000060b0b7211 */ /* 0x000fe200078f18ff */
[----:B------:R-:W-:Y:S01]  /*0c30*/  IMAD.IADD R10, R183, 0x1, -R10 ;  /* 0x00000001b70a7824 */ /* 0x000fe200078e0a0a */
[----:B------:R-:W-:Y:S02]  /*0c40*/  LEA.HI R2, R2, R5, RZ, 0x1 ;  /* 0x0000000502027211 */ /* 0x000fe400078f08ff */
[----:B------:R-:W-:-:S02]  /*0c50*/  LOP3.LUT R172, R0, 0xfffffff8, RZ, 0xc0, !PT ;  /* 0xfffffff800ac7812 */ /* 0x000fc400078ec0ff */
[----:B------:R-:W-:Y:S02]  /*0c60*/  LOP3.LUT R11, R11, 0xfffffff8, RZ, 0xc0, !PT ;  /* 0xfffffff80b0b7812 */ /* 0x000fe400078ec0ff */
[----:B------:R-:W-:Y:S01]  /*0c70*/  LEA.HI R8, R8, R177, RZ, 0x5 ;  /* 0x000000b108087211 */ /* 0x000fe200078f28ff */
[----:B------:R-:W-:Y:S01]  /*0c80*/  IMAD.IADD R172, R183, 0x1, -R172 ;  /* 0x00000001b7ac7824 */ /* 0x000fe200078e0aac */
[----:B------:R-:W-:Y:S01]  /*0c90*/  LEA.HI R3, R3, R178, RZ, 0x1 ;  /* 0x000000b203037211 */ /* 0x000fe200078f08ff */
[----:B------:R-:W-:Y:S01]  /*0ca0*/  IMAD.IADD R11, R6, 0x1, -R11 ;  /* 0x00000001060b7824 */ /* 0x000fe200078e0a0b */
[----:B------:R-:W-:Y:S01]  /*0cb0*/  LOP3.LUT R2, R2, 0x1ffffffe, RZ, 0xc0, !PT ;  /* 0x1ffffffe02027812 */ /* 0x000fe200078ec0ff */
[----:B------:R-:W-:Y:S01]  /*0cc0*/  IMAD.SHL.U32 R169, R172, 0x8, RZ ;  /* 0x00000008aca97824 */ /* 0x000fe200078e00ff */
[----:B------:R-:W-:Y:S02]  /*0cd0*/  SHF.R.S32.HI R8, RZ, 0x5, R8 ;  /* 0x00000005ff087819 */ /* 0x000fe40000011408 */
[----:B------:R-:W-:Y:S01]  /*0ce0*/  LEA.HI R4, R10, R10, RZ, 0x1 ;  /* 0x0000000a0a047211 */ /* 0x000fe200078f08ff */
[----:B------:R-:W-:Y:S01]  /*0cf0*/  IMAD.IADD R2, R5, 0x1, -R2 ;  /* 0x0000000105027824 */ /* 0x000fe200078e0a02 */
[----:B------:R-:W-:Y:S01]  /*0d00*/  LOP3.LUT R3, R3, 0x3fffffe, RZ, 0xc0, !PT ;  /* 0x03fffffe03037812 */ /* 0x000fe200078ec0ff */
[----:B------:R-:W-:Y:S01]  /*0d10*/  IMAD R8, R8, 0x10, R11 ;  /* 0x0000001008087824 */ /* 0x000fe200078e020b */
[----:B------:R-:W-:Y:S01]  /*0d20*/  LOP3.LUT R5, R4, 0x1ffffffe, RZ, 0xc0, !PT ;  /* 0x1ffffffe04057812 */ /* 0x000fe200078ec0ff */
[----:B------:R-:W-:Y:S01]  /*0d30*/  VIADD R171, R169, 0x40 ;  /* 0x00000040a9ab7836 */ /* 0x000fe20000000000 */
[----:B------:R-:W-:Y:S01]  /*0d40*/  LOP3.LUT R18, R9, 0x7ffffffc, RZ, 0xc0, !PT ;  /* 0x7ffffffc09127812 */ /* 0x000fe200078ec0ff */
[----:B------:R-:W-:Y:S01]  /*0d50*/  IMAD.IADD R3, R178, 0x1, -R3 ;  /* 0x00000001b2037824 */ /* 0x000fe200078e0a03 */
[----:B------:R-:W-:Y:S01]  /*0d60*/  SHF.R.S32.HI R175, RZ, 0x3, R0 ;  /* 0x00000003ffaf7819 */ /* 0x000fe20000011400 */
[----:B------:R-:W-:Y:S01]  /*0d70*/  IMAD.IADD R168, R10, 0x1, -R5 ;  /* 0x000000010aa87824 */ /* 0x000fe200078e0a05 */
[----:B------:R-:W-:Y:S01]  /*0d80*/  SHF.R.S32.HI R182, RZ, 0x1f, R169 ;  /* 0x0000001fffb67819 */ /* 0x000fe200000114a9 */
[----:B------:R-:W-:Y:S01]  /*0d90*/  IMAD R179, R3, 0x40, R8 ;  /* 0x0000004003b37824 */ /* 0x000fe200078e0208 */
[----:B------:R-:W-:Y:S01]  /*0da0*/  SHF.R.S32.HI R181, RZ, 0x1f, R171 ;  /* 0x0000001fffb57819 */ /* 0x000fe200000114ab */
[----:B------:R-:W-:-:S02]  /*0db0*/  IMAD R180, R2, 0x8, R7 ;  /* 0x0000000802b47824 */ /* 0x000fc400078e0207 */
[----:B------:R-:W-:Y:S02]  /*0dc0*/  IMAD.IADD R18, R177, 0x1, -R18 ;  /* 0x00000001b1127824 */ /* 0x000fe400078e0a12 */
[----:B------:R-:W-:-:S07]  /*0dd0*/  IMAD R168, R168, 0x8, R179 ;  /* 0x00000008a8a87824 */ /* 0x000fce00078e02b3 */
.L_x_1279:
[----:B0-2---:R-:W0:Y:S08]  /*0de0*/  LDC.64 R2, c[0x0][0xa28] ;  /* 0x00028a00ff027b82 */ /* 0x005e300000000a00 */
[----:B---3--:R-:W1:Y:S01]  /*0df0*/  LDC.64 R4, c[0x0][0xa18] ;  /* 0x00028600ff047b82 */ /* 0x008e620000000a00 */
[----:B------:R-:W-:Y:S01]  /*0e00*/  ULDC UR4, c[0x0][0x288] ;  /* 0x0000a20000047ab9 */ /* 0x000fe20000000800 */
[----:B------:R-:W-:Y:S01]  /*0e10*/  IMAD.MOV.U32 R7, RZ, RZ, RZ ;  /* 0x000000ffff077224 */ /* 0x000fe200078e00ff */
[----:B------:R-:W-:Y:S01]  /*0e20*/  ULDC.64 UR6, c[0x0][0xa20] ;  /* 0x0002880000067ab9 */ /* 0x000fe20000000a00 */
[----:B0-----:R-:W-:-:S04]  /*0e30*/  ISETP.NE.U32.AND P0, PT, R2, RZ, PT ;  /* 0x000000ff0200720c */ /* 0x001fc80003f05070 */
[----:B------:R-:W-:Y:S02]  /*0e40*/  ISETP.NE.AND.EX P0, PT, R3, RZ, PT, P0 ;  /* 0x000000ff0300720c */ /* 0x000fe40003f05300 */
[----:B-1----:R-:W-:-:S04]  /*0e50*/  ISETP.NE.U32.AND P1, PT, R4, RZ, PT ;  /* 0x000000ff0400720c */ /* 0x002fc80003f25070 */
[----:B------:R-:W-:-:S07]  /*0e60*/  ISETP.NE.AND.EX P1, PT, R5, RZ, PT, P1 ;  /* 0x000000ff0500720c */ /* 0x000fce0003f25310 */
[----:B------:R-:W0:Y:S08]  /*0e70*/  @P0 LDC.64 R2, c[0x0][0xa28] ;  /* 0x00028a00ff020b82 */ /* 0x000e300000000a00 */
[----:B------:R-:W1:Y:S01]  /*0e80*/  @P1 LDC.64 R4, c[0x0][0xa18] ;  /* 0x00028600ff041b82 */ /* 0x000e620000000a00 */
[----:B------:R-:W-:Y:S01]  /*0e90*/  IMAD.U32 R17, RZ, RZ, UR4 ;  /* 0x00000004ff117e24 */ /* 0x000fe2000f8e00ff */
[----:B------:R-:W-:Y:S01]  /*0ea0*/  ULDC.64 UR4, c[0x0][0x418] ;  /* 0x0001060000047ab9 */ /* 0x000fe20000000a00 */
[----:B0-----:R-:W-:-:S05]  /*0eb0*/  @P0 IMAD.WIDE R2, R23, 0x4, R2 ;  /* 0x0000000417020825 */ /* 0x001fca00078e0202 */
[----:B------:R0:W5:Y:S01]  /*0ec0*/  @P0 LDG.E R7, desc[UR40][R2.64] ;  /* 0x0000002802070981 */ /* 0x000162000c1e1900 */
[----:B-1----:R-:W-:-:S05]  /*0ed0*/  @P1 IMAD.WIDE R4, R23, 0x4, R4 ;  /* 0x0000000417041825 */ /* 0x002fca00078e0204 */
[----:B------:R0:W5:Y:S01]  /*0ee0*/  @P1 LDG.E R17, desc[UR40][R4.64] ;  /* 0x0000002804111981 */ /* 0x000162000c1e1900 */
[----:B------:R-:W-:Y:S01]  /*0ef0*/  UISETP.NE.U32.AND UP0, UPT, UR4, URZ, UPT ;  /* 0x0000003f0400728c */ /* 0x000fe2000bf05070 */
[----:B------:R-:W-:Y:S01]  /*0f00*/  ISETP.NE.U32.AND P2, PT, RZ, UR6, PT ;  /* 0x00000006ff007c0c */ /* 0x000fe2000bf45070 */
[----:B------:R-:W-:Y:S01]  /*0f10*/  IMAD.MOV.U32 R173, RZ, RZ, R22 ;  /* 0x000000ffffad7224 */ /* 0x000fe200078e0016 */
[----:B------:R-:W-:Y:S01]  /*0f20*/  ULDC UR4, c[0x0][0x424] ;  /* 0x0001090000047ab9 */ /* 0x000fe20000000800 */
[----:B------:R-:W-:Y:S01]  /*0f30*/  UISETP.NE.AND.EX UP0, UPT, UR5, URZ, UPT, UP0 ;  /* 0x0000003f0500728c */ /* 0x000fe2000bf05300 */
[----:B------:R-:W-:Y:S02]  /*0f40*/  ISETP.NE.AND.EX P2, PT, RZ, UR7, PT, P2 ;  /* 0x00000007ff007c0c */ /* 0x000fe4000bf45320 */
[----:B------:R-:W-:Y:S01]  /*0f50*/  ULDC UR5, c[0x0][0x2f0] ;  /* 0x0000bc0000057ab9 */ /* 0x000fe20000000800 */
[----:B------:R-:W-:-:S04]  /*0f60*/  USEL UR4, UR4, 0x1, UP0 ;  /* 0x0000000104047887 */ /* 0x000fc80008000000 */
[----:B------:R-:W-:Y:S01]  /*0f70*/  UIMAD UR4, UR4, UR5, URZ ;  /* 0x00000005040472a4 */ /* 0x000fe2000f8e023f */
[----:B0---4-:R-:W-:Y:S11]  /*0f80*/  @P1 BRA `(.L_x_1176) ;  /* 0x0000000000241947 */ /* 0x011ff60003800000 */
        /* <DEDUP_REMOVED lines=9> */
.L_x_1176:
[----:B------:R-:W-:Y:S02]  /*1020*/  IMAD.U32 R16, RZ, RZ, UR4 ;  /* 0x00000004ff107e24 */ /* 0x000fe4000f8e00ff */
[----:B------:R-:W-:Y:S01]  /*1030*/  IMAD.MOV.U32 R174, RZ, RZ, R23 ;  /* 0x000000ffffae7224 */ /* 0x000fe200078e0017 */
[----:B------:R-:W-:Y:S06]  /*1040*/  @!P2 BRA `(.L_x_1177) ;  /* 0x000000000010a947 */ /* 0x000fec0003800000 */
[----:B------:R-:W0:Y:S02]  /*1050*/  LDC.64 R2, c[0x0][0xa20] ;  /* 0x00028800ff027b82 */ /* 0x000e240000000a00 */
[----:B0-----:R-:W-:-:S05]  /*1060*/  IMAD.WIDE R2, R23, 0x4, R2 ;  /* 0x0000000417027825 */ /* 0x001fca00078e0202 */
[----:B------:R0:W5:Y:S01]  /*1070*/  LDG.E R16, desc[UR40][R2.64] ;  /* 0x0000002802107981 */ /* 0x000162000c1e1900 */
[----:B------:R-:W-:Y:S05]  /*1080*/  BRA `(.L_x_1178) ;  /* 0x0000000000247947 */ /* 0x000fea0003800000 */
.L_x_1177:
[----:B------:R-:W-:Y:S02]  /*1090*/  ULDC.64 UR4, c[0x0][0xa08] ;  /* 0x0002820000047ab9 */ /* 0x000fe40000000a00 */
[----:B------:R-:W-:-:S04]  /*10a0*/  ISETP.NE.U32.AND P0, PT, RZ, UR4, PT ;  /* 0x00000004ff007c0c */ /* 0x000fc8000bf05070 */
[----:B------:R-:W-:-:S13]  /*10b0*/  ISETP.NE.AND.EX P0, PT, RZ, UR5, PT, P0 ;  /* 0x00000005ff007c0c */ /* 0x000fda000bf05300 */
[----:B------:R-:W-:Y:S05]  /*10c0*/  @!P0 BRA `(.L_x_1178) ;  /* 0x0000000000148947 */ /* 0x000fea0003800000 */
[----:B------:R-:W0:Y:S02]  /*10d0*/  LDC.64 R2, c[0x0][0xa08] ;  /* 0x00028200ff027b82 */ /* 0x000e240000000a00 */
[----:B0-----:R-:W-:-:S05]  /*10e0*/  IMAD.WIDE R2, R23, 0x4, R2 ;  /* 0x0000000417027825 */ /* 0x001fca00078e0202 */
[----:B------:R-:W2:Y:S04]  /*10f0*/  LDG.E R16, desc[UR40][R2.64] ;  /* 0x0000002802107981 */ /* 0x000ea8000c1e1900 */
[----:B------:R-:W2:Y:S02]  /*1100*/  LDG.E R5, desc[UR40][R2.64+0x4] ;  /* 0x0000042802057981 */ /* 0x000ea4000c1e1900 */
[----:B--2---:R-:W-:-:S07]  /*1110*/  IMAD.IADD R16, R5, 0x1, -R16 ;  /* 0x0000000105107824 */ /* 0x004fce00078e0a10 */
.L_x_1178:
[----:B------:R-:W1:Y:S01]  /*1120*/  LDC R0, c[0x0][0x448] ;  /* 0x00011200ff007b82 */ /* 0x000e620000000800 */
[----:B------:R-:W-:Y:S02]  /*1130*/  IMAD.SHL.U32 R19, R21, 0x80, RZ ;  /* 0x0000008015137824 */ /* 0x000fe400078e00ff */
[----:B-----5:R-:W-:-:S05]  /*1140*/  IMAD.IADD R16, R16, 0x1, -R7 ;  /* 0x0000000110107824 */ /* 0x020fca00078e0a07 */
[----:B------:R-:W2:Y:S01]  /*1150*/  LDC.64 R8, c[0x0][0x9e0] ;  /* 0x00027800ff087b82 */ /* 0x000ea20000000a00 */
[----:B-1----:R-:W-:Y:S01]  /*1160*/  ISETP.NE.AND P1, PT, R0, 0x1, PT ;  /* 0x000000010000780c */ /* 0x002fe20003f25270 */
[----:B------:R-:W-:Y:S01]  /*1170*/  VIADD R0, R19, 0x7f ;  /* 0x0000007f13007836 */ /* 0x000fe20000000000 */
[----:B--2---:R-:W-:-:S11]  /*1180*/  ISETP.GE.AND P2, PT, R9, 0x1, PT ;  /* 0x000000010900780c */ /* 0x004fd60003f46270 */
[----:B0-----:R-:W0:Y:S08]  /*1190*/  @P1 LDC R3, c[0x0][0x44c] ;  /* 0x00011300ff031b82 */ /* 0x001e300000000800 */
[----:B------:R-:W1:Y:S01]  /*11a0*/  @P1 LDC R5, c[0x0][0x450] ;  /* 0x00011400ff051b82 */ /* 0x000e620000000800 */
[----:B0-----:R-:W-:Y:S01]  /*11b0*/  @P1 IMAD.HI.U32 R2, R0, R3, RZ ;  /* 0x0000000300021227 */ /* 0x001fe200078e00ff */
[----:B------:R-:W-:-:S04]  /*11c0*/  IADD3 R3, R16, 0x1, -R17 ;  /* 0x0000000110037810 */ /* 0x000fc80007ffe811 */
[----:B-1----:R-:W-:-:S05]  /*11d0*/  @P1 SHF.R.U32.HI R0, RZ, R5, R2 ;  /* 0x00000005ff001219 */ /* 0x002fca0000011602 */
[----:B------:R-:W-:-:S04]  /*11e0*/  IMAD.IADD R3, R3, 0x1, R0 ;  /* 0x0000000103037824 */ /* 0x000fc800078e0200 */
        /* <DEDUP_REMOVED lines=12> */
.L_x_1180:
[----:B------:R-:W-:-:S13]  /*12b0*/  ISETP.NE.AND P0, PT, R9, 0x1, PT ;  /* 0x000000010900780c */ /* 0x000fda0003f05270 */
[----:B------:R-:W0:Y:S02]  /*12c0*/  @P0 LDC.64 R4, c[0x0][0x9e8] ;  /* 0x00027a00ff040b82 */ /* 0x000e240000000a00 */
[----:B0-----:R-:W-:-:S05]  /*12d0*/  @P0 IMAD.HI.U32 R4, R2, R4, RZ ;  /* 0x0000000402040227 */ /* 0x001fca00078e00ff */
[----:B------:R-:W-:-:S07]  /*12e0*/  @P0 SHF.R.U32.HI R2, RZ, R5, R4 ;  /* 0x00000005ff020219 */ /* 0x000fce0000011604 */
.L_x_1181:
[----:B------:R-:W-:-:S05]  /*12f0*/  IMAD R3, R2, R9, R9 ;  /* 0x0000000902037224 */ /* 0x000fca00078e0209 */
[----:B------:R-:W-:-:S07]  /*1300*/  VIMNMX R0, R0, R3, PT ;  /* 0x0000000300007248 */ /* 0x000fce0003fe0100 */
.L_x_1179:
[----:B------:R-:W0:Y:S01]  /*1310*/  @P1 LDC R4, c[0x0][0x44c] ;  /* 0x00011300ff041b82 */ /* 0x000e220000000800 */
[----:B------:R-:W-:Y:S01]  /*1320*/  VIADD R2, R0, 0x7f ;  /* 0x0000007f00027836 */ /* 0x000fe20000000000 */
[----:B------:R-:W-:Y:S01]  /*1330*/  ULDC UR4, c[0x0][0x9dc] ;  /* 0x0002770000047ab9 */ /* 0x000fe20000000800 */
[C---:B------:R-:W-:Y:S02]  /*1340*/  VIADD R0, R16.reuse, 0x7f ;  /* 0x0000007f10007836 */ /* 0x040fe40000000000 */
[----:B------:R-:W-:Y:S01]  /*1350*/  IMAD.MOV.U32 R7, RZ, RZ, R19 ;  /* 0x000000ffff077224 */ /* 0x000fe200078e0013 */
[----:B------:R-:W-:Y:S01]  /*1360*/  SHF.R.S32.HI R5, RZ, 0x1f, R2 ;  /* 0x0000001fff057819 */ /* 0x000fe20000011402 */
[----:B------:R-:W-:Y:S01]  /*1370*/  IMAD.IADD R88, R16, 0x1, -R17 ;  /* 0x0000000110587824 */ /* 0x000fe200078e0a11 */
[----:B------:R-:W1:Y:S01]  /*1380*/  @P1 LDC R11, c[0x0][0x450] ;  /* 0x00011400ff0b1b82 */ /* 0x000e620000000800 */
[----:B------:R-:W-:Y:S02]  /*1390*/  SHF.R.S32.HI R3, RZ, 0x1f, R0 ;  /* 0x0000001fff037819 */ /* 0x000fe40000011400 */
[----:B------:R-:W-:-:S02]  /*13a0*/  LEA.HI R5, R5, R2, RZ, 0x7 ;  /* 0x0000000205057211 */ /* 0x000fc400078f38ff */
[----:B------:R-:W-:Y:S02]  /*13b0*/  LEA.HI R3, R3, R0, RZ, 0x7 ;  /* 0x0000000003037211 */ /* 0x000fe400078f38ff */
[----:B------:R-:W-:Y:S02]  /*13c0*/  SHF.R.S32.HI R0, RZ, 0x7, R5 ;  /* 0x00000007ff007819 */ /* 0x000fe40000011405 */
[----:B------:R-:W-:-:S04]  /*13d0*/  SHF.R.S32.HI R3, RZ, 0x7, R3 ;  /* 0x00000007ff037819 */ /* 0x000fc80000011403 */
[----:B------:R-:W-:Y:S01]  /*13e0*/  VIMNMX R89, R3, R0, PT ;  /* 0x0000000003597248 */ /* 0x000fe20003fe0100 */
[----:B0-----:R-:W-:-:S05]  /*13f0*/  @P1 IMAD.HI.U32 R4, R19, R4, RZ ;  /* 0x0000000413041227 */ /* 0x001fca00078e00ff */
        /* <DEDUP_REMOVED lines=13> */
.L_x_1183:
[----:B------:R-:W-:-:S13]  /*14d0*/  ISETP.NE.AND P0, PT, R9, 0x1, PT ;  /* 0x000000010900780c */ /* 0x000fda0003f05270 */
[----:B------:R-:W0:Y:S02]  /*14e0*/  @P0 LDC.64 R4, c[0x0][0x9e8] ;  /* 0x00027a00ff040b82 */ /* 0x000e240000000a00 */
[----:B0-----:R-:W-:-:S05]  /*14f0*/  @P0 IMAD.HI.U32 R0, R2, R4, RZ ;  /* 0x0000000402000227 */ /* 0x001fca00078e00ff */
[----:B------:R-:W-:-:S07]  /*1500*/  @P0 SHF.R.U32.HI R2, RZ, R5, R0 ;  /* 0x00000005ff020219 */ /* 0x000fce0000011600 */
.L_x_1184:
[----:B------:R-:W-:-:S05]  /*1510*/  IMAD R2, R2, R9, RZ ;  /* 0x0000000902027224 */ /* 0x000fca00078e02ff */
[----:B------:R-:W-:-:S07]  /*1520*/  VIMNMX R3, R3, R2, !PT ;  /* 0x0000000203037248 */ /* 0x000fce0007fe0100 */
.L_x_1182:
        /* <DEDUP_REMOVED lines=72> */
.L_x_1186:
        /* <DEDUP_REMOVED lines=22> */
[-C--:B--2---:R-:W-:Y:S02]  /*1b10*/  @P0 IMAD R7, R7, R14.reuse, RZ ;  /* 0x0000000e07070224 */ /* 0x084fe400078e02ff */
[----:B------:R-:W-:Y:S02]  /*1b20*/  @P1 IMAD.IADD R5, R5, 0x1, R11 ;  /* 0x0000000105051824 */ /* 0x000fe400078e020b */
[----:B------:R-:W-:-:S04]  /*1b30*/  @P0 IMAD.WIDE.U32 R2, R22, R14, R2 ;  /* 0x0000000e16020225 */ /* 0x000fc800078e0002 */
[-C--:B---3--:R-:W-:Y:S02]  /*1b40*/  @P1 IMAD R0, R9, R24.reuse, RZ ;  /* 0x0000001809001224 */ /* 0x088fe400078e02ff */
[C---:B------:R-:W-:Y:S02]  /*1b50*/  @P0 IMAD R9, R22.reuse, R15, R7 ;  /* 0x0000000f16090224 */ /* 0x040fe400078e0207 */
        /* <DEDUP_REMOVED lines=22> */
.L_x_1383:
[----:B------:R-:W-:Y:S05]  /*1cc0*/  @!P0 BRA `(.L_x_1188) ;  /* 0x0000000000048947 */ /* 0x000fea0003800000 */
[----:B------:R-:W-:Y:S01]  /*1cd0*/  BPT.TRAP 0x1 ;  /* 0x000000040000795c */ /* 0x000fe20000300000 */
.L_x_1188:
[----:B------:R-:W-:Y:S02]  /*1ce0*/  IMAD.U32 R11, RZ, RZ, UR44 ;  /* 0x0000002cff0b7e24 */ /* 0x000fe4000f8e00ff */
[----:B0-----:R-:W-:-:S03]  /*1cf0*/  IMAD.U32 R2, RZ, RZ, UR36 ;  /* 0x00000024ff027e24 */ /* 0x001fc6000f8e00ff */
[----:B------:R-:W-:Y:S02]  /*1d00*/  LEA R11, R11, UR43, 0x3 ;  /* 0x0000002b0b0b7c11 */ /* 0x000fe4000f8e18ff */
[----:B------:R-:W-:-:S04]  /*1d10*/  SHF.L.U32 R2, R2, 0x1f, RZ ;  /* 0x0000001f02027819 */ /* 0x000fc800000006ff */
[----:B------:R0:W1:Y:S01]  /*1d20*/  SYNCS.PHASECHK.TRANS64.TRYWAIT P2, [R11+URZ+0x22830], R2 ;  /* 0x022830020b0075a7 */ /* 0x000062000804017f */
[----:B------:R-:W-:Y:S05]  /*1d30*/  @!P0 BRA `(.L_x_1189) ;  /* 0x0000000000048947 */ /* 0x000fea0003800000 */
[----:B------:R-:W-:Y:S01]  /*1d40*/  BPT.TRAP 0x1 ;  /* 0x000000040000795c */ /* 0x000fe20000300000 */
.L_x_1189:
[----:B------:R-:W2:Y:S02]  /*1d50*/  S2R R3, SR_TID.X ;  /* 0x0000000000037919 */ /* 0x000ea40000002100 */
[----:B--2---:R-:W-:Y:S01]  /*1d60*/  LOP3.LUT P1, RZ, R3, 0x7f, RZ, 0xc0, !PT ;  /* 0x0000007f03ff7812 */ /* 0x004fe2000782c0ff */
[----:B-1----:R-:W-:-:S12]  /*1d70*/  @P2 BRA `(.L_x_1190) ;  /* 0x0000000000082947 */ /* 0x002fd80003800000 */
[----:B------:R-:W1:Y:S02]  /*1d80*/  SYNCS.PHASECHK.TRANS64.TRYWAIT P2, [R11+URZ+0x22830], R2 ;  /* 0x022830020b0075a7 */ /* 0x000e64000804017f */
[----:B-1----:R-:W-:Y:S05]  /*1d90*/  @!P2 BRA `(.L_x_1191) ;  /* 0x0000015c0004a947 */ /* 0x002fea0003800000 */
.L_x_1190:
[----:B------:R-:W-:Y:S05]  /*1da0*/  WARPSYNC.ALL ;  /* 0x0000000000007948 */ /* 0x000fea0003800000 */
[----:B------:R-:W-:Y:S01]  /*1db0*/  UIADD3 UR4, UR43, 0x16400, URZ ;  /* 0x000164002b047890 */ /* 0x000fe2000fffe03f */
[----:B------:R-:W-:Y:S01]  /*1dc0*/  WARPGROUP.ARRIVE ;  /* 0x00000000000079c5 */ /* 0x000fe20000000000 */
[----:B------:R-:W-:Y:S01]  /*1dd0*/  ULOP3.LUT UR28, UR45, 0x10000, URZ, 0xfc, !UPT ;  /* 0x000100002d1c7892 */ /* 0x000fe2000f8efc3f */
[----:B------:R-:W2:Y:S01]  /*1de0*/  LDC R8, c[0x0][0x448] ;  /* 0x00011200ff087b82 */ /* 0x000ea20000000800 */
[----:B------:R-:W-:Y:S01]  /*1df0*/  USHF.R.U32.HI UR4, URZ, 0x4, UR4 ;  /* 0x000000043f047899 */ /* 0x000fe20008011604 */
[----:B01----:R-:W-:Y:S01]  /*1e00*/  @!P1 VIADD R11, R11, 0x22840 ;  /* 0x000228400b0b9836 */ /* 0x003fe20000000000 */
[----:B------:R-:W-:Y:S01]  /*1e10*/  UMOV UR29, 0x80000020 ;  /* 0x80000020001d7882 */ /* 0x000fe20000000000 */
[----:B------:R-:W-:Y:S01]  /*1e20*/  UMOV UR31, 0x80000020 ;  /* 0x80000020001f7882 */ /* 0x000fe20000000000 */
[----:B------:R-:W-:-:S02]  /*1e30*/  ULOP3.LUT UR4, UR4, 0x3fff, URZ, 0xc0, !UPT ;  /* 0x00003fff04047892 */ /* 0x000fc4000f8ec03f */
[----:B------:R-:W-:Y:S01]  /*1e40*/  UIADD3 UR8, UR28, 0x2, URZ ;  /* 0x000000021c087890 */ /* 0x000fe2000fffe03f */
[----:B------:R-:W-:Y:S01]  /*1e50*/  @!P1 PRMT R13, RZ, 0x654, R11 ;  /* 0x00000654ff0d9816 */ /* 0x000fe2000000000b */
[----:B------:R-:W-:Y:S01]  /*1e60*/  ULOP3.LUT UR4, UR4, 0x10000, URZ, 0xfc, !UPT ;  /* 0x0001000004047892 */ /* 0x000fe2000f8efc3f */
[----:B------:R-:W-:Y:S01]  /*1e70*/  UMOV UR9, 0x80000020 ;  /* 0x8000002000097882 */ /* 0x000fe20000000000 */
[----:B------:R-:W-:Y:S02]  /*1e80*/  UMOV UR11, 0x80000020 ;  /* 0x80000020000b7882 */ /* 0x000fe40000000000 */
[----:B------:R-:W-:Y:S02]  /*1e90*/  UIMAD UR30, UR44, 0x600, UR4 ;  /* 0x000006002c1e78a4 */ /* 0x000fe4000f8e0204 */
[----:B------:R-:W-:Y:S02]  /*1ea0*/  UIADD3 UR12, UR28, 0x200, URZ ;  /* 0x000002001c0c7890 */ /* 0x000fe4000fffe03f */
[----:B------:R-:W-:-:S02]  /*1eb0*/  UIADD3 UR10, UR30, 0x2, URZ ;  /* 0x000000021e0a7890 */ /* 0x000fc4000fffe03f */
[----:B------:R-:W-:Y:S01]  /*1ec0*/  UIADD3 UR14, UR30, 0x200, URZ ;  /* 0x000002001e0e7890 */ /* 0x000fe2000fffe03f */
[----:B------:R-:W-:Y:S02]  /*1ed0*/  UMOV UR13, 0x80000020 ;  /* 0x80000020000d7882 */ /* 0x000fe40000000000 */
[----:B------:R-:W-:Y:S01]  /*1ee0*/  QGMMA.64x128x32.F32.E4M3.E4M3 R24, gdesc[UR28], RZ, !UPT, gsb0 ;  /* 0x01e000001c1879f3 */ /* 0x000fe2000c0008ff */
[----:B------:R-:W-:Y:S01]  /*1ef0*/  UMOV UR15, 0x80000020 ;  /* 0x80000020000f7882 */ /* 0x000fe20000000000 */
[----:B------:R-:W-:Y:S01]  /*1f00*/  UIADD3 UR16, UR28, 0x202, URZ ;  /* 0x000002021c107890 */ /* 0x000fe2000fffe03f */
[----:B--2---:R-:W-:Y:S01]  /*1f10*/  ISETP.NE.AND P2, PT, R8, 0x1, PT ;  /* 0x000000010800780c */ /* 0x004fe20003f45270 */
[----:B------:R-:W-:Y:S01]  /*1f20*/  UIADD3 UR18, UR30, 0x202, URZ ;  /* 0x000002021e127890 */ /* 0x000fe2000fffe03f */
[----:B------:R-:W-:Y:S01]  /*1f30*/  IMAD.IADD R8, R168, 0x1, R19 ;  /* 0x00000001a8087824 */ /* 0x000fe200078e0213 */
[----:B------:R-:W-:Y:S01]  /*1f40*/  UMOV UR17, 0x80000020 ;  /* 0x8000002000117882 */ /* 0x000fe20000000000 */
[----:B------:R-:W-:Y:S01]  /*1f50*/  UMOV UR19, 0x80000020 ;  /* 0x8000002000137882 */ /* 0x000fe20000000000 */
[----:B------:R-:W-:-:S02]  /*1f60*/  UIADD3 UR20, UR28, 0x400, URZ ;  /* 0x000004001c147890 */ /* 0x000fc4000fffe03f */
[----:B------:R-:W-:Y:S01]  /*1f70*/  UIADD3 UR22, UR30, 0x400, URZ ;  /* 0x000004001e167890 */ /* 0x000fe2000fffe03f */
[----:B------:R-:W-:Y:S01]  /*1f80*/  UMOV UR21, 0x80000020 ;  /* 0x8000002000157882 */ /* 0x000fe20000000000 */
[----:B------:R-:W-:Y:S01]  /*1f90*/  UMOV UR23, 0x80000020 ;  /* 0x8000002000177882 */ /* 0x000fe20000000000 */
[----:B------:R-:W-:Y:S02]  /*1fa0*/  UIADD3 UR24, UR28, 0x402, URZ ;  /* 0x000004021c187890 */ /* 0x000fe4000fffe03f */
[----:B------:R-:W-:Y:S01]  /*1fb0*/  UIADD3 UR26, UR30, 0x402, URZ ;  /* 0x000004021e1a7890 */ /* 0x000fe2000fffe03f */
[----:B------:R-:W0:Y:S01]  /*1fc0*/  @P2 LDC R9, c[0x0][0x44c] ;  /* 0x00011300ff092b82 */ /* 0x000e220000000800 */
[----:B------:R-:W-:Y:S01]  /*1fd0*/  UMOV UR25, 0x80000020 ;  /* 0x8000002000197882 */ /* 0x000fe20000000000 */
[----:B------:R-:W-:Y:S01]  /*1fe0*/  UMOV UR27, 0x80000020 ;  /* 0x80000020001b7882 */ /* 0x000fe20000000000 */
[----:B------:R-:W-:Y:S02]  /*1ff0*/  ULDC UR5, c[0x0][0x9dc] ;  /* 0x0002770000057ab9 */ /* 0x000fe40000000800 */
[----:B------:R-:W-:Y:S01]  /*2000*/  ULOP3.LUT UR5, URZ, UR5, URZ, 0x33, !UPT ;  /* 0x000000053f057292 */ /* 0x000fe2000f8e333f */
[----:B0-----:R-:W-:Y:S01]  /*2010*/  @P2 IMAD.HI.U32 R9, R8, R9, RZ ;  /* 0x0000000908092227 */ /* 0x001fe200078e00ff */
[----:B------:R-:W-:-:S02]  /*2020*/  WARPGROUP.DEPBAR.LE gsb0, 0x0 ;  /* 0x00008000000079c5 */ /* 0x000fc40000010000 */
        /* <DEDUP_REMOVED lines=16> */
[C---:B------:R-:W-:Y:S01]  /*2130*/  FMUL.FTZ R44, R0.reuse, R44 ;  /* 0x0000002c002c7220 */ /* 0x040fe20000410000 */
[----:B------:R-:W0:Y:S01]  /*2140*/  @P2 LDC R28, c[0x0][0x450] ;  /* 0x00011400ff1c2b82 */ /* 0x000e220000000800 */
[C---:B------:R-:W-:Y:S01]  /*2150*/  FMUL.FTZ R45, R0.reuse, R45 ;  /* 0x0000002d002d7220 */ /* 0x040fe20000410000 */
[C---:B------:R-:W-:Y:S01]  /*2160*/  FMUL.FTZ R61, R0.reuse, R61 ;  /* 0x0000003d003d7220 */ /* 0x040fe20000410000 */
[----:B------:R1:W2:Y:S01]  /*2170*/  MUFU.TANH R124, R44 ;  /* 0x0000002c007c7308 */ /* 0x0002a20000002400 */
[C---:B------:R-:W-:Y:S01]  /*2180*/  FMUL.FTZ R3, R0.reuse, R27 ;  /* 0x0000001b00037220 */ /* 0x040fe20000410000 */
[C---:B------:R-:W-:Y:S01]  /*2190*/  FMUL.FTZ R37, R0.reuse, R37 ;  /* 0x0000002500257220 */ /* 0x040fe20000410000 */
[C---:B------:R-:W-:Y:S01]  /*21a0*/  FMUL.FTZ R27, R0.reuse, R42 ;  /* 0x0000002a001b7220 */ /* 0x040fe20000410000 */
[C---:B------:R-:W-:Y:S01]  /*21b0*/  FMUL.FTZ R41, R0.reuse, R41 ;  /* 0x0000002900297220 */ /* 0x040fe20000410000 */
[C---:B------:R-:W-:Y:S01]  /*21c0*/  FMUL.FTZ R49, R0.reuse, R49 ;  /* 0x0000003100317220 */ /* 0x040fe20000410000 */
[C---:B------:R-:W-:Y:S01]  /*21d0*/  FMUL.FTZ R53, R0.reuse, R53 ;  /* 0x0000003500357220 */ /* 0x040fe20000410000 */
[----:B------:R-:W-:Y:S01]  /*21e0*/  FMUL.FTZ R2, R0, R26 ;  /* 0x0000001a00027220 */ /* 0x000fe20000410000 */
[----:B------:R3:W4:Y:S01]  /*21f0*/  MUFU.TANH R122, R45 ;  /* 0x0000002d007a7308 */ /* 0x0007220000002400 */
[----:B-1----:R-:W-:-:S02]  /*2200*/  IMAD.MOV.U32 R44, RZ, RZ, R8 ;  /* 0x000000ffff2c7224 */ /* 0x002fc400078e0008 */
[C---:B------:R-:W-:Y:S01]  /*2210*/  FMUL.FTZ R12, R0.reuse, R25 ;  /* 0x00000019000c7220 */ /* 0x040fe20000410000 */
[C---:B------:R-:W-:Y:S01]  /*2220*/  FMUL.FTZ R20, R0.reuse, R29 ;  /* 0x0000001d00147220 */ /* 0x040fe20000410000 */
[C---:B------:R-:W-:Y:S01]  /*2230*/  FMUL.FTZ R26, R0.reuse, R33 ;  /* 0x00000021001a7220 */ /* 0x040fe20000410000 */
[C---:B------:R-:W-:Y:S01]  /*2240*/  FMUL.FTZ R4, R0.reuse, R24 ;  /* 0x0000001800047220 */ /* 0x040fe20000410000 */
[C---:B------:R-:W-:Y:S01]  /*2250*/  FMUL.FTZ R6, R0.reuse, R31 ;  /* 0x0000001f00067220 */ /* 0x040fe20000410000 */
[C---:B------:R-:W-:Y:S01]  /*2260*/  FMUL.FTZ R15, R0.reuse, R35 ;  /* 0x00000023000f7220 */ /* 0x040fe20000410000 */
[----:B------:R1:W0:Y:S01]  /*2270*/  MUFU.TANH R42, R61 ;  /* 0x0000003d002a7308 */ /* 0x0002220000002400 */
[C---:B---3--:R-:W-:Y:S01]  /*2280*/  FMUL.FTZ R45, R0.reuse, R59 ;  /* 0x0000003b002d7220 */ /* 0x048fe20000410000 */
[C---:B------:R-:W-:Y:S01]  /*2290*/  FMUL.FTZ R25, R0.reuse, R39 ;  /* 0x0000002700197220 */ /* 0x040fe20000410000 */
[C---:B------:R-:W-:Y:S01]  /*22a0*/  FMUL.FTZ R29, R0.reuse, R43 ;  /* 0x0000002b001d7220 */ /* 0x040fe20000410000 */
[C---:B------:R-:W-:Y:S01]  /*22b0*/  FMUL.FTZ R33, R0.reuse, R47 ;  /* 0x0000002f00217220 */ /* 0x040fe20000410000 */
[----:B0-----:R-:W-:Y:S01]  /*22c0*/  @P2 SHF.R.U32.HI R44, RZ, R28, R9 ;  /* 0x0000001cff2c2219 */ /* 0x001fe20000011609 */
[----:B------:R-:W-:Y:S01]  /*22d0*/  IMAD.MOV.U32 R28, RZ, RZ, -0x80 ;  /* 0xffffff80ff1c7424 */ /* 0x000fe200078e00ff */
[----:B------:R-:W0:Y:S01]  /*22e0*/  LDC.64 R8, c[0x0][0x9e0] ;  /* 0x00027800ff087b82 */ /* 0x000e220000000a00 */
[----:B------:R3:W0:Y:S01]  /*22f0*/  MUFU.TANH R128, R37 ;  /* 0x0000002500807308 */ /* 0x0006220000002400 */
[----:B------:R-:W-:Y:S01]  /*2300*/  FMUL.FTZ R5, R0, R30 ;  /* 0x0000001e00057220 */ /* 0x000fe20000410000 */
[----:B-1----:R-:W1:Y:S01]  /*2310*/  SHFL.IDX PT, R61, R44, RZ, 0x1c1f ;  /* 0x001c1fff2c3d7589 */ /* 0x002e6200000e0000 */
[----:B------:R-:W-:-:S02]  /*2320*/  IMAD R59, R89, R28, 0x80 ;  /* 0x00000080593b7424 */ /* 0x000fc400078e021c */
[C---:B------:R-:W-:Y:S01]  /*2330*/  FMUL.FTZ R24, R0.reuse, R32 ;  /* 0x0000002000187220 */ /* 0x040fe20000410000 */
[C---:B------:R-:W-:Y:S01]  /*2340*/  FMUL.FTZ R7, R0.reuse, R34 ;  /* 0x0000002200077220 */ /* 0x040fe20000410000 */
[C---:B------:R-:W-:Y:S01]  /*2350*/  FMUL.FTZ R36, R0.reuse, R36 ;  /* 0x0000002400247220 */ /* 0x040fe20000410000 */
[----:B------:R5:W-:Y:S01]  /*2360*/  @!P1 SYNCS.ARRIVE.TRANS64.RED.A1T0 RZ, [R13+URZ], RZ ;  /* 0x000000ff0dff99a7 */ /* 0x000be2000810043f */
[----:B------:R2:W0:Y:S01]  /*2370*/  MUFU.TANH R108, R41 ;  /* 0x00000029006c7308 */ /* 0x0004220000002400 */
[C---:B---3--:R-:W-:Y:S01]  /*2380*/  FMUL.FTZ R37, R0.reuse, R51 ;  /* 0x0000003300257220 */ /* 0x048fe20000410000 */
[----:B------:R-:W-:Y:S02]  /*2390*/  VIADD R51, R59, 0x1 ;  /* 0x000000013b337836 */ /* 0x000fe40000000000 */
[C---:B------:R-:W-:Y:S01]  /*23a0*/  FMUL.FTZ R21, R0.reuse, R38 ;  /* 0x0000002600157220 */ /* 0x040fe20000410000 */
[C---:B------:R-:W-:Y:S01]  /*23b0*/  FMUL.FTZ R40, R0.reuse, R40 ;  /* 0x0000002800287220 */ /* 0x040fe20000410000 */
[C---:B------:R-:W-:Y:S01]  /*23c0*/  FMUL.FTZ R31, R0.reuse, R46 ;  /* 0x0000002e001f7220 */ /* 0x040fe20000410000 */
[C---:B------:R-:W-:Y:S01]  /*23d0*/  FMUL.FTZ R35, R0.reuse, R50 ;  /* 0x0000003200237220 */ /* 0x040fe20000410000 */
[C---:B------:R-:W-:Y:S01]  /*23e0*/  FMUL.FTZ R52, R0.reuse, R52 ;  /* 0x0000003400347220 */ /* 0x040fe20000410000 */
[----:B------:R3:W0:Y:S01]  /*23f0*/  MUFU.TANH R118, R49 ;  /* 0x0000003100767308 */ /* 0x0006220000002400 */
[C---:B--2---:R-:W-:Y:S01]  /*2400*/  FMUL.FTZ R41, R0.reuse, R55 ;  /* 0x0000003700297220 */ /* 0x044fe20000410000 */
        /* <DEDUP_REMOVED lines=11> */
[C---:B------:R-:W-:Y:S01]  /*24c0*/  FMUL.FTZ R73, R0.reuse, R73 ;  /* 0x0000004900497220 */ /* 0x040fe20000410000 */
[C---:B------:R-:W-:Y:S01]  /*24d0*/  FMUL.FTZ R94, R0.reuse, R74 ;  /* 0x0000004a005e7220 */ /* 0x040fe20000410000 */
[C---:B------:R-:W-:Y:S01]  /*24e0*/  FMUL.FTZ R96, R0.reuse, R75 ;  /* 0x0000004b00607220 */ /* 0x040fe20000410000 */
[C---:B------:R-:W-:Y:S01]  /*24f0*/  FMUL.FTZ R76, R0.reuse, R76 ;  /* 0x0000004c004c7220 */ /* 0x040fe20000410000 */
[C---:B--2---:R-:W-:Y:S01]  /*2500*/  FMUL.FTZ R53, R0.reuse, R66 ;  /* 0x0000004200357220 */ /* 0x044fe20000410000 */
        /* <DEDUP_REMOVED lines=8> */
[C---:B-----5:R-:W-:Y:S01]  /*2590*/  FMUL.FTZ R13, R0.reuse, R87 ;  /* 0x00000057000d7220 */ /* 0x060fe20000410000 */
[C---:B------:R-:W-:Y:S01]  /*25a0*/  FMUL.FTZ R57, R0.reuse, R57 ;  /* 0x0000003900397220 */ /* 0x040fe20000410000 */
[C---:B------:R-:W-:Y:S01]  /*25b0*/  FMUL.FTZ R64, R0.reuse, R64 ;  /* 0x0000004000407220 */ /* 0x040fe20000410000 */
[C---:B------:R-:W-:Y:S01]  /*25c0*/  FMUL.FTZ R69, R0.reuse, R69 ;  /* 0x0000004500457220 */ /* 0x040fe20000410000 */
[C---:B------:R-:W-:Y:S01]  /*25d0*/  FMUL.FTZ R72, R0.reuse, R72 ;  /* 0x0000004800487220 */ /* 0x040fe20000410000 */
[C---:B------:R-:W-:Y:S01]  /*25e0*/  FMUL.FTZ R82, R0.reuse, R82 ;  /* 0x0000005200527220 */ /* 0x040fe20000410000 */
[----:B------:R-:W-:Y:S01]  /*25f0*/  FMUL.FTZ R86, R0, R86 ;  /* 0x0000005600567220 */ /* 0x000fe20000410000 */
[----:B------:R-:W-:Y:S01]  /*2600*/  IMAD R28, R18, -0x2, R51 ;  /* 0xfffffffe121c7824 */ /* 0x000fe200078e0233 */
[----:B0-----:R-:W-:Y:S01]  /*2610*/  ISETP.GE.AND P3, PT, R9, 0x1, PT ;  /* 0x000000010900780c */ /* 0x001fe20003f66270 */
[----:B------:R-:W0:Y:S01]  /*2620*/  MUFU.TANH R4, R4 ;  /* 0x0000000400047308 */ /* 0x000e220000002400 */
[----:B------:R-:W-:Y:S01]  /*2630*/  FMUL.FTZ R60, R0, R60 ;  /* 0x0000003c003c7220 */ /* 0x000fe20000410000 */
[----:B------:R-:W-:-:S02]  /*2640*/  IMAD.IADD R51, R16, 0x1, R59 ;  /* 0x0000000110337824 */ /* 0x000fc400078e023b */
[----:B------:R-:W-:Y:S01]  /*2650*/  FMUL.FTZ R48, R0, R48 ;  /* 0x0000003000307220 */ /* 0x000fe20000410000 */
[----:B------:R-:W-:Y:S01]  /*2660*/  LEA R54, R89, 0xffffff80, 0x7 ;  /* 0xffffff8059367811 */ /* 0x000fe200078e38ff */
[----:B------:R-:W-:Y:S02]  /*2670*/  IMAD R58, R18, -0x2, R51 ;  /* 0xfffffffe123a7824 */ /* 0x000fe400078e0233 */
[----:B------:R-:W2:Y:S08]  /*2680*/  MUFU.TANH R12, R12 ;  /* 0x0000000c000c7308 */ /* 0x000eb00000002400 */
[----:B------:R-:W3:Y:S08]  /*2690*/  MUFU.TANH R2, R2 ;  /* 0x0000000200027308 */ /* 0x000ef00000002400 */
        /* <DEDUP_REMOVED lines=24> */
[----:B------:R-:W0:Y:S01]  /*2820*/  MUFU.TANH R43, R43 ;  /* 0x0000002b002b7308 */ /* 0x000e220000002400 */
[----:B-----5:R-:W-:-:S07]  /*2830*/  IADD3 R57, -R17, R28, R16 ;  /* 0x0000001c11397210 */ /* 0x020fce0007ffe110 */
        /* <DEDUP_REMOVED lines=28> */
[----:B------:R4:W0:Y:S01]  /*2a00*/  MUFU.TANH R120, R48 ;  /* 0x0000003000787308 */ /* 0x0008220000002400 */
[----:B-----5:R-:W-:-:S02]  /*2a10*/  VIADD R60, R57, UR5 ;  /* 0x00000005393c7c36 */ /* 0x020fc40008000000 */
[----:B------:R-:W-:-:S05]  /*2a20*/  IMAD.IADD R57, R57, 0x1, R8 ;  /* 0x0000000139397824 */ /* 0x000fca00078e0208 */
[----:B-1----:R-:W-:Y:S01]  /*2a30*/  VIADDMNMX R46, R61, R57, R58, PT ;  /* 0x000000393d2e7246 */ /* 0x002fe2000380013a */
[----:B----4-:R-:W-:Y:S01]  /*2a40*/  IMAD.IADD R48, R60, 0x1, R61 ;  /* 0x000000013c307824 */ /* 0x010fe200078e023d */
[----:B--23--:R-:W-:Y:S06]  /*2a50*/  @!P3 BRA `(.L_x_1192) ;  /* 0x000000000050b947 */ /* 0x00cfec0003800000 */
[----:B------:R-:W-:Y:S01]  /*2a60*/  IADD3 R28, -R17, R16, R61 ;  /* 0x00000010111c7210 */ /* 0x000fe20007ffe13d */
[----:B------:R-:W-:Y:S03]  /*2a70*/  BSSY B0, `(.L_x_1193) ;  /* 0x000000e000007945 */ /* 0x000fe60003800000 */
[----:B------:R-:W-:-:S13]  /*2a80*/  ISETP.GT.AND P4, PT, R28, -0x1, PT ;  /* 0xffffffff1c00780c */ /* 0x000fda0003f84270 */
[----:B------:R-:W-:Y:S05]  /*2a90*/  @P4 BRA `(.L_x_1194) ;  /* 0x00000000001c4947 */ /* 0x000fea0003800000 */
[----:B------:R-:W-:Y:S02]  /*2aa0*/  ISETP.NE.AND P4, PT, R9, 0x1, PT ;  /* 0x000000010900780c */ /* 0x000fe40003f85270 */
[----:B------:R-:W-:-:S11]  /*2ab0*/  LOP3.LUT R51, RZ, R28, RZ, 0x33, !PT ;  /* 0x0000001cff337212 */ /* 0x000fd600078e33ff */
[----:B------:R-:W1:Y:S02]  /*2ac0*/  @P4 LDC.64 R62, c[0x0][0x9e8] ;  /* 0x00027a00ff3e4b82 */ /* 0x000e640000000a00 */
[----:B-1----:R-:W-:-:S05]  /*2ad0*/  @P4 IMAD.HI.U32 R28, R51, R62, RZ ;  /* 0x0000003e331c4227 */ /* 0x002fca00078e00ff */
[----:B------:R-:W-:-:S04]  /*2ae0*/  @P4 SHF.R.U32.HI R51, RZ, R63, R28 ;  /* 0x0000003fff334219 */ /* 0x000fc8000001161c */
[----:B------:R-:W-:Y:S01]  /*2af0*/  LOP3.LUT R28, RZ, R51, RZ, 0x33, !PT ;  /* 0x00000033ff1c7212 */ /* 0x000fe200078e33ff */
[----:B------:R-:W-:Y:S06]  /*2b00*/  BRA `(.L_x_1195) ;  /* 0x0000000000107947 */ /* 0x000fec0003800000 */
.L_x_1194:
[----:B------:R-:W-:-:S13]  /*2b10*/  ISETP.NE.AND P4, PT, R9, 0x1, PT ;  /* 0x000000010900780c */ /* 0x000fda0003f85270 */
[----:B------:R-:W1:Y:S02]  /*2b20*/  @P4 LDC.64 R62, c[0x0][0x9e8] ;  /* 0x00027a00ff3e4b82 */ /* 0x000e640000000a00 */
[----:B-1----:R-:W-:-:S05]  /*2b30*/  @P4 IMAD.HI.U32 R30, R28, R62, RZ ;  /* 0x0000003e1c1e4227 */ /* 0x002fca00078e00ff */
[----:B------:R-:W-:-:S07]  /*2b40*/  @P4 SHF.R.U32.HI R28, RZ, R63, R30 ;  /* 0x0000003fff1c4219 */ /* 0x000fce000001161e */
.L_x_1195:
[----:B------:R-:W-:Y:S05]  /*2b50*/  BSYNC B0 ;  /* 0x0000000000007941 */ /* 0x000fea0003800000 */
.L_x_1193:
[----:B------:R-:W-:-:S04]  /*2b60*/  IMAD R51, R28, R9, -R54 ;  /* 0x000000091c337224 */ /* 0x000fc800078e0a36 */
[----:B------:R-:W-:-:S05]  /*2b70*/  IMAD R51, R18, -0x2, R51 ;  /* 0xfffffffe12337824 */ /* 0x000fca00078e0233 */
[----:B------:R-:W-:Y:S02]  /*2b80*/  VIMNMX R48, R48, R51, !PT ;  /* 0x0000003330307248 */ /* 0x000fe40007fe0100 */
[----:B------:R-:W-:-:S07]  /*2b90*/  VIADDMNMX R46, R51, R9, R46, PT ;  /* 0x00000009332e7246 */ /* 0x000fce000380012e */
.L_x_1192:
[C---:B------:R-:W-:Y:S02]  /*2ba0*/  ISETP.GE.AND P4, PT, R59.reuse, 0x2, PT ;  /* 0x000000023b00780c */ /* 0x040fe40003f86270 */
[----:B------:R-:W-:Y:S02]  /*2bb0*/  ISETP.GE.AND P6, PT, R59, 0x9, PT ;  /* 0x000000093b00780c */ /* 0x000fe40003fc6270 */
[----:B------:R-:W-:Y:S02]  /*2bc0*/  ISETP.GT.AND P5, PT, R48, 0x1, !P4 ;  /* 0x000000013000780c */ /* 0x000fe400067a4270 */
[----:B------:R-:W-:Y:S02]  /*2bd0*/  P2R R62, PR, RZ, 0x40 ;  /* 0x00000040ff3e7803 */ /* 0x000fe40000000000 */
[----:B------:R-:W-:-:S04]  /*2be0*/  ISETP.LT.OR P5, PT, R46, 0x2, P5 ;  /* 0x000000022e00780c */ /* 0x000fc80002fa1670 */
[----:B------:R-:W-:Y:S02]  /*2bf0*/  FSEL R136, R12, -INF , !P5 ;  /* 0xff8000000c887808 */ /* 0x000fe40006800000 */
[----:B------:R-:W-:Y:S02]  /*2c00*/  ISETP.GT.AND P5, PT, R48, 0x8, !P6 ;  /* 0x000000083000780c */ /* 0x000fe400077a4270 */
[----:B------:R-:W-:Y:S02]  /*2c10*/  ISETP.GE.AND P6, PT, R59, 0xa, PT ;  /* 0x0000000a3b00780c */ /* 0x000fe40003fc6270 */
[----:B------:R-:W-:Y:S02]  /*2c20*/  ISETP.LT.OR P5, PT, R46, 0x9, P5 ;  /* 0x000000092e00780c */ /* 0x000fe40002fa1670 */
[----:B------:R-:W-:Y:S02]  /*2c30*/  P2R R63, PR, RZ, 0x40 ;  /* 0x00000040ff3f7803 */ /* 0x000fe40000000000 */
[----:B0-----:R-:W-:-:S02]  /*2c40*/  FSEL R134, R14, -INF , !P5 ;  /* 0xff8000000e867808 */ /* 0x001fc40006800000 */
[----:B------:R-:W-:Y:S02]  /*2c50*/  ISETP.GT.AND P5, PT, R48, 0x9, !P6 ;  /* 0x000000093000780c */ /* 0x000fe400077a4270 */
[----:B------:R-:W-:Y:S02]  /*2c60*/  ISETP.GE.AND P6, PT, R59, 0x11, PT ;  /* 0x000000113b00780c */ /* 0x000fe40003fc6270 */
[----:B------:R-:W-:Y:S02]  /*2c70*/  ISETP.LT.OR P5, PT, R46, 0xa, P5 ;  /* 0x0000000a2e00780c */ /* 0x000fe40002fa1670 */
[----:B------:R-:W-:Y:S02]  /*2c80*/  P2R R64, PR, RZ, 0x40 ;  /* 0x00000040ff407803 */ /* 0x000fe40000000000 */
[----:B------:R-:W-:Y:S02]  /*2c90*/  FSEL R104, R20, -INF , !P5 ;  /* 0xff80000014687808 */ /* 0x000fe40006800000 */
[----:B------:R-:W-:-:S02]  /*2ca0*/  ISETP.GT.AND P5, PT, R48, 0x10, !P6 ;  /* 0x000000103000780c */ /* 0x000fc400077a4270 */
[C---:B------:R-:W-:Y:S02]  /*2cb0*/  ISETP.GE.AND P6, PT, R59.reuse, 0x12, PT ;  /* 0x000000123b00780c */ /* 0x040fe40003fc6270 */
[----:B------:R-:W-:Y:S02]  /*2cc0*/  ISETP.LT.OR P5, PT, R46, 0x11, P5 ;  /* 0x000000112e00780c */ /* 0x000fe40002fa1670 */
[----:B------:R-:W-:Y:S02]  /*2cd0*/  P2R R66, PR, RZ, 0x40 ;  /* 0x00000040ff427803 */ /* 0x000fe40000000000 */
[----:B------:R-:W-:Y:S02]  /*2ce0*/  FSEL R132, R24, -INF , !P5 ;  /* 0xff80000018847808 */ /* 0x000fe40006800000 */
[----:B------:R-:W-:Y:S02]  /*2cf0*/  ISETP.GT.AND P5, PT, R48, 0x11, !P6 ;  /* 0x000000113000780c */ /* 0x000fe400077a4270 */
[----:B------:R-:W-:-:S02]  /*2d00*/  ISETP.GE.AND P6, PT, R59, 0x19, PT ;  /* 0x000000193b00780c */ /* 0x000fc40003fc6270 */
[----:B------:R-:W-:Y:S02]  /*2d10*/  ISETP.LT.OR P5, PT, R46, 0x12, P5 ;  /* 0x000000122e00780c */ /* 0x000fe40002fa1670 */
[----:B------:R-:W-:Y:S02]  /*2d20*/  P2R R67, PR, RZ, 0x40 ;  /* 0x00000040ff437803 */ /* 0x000fe40000000000 */
[----:B------:R-:W-:Y:S02]  /*2d30*/  FSEL R106, R26, -INF , !P5 ;  /* 0xff8000001a6a7808 */ /* 0x000fe40006800000 */
[----:B------:R-:W-:Y:S02]  /*2d40*/  ISETP.GT.AND P5, PT, R48, 0x18, !P6 ;  /* 0x000000183000780c */ /* 0x000fe400077a4270 */
[----:B------:R-:W-:Y:S02]  /*2d50*/  ISETP.GE.AND P6, PT, R59, 0x1a, PT ;  /* 0x0000001a3b00780c */ /* 0x000fe40003fc6270 */
[----:B------:R-:W-:-:S02]  /*2d60*/  ISETP.LT.OR P5, PT, R46, 0x19, P5 ;  /* 0x000000192e00780c */ /* 0x000fc40002fa1670 */
[----:B------:R-:W-:Y:S02]  /*2d70*/  P2R R69, PR, RZ, 0x40 ;  /* 0x00000040ff457803 */ /* 0x000fe40000000000 */
[----:B------:R-:W-:Y:S02]  /*2d80*/  FSEL R130, R36, -INF , !P5 ;  /* 0xff80000024827808 */ /* 0x000fe40006800000 */
[----:B------:R-:W-:Y:S02]  /*2d90*/  ISETP.GT.AND P5, PT, R48, 0x19, !P6 ;  /* 0x000000193000780c */ /* 0x000fe400077a4270 */
[----:B------:R-:W-:Y:S02]  /*2da0*/  ISETP.GE.AND P6, PT, R59, 0x21, PT ;  /* 0x000000213b00780c */ /* 0x000fe40003fc6270 */
[----:B------:R-:W-:Y:S02]  /*2db0*/  ISETP.LT.OR P5, PT, R46, 0x1a, P5 ;  /* 0x0000001a2e00780c */ /* 0x000fe40002fa1670 */
[----:B------:R-:W-:-:S02]  /*2dc0*/  P2R R70, PR, RZ, 0x40 ;  /* 0x00000040ff467803 */ /* 0x000fc40000000000 */
[----:B------:R-:W-:Y:S02]  /*2dd0*/  FSEL R128, R128, -INF , !P5 ;  /* 0xff80000080807808 */ /* 0x000fe40006800000 */
[----:B------:R-:W-:Y:S02]  /*2de0*/  ISETP.GT.AND P5, PT, R48, 0x20, !P6 ;  /* 0x000000203000780c */ /* 0x000fe400077a4270 */
[----:B------:R-:W-:Y:S02]  /*2df0*/  ISETP.GE.AND P6, PT, R59, 0x22, PT ;  /* 0x000000223b00780c */ /* 0x000fe40003fc6270 */
[----:B------:R-:W-:Y:S02]  /*2e00*/  ISETP.LT.OR P5, PT, R46, 0x21, P5 ;  /* 0x000000212e00780c */ /* 0x000fe40002fa1670 */
[----:B------:R-:W-:Y:S02]  /*2e10*/  P2R R71, PR, RZ, 0x40 ;  /* 0x00000040ff477803 */ /* 0x000fe40000000000 */
[----:B------:R-:W-:-:S02]  /*2e20*/  FSEL R126, R40, -INF , !P5 ;  /* 0xff800000287e7808 */ /* 0x000fc40006800000 */
        /* <DEDUP_REMOVED lines=62> */
[----:B------:R-:W-:-:S04]  /*3210*/  ISETP.LT.OR P5, PT, R46, 0x52, P5 ;  /* 0x000000522e00780c */ /* 0x000fc80002fa1670 */
        /* <DEDUP_REMOVED lines=24> */
[C---:B------:R-:W-:Y:S02]  /*33a0*/  ISETP.GE.AND P6, PT, R59.reuse, 0x6a, PT ;  /* 0x0000006a3b00780c */ /* 0x040fe40003fc6270 */
        /* <DEDUP_REMOVED lines=24> */
[----:B------:R-:W-:Y:S02]  /*3530*/  ISETP.GE.AND P6, PT, R59, 0x7a, PT ;  /* 0x0000007a3b00780c */ /* 0x000fe40003fc6270 */
[----:B------:R-:W0:Y:S02]  /*3540*/  SHFL.IDX PT, R59, R44, 0x1, 0x1c1f ;  /* 0x003c1f002c3b7f89 */ /* 0x000e2400000e0000 */
[----:B------:R-:W-:Y:S02]  /*3550*/  P2R R81, PR, RZ, 0x40 ;  /* 0x00000040ff517803 */ /* 0x000fe40000000000 */
[----:B------:R-:W-:-:S04]  /*3560*/  ISETP.GT.AND P6, PT, R48, 0x79, !P6 ;  /* 0x000000793000780c */ /* 0x000fc800077c4270 */
[----:B------:R-:W-:-:S04]  /*3570*/  ISETP.LT.OR P6, PT, R46, 0x7a, P6 ;  /* 0x0000007a2e00780c */ /* 0x000fc800037c1670 */
[----:B------:R-:W-:Y:S02]  /*3580*/  FSEL R14, R85, -INF , !P6 ;  /* 0xff800000550e7808 */ /* 0x000fe40007000000 */
[----:B0-----:R-:W-:Y:S01]  /*3590*/  VIADDMNMX R4, R59, R57, R58, PT ;  /* 0x000000393b047246 */ /* 0x001fe2000380013a */
[----:B------:R-:W-:Y:S01]  /*35a0*/  IMAD.IADD R51, R60, 0x1, R59 ;  /* 0x000000013c337824 */ /* 0x000fe200078e023b */
[----:B------:R-:W-:Y:S06]  /*35b0*/  @!P3 BRA `(.L_x_1196) ;  /* 0x000000000050b947 */ /* 0x000fec0003800000 */
[----:B------:R-:W-:Y:S01]  /*35c0*/  IADD3 R44, -R17, R16, R59 ;  /* 0x00000010112c7210 */ /* 0x000fe20007ffe13b */
[----:B------:R-:W-:Y:S03]  /*35d0*/  BSSY B0, `(.L_x_1197) ;  /* 0x000000e000007945 */ /* 0x000fe60003800000 */
        /* <DEDUP_REMOVED lines=9> */
.L_x_1198:
[----:B------:R-:W-:-:S13]  /*3670*/  ISETP.NE.AND P6, PT, R9, 0x1, PT ;  /* 0x000000010900780c */ /* 0x000fda0003fc5270 */
[----:B------:R-:W0:Y:S02]  /*3680*/  @P6 LDC.64 R56, c[0x0][0x9e8] ;  /* 0x00027a00ff386b82 */ /* 0x000e240000000a00 */
[----:B0-----:R-:W-:-:S05]  /*3690*/  @P6 IMAD.HI.U32 R56, R44, R56, RZ ;  /* 0x000000382c386227 */ /* 0x001fca00078e00ff */
[----:B------:R-:W-:-:S07]  /*36a0*/  @P6 SHF.R.U32.HI R44, RZ, R57, R56 ;  /* 0x00000039ff2c6219 */ /* 0x000fce0000011638 */
.L_x_1199:
[----:B------:R-:W-:Y:S05]  /*36b0*/  BSYNC B0 ;  /* 0x0000000000007941 */ /* 0x000fea0003800000 */
.L_x_1197:
[----:B------:R-:W-:-:S04]  /*36c0*/  IMAD R57, R44, R9, -R54 ;  /* 0x000000092c397224 */ /* 0x000fc800078e0a36 */
[----:B------:R-:W-:-:S05]  /*36d0*/  IMAD R44, R18, -0x2, R57 ;  /* 0xfffffffe122c7824 */ /* 0x000fca00078e0239 */
[----:B------:R-:W-:Y:S02]  /*36e0*/  VIMNMX R51, R51, R44, !PT ;  /* 0x0000002c33337248 */ /* 0x000fe40007fe0100 */
[----:B------:R-:W-:-:S07]  /*36f0*/  VIADDMNMX R4, R44, R9, R4, PT ;  /* 0x000000092c047246 */ /* 0x000fce0003800104 */
.L_x_1196:
[----:B------:R-:W-:Y:S01]  /*3700*/  ISETP.GT.AND P4, PT, R51, 0x1, !P4 ;  /* 0x000000013300780c */ /* 0x000fe20006784270 */
[----:B------:R-:W-:Y:S01]  /*3710*/  ULDC UR6, c[0x0][0x988] ;  /* 0x0002620000067ab9 */ /* 0x000fe20000000800 */
[----:B------:R-:W-:Y:S02]  /*3720*/  ISETP.NE.AND P6, PT, R67, RZ, PT ;  /* 0x000000ff4300720c */ /* 0x000fe40003fc5270 */
[----:B------:R-:W-:Y:S02]  /*3730*/  ISETP.LT.OR P4, PT, R4, 0x2, P4 ;  /* 0x000000020400780c */ /* 0x000fe40002781670 */
        /* <DEDUP_REMOVED lines=22> */
[----:B------:R-:W-:Y:S01]  /*38a0*/  FSEL R52, R7, -INF , !P4 ;  /* 0xff80000007347808 */ /* 0x000fe20006000000 */
[----:B------:R-:W-:Y:S01]  /*38b0*/  IMAD.U32 R7, RZ, RZ, UR6 ;  /* 0x00000006ff077e24 */ /* 0x000fe2000f8e00ff */
[----:B------:R-:W-:Y:S02]  /*38c0*/  ISETP.NE.AND P4, PT, R66, RZ, PT ;  /* 0x000000ff4200720c */ /* 0x000fe40003f85270 */
[----:B------:R-:W-:Y:S02]  /*38d0*/  FMNMX.FTZ R3, R124, R3, !PT ;  /* 0x000000037c037209 */ /* 0x000fe40007810000 */
[----:B------:R-:W-:Y:S02]  /*38e0*/  ISETP.GT.AND P4, PT, R51, 0x11, !P4 ;  /* 0x000000113300780c */ /* 0x000fe40006784270 */
[----:B------:R-:W-:-:S02]  /*38f0*/  FMNMX.FTZ R3, R122, R3, !PT ;  /* 0x000000037a037209 */ /* 0x000fc40007810000 */
[----:B------:R-:W-:Y:S02]  /*3900*/  ISETP.LT.OR P4, PT, R4, 0x12, P4 ;  /* 0x000000120400780c */ /* 0x000fe40002781670 */
[----:B------:R-:W-:Y:S02]  /*3910*/  FMNMX.FTZ R3, R120, R3, !PT ;  /* 0x0000000378037209 */ /* 0x000fe40007810000 */
[----:B------:R-:W-:Y:S02]  /*3920*/  FSEL R54, R15, -INF , !P4 ;  /* 0xff8000000f367808 */ /* 0x000fe40006000000 */
[----:B------:R-:W-:Y:S02]  /*3930*/  ISETP.GT.AND P4, PT, R51, 0x18, !P6 ;  /* 0x000000183300780c */ /* 0x000fe40007784270 */
[----:B------:R-:W-:Y:S02]  /*3940*/  ISETP.NE.AND P6, PT, R86, RZ, PT ;  /* 0x000000ff5600720c */ /* 0x000fe40003fc5270 */
        /* <DEDUP_REMOVED lines=45> */
[----:B------:R-:W-:Y:S01]  /*3c20*/  ISETP.NE.AND P4, PT, R78, RZ, PT ;  /* 0x000000ff4e00720c */ /* 0x000fe20003f85270 */
[----:B------:R-:W0:Y:S01]  /*3c30*/  SHFL.BFLY PT, R6, R3, 0x2, 0x1f ;  /* 0x0c401f0003067f89 */ /* 0x000e2200000e0000 */
[----:B------:R-:W-:Y:S02]  /*3c40*/  ISETP.LT.OR P5, PT, R4, 0x79, P5 ;  /* 0x000000790400780c */ /* 0x000fe40002fa1670 */
[----:B------:R-:W-:-:S04]  /*3c50*/  ISETP.GT.AND P4, PT, R51, 0x31, !P4 ;  /* 0x000000313300780c */ /* 0x000fc80006784270 */
[----:B------:R-:W-:-:S04]  /*3c60*/  ISETP.LT.OR P4, PT, R4, 0x32, P4 ;  /* 0x000000320400780c */ /* 0x000fc80002781670 */
[----:B------:R-:W-:Y:S02]  /*3c70*/  FSEL R70, R37, -INF , !P4 ;  /* 0xff80000025467808 */ /* 0x000fe40006000000 */
[----:B------:R-:W-:-:S04]  /*3c80*/  ISETP.NE.AND P4, PT, R79, RZ, PT ;  /* 0x000000ff4f00720c */ /* 0x000fc80003f85270 */
[----:B------:R-:W-:-:S04]  /*3c90*/  ISETP.GT.AND P4, PT, R51, 0x38, !P4 ;  /* 0x000000383300780c */ /* 0x000fc80006784270 */
[----:B------:R-:W-:Y:S02]  /*3ca0*/  ISETP.LT.OR P4, PT, R4, 0x39, P4 ;  /* 0x000000390400780c */ /* 0x000fe40002781670 */
[----:B0-----:R-:W-:Y:S02]  /*3cb0*/  FMNMX.FTZ R5, R3, R6, !PT ;  /* 0x0000000603057209 */ /* 0x001fe40007810000 */
[----:B------:R-:W-:Y:S02]  /*3cc0*/  FSEL R72, R39, -INF , !P4 ;  /* 0xff80000027487808 */ /* 0x000fe40006000000 */
[----:B------:R-:W-:Y:S01]  /*3cd0*/  ISETP.NE.AND P4, PT, R82, RZ, PT ;  /* 0x000000ff5200720c */ /* 0x000fe20003f85270 */
[----:B------:R-:W0:Y:S03]  /*3ce0*/  SHFL.BFLY PT, R6, R5, 0x1, 0x1f ;  /* 0x0c201f0005067f89 */ /* 0x000e2600000e0000 */
        /* <DEDUP_REMOVED lines=8> */
[----:B------:R-:W-:Y:S01]  /*3d70*/  ISETP.GT.AND P4, PT, R51, 0x41, !P6 ;  /* 0x000000413300780c */ /* 0x000fe20007784270 */
[----:B------:R-:W-:-:S01]  /*3d80*/  FFMA.FTZ R15, R6, R7, -8 ;  /* 0xc1000000060f7423 */ /* 0x000fc20000010007 */
[----:B------:R-:W-:Y:S02]  /*3d90*/  ISETP.NE.AND P6, PT, R77, RZ, PT ;  /* 0x000000ff4d00720c */ /* 0x000fe40003fc5270 */
        /* <DEDUP_REMOVED lines=53> */
[----:B------:R-:W-:Y:S01]  /*40f0*/  ISETP.GT.AND P6, PT, R51, 0x79, !P6 ;  /* 0x000000793300780c */ /* 0x000fe200077c4270 */
[----:B------:R-:W-:-:S01]  /*4100*/  FFMA.FTZ R120, R120, R7, -R39 ;  /* 0x0000000778787223 */ /* 0x000fc20000010827 */
[----:B------:R-:W-:Y:S01]  /*4110*/  FSEL R37, R2, -INF , !P4 ;  /* 0xff80000002257808 */ /* 0x000fe20006000000 */
[----:B------:R0:W-:Y:S01]  /*4120*/  MUFU.EX2 R43, R114 ;  /* 0x00000072002b7308 */ /* 0x0001e20000000800 */
[----:B------:R-:W-:Y:S01]  /*4130*/  ISETP.NE.AND P4, PT, R105, RZ, PT ;  /* 0x000000ff6900720c */ /* 0x000fe20003f85270 */
[-CC-:B------:R-:W-:Y:S01]  /*4140*/  FFMA.FTZ R2, R138, R7.reuse, -R39.reuse ;  /* 0x000000078a027223 */ /* 0x180fe20000010827 */
[----:B------:R-:W-:Y:S01]  /*4150*/  FMNMX.FTZ R15, R37, R44, !PT ;  /* 0x0000002c250f7209 */ /* 0x000fe20007810000 */
[-CC-:B------:R-:W-:Y:S01]  /*4160*/  FFMA.FTZ R3, R136, R7.reuse, -R39.reuse ;  /* 0x0000000788037223 */ /* 0x180fe20000010827 */
[----:B------:R-:W-:Y:S01]  /*4170*/  ISETP.GT.AND P4, PT, R51, 0x71, !P4 ;  /* 0x000000713300780c */ /* 0x000fe20006784270 */
[--C-:B------:R-:W-:Y:S01]  /*4180*/  FFMA.FTZ R5, R134, R7, -R39.reuse ;  /* 0x0000000786057223 */ /* 0x100fe20000010827 */
[----:B------:R-:W-:Y:S01]  /*4190*/  FMNMX.FTZ R21, R46, R15, !PT ;  /* 0x0000000f2e157209 */ /* 0x000fe20007810000 */
[----:B------:R1:W-:Y:S01]  /*41a0*/  MUFU.EX2 R45, R31 ;  /* 0x0000001f002d7308 */ /* 0x0003e20000000800 */
[----:B------:R-:W-:Y:S01]  /*41b0*/  ISETP.LT.OR P4, PT, R4, 0x72, P4 ;  /* 0x000000720400780c */ /* 0x000fe20002781670 */
[--C-:B------:R-:W-:Y:S01]  /*41c0*/  FFMA.FTZ R104, R104, R7, -R39.reuse ;  /* 0x0000000768687223 */ /* 0x100fe20000010827 */
[----:B------:R-:W-:Y:S01]  /*41d0*/  FMNMX.FTZ R21, R48, R21, !PT ;  /* 0x0000001530157209 */ /* 0x000fe20007810000 */
[-CC-:B------:R-:W-:Y:S01]  /*41e0*/  FFMA.FTZ R132, R132, R7.reuse, -R39.reuse ;  /* 0x0000000784847223 */ /* 0x180fe20000010827 */
[----:B------:R-:W-:Y:S01]  /*41f0*/  FSEL R112, R10, -INF , !P4 ;  /* 0xff8000000a707808 */ /* 0x000fe20006000000 */
        /* <DEDUP_REMOVED lines=11> */
[----:B0-----:R-:W-:Y:S01]  /*42b0*/  FSEL R114, R13, -INF , !P6 ;  /* 0xff8000000d727808 */ /* 0x001fe20007000000 */
[--C-:B------:R-:W-:Y:S01]  /*42c0*/  FFMA.FTZ R124, R124, R7, -R39.reuse ;  /* 0x000000077c7c7223 */ /* 0x100fe20000010827 */
[----:B------:R-:W-:Y:S01]  /*42d0*/  FMNMX.FTZ R21, R58, R21, !PT ;  /* 0x000000153a157209 */ /* 0x000fe20007810000 */
[-CC-:B------:R-:W-:Y:S01]  /*42e0*/  FFMA.FTZ R122, R122, R7.reuse, -R39.reuse ;  /* 0x000000077a7a7223 */ /* 0x180fe20000010827 */
[----:B------:R-:W-:-:S01]  /*42f0*/  FFMA.FTZ R118, R118, R7, -R39 ;  /* 0x0000000776767223 */ /* 0x000fc20000010827 */
        /* <DEDUP_REMOVED lines=8> */
[--C-:B-1----:R-:W-:Y:S01]  /*4380*/  FFMA.FTZ R31, R34, R7, -R39.reuse ;  /* 0x00000007221f7223 */ /* 0x102fe20000010827 */
[----:B------:R-:W-:Y:S01]  /*4390*/  FMNMX.FTZ R27, R64, R21, !PT ;  /* 0x00000015401b7209 */ /* 0x000fe20007810000 */
[-CC-:B------:R-:W-:Y:S01]  /*43a0*/  FFMA.FTZ R32, R32, R7.reuse, -R39.reuse ;  /* 0x0000000720207223 */ /* 0x180fe20000010827 */
[----:B------:R-:W-:-:S01]  /*43b0*/  FFMA.FTZ R28, R28, R7, -R39 ;  /* 0x000000071c1c7223 */ /* 0x000fc20000010827 */
[--C-:B------:R-:W-:Y:S01]  /*43c0*/  FFMA.FTZ R11, R26, R7, -R39.reuse ;  /* 0x000000071a0b7223 */ /* 0x100fe20000010827 */
[----:B------:R-:W-:Y:S01]  /*43d0*/  FMNMX.FTZ R27, R66, R27, !PT ;  /* 0x0000001b421b7209 */ /* 0x000fe20007810000 */
[-CC-:B------:R-:W-:Y:S01]  /*43e0*/  FFMA.FTZ R13, R24, R7.reuse, -R39.reuse ;  /* 0x00000007180d7223 */ /* 0x180fe20000010827 */
[----:B------:R-:W-:-:S01]  /*43f0*/  FFMA.FTZ R12, R12, R7, -R39 ;  /* 0x000000070c0c7223 */ /* 0x000fc20000010827 */
[----:B------:R-:W-:Y:S01]  /*4400*/  MUFU.EX2 R2, R2 ;  /* 0x0000000200027308 */ /* 0x000fe20000000800 */
[----:B------:R-:W-:-:S04]  /*4410*/  FMNMX.FTZ R27, R68, R27, !PT ;  /* 0x0000001b441b7209 */ /* 0x000fc80007810000 */
[----:B------:R-:W-:-:S03]  /*4420*/  FMNMX.FTZ R27, R70, R27, !PT ;  /* 0x0000001b461b7209 */ /* 0x000fc60007810000 */
[----:B------:R-:W0:Y:S01]  /*4430*/  MUFU.EX2 R3, R3 ;  /* 0x0000000300037308 */ /* 0x000e220000000800 */
[----:B------:R-:W-:-:S04]  /*4440*/  FMNMX.FTZ R27, R72, R27, !PT ;  /* 0x0000001b481b7209 */ /* 0x000fc80007810000 */
[----:B------:R-:W-:-:S03]  /*4450*/  FMNMX.FTZ R27, R74, R27, !PT ;  /* 0x0000001b4a1b7209 */ /* 0x000fc60007810000 */
[----:B------:R-:W1:Y:S01]  /*4460*/  MUFU.EX2 R5, R5 ;  /* 0x0000000500057308 */ /* 0x000e620000000800 */
[----:B------:R-:W-:-:S04]  /*4470*/  FMNMX.FTZ R27, R76, R27, !PT ;  /* 0x0000001b4c1b7209 */ /* 0x000fc80007810000 */
[----:B------:R-:W-:-:S03]  /*4480*/  FMNMX.FTZ R27, R78, R27, !PT ;  /* 0x0000001b4e1b7209 */ /* 0x000fc60007810000 */
[----:B------:R-:W2:Y:S01]  /*4490*/  MUFU.EX2 R104, R104 ;  /* 0x0000006800687308 */ /* 0x000ea20000000800 */
[----:B------:R-:W-:-:S04]  /*44a0*/  FMNMX.FTZ R29, R80, R27, !PT ;  /* 0x0000001b501d7209 */ /* 0x000fc80007810000 */
[----:B------:R-:W-:-:S03]  /*44b0*/  FMNMX.FTZ R29, R82, R29, !PT ;  /* 0x0000001d521d7209 */ /* 0x000fc60007810000 */
[----:B------:R-:W-:Y:S01]  /*44c0*/  MUFU.EX2 R27, R120 ;  /* 0x00000078001b7308 */ /* 0x000fe20000000800 */
[----:B------:R-:W-:-:S04]  /*44d0*/  FMNMX.FTZ R29, R84, R29, !PT ;  /* 0x0000001d541d7209 */ /* 0x000fc80007810000 */
[----:B------:R-:W-:-:S03]  /*44e0*/  FMNMX.FTZ R29, R86, R29, !PT ;  /* 0x0000001d561d7209 */ /* 0x000fc60007810000 */
[----:B------:R3:W-:Y:S01]  /*44f0*/  MUFU.EX2 R120, R10 ;  /* 0x0000000a00787308 */ /* 0x0007e20000000800 */
[----:B------:R-:W-:-:S04]  /*4500*/  FMNMX.FTZ R29, R90, R29, !PT ;  /* 0x0000001d5a1d7209 */ /* 0x000fc80007810000 */
[----:B------:R-:W-:-:S03]  /*4510*/  FMNMX.FTZ R29, R92, R29, !PT ;  /* 0x0000001d5c1d7209 */ /* 0x000fc60007810000 */
[----:B------:R-:W4:Y:S01]  /*4520*/  MUFU.EX2 R15, R132 ;  /* 0x00000084000f7308 */ /* 0x000f220000000800 */
[----:B------:R-:W-:Y:S01]  /*4530*/  FMNMX.FTZ R29, R94, R29, !PT ;  /* 0x0000001d5e1d7209 */ /* 0x000fe20007810000 */
[----:B---3--:R-:W-:-:S03]  /*4540*/  FFMA.FTZ R10, R20, R7, -R39 ;  /* 0x00000007140a7223 */ /* 0x008fc60000010827 */
[----:B------:R-:W-:-:S03]  /*4550*/  FMNMX.FTZ R29, R96, R29, !PT ;  /* 0x0000001d601d7209 */ /* 0x000fc60007810000 */
[----:B------:R-:W3:Y:S01]  /*4560*/  MUFU.EX2 R106, R106 ;  /* 0x0000006a006a7308 */ /* 0x000ee20000000800 */
[----:B------:R-:W-:-:S04]  /*4570*/  FMNMX.FTZ R29, R98, R29, !PT ;  /* 0x0000001d621d7209 */ /* 0x000fc80007810000 */
[----:B------:R-:W-:-:S03]  /*4580*/  FMNMX.FTZ R29, R102, R29, !PT ;  /* 0x0000001d661d7209 */ /* 0x000fc60007810000 */
[----:B------:R-:W5:Y:S01]  /*4590*/  MUFU.EX2 R25, R25 ;  /* 0x0000001900197308 */ /* 0x000f620000000800 */
[----:B------:R-:W-:-:S04]  /*45a0*/  FMNMX.FTZ R29, R100, R29, !PT ;  /* 0x0000001d641d7209 */ /* 0x000fc80007810000 */
[----:B------:R-:W-:-:S03]  /*45b0*/  FMNMX.FTZ R29, R112, R29, !PT ;  /* 0x0000001d701d7209 */ /* 0x000fc60007810000 */
[----:B------:R-:W5:Y:S01]  /*45c0*/  MUFU.EX2 R128, R128 ;  /* 0x0000008000807308 */ /* 0x000f620000000800 */
[----:B------:R-:W-:-:S04]  /*45d0*/  FMNMX.FTZ R29, R110, R29, !PT ;  /* 0x0000001d6e1d7209 */ /* 0x000fc80007810000 */
[----:B------:R-:W-:-:S03]  /*45e0*/  FMNMX.FTZ R29, R114, R29, !PT ;  /* 0x0000001d721d7209 */ /* 0x000fc60007810000 */
[----:B------:R-:W-:Y:S02]  /*45f0*/  MUFU.EX2 R21, R126 ;  /* 0x0000007e00157308 */ /* 0x000fe40000000800 */
[----:B------:R-:W0:Y:S06]  /*4600*/  SHFL.BFLY PT, R4, R29, 0x2, 0x1f ;  /* 0x0c401f001d047f89 */ /* 0x000e2c00000e0000 */
[----:B------:R-:W-:Y:S08]  /*4610*/  MUFU.EX2 R108, R108 ;  /* 0x0000006c006c7308 */ /* 0x000ff00000000800 */
[----:B------:R-:W-:Y:S08]  /*4620*/  MUFU.EX2 R124, R124 ;  /* 0x0000007c007c7308 */ /* 0x000ff00000000800 */
[----:B------:R-:W-:Y:S01]  /*4630*/  MUFU.EX2 R41, R122 ;  /* 0x0000007a00297308 */ /* 0x000fe20000000800 */
[----:B0-----:R-:W-:Y:S01]  /*4640*/  FMNMX.FTZ R33, R29, R4, !PT ;  /* 0x000000041d217209 */ /* 0x001fe20007810000 */
[----:B------:R-:W-:-:S04]  /*4650*/  FFMA.FTZ R29, R30, R7, -R39 ;  /* 0x000000071e1d7223 */ /* 0x000fc80000010827 */
[----:B------:R-:W0:Y:S02]  /*4660*/  SHFL.BFLY PT, R4, R33, 0x1, 0x1f ;  /* 0x0c201f0021047f89 */ /* 0x000e2400000e0000 */
[----:B------:R-:W-:Y:S08]  /*4670*/  MUFU.EX2 R118, R118 ;  /* 0x0000007600767308 */ /* 0x000ff00000000800 */
[----:B------:R-:W-:Y:S08]  /*4680*/  MUFU.EX2 R116, R116 ;  /* 0x0000007400747308 */ /* 0x000ff00000000800 */
[----:B------:R-:W-:Y:S01]  /*4690*/  MUFU.EX2 R50, R50 ;  /* 0x0000003200327308 */ /* 0x000fe20000000800 */
[----:B0-----:R-:W-:Y:S01]  /*46a0*/  FMNMX.FTZ R4, R33, R4, !PT ;  /* 0x0000000421047209 */ /* 0x001fe20007810000 */
[----:B------:R-:W-:Y:S01]  /*46b0*/  FFMA.FTZ R33, R14, R7, -R39 ;  /* 0x000000070e217223 */ /* 0x000fe20000010827 */
[----:B------:R-:W-:-:S05]  /*46c0*/  FADD.FTZ R14, R2, R3 ;  /* 0x00000003020e7221 */ /* 0x000fca0000010000 */
[----:B------:R-:W-:Y:S01]  /*46d0*/  MUFU.EX2 R47, R42 ;  /* 0x0000002a002f7308 */ /* 0x000fe20000000800 */
[C---:B------:R-:W-:Y:S01]  /*46e0*/  FSETP.NEU.FTZ.AND P4, PT, R4.reuse, -INF , PT ;  /* 0xff8000000400780b */ /* 0x040fe20003f9d000 */
[----:B------:R-:W-:Y:S01]  /*46f0*/  FFMA.FTZ R20, R4, R7, -8 ;  /* 0xc100000004147423 */ /* 0x000fe20000010007 */
[----:B-1----:R-:W-:-:S04]  /*4700*/  FADD.FTZ R65, R5, R14 ;  /* 0x0000000e05417221 */ /* 0x002fc80000010000 */
[----:B------:R-:W-:Y:S01]  /*4710*/  FSEL R39, R20, RZ, P4 ;  /* 0x000000ff14277208 */ /* 0x000fe20002000000 */
[----:B--2---:R-:W-:-:S01]  /*4720*/  FADD.FTZ R14, R104, R65 ;  /* 0x00000041680e7221 */ /* 0x004fc20000010000 */
[----:B------:R-:W-:Y:S01]  /*4730*/  F2FP.SATFINITE.E4M3.F32.PACK_AB_MERGE_C R104, R104, R5, RZ ;  /* 0x000000056868723e */ /* 0x000fe200048070ff */
[----:B------:R-:W-:Y:S02]  /*4740*/  MUFU.EX2 R36, R36 ;  /* 0x0000002400247308 */ /* 0x000fe40000000800 */
        /* <DEDUP_REMOVED lines=8> */
[----:B----4-:R-:W-:Y:S01]  /*47d0*/  FADD.FTZ R69, R15, R14 ;  /* 0x0000000e0f457221 */ /* 0x010fe20000010000 */
[----:B------:R-:W-:-:S01]  /*47e0*/  FFMA.FTZ R58, R58, R7, -R39 ;  /* 0x000000073a3a7223 */ /* 0x000fc20000010827 */
[-CC-:B------:R-:W-:Y:S01]  /*47f0*/  FFMA.FTZ R60, R60, R7.reuse, -R39.reuse ;  /* 0x000000073c3c7223 */ /* 0x180fe20000010827 */
[----:B------:R-:W-:-:S01]  /*4800*/  FFMA.FTZ R62, R62, R7, -R39 ;  /* 0x000000073e3e7223 */ /* 0x000fc20000010827 */
[----:B---3--:R-:W-:Y:S01]  /*4810*/  FADD.FTZ R20, R106, R69 ;  /* 0x000000456a147221 */ /* 0x008fe20000010000 */
[----:B------:R-:W-:-:S01]  /*4820*/  FFMA.FTZ R64, R64, R7, -R39 ;  /* 0x0000000740407223 */ /* 0x000fc20000010827 */
[----:B------:R-:W0:Y:S01]  /*4830*/  MUFU.EX2 R44, R44 ;  /* 0x0000002c002c7308 */ /* 0x000e220000000800 */
[----:B------:R-:W-:-:S01]  /*4840*/  FFMA.FTZ R66, R66, R7, -R39 ;  /* 0x0000000742427223 */ /* 0x000fc20000010827 */
[----:B-----5:R-:W-:Y:S01]  /*4850*/  FADD.FTZ R69, R25, R20 ;  /* 0x0000001419457221 */ /* 0x020fe20000010000 */
[----:B------:R-:W-:Y:S01]  /*4860*/  F2FP.SATFINITE.E4M3.F32.PACK_AB_MERGE_C R164, R3, R2, R104 ;  /* 0x0000000203a4723e */ /* 0x000fe20004807068 */
[-CC-:B------:R-:W-:Y:S01]  /*4870*/  FFMA.FTZ R68, R68, R7.reuse, -R39.reuse ;  /* 0x0000000744447223 */ /* 0x180fe20000010827 */
[----:B------:R-:W-:-:S01]  /*4880*/  FFMA.FTZ R70, R70, R7, -R39 ;  /* 0x0000000746467223 */ /* 0x000fc20000010827 */
[C---:B------:R-:W-:Y:S01]  /*4890*/  FADD.FTZ R20, R128.reuse, R69 ;  /* 0x0000004580147221 */ /* 0x040fe20000010000 */
[----:B------:R-:W-:Y:S01]  /*48a0*/  F2FP.SATFINITE.E4M3.F32.PACK_AB_MERGE_C R128, R128, R25, RZ ;  /* 0x000000198080723e */ /* 0x000fe200048070ff */
[----:B------:R-:W1:Y:S01]  /*48b0*/  MUFU.EX2 R46, R46 ;  /* 0x0000002e002e7308 */ /* 0x000e620000000800 */
[----:B------:R-:W-:-:S01]  /*48c0*/  FFMA.FTZ R72, R72, R7, -R39 ;  /* 0x0000000748487223 */ /* 0x000fc20000010827 */
[--C-:B------:R-:W-:Y:S01]  /*48d0*/  FFMA.FTZ R74, R74, R7, -R39.reuse ;  /* 0x000000074a4a7223 */ /* 0x100fe20000010827 */
[----:B------:R-:W-:Y:S01]  /*48e0*/  F2FP.SATFINITE.E4M3.F32.PACK_AB_MERGE_C R166, R106, R15, R128 ;  /* 0x0000000f6aa6723e */ /* 0x000fe20004807080 */
        /* <DEDUP_REMOVED lines=22> */
[----:B------:R-:W-:-:S04]  /*4a50*/  F2FP.SATFINITE.E4M3.F32.PACK_AB_MERGE_C R46, R49, R46, RZ ;  /* 0x0000002e312e723e */ /* 0x000fc800048070ff */
[----:B------:R-:W-:Y:S02]  /*4a60*/  F2FP.SATFINITE.E4M3.F32.PACK_AB_MERGE_C R165, R44, R37, R46 ;  /* 0x000000252ca5723e */ /* 0x000fe4000480702e */
[----:B------:R-:W2:Y:S01]  /*4a70*/  MUFU.EX2 R56, R56 ;  /* 0x0000003800387308 */ /* 0x000ea20000000800 */
[----:B0-----:R-:W-:-:S01]  /*4a80*/  FADD.FTZ R14, R52, R67 ;  /* 0x00000043340e7221 */ /* 0x001fc20000010000 */
[----:B------:R-:W-:Y:S02]  /*4a90*/  FADD.FTZ R67, R21, R20 ;  /* 0x0000001415437221 */ /* 0x000fe40000010000 */
[----:B------:R-:W0:Y:S02]  /*4aa0*/  @P2 LDC R20, c[0x0][0x44c] ;  /* 0x00011300ff142b82 */ /* 0x000e240000000800 */
[----:B------:R-:W-:-:S02]  /*4ab0*/  FADD.FTZ R67, R108, R67 ;  /* 0x000000436c437221 */ /* 0x000fc40000010000 */
[----:B------:R-:W3:Y:S01]  /*4ac0*/  MUFU.EX2 R53, R58 ;  /* 0x0000003a00357308 */ /* 0x000ee20000000800 */
        /* <DEDUP_REMOVED lines=9> */
[C---:B------:R-:W-:Y:S01]  /*4b60*/  FADD.FTZ R21, R118.reuse, R21 ;  /* 0x0000001576157221 */ /* 0x040fe20000010000 */
[----:B------:R-:W-:Y:S01]  /*4b70*/  F2FP.SATFINITE.E4M3.F32.PACK_AB_MERGE_C R162, R118, R27, R14 ;  /* 0x0000001b76a2723e */ /* 0x000fe2000480700e */
[----:B------:R-:W2:Y:S01]  /*4b80*/  MUFU.EX2 R55, R62 ;  /* 0x0000003e00377308 */ /* 0x000ea20000000800 */
[----:B---3--:R-:W-:-:S01]  /*4b90*/  FADD.FTZ R3, R53, R2 ;  /* 0x0000000235037221 */ /* 0x008fc20000010000 */
[----:B------:R-:W-:Y:S01]  /*4ba0*/  FADD.FTZ R116, R116, R21 ;  /* 0x0000001574747221 */ /* 0x000fe20000010000 */
[----:B------:R-:W-:Y:S01]  /*4bb0*/  F2FP.SATFINITE.E4M3.F32.PACK_AB_MERGE_C R14, R47, R50, RZ ;  /* 0x000000322f0e723e */ /* 0x000fe200048070ff */
[----:B0-----:R-:W-:Y:S01]  /*4bc0*/  @P2 IMAD.HI.U32 R20, R19, R20, RZ ;  /* 0x0000001413142227 */ /* 0x001fe200078e00ff */
[----:B------:R-:W-:-:S03]  /*4bd0*/  F2FP.SATFINITE.E4M3.F32.PACK_AB_MERGE_C R53, R53, R56, RZ ;  /* 0x000000383535723e */ /* 0x000fc600048070ff */
[----:B------:R-:W-:Y:S01]  /*4be0*/  FADD.FTZ R116, R43, R116 ;  /* 0x000000742b747221 */ /* 0x000fe20000010000 */
[----:B------:R-:W-:Y:S01]  /*4bf0*/  F2FP.SATFINITE.E4M3.F32.PACK_AB_MERGE_C R156, R120, R45, R14 ;  /* 0x0000002d789c723e */ /* 0x000fe2000480700e */
[----:B------:R-:W0:Y:S01]  /*4c00*/  MUFU.EX2 R64, R64 ;  /* 0x0000004000407308 */ /* 0x000e220000000800 */
[----:B-1----:R-:W-:-:S01]  /*4c10*/  FADD.FTZ R2, R60, R3 ;  /* 0x000000033c027221 */ /* 0x002fc20000010000 */
[----:B------:R-:W-:Y:S01]  /*4c20*/  FADD.FTZ R45, R45, R116 ;  /* 0x000000742d2d7221 */ /* 0x000fe20000010000 */
[----:B------:R-:W-:-:S03]  /*4c30*/  F2FP.SATFINITE.E4M3.F32.PACK_AB_MERGE_C R167, R51, R52, R53 ;  /* 0x0000003433a7723e */ /* 0x000fc60004807035 */
        /* <DEDUP_REMOVED lines=27> */
[----:B------:R-:W-:Y:S01]  /*4df0*/  MUFU.EX2 R38, R38 ;  /* 0x0000002600267308 */ /* 0x000fe20000000800 */
[----:B0-----:R-:W-:-:S07]  /*4e00*/  F2FP.SATFINITE.E4M3.F32.PACK_AB_MERGE_C R14, R31, R36, RZ ;  /* 0x000000241f0e723e */ /* 0x001fce00048070ff */
[----:B------:R-:W0:Y:S01]  /*4e10*/  MUFU.EX2 R35, R35 ;  /* 0x0000002300237308 */ /* 0x000e220000000800 */
[----:B-1----:R-:W-:-:S01]  /*4e20*/  FADD.FTZ R25, R65, R2 ;  /* 0x0000000241197221 */ /* 0x002fc20000010000 */
[----:B------:R-:W-:-:S04]  /*4e30*/  F2FP.SATFINITE.E4M3.F32.PACK_AB_MERGE_C R65, R65, R80, RZ ;  /* 0x000000504141723e */ /* 0x000fc800048070ff */
[----:B------:R-:W-:Y:S02]  /*4e40*/  F2FP.SATFINITE.E4M3.F32.PACK_AB_MERGE_C R157, R63, R76, R65 ;  /* 0x0000004c3f9d723e */ /* 0x000fe40004807041 */
[----:B------:R-:W1:Y:S08]  /*4e50*/  MUFU.EX2 R84, R84 ;  /* 0x0000005400547308 */ /* 0x000e700000000800 */
[----:B------:R-:W2:Y:S01]  /*4e60*/  MUFU.EX2 R5, R86 ;  /* 0x0000005600057308 */ /* 0x000ea20000000800 */
[----:B0-----:R-:W-:Y:S01]  /*4e70*/  F2FP.SATFINITE.E4M3.F32.PACK_AB_MERGE_C R158, R35, R38, R14 ;  /* 0x00000026239e723e */ /* 0x001fe2000480700e */
[----:B------:R-:W-:-:S04]  /*4e80*/  FADD.FTZ R38, R38, R47 ;  /* 0x0000002f26267221 */ /* 0x000fc80000010000 */
[----:B------:R-:W-:Y:S02]  /*4e90*/  FADD.FTZ R35, R35, R38 ;  /* 0x0000002623237221 */ /* 0x000fe40000010000 */
[----:B------:R-:W0:Y:S01]  /*4ea0*/  MUFU.EX2 R90, R90 ;  /* 0x0000005a005a7308 */ /* 0x000e220000000800 */
[----:B-1----:R-:W-:-:S01]  /*4eb0*/  FADD.FTZ R2, R84, R25 ;  /* 0x0000001954027221 */ /* 0x002fc20000010000 */
[----:B------:R-:W-:-:S04]  /*4ec0*/  FADD.FTZ R36, R36, R35 ;  /* 0x0000002324247221 */ /* 0x000fc80000010000 */
[----:B------:R-:W-:Y:S02]  /*4ed0*/  FADD.FTZ R31, R31, R36 ;  /* 0x000000241f1f7221 */ /* 0x000fe40000010000 */
[----:B------:R-:W-:Y:S01]  /*4ee0*/  MUFU.EX2 R28, R28 ;  /* 0x0000001c001c7308 */ /* 0x000fe20000000800 */
[----:B--2---:R-:W-:-:S07]  /*4ef0*/  FADD.FTZ R27, R5, R2 ;  /* 0x00000002051b7221 */ /* 0x004fce0000010000 */
[----:B------:R-:W1:Y:S01]  /*4f00*/  MUFU.EX2 R11, R11 ;  /* 0x0000000b000b7308 */ /* 0x000e620000000800 */
[----:B0-----:R-:W-:-:S02]  /*4f10*/  FADD.FTZ R2, R90, R27 ;  /* 0x0000001b5a027221 */ /* 0x001fc40000010000 */
[----:B------:R-:W0:Y:S05]  /*4f20*/  @P2 LDC R27, c[0x0][0x450] ;  /* 0x00011400ff1b2b82 */ /* 0x000e2a0000000800 */
[----:B------:R-:W2:Y:S08]  /*4f30*/  MUFU.EX2 R3, R92 ;  /* 0x0000005c00037308 */ /* 0x000eb00000000800 */
[----:B------:R-:W-:Y:S01]  /*4f40*/  MUFU.EX2 R32, R32 ;  /* 0x0000002000207308 */ /* 0x000fe20000000800 */
[----:B-1----:R-:W-:-:S07]  /*4f50*/  F2FP.SATFINITE.E4M3.F32.PACK_AB_MERGE_C R14, R11, R28, RZ ;  /* 0x0000001c0b0e723e */ /* 0x002fce00048070ff */
[----:B------:R-:W1:Y:S01]  /*4f60*/  MUFU.EX2 R29, R29 ;  /* 0x0000001d001d7308 */ /* 0x000e620000000800 */
[C---:B--2---:R-:W-:Y:S01]  /*4f70*/  F2FP.SATFINITE.E4M3.F32.PACK_AB_MERGE_C R90, R3.reuse, R90, RZ ;  /* 0x0000005a035a723e */ /* 0x044fe200048070ff */
[----:B------:R-:W-:-:S03]  /*4f80*/  FADD.FTZ R3, R3, R2 ;  /* 0x0000000203037221 */ /* 0x000fc60000010000 */
[----:B------:R-:W-:-:S03]  /*4f90*/  F2FP.SATFINITE.E4M3.F32.PACK_AB_MERGE_C R159, R5, R84, R90 ;  /* 0x00000054059f723e */ /* 0x000fc6000480705a */
[----:B------:R-:W2:Y:S08]  /*4fa0*/  MUFU.EX2 R94, R94 ;  /* 0x0000005e005e7308 */ /* 0x000eb00000000800 */
[----:B------:R-:W3:Y:S01]  /*4fb0*/  MUFU.EX2 R15, R96 ;  /* 0x00000060000f7308 */ /* 0x000ee20000000800 */
[----:B-1----:R-:W-:Y:S01]  /*4fc0*/  F2FP.SATFINITE.E4M3.F32.PACK_AB_MERGE_C R152, R29, R32, R14 ;  /* 0x000000201d98723e */ /* 0x002fe2000480700e */
[----:B------:R-:W-:-:S04]  /*4fd0*/  FADD.FTZ R32, R32, R31 ;  /* 0x0000001f20207221 */ /* 0x000fc80000010000 */
[----:B------:R-:W-:Y:S02]  /*4fe0*/  FADD.FTZ R29, R29, R32 ;  /* 0x000000201d1d7221 */ /* 0x000fe40000010000 */
[----:B------:R-:W1:Y:S01]  /*4ff0*/  MUFU.EX2 R98, R98 ;  /* 0x0000006200627308 */ /* 0x000e620000000800 */
[----:B--2---:R-:W-:-:S01]  /*5000*/  FADD.FTZ R2, R94, R3 ;  /* 0x000000035e027221 */ /* 0x004fc20000010000 */
[----:B------:R-:W-:-:S04]  /*5010*/  FADD.FTZ R28, R28, R29 ;  /* 0x0000001d1c1c7221 */ /* 0x000fc80000010000 */
[----:B------:R-:W-:Y:S01]  /*5020*/  FADD.FTZ R28, R11, R28 ;  /* 0x0000001c0b1c7221 */ /* 0x000fe20000010000 */
[----:B------:R-:W-:Y:S01]  /*5030*/  IMAD.MOV.U32 R11, RZ, RZ, R19 ;  /* 0x000000ffff0b7224 */ /* 0x000fe200078e0013 */
[----:B------:R-:W-:Y:S01]  /*5040*/  MUFU.EX2 R12, R12 ;  /* 0x0000000c000c7308 */ /* 0x000fe20000000800 */
[----:B---3--:R-:W-:-:S01]  /*5050*/  FADD.FTZ R3, R15, R2 ;  /* 0x000000020f037221 */ /* 0x008fc20000010000 */
[----:B0-----:R-:W-:-:S05]  /*5060*/  @P2 SHF.R.U32.HI R11, RZ, R27, R20 ;  /* 0x0000001bff0b2219 */ /* 0x001fca0000011614 */
[----:B------:R-:W-:Y:S01]  /*5070*/  IMAD.IADD R11, R88, 0x1, R11 ;  /* 0x00000001580b7824 */ /* 0x000fe200078e020b */
[----:B------:R-:W0:Y:S01]  /*5080*/  MUFU.EX2 R33, R33 ;  /* 0x0000002100217308 */ /* 0x000e220000000800 */
[----:B-1----:R-:W-:-:S02]  /*5090*/  FADD.FTZ R2, R98, R3 ;  /* 0x0000000362027221 */ /* 0x002fc40000010000 */
[----:B------:R-:W-:-:S05]  /*50a0*/  IMAD.IADD R8, R11, 0x1, R8 ;  /* 0x000000010b087824 */ /* 0x000fca00078e0208 */
[----:B------:R-:W1:Y:S08]  /*50b0*/  MUFU.EX2 R21, R102 ;  /* 0x0000006600157308 */ /* 0x000e700000000800 */
[----:B------:R-:W-:Y:S01]  /*50c0*/  MUFU.EX2 R13, R13 ;  /* 0x0000000d000d7308 */ /* 0x000fe20000000800 */
[----:B0-----:R-:W-:-:S07]  /*50d0*/  F2FP.SATFINITE.E4M3.F32.PACK_AB_MERGE_C R3, R33, R12, RZ ;  /* 0x0000000c2103723e */ /* 0x001fce00048070ff */
[----:B------:R-:W0:Y:S01]  /*50e0*/  MUFU.EX2 R10, R10 ;  /* 0x0000000a000a7308 */ /* 0x000e220000000800 */
[C---:B-1----:R-:W-:Y:S01]  /*50f0*/  F2FP.SATFINITE.E4M3.F32.PACK_AB_MERGE_C R98, R21.reuse, R98, RZ ;  /* 0x000000621562723e */ /* 0x042fe200048070ff */
[----:B------:R-:W-:-:S03]  /*5100*/  FADD.FTZ R21, R21, R2 ;  /* 0x0000000215157221 */ /* 0x000fc60000010000 */
[----:B------:R-:W-:-:S03]  /*5110*/  F2FP.SATFINITE.E4M3.F32.PACK_AB_MERGE_C R153, R15, R94, R98 ;  /* 0x0000005e0f99723e */ /* 0x000fc60004807062 */
[----:B------:R-:W1:Y:S08]  /*5120*/  MUFU.EX2 R100, R100 ;  /* 0x0000006400647308 */ /* 0x000e700000000800 */
[----:B------:R-:W2:Y:S01]  /*5130*/  MUFU.EX2 R25, R112 ;  /* 0x0000007000197308 */ /* 0x000ea20000000800 */
[----:B0-----:R-:W-:Y:S01]  /*5140*/  F2FP.SATFINITE.E4M3.F32.PACK_AB_MERGE_C R154, R10, R13, R3 ;  /* 0x0000000d0a9a723e */ /* 0x001fe20004807003 */
[----:B------:R-:W-:-:S04]  /*5150*/  FADD.FTZ R13, R13, R28 ;  /* 0x0000001c0d0d7221 */ /* 0x000fc80000010000 */
[----:B------:R-:W-:Y:S02]  /*5160*/  FADD.FTZ R13, R10, R13 ;  /* 0x0000000d0a0d7221 */ /* 0x000fe40000010000 */
[----:B------:R-:W0:Y:S01]  /*5170*/  MUFU.EX2 R110, R110 ;  /* 0x0000006e006e7308 */ /* 0x000e220000000800 */
[----:B-1----:R-:W-:-:S01]  /*5180*/  FADD.FTZ R2, R100, R21 ;  /* 0x0000001564027221 */ /* 0x002fc20000010000 */
[----:B------:R-:W-:-:S06]  /*5190*/  FADD.FTZ R12, R12, R13 ;  /* 0x0000000d0c0c7221 */ /* 0x000fcc0000010000 */
[----:B------:R-:W1:Y:S01]  /*51a0*/  MUFU.EX2 R39, R39 ;  /* 0x0000002700277308 */ /* 0x000e620000000800 */
[----:B--2---:R-:W-:-:S04]  /*51b0*/  FADD.FTZ R3, R25, R2 ;  /* 0x0000000219037221 */ /* 0x004fc80000010000 */
[----:B0-----:R-:W-:Y:S01]  /*51c0*/  FADD.FTZ R2, R110, R3 ;  /* 0x000000036e027221 */ /* 0x001fe20000010000 */
[----:B------:R-:W-:-:S01]  /*51d0*/  FADD.FTZ R3, R33, R12 ;  /* 0x0000000c21037221 */ /* 0x000fc20000010000 */
[C---:B-1----:R-:W-:Y:S02]  /*51e0*/  F2FP.SATFINITE.E4M3.F32.PACK_AB_MERGE_C R5, R39.reuse, R110, RZ ;  /* 0x0000006e2705723e */ /* 0x042fe400048070ff */
[----:B------:R-:W-:-:S02]  /*51f0*/  FADD.FTZ R2, R39, R2 ;  /* 0x0000000227027221 */ /* 0x000fc40000010000 */
[----:B------:R-:W-:Y:S01]  /*5200*/  F2FP.SATFINITE.E4M3.F32.PACK_AB_MERGE_C R155, R25, R100, R5 ;  /* 0x00000064199b723e */ /* 0x000fe20004807005 */
[----:B------:R-:W-:Y:S01]  /*5210*/  VIADD R5, R89, 0xfffffffe ;  /* 0xfffffffe59057836 */ /* 0x000fe20000000000 */
        /* <DEDUP_REMOVED lines=11> */
.L_x_1201:
[----:B------:R-:W-:-:S13]  /*52d0*/  ISETP.NE.AND P4, PT, R9, 0x1, PT ;  /* 0x000000010900780c */ /* 0x000fda0003f85270 */
[----:B------:R-:W0:Y:S02]  /*52e0*/  @P4 LDC.64 R12, c[0x0][0x9e8] ;  /* 0x00027a00ff0c4b82 */ /* 0x000e240000000a00 */
[----:B0-----:R-:W-:-:S05]  /*52f0*/  @P4 IMAD.HI.U32 R12, R10, R12, RZ ;  /* 0x0000000c0a0c4227 */ /* 0x001fca00078e00ff */
[----:B------:R-:W-:-:S07]  /*5300*/  @P4 SHF.R.U32.HI R10, RZ, R13, R12 ;  /* 0x0000000dff0a4219 */ /* 0x000fce000001160c */
.L_x_1202:
[----:B------:R-:W-:-:S05]  /*5310*/  IMAD R9, R10, R9, R9 ;  /* 0x000000090a097224 */ /* 0x000fca00078e0209 */
[----:B------:R-:W-:-:S07]  /*5320*/  VIMNMX R8, R8, R9, PT ;  /* 0x0000000908087248 */ /* 0x000fce0003fe0100 */
.L_x_1200:
        /* <DEDUP_REMOVED lines=41> */
.L_x_1221:
        /* <DEDUP_REMOVED lines=9> */
.L_x_1205:
[----:B------:R-:W-:Y:S01]  /*5650*/  ULEA UR10, UR6, UR43, 0x3 ;  /* 0x0000002b060a7291 */ /* 0x000fe2000f8e183f */
[----:B------:R-:W-:-:S05]  /*5660*/  IMAD.U32 R7, RZ, RZ, UR7 ;  /* 0x00000007ff077e24 */ /* 0x000fca000f8e00ff */
[----:B------:R-:W-:-:S04]  /*5670*/  SHF.L.U32 R7, R7, 0x1f, RZ ;  /* 0x0000001f07077819 */ /* 0x000fc800000006ff */
[----:B------:R0:W1:Y:S01]  /*5680*/  SYNCS.PHASECHK.TRANS64.TRYWAIT P5, [UR10+0x22830], R7 ;  /* 0x02283007ff0075a7 */ /* 0x00006200080a014a */
[----:B------:R-:W-:Y:S05]  /*5690*/  @!P0 BRA `(.L_x_1206) ;  /* 0x0000000000048947 */ /* 0x000fea0003800000 */
[----:B------:R-:W-:Y:S01]  /*56a0*/  BPT.TRAP 0x1 ;  /* 0x000000040000795c */ /* 0x000fe20000300000 */
.L_x_1206:
[----:B-1----:R-:W-:Y:S05]  /*56b0*/  @P5 BRA `(.L_x_1204) ;  /* 0x0000000000085947 */ /* 0x002fea0003800000 */
[----:B------:R-:W1:Y:S02]  /*56c0*/  SYNCS.PHASECHK.TRANS64.TRYWAIT P5, [UR10+0x22830], R7 ;  /* 0x02283007ff0075a7 */ /* 0x000e6400080a014a */
[----:B-1----:R-:W-:Y:S05]  /*56d0*/  @!P5 BRA `(.L_x_1207) ;  /* 0x0000012000c8d947 */ /* 0x002fea0003800000 */
.L_x_1204:
        /* <DEDUP_REMOVED lines=37> */
.L_x_1209:
[----:B------:R-:W-:Y:S01]  /*5930*/  ULEA UR10, UR44, UR43, 0x3 ;  /* 0x0000002b2c0a7291 */ /* 0x000fe2000f8e183f */
[----:B------:R-:W-:-:S05]  /*5940*/  IMAD.U32 R7, RZ, RZ, UR36 ;  /* 0x00000024ff077e24 */ /* 0x000fca000f8e00ff */
[----:B------:R-:W-:-:S04]  /*5950*/  SHF.L.U32 R7, R7, 0x1f, RZ ;  /* 0x0000001f07077819 */ /* 0x000fc800000006ff */
[----:B------:R0:W1:Y:S01]  /*5960*/  SYNCS.PHASECHK.TRANS64.TRYWAIT P4, [UR10+0x22850], R7 ;  /* 0x02285007ff0075a7 */ /* 0x000062000808014a */
[----:B------:R-:W-:Y:S05]  /*5970*/  @!P0 BRA `(.L_x_1210) ;  /* 0x0000000000048947 */ /* 0x000fea0003800000 */
[----:B------:R-:W-:Y:S01]  /*5980*/  BPT.TRAP 0x1 ;  /* 0x000000040000795c */ /* 0x000fe20000300000 */
.L_x_1210:
[----:B-1----:R-:W-:Y:S05]  /*5990*/  @P4 BRA `(.L_x_1208) ;  /* 0x0000000000084947 */ /* 0x002fea0003800000 */
[----:B------:R-:W1:Y:S02]  /*59a0*/  SYNCS.PHASECHK.TRANS64.TRYWAIT P4, [UR10+0x22850], R7 ;  /* 0x02285007ff0075a7 */ /* 0x000e64000808014a */
[----:B-1----:R-:W-:Y:S05]  /*59b0*/  @!P4 BRA `(.L_x_1211) ;  /* 0x000001200028c947 */ /* 0x002fea0003800000 */
.L_x_1208:
[----:B------:R-:W-:Y:S01]  /*59c0*/  UIADD3 UR10, UR43, 0x400, URZ ;  /* 0x000004002b0a7890 */ /* 0x000fe2000fffe03f */
[----:B------:R-:W-:Y:S01]  /*59d0*/  WARPGROUP.ARRIVE ;  /* 0x00000000000079c5 */ /* 0x000fe20000000000 */
[----:B------:R-:W-:Y:S01]  /*59e0*/  UMOV UR11, 0x40000040 ;  /* 0x40000040000b7882 */ /* 0x000fe20000000000 */
[----:B------:R-:W-:Y:S01]  /*59f0*/  UMOV UR15, 0x40000040 ;  /* 0x40000040000f7882 */ /* 0x000fe20000000000 */
[----:B------:R-:W-:Y:S01]  /*5a00*/  USHF.R.U32.HI UR10, URZ, 0x4, UR10 ;  /* 0x000000043f0a7899 */ /* 0x000fe2000801160a */
[----:B------:R-:W2:Y:S01]  /*5a10*/  @P2 LDC R20, c[0x0][0x44c] ;  /* 0x00011300ff142b82 */ /* 0x000ea20000000800 */
[C---:B------:R-:W-:Y:S01]  /*5a20*/  FMUL.FTZ R9, R0.reuse, R26 ;  /* 0x0000001a00097220 */ /* 0x040fe20000410000 */
[C---:B------:R-:W-:Y:S01]  /*5a30*/  FMUL.FTZ R26, R0.reuse, R47 ;  /* 0x0000002f001a7220 */ /* 0x040fe20000410000 */
[----:B------:R-:W-:Y:S01]  /*5a40*/  ULOP3.LUT UR10, UR10, 0x3fff, URZ, 0xc0, !UPT ;  /* 0x00003fff0a0a7892 */ /* 0x000fe2000f8ec03f */
[----:B------:R-:W3:Y:S01]  /*5a50*/  S2R R188, SR_TID.X ;  /* 0x0000000000bc7919 */ /* 0x000ee20000002100 */
[C---:B------:R-:W-:Y:S01]  /*5a60*/  FMUL.FTZ R11, R0.reuse, R31 ;  /* 0x0000001f000b7220 */ /* 0x040fe20000410000 */
[C---:B------:R-:W-:Y:S01]  /*5a70*/  FMUL.FTZ R31, R0.reuse, R55 ;  /* 0x00000037001f7220 */ /* 0x040fe20000410000 */
[----:B------:R-:W-:Y:S01]  /*5a80*/  ULOP3.LUT UR10, UR10, 0x10000, URZ, 0xfc, !UPT ;  /* 0x000100000a0a7892 */ /* 0x000fe2000f8efc3f */
[----:B------:R-:W4:Y:S01]  /*5a90*/  @P2 LDC R47, c[0x0][0x450] ;  /* 0x00011400ff2f2b82 */ /* 0x000f220000000800 */
[----:B------:R-:W-:Y:S01]  /*5aa0*/  FMUL.FTZ R55, R0, R61 ;  /* 0x0000003d00377220 */ /* 0x000fe20000410000 */
[----:B------:R-:W-:Y:S01]  /*5ab0*/  IMAD.IADD R61, R168, 0x1, R19 ;  /* 0x00000001a83d7824 */ /* 0x000fe200078e0213 */
[----:B------:R-:W-:Y:S01]  /*5ac0*/  ULEA UR14, UR44, UR10, 0xa ;  /* 0x0000000a2c0e7291 */ /* 0x000fe2000f8e503f */
[C---:B------:R-:W-:Y:S01]  /*5ad0*/  FMUL.FTZ R14, R0.reuse, R38 ;  /* 0x00000026000e7220 */ /* 0x040fe20000410000 */
[----:B------:R-:W-:Y:S01]  /*5ae0*/  FMUL.FTZ R38, R0, R58 ;  /* 0x0000003a00267220 */ /* 0x000fe20000410000 */
[----:B------:R-:W-:-:S02]  /*5af0*/  IMAD.U32 R21, RZ, RZ, UR6 ;  /* 0x00000006ff157e24 */ /* 0x000fc4000f8e00ff */
[C---:B-1----:R-:W-:Y:S01]  /*5b00*/  FMUL.FTZ R10, R0.reuse, R30 ;  /* 0x0000001e000a7220 */ /* 0x042fe20000410000 */
[C---:B0-----:R-:W-:Y:S01]  /*5b10*/  FMUL.FTZ R7, R0.reuse, R27 ;  /* 0x0000001b00077220 */ /* 0x041fe20000410000 */
[C---:B------:R-:W-:Y:S01]  /*5b20*/  FMUL.FTZ R13, R0.reuse, R35 ;  /* 0x00000023000d7220 */ /* 0x040fe20000410000 */
[----:B------:R-:W-:Y:S01]  /*5b30*/  UMOV UR10, UR14 ;  /* 0x0000000e000a7c82 */ /* 0x000fe20008000000 */
[C---:B------:R-:W-:Y:S01]  /*5b40*/  FMUL.FTZ R186, R0.reuse, R36 ;  /* 0x0000002400ba7220 */ /* 0x040fe20000410000 */
[----:B------:R-:W-:Y:S01]  /*5b50*/  QGMMA.64x128x32.F32.E4M3.E4M3 R88, R164, gdesc[UR8], R88, gsb0 ;  /* 0x01e00008a4587df3 */ /* 0x000fe20008000858 */
[----:B------:R-:W-:Y:S01]  /*5b60*/  UIADD3 UR10, UR14, 0x2, URZ ;  /* 0x000000020e0a7890 */ /* 0x000fe2000fffe03f */
[----:B------:R-:W-:Y:S01]  /*5b70*/  FMUL.FTZ R30, R0, R54 ;  /* 0x00000036001e7220 */ /* 0x000fe20000410000 */
[----:B------:R-:W-:Y:S01]  /*5b80*/  UMOV UR11, 0x40000040 ;  /* 0x40000040000b7882 */ /* 0x000fe20000000000 */
[----:B--2---:R-:W-:-:S04]  /*5b90*/  @P2 IMAD.HI.U32 R20, R61, R20, RZ ;  /* 0x000000143d142227 */ /* 0x004fc800078e00ff */
[C---:B------:R-:W-:Y:S01]  /*5ba0*/  FMUL.FTZ R184, R0.reuse, R32 ;  /* 0x0000002000b87220 */ /* 0x040fe20000410000 */
[C---:B------:R-:W-:Y:S01]  /*5bb0*/  FMUL.FTZ R185, R0.reuse, R33 ;  /* 0x0000002100b97220 */ /* 0x040fe20000410000 */
[C---:B------:R-:W-:Y:S01]  /*5bc0*/  FMUL.FTZ R12, R0.reuse, R34 ;  /* 0x00000022000c7220 */ /* 0x040fe20000410000 */
[C---:B------:R-:W-:Y:S01]  /*5bd0*/  FMUL.FTZ R15, R0.reuse, R39 ;  /* 0x00000027000f7220 */ /* 0x040fe20000410000 */
[C---:B------:R-:W-:Y:S01]  /*5be0*/  FMUL.FTZ R187, R0.reuse, R45 ;  /* 0x0000002d00bb7220 */ /* 0x040fe20000410000 */
[C---:B------:R-:W-:Y:S01]  /*5bf0*/  FMUL.FTZ R27, R0.reuse, R46 ;  /* 0x0000002e001b7220 */ /* 0x040fe20000410000 */
[C---:B------:R-:W-:Y:S01]  /*5c00*/  FMUL.FTZ R54, R0.reuse, R60 ;  /* 0x0000003c00367220 */ /* 0x040fe20000410000 */
[----:B----4-:R-:W-:Y:S01]  /*5c10*/  @P2 SHF.R.U32.HI R61, RZ, R47, R20 ;  /* 0x0000002fff3d2219 */ /* 0x010fe20000011614 */
[C---:B------:R-:W-:Y:S01]  /*5c20*/  FMUL.FTZ R36, R0.reuse, R62 ;  /* 0x0000003e00247220 */ /* 0x040fe20000410000 */
[C---:B------:R-:W-:Y:S01]  /*5c30*/  FMUL.FTZ R35, R0.reuse, R70 ;  /* 0x0000004600237220 */ /* 0x040fe20000410000 */
[C---:B------:R-:W-:Y:S01]  /*5c40*/  FMUL.FTZ R48, R0.reuse, R48 ;  /* 0x0000003000307220 */ /* 0x040fe20000410000 */
[C---:B------:R-:W-:Y:S01]  /*5c50*/  FMUL.FTZ R49, R0.reuse, R49 ;  /* 0x0000003100317220 */ /* 0x040fe20000410000 */
[----:B------:R-:W0:Y:S01]  /*5c60*/  SHFL.IDX PT, R58, R61, RZ, 0x1c1f ;  /* 0x001c1fff3d3a7589 */ /* 0x000e2200000e0000 */
        /* <DEDUP_REMOVED lines=16> */
[----:B---3--:R-:W-:Y:S01]  /*5d70*/  SHF.R.U32.HI R188, RZ, 0x7, R188 ;  /* 0x00000007ffbc7819 */ /* 0x008fe200000116bc */
[----:B------:R-:W1:Y:S01]  /*5d80*/  MUFU.TANH R9, R9 ;  /* 0x0000000900097308 */ /* 0x000e620000002400 */
[----:B------:R-:W-:-:S02]  /*5d90*/  @!P1 VIADD R21, R21, 0x22840 ;  /* 0x0002284015159836 */ /* 0x000fc40000000000 */
[----:B------:R-:W-:-:S03]  /*5da0*/  IADD3 R20, -R188, 0xb, RZ ;  /* 0x0000000bbc147810 */ /* 0x000fc60007ffe1ff */
        /* <DEDUP_REMOVED lines=25> */
[----:B------:R-:W-:Y:S01]  /*5f40*/  UIADD3 UR14, UR14, 0x6, URZ ;  /* 0x000000060e0e7890 */ /* 0x000fe2000fffe03f */
        /* <DEDUP_REMOVED lines=62> */
[----:B------:R-:W-:-:S05]  /*6330*/  IADD3 R59, -R158, 0x1, RZ ;  /* 0x000000019e3b7810 */ /* 0x000fca0007ffe1ff */
[----:B------:R-:W-:Y:S01]  /*6340*/  IMAD R59, R18, -0x2, R59 ;  /* 0xfffffffe123b7824 */ /* 0x000fe200078e023b */
[----:B------:R-:W1:Y:S04]  /*6350*/  MUFU.TANH R70, R70 ;  /* 0x0000004600467308 */ /* 0x000e680000002400 */
[----:B------:R-:W-:-:S04]  /*6360*/  IADD3 R59, -R17, R59, R16 ;  /* 0x0000003b113b7210 */ /* 0x000fc80007ffe110 */
[----:B------:R-:W1:Y:S01]  /*6370*/  MUFU.TANH R40, R40 ;  /* 0x0000002800287308 */ /* 0x000e620000002400 */
[C---:B------:R-:W-:Y:S02]  /*6380*/  VIADD R71, R59.reuse, UR33 ;  /* 0x000000213b477c36 */ /* 0x040fe40008000000 */
[----:B------:R-:W-:Y:S02]  /*6390*/  VIADD R73, R59, UR5 ;  /* 0x000000053b497c36 */ /* 0x000fe40008000000 */
[--C-:B0-----:R-:W-:Y:S02]  /*63a0*/  IMAD.IADD R63, R71, 0x1, R58.reuse ;  /* 0x00000001473f7824 */ /* 0x101fe400078e023a */
[----:B------:R-:W-:Y:S01]  /*63b0*/  IMAD.IADD R65, R73, 0x1, R58 ;  /* 0x0000000149417824 */ /* 0x000fe200078e023a */
[----:B------:R-:W0:Y:S08]  /*63c0*/  MUFU.TANH R41, R41 ;  /* 0x0000002900297308 */ /* 0x000e300000002400 */
[----:B------:R-:W0:Y:S08]  /*63d0*/  MUFU.TANH R72, R72 ;  /* 0x0000004800487308 */ /* 0x000e300000002400 */
[----:B------:R0:W0:Y:S08]  /*63e0*/  MUFU.TANH R68, R77 ;  /* 0x0000004d00447308 */ /* 0x0000300000002400 */
        /* <DEDUP_REMOVED lines=13> */
[----:B-1234-:R-:W-:Y:S05]  /*64c0*/  @!P3 BRA `(.L_x_1212) ;  /* 0x000000000058b947 */ /* 0x01efea0003800000 */
[----:B------:R-:W-:Y:S01]  /*64d0*/  IADD3 R59, -R17, R16, R58 ;  /* 0x00000010113b7210 */ /* 0x000fe20007ffe13a */
[----:B------:R-:W-:Y:S03]  /*64e0*/  BSSY B0, `(.L_x_1213) ;  /* 0x0000010000007945 */ /* 0x000fe60003800000 */
[----:B------:R-:W-:-:S13]  /*64f0*/  ISETP.GT.AND P4, PT, R59, -0x1, PT ;  /* 0xffffffff3b00780c */ /* 0x000fda0003f84270 */
[----:B------:R-:W-:Y:S05]  /*6500*/  @P4 BRA `(.L_x_1214) ;  /* 0x0000000000204947 */ /* 0x000fea0003800000 */
[----:B------:R-:W-:Y:S01]  /*6510*/  IMAD.U32 R58, RZ, RZ, UR32 ;  /* 0x00000020ff3a7e24 */ /* 0x000fe2000f8e00ff */
[----:B------:R-:W-:-:S04]  /*6520*/  LOP3.LUT R59, RZ, R59, RZ, 0x33, !PT ;  /* 0x0000003bff3b7212 */ /* 0x000fc800078e33ff */
[----:B------:R-:W-:-:S13]  /*6530*/  ISETP.NE.AND P4, PT, R58, 0x1, PT ;  /* 0x000000013a00780c */ /* 0x000fda0003f85270 */
[----:B0-----:R-:W0:Y:S02]  /*6540*/  @P4 LDC.64 R20, c[0x0][0x9e8] ;  /* 0x00027a00ff144b82 */ /* 0x001e240000000a00 */
[----:B0-----:R-:W-:-:S05]  /*6550*/  @P4 IMAD.HI.U32 R20, R59, R20, RZ ;  /* 0x000000143b144227 */ /* 0x001fca00078e00ff */
[----:B------:R-:W-:-:S04]  /*6560*/  @P4 SHF.R.U32.HI R59, RZ, R21, R20 ;  /* 0x00000015ff3b4219 */ /* 0x000fc80000011614 */
[----:B------:R-:W-:Y:S01]  /*6570*/  LOP3.LUT R59, RZ, R59, RZ, 0x33, !PT ;  /* 0x0000003bff3b7212 */ /* 0x000fe200078e33ff */
[----:B------:R-:W-:Y:S06]  /*6580*/  BRA `(.L_x_1215) ;  /* 0x0000000000147947 */ /* 0x000fec0003800000 */
.L_x_1214:
[----:B------:R-:W-:-:S05]  /*6590*/  IMAD.U32 R58, RZ, RZ, UR32 ;  /* 0x00000020ff3a7e24 */ /* 0x000fca000f8e00ff */
[----:B------:R-:W-:-:S13]  /*65a0*/  ISETP.NE.AND P4, PT, R58, 0x1, PT ;  /* 0x000000013a00780c */ /* 0x000fda0003f85270 */
[----:B0-----:R-:W0:Y:S02]  /*65b0*/  @P4 LDC.64 R20, c[0x0][0x9e8] ;  /* 0x00027a00ff144b82 */ /* 0x001e240000000a00 */
[----:B0-----:R-:W-:-:S05]  /*65c0*/  @P4 IMAD.HI.U32 R20, R59, R20, RZ ;  /* 0x000000143b144227 */ /* 0x001fca00078e00ff */
[----:B------:R-:W-:-:S07]  /*65d0*/  @P4 SHF.R.U32.HI R59, RZ, R21, R20 ;  /* 0x00000015ff3b4219 */ /* 0x000fce0000011614 */
.L_x_1215:
[----:B------:R-:W-:Y:S05]  /*65e0*/  BSYNC B0 ;  /* 0x0000000000007941 */ /* 0x000fea0003800000 */
.L_x_1213:
[----:B------:R-:W-:-:S04]  /*65f0*/  IMAD R59, R59, R58, -R158 ;  /* 0x0000003a3b3b7224 */ /* 0x000fc800078e0a9e */
[----:B------:R-:W-:-:S05]  /*6600*/  IMAD R20, R18, -0x2, R59 ;  /* 0xfffffffe12147824 */ /* 0x000fca00078e023b */
[----:B------:R-:W-:Y:S02]  /*6610*/  VIADDMNMX R63, R20, R58, R63, PT ;  /* 0x0000003a143f7246 */ /* 0x000fe4000380013f */
[----:B------:R-:W-:-:S07]  /*6620*/  VIMNMX R65, R65, R20, !PT ;  /* 0x0000001441417248 */ /* 0x000fce0007fe0100 */
.L_x_1212:
[----:B------:R-:W-:Y:S01]  /*6630*/  ISETP.GT.AND P4, PT, R5, -0x1, PT ;  /* 0xffffffff0500780c */ /* 0x000fe20003f84270 */
[----:B0-----:R-:W0:Y:S03]  /*6640*/  SHFL.IDX PT, R20, R61, 0x1, 0x1c1f ;  /* 0x003c1f003d147f89 */ /* 0x001e2600000e0000 */
[C---:B------:R-:W-:Y:S02]  /*6650*/  ISETP.GT.AND P6, PT, R65.reuse, RZ, P4 ;  /* 0x000000ff4100720c */ /* 0x040fe400027c4270 */
[----:B------:R-:W-:Y:S02]  /*6660*/  ISETP.GT.AND P5, PT, R65, 0x1, P4 ;  /* 0x000000014100780c */ /* 0x000fe400027a4270 */
[C---:B------:R-:W-:Y:S02]  /*6670*/  ISETP.LT.OR P6, PT, R63.reuse, 0x1, P6 ;  /* 0x000000013f00780c */ /* 0x040fe400037c1670 */
[----:B------:R-:W-:-:S02]  /*6680*/  ISETP.LT.OR P5, PT, R63, 0x2, P5 ;  /* 0x000000023f00780c */ /* 0x000fc40002fa1670 */
[----:B------:R-:W-:Y:S02]  /*6690*/  FSEL R59, R164, -INF , !P6 ;  /* 0xff800000a43b7808 */ /* 0x000fe40007000000 */
[----:B------:R-:W-:Y:S02]  /*66a0*/  FSEL R210, R165, -INF , !P5 ;  /* 0xff800000a5d27808 */ /* 0x000fe40006800000 */
[C---:B------:R-:W-:Y:S02]  /*66b0*/  ISETP.GT.AND P6, PT, R65.reuse, 0x8, P4 ;  /* 0x000000084100780c */ /* 0x040fe400027c4270 */
        /* <DEDUP_REMOVED lines=34> */
[----:B------:R-:W-:Y:S01]  /*68e0*/  FSEL R82, R49, -INF , !P5 ;  /* 0xff80000031527808 */ /* 0x000fe20006800000 */
[----:B0-----:R-:W-:Y:S01]  /*68f0*/  IMAD.IADD R49, R71, 0x1, R20 ;  /* 0x0000000147317824 */ /* 0x001fe200078e0214 */
[C---:B------:R-:W-:Y:S02]  /*6900*/  ISETP.GT.AND P6, PT, R65.reuse, 0x38, P4 ;  /* 0x000000384100780c */ /* 0x040fe400027c4270 */
[----:B------:R-:W-:Y:S02]  /*6910*/  ISETP.GT.AND P5, PT, R65, 0x39, P4 ;  /* 0x000000394100780c */ /* 0x000fe400027a4270 */
[C---:B------:R-:W-:Y:S02]  /*6920*/  ISETP.LT.OR P6, PT, R63.reuse, 0x39, P6 ;  /* 0x000000393f00780c */ /* 0x040fe400037c1670 */
[----:B------:R-:W-:-:S02]  /*6930*/  ISETP.LT.OR P5, PT, R63, 0x3a, P5 ;  /* 0x0000003a3f00780c */ /* 0x000fc40002fa1670 */
[----:B------:R-:W-:Y:S02]  /*6940*/  FSEL R84, R50, -INF , !P6 ;  /* 0xff80000032547808 */ /* 0x000fe40007000000 */
[----:B------:R-:W-:Y:S01]  /*6950*/  FSEL R80, R51, -INF , !P5 ;  /* 0xff80000033507808 */ /* 0x000fe20006800000 */
[----:B------:R-:W-:Y:S01]  /*6960*/  IMAD.IADD R51, R73, 0x1, R20 ;  /* 0x0000000149337824 */ /* 0x000fe200078e0214 */
        /* <DEDUP_REMOVED lines=48> */
[----:B------:R-:W-:Y:S08]  /*6c70*/  @!P3 BRA `(.L_x_1216) ;  /* 0x000000000058b947 */ /* 0x000ff00003800000 */
[----:B------:R-:W-:Y:S01]  /*6c80*/  IADD3 R53, -R17, R16, R20 ;  /* 0x0000001011357210 */ /* 0x000fe20007ffe114 */
[----:B------:R-:W-:Y:S03]  /*6c90*/  BSSY B0, `(.L_x_1217) ;  /* 0x0000010000007945 */ /* 0x000fe60003800000 */
        /* <DEDUP_REMOVED lines=10> */
.L_x_1218:
[----:B------:R-:W-:-:S05]  /*6d40*/  IMAD.U32 R55, RZ, RZ, UR32 ;  /* 0x00000020ff377e24 */ /* 0x000fca000f8e00ff */
[----:B------:R-:W-:-:S13]  /*6d50*/  ISETP.NE.AND P5, PT, R55, 0x1, PT ;  /* 0x000000013700780c */ /* 0x000fda0003fa5270 */
[----:B------:R-:W0:Y:S02]  /*6d60*/  @P5 LDC.64 R20, c[0x0][0x9e8] ;  /* 0x00027a00ff145b82 */ /* 0x000e240000000a00 */
[----:B0-----:R-:W-:-:S05]  /*6d70*/  @P5 IMAD.HI.U32 R20, R53, R20, RZ ;  /* 0x0000001435145227 */ /* 0x001fca00078e00ff */
[----:B------:R-:W-:-:S07]  /*6d80*/  @P5 SHF.R.U32.HI R53, RZ, R21, R20 ;  /* 0x00000015ff355219 */ /* 0x000fce0000011614 */
.L_x_1219:
[----:B------:R-:W-:Y:S05]  /*6d90*/  BSYNC B0 ;  /* 0x0000000000007941 */ /* 0x000fea0003800000 */
.L_x_1217:
[----:B------:R-:W-:-:S04]  /*6da0*/  IMAD R53, R53, R55, -R158 ;  /* 0x0000003735357224 */ /* 0x000fc800078e0a9e */
[----:B------:R-:W-:-:S05]  /*6db0*/  IMAD R20, R18, -0x2, R53 ;  /* 0xfffffffe12147824 */ /* 0x000fca00078e0235 */
[----:B------:R-:W-:Y:S02]  /*6dc0*/  VIADDMNMX R49, R20, R55, R49, PT ;  /* 0x0000003714317246 */ /* 0x000fe40003800131 */
[----:B------:R-:W-:-:S07]  /*6dd0*/  VIMNMX R51, R51, R20, !PT ;  /* 0x0000001433337248 */ /* 0x000fce0007fe0100 */
.L_x_1216:
[----:B------:R-:W-:Y:S02]  /*6de0*/  FMNMX.FTZ R21, R59, R6, !PT ;  /* 0x000000063b157209 */ /* 0x000fe40007810000 */
[----:B------:R-:W-:Y:S02]  /*6df0*/  ISETP.GT.AND P5, PT, R51, 0x8, P4 ;  /* 0x000000083300780c */ /* 0x000fe400027a4270 */
[----:B------:R-:W-:Y:S02]  /*6e00*/  FMNMX.FTZ R21, R210, R21, !PT ;  /* 0x00000015d2157209 */ /* 0x000fe40007810000 */
[----:B------:R-:W-:Y:S02]  /*6e10*/  ISETP.LT.OR P5, PT, R49, 0x9, P5 ;  /* 0x000000093100780c */ /* 0x000fe40002fa1670 */
[----:B------:R-:W-:Y:S02]  /*6e20*/  FMNMX.FTZ R21, R208, R21, !PT ;  /* 0x00000015d0157209 */ /* 0x000fe40007810000 */
[----:B------:R-:W-:-:S02]  /*6e30*/  FSEL R164, R10, -INF , !P5 ;  /* 0xff8000000aa47808 */ /* 0x000fc40006800000 */
        /* <DEDUP_REMOVED lines=28> */
[----:B------:R-:W-:Y:S01]  /*7000*/  FMNMX.FTZ R21, R76, R21, !PT ;  /* 0x000000154c157209 */ /* 0x000fe20007810000 */
[----:B------:R-:W0:Y:S01]  /*7010*/  LDC R7, c[0x0][0x988] ;  /* 0x00026200ff077b82 */ /* 0x000e220000000800 */
        /* <DEDUP_REMOVED lines=39> */
[----:B------:R-:W-:Y:S02]  /*7290*/  ISETP.GT.AND P6, PT, R51, 0x29, P4 ;  /* 0x000000293300780c */ /* 0x000fe400027c4270 */
[----:B------:R-:W-:Y:S02]  /*72a0*/  FSEL R198, R37, -INF , !P5 ;  /* 0xff80000025c67808 */ /* 0x000fe40006800000 */
[----:B------:R-:W-:Y:S02]  /*72b0*/  ISETP.GT.AND P5, PT, R51, 0x48, P4 ;  /* 0x000000483300780c */ /* 0x000fe400027a4270 */
[----:B------:R-:W-:Y:S02]  /*72c0*/  ISETP.LT.OR P6, PT, R49, 0x2a, P6 ;  /* 0x0000002a3100780c */ /* 0x000fe400037c1670 */
[----:B-1----:R-:W-:-:S02]  /*72d0*/  FMNMX.FTZ R20, R21, R20, !PT ;  /* 0x0000001415147209 */ /* 0x002fc40007810000 */
[----:B------:R-:W-:Y:S02]  /*72e0*/  ISETP.LT.OR P5, PT, R49, 0x49, P5 ;  /* 0x000000493100780c */ /* 0x000fe40002fa1670 */
[----:B------:R-:W-:Y:S01]  /*72f0*/  FSEL R26, R26, -INF , !P6 ;  /* 0xff8000001a1a7808 */ /* 0x000fe20007000000 */
[----:B------:R-:W1:Y:S01]  /*7300*/  SHFL.BFLY PT, R11, R20, 0x1, 0x1f ;  /* 0x0c201f00140b7f89 */ /* 0x000e6200000e0000 */
[C---:B------:R-:W-:Y:S02]  /*7310*/  ISETP.GT.AND P6, PT, R51.reuse, 0x31, P4 ;  /* 0x000000313300780c */ /* 0x040fe400027c4270 */
[----:B------:R-:W-:Y:S02]  /*7320*/  FSEL R36, R36, -INF , !P5 ;  /* 0xff80000024247808 */ /* 0x000fe40006800000 */
[----:B------:R-:W-:Y:S02]  /*7330*/  ISETP.GT.AND P5, PT, R51, RZ, P4 ;  /* 0x000000ff3300720c */ /* 0x000fe400027a4270 */
[----:B------:R-:W-:-:S02]  /*7340*/  ISETP.LT.OR P6, PT, R49, 0x32, P6 ;  /* 0x000000323100780c */ /* 0x000fc400037c1670 */
[----:B------:R-:W-:Y:S02]  /*7350*/  ISETP.LT.OR P5, PT, R49, 0x1, P5 ;  /* 0x000000013100780c */ /* 0x000fe40002fa1670 */
[----:B------:R-:W-:Y:S02]  /*7360*/  FSEL R196, R29, -INF , !P6 ;  /* 0xff8000001dc47808 */ /* 0x000fe40007000000 */
[----:B------:R-:W-:Y:S02]  /*7370*/  FSEL R29, R9, -INF , !P5 ;  /* 0xff800000091d7808 */ /* 0x000fe40006800000 */
[----:B------:R-:W-:Y:S02]  /*7380*/  ISETP.GT.AND P6, PT, R51, 0x39, P4 ;  /* 0x000000393300780c */ /* 0x000fe400027c4270 */
[----:B------:R-:W-:Y:S02]  /*7390*/  FMNMX.FTZ R9, R29, R4, !PT ;  /* 0x000000041d097209 */ /* 0x000fe40007810000 */
[----:B------:R-:W-:-:S02]  /*73a0*/  ISETP.LT.OR P6, PT, R49, 0x3a, P6 ;  /* 0x0000003a3100780c */ /* 0x000fc400037c1670 */
[----:B------:R-:W-:Y:S02]  /*73b0*/  FMNMX.FTZ R15, R158, R9, !PT ;  /* 0x000000099e0f7209 */ /* 0x000fe40007810000 */
[----:B------:R-:W-:Y:S02]  /*73c0*/  ISETP.GT.AND P5, PT, R51, 0x49, P4 ;  /* 0x000000493300780c */ /* 0x000fe400027a4270 */
[----:B-1----:R-:W-:Y:S02]  /*73d0*/  FMNMX.FTZ R10, R20, R11, !PT ;  /* 0x0000000b140a7209 */ /* 0x002fe40007810000 */
[----:B------:R-:W-:Y:S02]  /*73e0*/  FSEL R20, R31, -INF , !P6 ;  /* 0xff8000001f147808 */ /* 0x000fe40007000000 */
[C---:B------:R-:W-:Y:S01]  /*73f0*/  FSETP.NEU.FTZ.AND P6, PT, R10.reuse, -INF , PT ;  /* 0xff8000000a00780b */ /* 0x040fe20003fdd000 */
[----:B0-----:R-:W-:-:S01]  /*7400*/  FFMA.FTZ R25, R10, R7, -8 ;  /* 0xc10000000a197423 */ /* 0x001fc20000010007 */
[----:B------:R-:W-:-:S02]  /*7410*/  FMNMX.FTZ R15, R164, R15, !PT ;  /* 0x0000000fa40f7209 */ /* 0x000fc40007810000 */
[----:B------:R-:W-:Y:S02]  /*7420*/  ISETP.LT.OR P5, PT, R49, 0x4a, P5 ;  /* 0x0000004a3100780c */ /* 0x000fe40002fa1670 */
[----:B------:R-:W-:Y:S02]  /*7430*/  FSEL R25, R25, RZ, P6 ;  /* 0x000000ff19197208 */ /* 0x000fe40003000000 */
[----:B------:R-:W-:-:S03]  /*7440*/  FMNMX.FTZ R15, R166, R15, !PT ;  /* 0x0000000fa60f7209 */ /* 0x000fc60007810000 */
[--C-:B------:R-:W-:Y:S01]  /*7450*/  FFMA.FTZ R27, R204, R7, -R25.reuse ;  /* 0x00000007cc1b7223 */ /* 0x100fe20000010819 */
[----:B------:R-:W-:Y:S01]  /*7460*/  FMNMX.FTZ R15, R184, R15, !PT ;  /* 0x0000000fb80f7209 */ /* 0x000fe20007810000 */
[-CC-:B------:R-:W-:Y:S01]  /*7470*/  FFMA.FTZ R31, R200, R7.reuse, -R25.reuse ;  /* 0x00000007c81f7223 */ /* 0x180fe20000010819 */
[----:B------:R-:W-:Y:S01]  /*7480*/  FSEL R204, R32, -INF , !P5 ;  /* 0xff80000020cc7808 */ /* 0x000fe20006800000 */
        /* <DEDUP_REMOVED lines=20> */
[-CC-:B------:R-:W-:Y:S01]  /*75d0*/  FFMA.FTZ R33, R156, R7.reuse, -R25.reuse ;  /* 0x000000079c217223 */ /* 0x180fe20000010819 */
[----:B------:R-:W-:Y:S01]  /*75e0*/  ISETP.GT.AND P5, PT, R51, 0x58, P4 ;  /* 0x000000583300780c */ /* 0x000fe200027a4270 */
[--C-:B------:R-:W-:Y:S01]  /*75f0*/  FFMA.FTZ R156, R162, R7, -R25.reuse ;  /* 0x00000007a29c7223 */ /* 0x100fe20000010819 */
[----:B0-----:R-:W-:Y:S01]  /*7600*/  FMNMX.FTZ R27, R192, R21, !PT ;  /* 0x00000015c01b7209 */ /* 0x001fe20007810000 */
        /* <DEDUP_REMOVED lines=9> */
[----:B------:R-:W-:Y:S01]  /*76a0*/  ISETP.GT.AND P5, PT, R51, 0x59, P4 ;  /* 0x000000593300780c */ /* 0x000fe200027a4270 */
[--C-:B------:R-:W-:Y:S01]  /*76b0*/  FFMA.FTZ R76, R76, R7, -R25.reuse ;  /* 0x000000074c4c7223 */ /* 0x100fe20000010819 */
[----:B------:R-:W-:Y:S01]  /*76c0*/  FMNMX.FTZ R27, R28, R27, !PT ;  /* 0x0000001b1c1b7209 */ /* 0x000fe20007810000 */
[----:B------:R-:W-:Y:S01]  /*76d0*/  FFMA.FTZ R66, R66, R7, -R25 ;  /* 0x0000000742427223 */ /* 0x000fe20000010819 */
[----:B------:R-:W-:Y:S01]  /*76e0*/  ISETP.LT.OR P5, PT, R49, 0x5a, P5 ;  /* 0x0000005a3100780c */ /* 0x000fe20002fa1670 */
[----:B------:R-:W-:Y:S01]  /*76f0*/  MUFU.EX2 R12, R12 ;  /* 0x0000000c000c7308 */ /* 0x000fe20000000800 */
[----:B-1----:R-:W-:-:S02]  /*7700*/  FMNMX.FTZ R31, R196, R27, !PT ;  /* 0x0000001bc41f7209 */ /* 0x002fc40007810000 */
[----:B------:R-:W-:Y:S01]  /*7710*/  FSEL R162, R39, -INF , !P5 ;  /* 0xff80000027a27808 */ /* 0x000fe20006800000 */
[----:B------:R-:W-:-:S01]  /*7720*/  FFMA.FTZ R39, R84, R7, -R25 ;  /* 0x0000000754277223 */ /* 0x000fc20000010819 */
[----:B------:R-:W-:Y:S02]  /*7730*/  ISETP.GT.AND P5, PT, R51, 0x60, P4 ;  /* 0x000000603300780c */ /* 0x000fe400027a4270 */
[----:B------:R-:W-:Y:S01]  /*7740*/  FMNMX.FTZ R31, R30, R31, !PT ;  /* 0x0000001f1e1f7209 */ /* 0x000fe20007810000 */
[----:B------:R1:W-:Y:S01]  /*7750*/  MUFU.EX2 R27, R35 ;  /* 0x00000023001b7308 */ /* 0x0003e20000000800 */
[----:B------:R-:W-:Y:S02]  /*7760*/  ISETP.LT.OR P5, PT, R49, 0x61, P5 ;  /* 0x000000613100780c */ /* 0x000fe40002fa1670 */
[----:B------:R-:W-:Y:S02]  /*7770*/  FMNMX.FTZ R31, R20, R31, !PT ;  /* 0x0000001f141f7209 */ /* 0x000fe40007810000 */
[----:B------:R-:W-:-:S02]  /*7780*/  FSEL R40, R40, -INF , !P5 ;  /* 0xff80000028287808 */ /* 0x000fc40006800000 */
[----:B------:R-:W-:Y:S01]  /*7790*/  ISETP.GT.AND P5, PT, R51, 0x61, P4 ;  /* 0x000000613300780c */ /* 0x000fe200027a4270 */
[----:B------:R-:W-:Y:S01]  /*77a0*/  MUFU.EX2 R11, R11 ;  /* 0x0000000b000b7308 */ /* 0x000fe20000000800 */
[----:B------:R-:W-:Y:S02]  /*77b0*/  FMNMX.FTZ R31, R38, R31, !PT ;  /* 0x0000001f261f7209 */ /* 0x000fe40007810000 */
[----:B------:R-:W-:Y:S02]  /*77c0*/  ISETP.LT.OR P5, PT, R49, 0x62, P5 ;  /* 0x000000623100780c */ /* 0x000fe40002fa1670 */
[----:B0-----:R-:W-:Y:S02]  /*77d0*/  FMNMX.FTZ R33, R198, R31, !PT ;  /* 0x0000001fc6217209 */ /* 0x001fe40007810000 */
[----:B------:R-:W-:Y:S01]  /*77e0*/  FSEL R154, R41, -INF , !P5 ;  /* 0xff800000299a7808 */ /* 0x000fe20006800000 */
[----:B------:R-:W-:-:S01]  /*77f0*/  FFMA.FTZ R41, R78, R7, -R25 ;  /* 0x000000074e297223 */ /* 0x000fc20000010819 */
[----:B------:R-:W-:Y:S01]  /*7800*/  ISETP.GT.AND P5, PT, R51, 0x68, P4 ;  /* 0x000000683300780c */ /* 0x000fe200027a4270 */
[----:B------:R-:W-:Y:S01]  /*7810*/  MUFU.EX2 R31, R86 ;  /* 0x00000056001f7308 */ /* 0x000fe20000000800 */
[----:B------:R-:W-:-:S02]  /*7820*/  FMNMX.FTZ R33, R36, R33, !PT ;  /* 0x0000002124217209 */ /* 0x000fc40007810000 */
[----:B------:R-:W-:Y:S02]  /*7830*/  ISETP.LT.OR P5, PT, R49, 0x69, P5 ;  /* 0x000000693100780c */ /* 0x000fe40002fa1670 */
[----:B------:R-:W-:Y:S02]  /*7840*/  FMNMX.FTZ R33, R204, R33, !PT ;  /* 0x00000021cc217209 */ /* 0x000fe40007810000 */
[----:B------:R-:W-:Y:S01]  /*7850*/  FSEL R42, R42, -INF , !P5 ;  /* 0xff8000002a2a7808 */ /* 0x000fe20006800000 */
[----:B------:R-:W-:Y:S01]  /*7860*/  MUFU.EX2 R13, R13 ;  /* 0x0000000d000d7308 */ /* 0x000fe20000000800 */
[----:B------:R-:W-:Y:S02]  /*7870*/  FMNMX.FTZ R33, R34, R33, !PT ;  /* 0x0000002122217209 */ /* 0x000fe40007810000 */
[----:B------:R-:W-:Y:S02]  /*7880*/  ISETP.GT.AND P5, PT, R51, 0x69, P4 ;  /* 0x000000693300780c */ /* 0x000fe400027a4270 */
[----:B-1----:R-:W-:-:S02]  /*7890*/  FMNMX.FTZ R35, R200, R33, !PT ;  /* 0x00000021c8237209 */ /* 0x002fc40007810000 */
[----:B------:R-:W-:Y:S01]  /*78a0*/  ISETP.LT.OR P5, PT, R49, 0x6a, P5 ;  /* 0x0000006a3100780c */ /* 0x000fe20002fa1670 */
[----:B------:R-:W-:Y:S01]  /*78b0*/  MUFU.EX2 R33, R39 ;  /* 0x0000002700217308 */ /* 0x000fe20000000800 */
[----:B------:R-:W-:Y:S02]  /*78c0*/  FMNMX.FTZ R35, R202, R35, !PT ;  /* 0x00000023ca237209 */ /* 0x000fe40007810000 */
[----:B------:R-:W-:Y:S01]  /*78d0*/  FSEL R84, R43, -INF , !P5 ;  /* 0xff8000002b547808 */ /* 0x000fe20006800000 */
[----:B------:R-:W-:-:S01]  /*78e0*/  FFMA.FTZ R43, R64, R7, -R25 ;  /* 0x00000007402b7223 */ /* 0x000fc20000010819 */
[----:B------:R-:W-:Y:S02]  /*78f0*/  ISETP.GT.AND P5, PT, R51, 0x70, P4 ;  /* 0x000000703300780c */ /* 0x000fe400027a4270 */
[----:B------:R-:W-:Y:S01]  /*7900*/  FMNMX.FTZ R35, R162, R35, !PT ;  /* 0x00000023a2237209 */ /* 0x000fe20007810000 */
[----:B------:R-:W-:Y:S01]  /*7910*/  MUFU.EX2 R14, R14 ;  /* 0x0000000e000e7308 */ /* 0x000fe20000000800 */
[----:B------:R-:W-:-:S02]  /*7920*/  ISETP.LT.OR P5, PT, R49, 0x71, P5 ;  /* 0x000000713100780c */ /* 0x000fc40002fa1670 */
[----:B------:R-:W-:Y:S02]  /*7930*/  FMNMX.FTZ R35, R40, R35, !PT ;  /* 0x0000002328237209 */ /* 0x000fe40007810000 */
[----:B------:R-:W-:Y:S02]  /*7940*/  FSEL R44, R44, -INF , !P5 ;  /* 0xff8000002c2c7808 */ /* 0x000fe40006800000 */
[----:B------:R-:W-:Y:S01]  /*7950*/  ISETP.GT.AND P5, PT, R51, 0x71, P4 ;  /* 0x000000713300780c */ /* 0x000fe200027a4270 */
[----:B------:R-:W-:Y:S01]  /*7960*/  MUFU.EX2 R32, R32 ;  /* 0x0000002000207308 */ /* 0x000fe20000000800 */
[----:B------:R-:W-:Y:S02]  /*7970*/  FMNMX.FTZ R37, R154, R35, !PT ;  /* 0x000000239a257209 */ /* 0x000fe40007810000 */
[----:B------:R-:W-:Y:S02]  /*7980*/  ISETP.LT.OR P5, PT, R49, 0x72, P5 ;  /* 0x000000723100780c */ /* 0x000fe40002fa1670 */
[----:B------:R-:W-:-:S02]  /*7990*/  FMNMX.FTZ R37, R42, R37, !PT ;  /* 0x000000252a257209 */ /* 0x000fc40007810000 */
[----:B------:R-:W-:Y:S01]  /*79a0*/  FSEL R78, R45, -INF , !P5 ;  /* 0xff8000002d4e7808 */ /* 0x000fe20006800000 */
[----:B------:R0:W-:Y:S01]  /*79b0*/  MUFU.EX2 R35, R41 ;  /* 0x0000002900237308 */ /* 0x0001e20000000800 */
[C---:B------:R-:W-:Y:S02]  /*79c0*/  ISETP.GT.AND P5, PT, R51.reuse, 0x78, P4 ;  /* 0x000000783300780c */ /* 0x040fe400027a4270 */
[----:B------:R-:W-:Y:S02]  /*79d0*/  FMNMX.FTZ R37, R84, R37, !PT ;  /* 0x0000002554257209 */ /* 0x000fe40007810000 */
[----:B------:R-:W-:Y:S02]  /*79e0*/  ISETP.GT.AND P4, PT, R51, 0x79, P4 ;  /* 0x000000793300780c */ /* 0x000fe40002784270 */
[C---:B------:R-:W-:Y:S01]  /*79f0*/  ISETP.LT.OR P5, PT, R49.reuse, 0x79, P5 ;  /* 0x000000793100780c */ /* 0x040fe20002fa1670 */
[----:B------:R-:W-:Y:S01]  /*7a00*/  MUFU.EX2 R160, R160 ;  /* 0x000000a000a07308 */ /* 0x000fe20000000800 */
[----:B------:R-:W-:Y:S01]  /*7a10*/  FMNMX.FTZ R37, R44, R37, !PT ;  /* 0x000000252c257209 */ /* 0x000fe20007810000 */
[----:B0-----:R-:W-:Y:S01]  /*7a20*/  FFMA.FTZ R41, R74, R7, -R25 ;  /* 0x000000074a297223 */ /* 0x001fe20000010819 */
[----:B------:R-:W-:-:S02]  /*7a30*/  ISETP.LT.OR P4, PT, R49, 0x7a, P4 ;  /* 0x0000007a3100780c */ /* 0x000fc40002781670 */
[----:B------:R-:W-:Y:S02]  /*7a40*/  FSEL R46, R46, -INF , !P5 ;  /* 0xff8000002e2e7808 */ /* 0x000fe40006800000 */
[----:B------:R-:W-:Y:S01]  /*7a50*/  FMNMX.FTZ R39, R78, R37, !PT ;  /* 0x000000254e277209 */ /* 0x000fe20007810000 */
[----:B------:R-:W-:Y:S01]  /*7a60*/  MUFU.EX2 R156, R156 ;  /* 0x0000009c009c7308 */ /* 0x000fe20000000800 */
[----:B------:R-:W-:Y:S01]  /*7a70*/  FSEL R74, R47, -INF , !P4 ;  /* 0xff8000002f4a7808 */ /* 0x000fe20006000000 */
[--C-:B------:R-:W-:Y:S01]  /*7a80*/  FFMA.FTZ R47, R60, R7, -R25.reuse ;  /* 0x000000073c2f7223 */ /* 0x100fe20000010819 */
[----:B------:R-:W-:Y:S01]  /*7a90*/  FMNMX.FTZ R39, R46, R39, !PT ;  /* 0x000000272e277209 */ /* 0x000fe20007810000 */
[--C-:B------:R-:W-:Y:S01]  /*7aa0*/  FFMA.FTZ R60, R70, R7, -R25.reuse ;  /* 0x00000007463c7223 */ /* 0x100fe20000010819 */
[----:B------:R-:W-:Y:S02]  /*7ab0*/  FSEL R51, R10, RZ, P6 ;  /* 0x000000ff0a337208 */ /* 0x000fe40003000000 */
[----:B------:R-:W-:Y:S01]  /*7ac0*/  FMNMX.FTZ R45, R74, R39, !PT ;  /* 0x000000274a2d7209 */ /* 0x000fe20007810000 */
[----:B------:R-:W-:Y:S01]  /*7ad0*/  MUFU.EX2 R37, R41 ;  /* 0x0000002900257308 */ /* 0x000fe20000000800 */
[----:B------:R-:W-:-:S01]  /*7ae0*/  FFMA.FTZ R39, R56, R7, -R25 ;  /* 0x0000000738277223 */ /* 0x000fc20000010819 */
[-CC-:B------:R-:W-:Y:S01]  /*7af0*/  FFMA.FTZ R56, R58, R7.reuse, -R25.reuse ;  /* 0x000000073a387223 */ /* 0x180fe20000010819 */
[----:B------:R-:W-:-:S01]  /*7b00*/  FFMA.FTZ R58, R62, R7, -R25 ;  /* 0x000000073e3a7223 */ /* 0x000fc20000010819 */
[----:B------:R-:W0:Y:S01]  /*7b10*/  SHFL.BFLY PT, R86, R45, 0x2, 0x1f ;  /* 0x0c401f002d567f89 */ /* 0x000e2200000e0000 */
[----:B------:R-:W-:-:S01]  /*7b20*/  FADD.FTZ R52, -R51, R6 ;  /* 0x0000000633347221 */ /* 0x000fc20000010100 */
[-CC-:B------:R-:W-:Y:S01]  /*7b30*/  FFMA.FTZ R62, R68, R7.reuse, -R25.reuse ;  /* 0x00000007443e7223 */ /* 0x180fe20000010819 */
[----:B------:R-:W-:-:S01]  /*7b40*/  FFMA.FTZ R6, R48, R7, -R25 ;  /* 0x0000000730067223 */ /* 0x000fc20000010819 */
[----:B------:R1:W-:Y:S01]  /*7b50*/  MUFU.EX2 R41, R47 ;  /* 0x0000002f00297308 */ /* 0x0003e20000000800 */
[----:B------:R-:W-:-:S07]  /*7b60*/  FMUL.FTZ R51, R52, R7 ;  /* 0x0000000734337220 */ /* 0x000fce0000410000 */
[----:B------:R-:W2:Y:S01]  /*7b70*/  MUFU.EX2 R51, R51 ;  /* 0x0000003300337308 */ /* 0x000ea20000000800 */
[----:B-1----:R-:W-:-:S01]  /*7b80*/  FFMA.FTZ R47, R54, R7, -R25 ;  /* 0x00000007362f7223 */ /* 0x002fc20000010819 */
[----:B------:R-:W-:-:S06]  /*7b90*/  FFMA.FTZ R54, R50, R7, -R25 ;  /* 0x0000000732367223 */ /* 0x000fcc0000010819 */
        /* <DEDUP_REMOVED lines=13> */
[----:B------:R-:W-:-:S05]  /*7c70*/  FSEL R25, R25, RZ, P4 ;  /* 0x000000ff19197208 */ /* 0x000fca0002000000 */
[----:B------:R-:W-:Y:S01]  /*7c80*/  FFMA.FTZ R69, R30, R7, -R25 ;  /* 0x000000071e457223 */ /* 0x000fe20000010819 */
[----:B------:R-:W-:-:S01]  /*7c90*/  FADD.FTZ R30, -R65, R4 ;  /* 0x00000004411e7221 */ /* 0x000fc20000010100 */
[-CC-:B------:R-:W-:Y:S01]  /*7ca0*/  FFMA.FTZ R29, R29, R7.reuse, -R25.reuse ;  /* 0x000000071d1d7223 */ /* 0x180fe20000010819 */
[----:B------:R-:W-:-:S01]  /*7cb0*/  FFMA.FTZ R48, R158, R7, -R25 ;  /* 0x000000079e307223 */ /* 0x000fc20000010819 */
[-CC-:B------:R-:W-:Y:S01]  /*7cc0*/  FFMA.FTZ R52, R164, R7.reuse, -R25.reuse ;  /* 0x00000007a4347223 */ /* 0x180fe20000010819 */
[-C--:B------:R-:W-:Y:S01]  /*7cd0*/  FMUL.FTZ R30, R30, R7.reuse ;  /* 0x000000071e1e7220 */ /* 0x080fe20000410000 */
[-CC-:B0-----:R-:W-:Y:S01]  /*7ce0*/  FFMA.FTZ R53, R166, R7.reuse, -R25.reuse ;  /* 0x00000007a6357223 */ /* 0x181fe20000010819 */
[----:B------:R-:W-:-:S01]  /*7cf0*/  FFMA.FTZ R55, R184, R7, -R25 ;  /* 0x00000007b8377223 */ /* 0x000fc20000010819 */
[----:B------:R-:W-:Y:S01]  /*7d00*/  MUFU.EX2 R29, R29 ;  /* 0x0000001d001d7308 */ /* 0x000fe20000000800 */
[----:B------:R-:W-:-:S01]  /*7d10*/  FFMA.FTZ R64, R186, R7, -R25 ;  /* 0x00000007ba407223 */ /* 0x000fc20000010819 */
[-CC-:B------:R-:W-:Y:S01]  /*7d20*/  FFMA.FTZ R65, R20, R7.reuse, -R25.reuse ;  /* 0x0000000714417223 */ /* 0x180fe20000010819 */
[----:B------:R-:W-:-:S01]  /*7d30*/  FFMA.FTZ R20, R38, R7, -R25 ;  /* 0x0000000726147223 */ /* 0x000fc20000010819 */
[----:B--2---:R-:W-:Y:S01]  /*7d40*/  FFMA.FTZ R38, R51, R3, R12 ;  /* 0x0000000333267223 */ /* 0x004fe2000001000c */
[----:B------:R-:W-:-:S01]  /*7d50*/  FFMA.FTZ R57, R188, R7, -R25 ;  /* 0x00000007bc397223 */ /* 0x000fc20000010819 */
        /* <DEDUP_REMOVED lines=23> */
[----:B------:R-:W-:-:S03]  /*7ed0*/  FFMA.FTZ R46, R46, R7, -R25 ;  /* 0x000000072e2e7223 */ /* 0x000fc60000010819 */
[----:B------:R-:W0:Y:S01]  /*7ee0*/  MUFU.EX2 R53, R53 ;  /* 0x0000003500357308 */ /* 0x000e220000000800 */
[----:B-1----:R-:W-:-:S07]  /*7ef0*/  FADD.FTZ R3, R48, R3 ;  /* 0x0000000330037221 */ /* 0x002fce0000010000 */
[----:B------:R-:W1:Y:S01]  /*7f00*/  MUFU.EX2 R55, R55 ;  /* 0x0000003700377308 */ /* 0x000e620000000800 */
[----:B--2---:R-:W-:-:S01]  /*7f10*/  FADD.FTZ R2, R52, R3 ;  /* 0x0000000334027221 */ /* 0x004fc20000010000 */
[----:B------:R-:W-:-:S06]  /*7f20*/  FADD.FTZ R3, R9, R38 ;  /* 0x0000002609037221 */ /* 0x000fcc0000010000 */
[----:B------:R-:W2:Y:S01]  /*7f30*/  MUFU.EX2 R64, R64 ;  /* 0x0000004000407308 */ /* 0x000ea20000000800 */
[----:B0-----:R-:W-:-:S07]  /*7f40*/  FADD.FTZ R2, R53, R2 ;  /* 0x0000000235027221 */ /* 0x001fce0000010000 */
[----:B------:R-:W0:Y:S01]  /*7f50*/  MUFU.EX2 R57, R57 ;  /* 0x0000003900397308 */ /* 0x000e220000000800 */
[----:B-1----:R-:W-:-:S01]  /*7f60*/  FADD.FTZ R71, R55, R2 ;  /* 0x0000000237477221 */ /* 0x002fc20000010000 */
[----:B------:R-:W-:-:S04]  /*7f70*/  FADD.FTZ R2, R32, R3 ;  /* 0x0000000320027221 */ /* 0x000fc80000010000 */
[----:B------:R-:W-:Y:S02]  /*7f80*/  FADD.FTZ R3, R15, R2 ;  /* 0x000000020f037221 */ /* 0x000fe40000010000 */
[----:B------:R-:W1:Y:S01]  /*7f90*/  MUFU.EX2 R68, R68 ;  /* 0x0000004400447308 */ /* 0x000e620000000800 */
[----:B--2---:R-:W-:-:S01]  /*7fa0*/  FADD.FTZ R38, R64, R71 ;  /* 0x0000004740267221 */ /* 0x004fc20000010000 */
[----:B------:R-:W-:Y:S01]  /*7fb0*/  FADD.FTZ R2, R160, R3 ;  /* 0x00000003a0027221 */ /* 0x000fe20000010000 */
[----:B------:R-:W-:-:S03]  /*7fc0*/  FFMA.FTZ R71, R200, R7, -R25 ;  /* 0x00000007c8477223 */ /* 0x000fc60000010819 */
[----:B------:R-:W-:Y:S02]  /*7fd0*/  FADD.FTZ R3, R21, R2 ;  /* 0x0000000215037221 */ /* 0x000fe40000010000 */
[----:B------:R-:W2:Y:S01]  /*7fe0*/  MUFU.EX2 R24, R24 ;  /* 0x0000001800187308 */ /* 0x000ea20000000800 */
[----:B0-----:R-:W-:-:S01]  /*7ff0*/  FADD.FTZ R73, R57, R38 ;  /* 0x0000002639497221 */ /* 0x001fc20000010000 */
[----:B------:R-:W-:-:S04]  /*8000*/  FADD.FTZ R38, R156, R3 ;  /* 0x000000039c267221 */ /* 0x000fc80000010000 */
[----:B------:R-:W-:Y:S01]  /*8010*/  FADD.FTZ R3, R27, R38 ;  /* 0x000000261b037221 */ /* 0x000fe20000010000 */
[----:B------:R-:W-:-:S01]  /*8020*/  FFMA.FTZ R38, R40, R7, -R25 ;  /* 0x0000000728267223 */ /* 0x000fc20000010819 */
        /* <DEDUP_REMOVED lines=14> */
[----:B------:R2:W3:Y:S01]  /*8110*/  MUFU.EX2 R4, R69 ;  /* 0x0000004500047308 */ /* 0x0004e20000000800 */
[----:B0-----:R-:W-:-:S01]  /*8120*/  FADD.FTZ R2, R28, R73 ;  /* 0x000000491c027221 */ /* 0x001fc20000010000 */
[----:B------:R-:W-:Y:S01]  /*8130*/  FADD.FTZ R40, R80, R75 ;  /* 0x0000004b50287221 */ /* 0x000fe20000010000 */
[----:B------:R-:W-:-:S03]  /*8140*/  FFMA.FTZ R73, R154, R7, -R25 ;  /* 0x000000079a497223 */ /* 0x000fc60000010819 */
[----:B------:R-:W-:Y:S02]  /*8150*/  FADD.FTZ R75, R35, R40 ;  /* 0x00000028234b7221 */ /* 0x000fe40000010000 */
[----:B------:R-:W0:Y:S01]  /*8160*/  MUFU.EX2 R65, R65 ;  /* 0x0000004100417308 */ /* 0x000e220000000800 */
[----:B-1----:R-:W-:-:S01]  /*8170*/  FADD.FTZ R3, R63, R2 ;  /* 0x000000023f037221 */ /* 0x002fc20000010000 */
[----:B--2---:R-:W-:Y:S01]  /*8180*/  FFMA.FTZ R69, R204, R7, -R25 ;  /* 0x00000007cc457223 */ /* 0x004fe20000010819 */
[----:B------:R-:W-:-:S01]  /*8190*/  FADD.FTZ R40, R76, R75 ;  /* 0x0000004b4c287221 */ /* 0x000fc20000010000 */
[----:B------:R-:W-:-:S03]  /*81a0*/  FFMA.FTZ R25, R74, R7, -R25 ;  /* 0x000000074a197223 */ /* 0x000fc60000010819 */
[----:B------:R-:W-:Y:S01]  /*81b0*/  FADD.FTZ R75, R37, R40 ;  /* 0x00000028254b7221 */ /* 0x000fe20000010000 */
[----:B------:R-:W1:Y:S01]  /*81c0*/  MUFU.EX2 R20, R20 ;  /* 0x0000001400147308 */ /* 0x000e620000000800 */
[----:B---3--:R-:W-:-:S02]  /*81d0*/  FADD.FTZ R2, R4, R3 ;  /* 0x0000000304027221 */ /* 0x008fc40000010000 */
[----:B------:R-:W-:-:S05]  /*81e0*/  FADD.FTZ R40, R66, R75 ;  /* 0x0000004b42287221 */ /* 0x000fca0000010000 */
        /* <DEDUP_REMOVED lines=56> */
.L_x_1220:
        /* <DEDUP_REMOVED lines=111> */
.L_x_1203:
[----:B------:R-:W0:Y:S01]  /*8c60*/  LDC R8, c[0x0][0x448] ;  /* 0x00011200ff087b82 */ /* 0x000e220000000800 */
[----:B------:R-:W-:Y:S01]  /*8c70*/  IADD3 R11, R16, 0x1, -R17 ;  /* 0x00000001100b7810 */ /* 0x000fe20007ffe811 */
[----:B------:R-:W-:-:S06]  /*8c80*/  ULDC UR6, c[0x0][0x9dc] ;  /* 0x0002770000067ab9 */ /* 0x000fcc0000000800 */
[----:B------:R-:W1:Y:S01]  /*8c90*/  LDC R13, c[0x0][0x9e4] ;  /* 0x00027900ff0d7b82 */ /* 0x000e620000000800 */
[----:B0-----:R-:W-:Y:S01]  /*8ca0*/  ISETP.NE.AND P5, PT, R8, 0x1, PT ;  /* 0x000000010800780c */ /* 0x001fe20003fa5270 */
[----:B------:R-:W-:Y:S01]  /*8cb0*/  VIADD R8, R19, 0x7f ;  /* 0x0000007f13087836 */ /* 0x000fe20000000000 */
[----:B-1----:R-:W-:-:S11]  /*8cc0*/  ISETP.GE.AND P6, PT, R13, 0x1, PT ;  /* 0x000000010d00780c */ /* 0x002fd60003fc6270 */
[----:B------:R-:W0:Y:S08]  /*8cd0*/  @P5 LDC R9, c[0x0][0x44c] ;  /* 0x00011300ff095b82 */ /* 0x000e300000000800 */
[----:B------:R-:W1:Y:S01]  /*8ce0*/  @P5 LDC R10, c[0x0][0x450] ;  /* 0x00011400ff0a5b82 */ /* 0x000e620000000800 */
        /* <DEDUP_REMOVED lines=14> */
.L_x_1223:
[----:B------:R-:W-:-:S13]  /*8dd0*/  ISETP.NE.AND P2, PT, R13, 0x1, PT ;  /* 0x000000010d00780c */ /* 0x000fda0003f45270 */
[----:B------:R-:W0:Y:S02]  /*8de0*/  @P2 LDC.64 R10, c[0x0][0x9e8] ;  /* 0x00027a00ff0a2b82 */ /* 0x000e240000000a00 */
[----:B0-----:R-:W-:-:S05]  /*8df0*/  @P2 IMAD.HI.U32 R10, R8, R10, RZ ;  /* 0x0000000a080a2227 */ /* 0x001fca00078e00ff */
[----:B------:R-:W-:-:S07]  /*8e00*/  @P2 SHF.R.U32.HI R8, RZ, R11, R10 ;  /* 0x0000000bff082219 */ /* 0x000fce000001160a */
.L_x_1224:
[----:B------:R-:W-:-:S05]  /*8e10*/  IMAD R8, R8, R13, RZ ;  /* 0x0000000d08087224 */ /* 0x000fca00078e02ff */
[----:B------:R-:W-:-:S07]  /*8e20*/  VIMNMX R9, R9, R8, !PT ;  /* 0x0000000809097248 */ /* 0x000fce0007fe0100 */
.L_x_1222:
        /* <DEDUP_REMOVED lines=10> */
.L_x_1235:
[----:B------:R-:W-:Y:S01]  /*8ed0*/  ISETP.NE.AND P2, PT, RZ, UR42, PT ;  /* 0x0000002aff007c0c */ /* 0x000fe2000bf45270 */
[----:B------:R-:W-:-:S04]  /*8ee0*/  UISETP.NE.AND UP0, UPT, UR44, 0x1, UPT ;  /* 0x000000012c00788c */ /* 0x000fc8000bf05270 */
[----:B------:R-:W-:-:S04]  /*8ef0*/  USEL UR36, URZ, 0x1, UP0 ;  /* 0x000000013f247887 */ /* 0x000fc80008000000 */
[----:B------:R-:W-:-:S04]  /*8f00*/  ULOP3.LUT UR36, UR6, UR36, URZ, 0x3c, !UPT ;  /* 0x0000002406247292 */ /* 0x000fc8000f8e3c3f */
[----:B------:R-:W-:Y:S08]  /*8f10*/  @P2 BRA `(.L_x_1226) ;  /* 0x0000000000382947 */ /* 0x000ff00003800000 */
[----:B------:R-:W-:Y:S05]  /*8f20*/  @!P0 BRA `(.L_x_1227) ;  /* 0x0000000000048947 */ /* 0x000fea0003800000 */
[----:B------:R-:W-:Y:S01]  /*8f30*/  BPT.TRAP 0x1 ;  /* 0x000000040000795c */ /* 0x000fe20000300000 */
.L_x_1227:
        /* <DEDUP_REMOVED lines=9> */
.L_x_1228:
[----:B-1----:R-:W-:Y:S05]  /*8fd0*/  @P3 BRA `(.L_x_1226) ;  /* 0x0000000000083947 */ /* 0x002fea0003800000 */
[----:B------:R-:W1:Y:S02]  /*8fe0*/  SYNCS.PHASECHK.TRANS64.TRYWAIT P3, [UR7+0x22830], R4 ;  /* 0x02283004ff0075a7 */ /* 0x000e640008060147 */
[----:B-1----:R-:W-:Y:S05]  /*8ff0*/  @!P3 BRA `(.L_x_1229) ;  /* 0x000000e800b0b947 */ /* 0x002fea0003800000 */
.L_x_1226:
        /* <DEDUP_REMOVED lines=40> */
.L_x_1231:
[----:B------:R-:W-:Y:S01]  /*9280*/  ULEA UR10, UR44, UR43, 0x3 ;  /* 0x0000002b2c0a7291 */ /* 0x000fe2000f8e183f */
[----:B------:R-:W-:-:S05]  /*9290*/  IMAD.U32 R4, RZ, RZ, UR6 ;  /* 0x00000006ff047e24 */ /* 0x000fca000f8e00ff */
[----:B------:R-:W-:-:S04]  /*92a0*/  SHF.L.U32 R4, R4, 0x1f, RZ ;  /* 0x0000001f04047819 */ /* 0x000fc800000006ff */
[----:B------:R0:W1:Y:S01]  /*92b0*/  SYNCS.PHASECHK.TRANS64.TRYWAIT P2, [UR10+0x22850], R4 ;  /* 0x02285004ff0075a7 */ /* 0x000062000804014a */
[----:B------:R-:W-:Y:S05]  /*92c0*/  @!P0 BRA `(.L_x_1232) ;  /* 0x0000000000048947 */ /* 0x000fea0003800000 */
[----:B------:R-:W-:Y:S01]  /*92d0*/  BPT.TRAP 0x1 ;  /* 0x000000040000795c */ /* 0x000fe20000300000 */
.L_x_1232:
[----:B-1----:R-:W-:Y:S05]  /*92e0*/  @P2 BRA `(.L_x_1230) ;  /* 0x0000000000082947 */ /* 0x002fea0003800000 */
[----:B------:R-:W1:Y:S02]  /*92f0*/  SYNCS.PHASECHK.TRANS64.TRYWAIT P2, [UR10+0x22850], R4 ;  /* 0x02285004ff0075a7 */ /* 0x000e64000804014a */
[----:B-1----:R-:W-:Y:S05]  /*9300*/  @!P2 BRA `(.L_x_1233) ;  /* 0x000000e80004a947 */ /* 0x002fea0003800000 */
.L_x_1230:
        /* <DEDUP_REMOVED lines=88> */
[----:B------:R-:W-:Y:S01]  /*9890*/  FMUL.FTZ R82, R0, R83 ;  /* 0x0000005300527220 */ /* 0x000fe20000410000 */
[----:B------:R-:W2:Y:S01]  /*98a0*/  S2R R185, SR_TID.X ;  /* 0x0000000000b97919 */ /* 0x000ea20000002100 */
[----:B------:R-:W4:Y:S01]  /*98b0*/  MUFU.TANH R34, R34 ;  /* 0x0000002200227308 */ /* 0x000f220000002400 */
[----:B---3--:R-:W-:-:S07]  /*98c0*/  FMNMX.FTZ R7, R32, R7, !PT ;  /* 0x0000000720077209 */ /* 0x008fce0007810000 */
[----:B------:R-:W3:Y:S01]  /*98d0*/  MUFU.TANH R186, R186 ;  /* 0x000000ba00ba7308 */ /* 0x000ee20000002400 */
[----:B-1----:R-:W-:-:S07]  /*98e0*/  FMNMX.FTZ R7, R184, R7, !PT ;  /* 0x00000007b8077209 */ /* 0x002fce0007810000 */
[----:B------:R-:W1:Y:S01]  /*98f0*/  MUFU.TANH R188, R188 ;  /* 0x000000bc00bc7308 */ /* 0x000e620000002400 */
[----:B----4-:R-:W-:-:S07]  /*9900*/  FMNMX.FTZ R13, R34, R13, !PT ;  /* 0x0000000d220d7209 */ /* 0x010fce0007810000 */
[----:B------:R-:W4:Y:S01]  /*9910*/  MUFU.TANH R190, R190 ;  /* 0x000000be00be7308 */ /* 0x000f220000002400 */
[----:B---3--:R-:W-:Y:S02]  /*9920*/  FMNMX.FTZ R13, R186, R13, !PT ;  /* 0x0000000dba0d7209 */ /* 0x008fe40007810000 */
[----:B--2---:R-:W-:-:S05]  /*9930*/  SHF.R.U32.HI R185, RZ, 0x7, R185 ;  /* 0x00000007ffb97819 */ /* 0x004fca00000116b9 */
[----:B------:R-:W2:Y:S01]  /*9940*/  MUFU.TANH R36, R36 ;  /* 0x0000002400247308 */ /* 0x000ea20000002400 */
[----:B-1----:R-:W-:-:S07]  /*9950*/  FMNMX.FTZ R7, R188, R7, !PT ;  /* 0x00000007bc077209 */ /* 0x002fce0007810000 */
[----:B------:R-:W1:Y:S01]  /*9960*/  MUFU.TANH R38, R38 ;  /* 0x0000002600267308 */ /* 0x000e620000002400 */
[----:B----4-:R-:W-:-:S07]  /*9970*/  FMNMX.FTZ R7, R190, R7, !PT ;  /* 0x00000007be077209 */ /* 0x010fce0007810000 */
[----:B------:R-:W3:Y:S01]  /*9980*/  MUFU.TANH R194, R194 ;  /* 0x000000c200c27308 */ /* 0x000ee20000002400 */
[----:B--2---:R-:W-:-:S07]  /*9990*/  FMNMX.FTZ R13, R36, R13, !PT ;  /* 0x0000000d240d7209 */ /* 0x004fce0007810000 */
[----:B------:R-:W2:Y:S01]  /*99a0*/  MUFU.TANH R196, R196 ;  /* 0x000000c400c47308 */ /* 0x000ea20000002400 */
[----:B-1----:R-:W-:-:S07]  /*99b0*/  FMNMX.FTZ R13, R38, R13, !PT ;  /* 0x0000000d260d7209 */ /* 0x002fce0007810000 */
[----:B------:R-:W1:Y:S01]  /*99c0*/  MUFU.TANH R40, R40 ;  /* 0x0000002800287308 */ /* 0x000e620000002400 */
[----:B---3--:R-:W-:-:S07]  /*99d0*/  FMNMX.FTZ R7, R194, R7, !PT ;  /* 0x00000007c2077209 */ /* 0x008fce0007810000 */
[----:B------:R-:W3:Y:S01]  /*99e0*/  MUFU.TANH R42, R42 ;  /* 0x0000002a002a7308 */ /* 0x000ee20000002400 */
[----:B--2---:R-:W-:Y:S01]  /*99f0*/  FMNMX.FTZ R7, R196, R7, !PT ;  /* 0x00000007c4077209 */ /* 0x004fe20007810000 */
[----:B------:R-:W-:Y:S02]  /*9a00*/  WARPGROUP.DEPBAR.LE gsb0, 0x0 ;  /* 0x00008000000079c5 */ /* 0x000fe40000010000 */
[----:B------:R-:W-:-:S04]  /*9a10*/  WARPGROUP.ARRIVE ;  /* 0x00000000000079c5 */ /* 0x000fc80000000000 */
[----:B------:R-:W2:Y:S01]  /*9a20*/  MUFU.TANH R198, R198 ;  /* 0x000000c600c67308 */ /* 0x000ea20000002400 */
[----:B-1----:R-:W-:Y:S01]  /*9a30*/  FMNMX.FTZ R13, R40, R13, !PT ;  /* 0x0000000d280d7209 */ /* 0x002fe20007810000 */
[----:B------:R-:W-:Y:S01]  /*9a40*/  QGMMA.64x128x32.F32.E4M3.E4M3 R88, R160, gdesc[UR8], R88, gsb0 ;  /* 0x01e00008a0587df3 */ /* 0x000fe20008000858 */
[----:B------:R-:W-:-:S05]  /*9a50*/  UIADD3 UR10, UR6, 0x4, URZ ;  /* 0x00000004060a7890 */ /* 0x000fca000fffe03f */
[----:B------:R-:W1:Y:S01]  /*9a60*/  MUFU.TANH R200, R200 ;  /* 0x000000c800c87308 */ /* 0x000e620000002400 */
[----:B---3--:R-:W-:Y:S01]  /*9a70*/  FMNMX.FTZ R13, R42, R13, !PT ;  /* 0x0000000d2a0d7209 */ /* 0x008fe20007810000 */
[----:B------:R-:W-:Y:S01]  /*9a80*/  UMOV UR11, 0x40000040 ;  /* 0x40000040000b7882 */ /* 0x000fe20000000000 */
[----:B------:R-:W-:-:S05]  /*9a90*/  UIADD3 UR6, UR6, 0x6, URZ ;  /* 0x0000000606067890 */ /* 0x000fca000fffe03f */
[----:B------:R-:W3:Y:S01]  /*9aa0*/  MUFU.TANH R44, R44 ;  /* 0x0000002c002c7308 */ /* 0x000ee20000002400 */
[----:B--2---:R-:W-:-:S07]  /*9ab0*/  FMNMX.FTZ R7, R198, R7, !PT ;  /* 0x00000007c6077209 */ /* 0x004fce0007810000 */
[----:B------:R-:W2:Y:S01]  /*9ac0*/  MUFU.TANH R46, R46 ;  /* 0x0000002e002e7308 */ /* 0x000ea20000002400 */
[----:B-1----:R-:W-:-:S07]  /*9ad0*/  FMNMX.FTZ R7, R200, R7, !PT ;  /* 0x00000007c8077209 */ /* 0x002fce0007810000 */
[----:B------:R-:W1:Y:S01]  /*9ae0*/  MUFU.TANH R202, R202 ;  /* 0x000000ca00ca7308 */ /* 0x000e620000002400 */
[----:B---3--:R-:W-:-:S07]  /*9af0*/  FMNMX.FTZ R13, R44, R13, !PT ;  /* 0x0000000d2c0d7209 */ /* 0x008fce0007810000 */
        /* <DEDUP_REMOVED lines=27> */
[----:B-1----:R-:W-:Y:S01]  /*9cb0*/  FMNMX.FTZ R7, R214, R7, !PT ;  /* 0x00000007d6077209 */ /* 0x002fe20007810000 */
[----:B------:R-:W-:Y:S02]  /*9cc0*/  WARPGROUP.DEPBAR.LE gsb0, 0x0 ;  /* 0x00008000000079c5 */ /* 0x000fe40000010000 */
[----:B------:R-:W-:-:S04]  /*9cd0*/  WARPGROUP.ARRIVE ;  /* 0x00000000000079c5 */ /* 0x000fc80000000000 */
[----:B------:R-:W1:Y:S01]  /*9ce0*/  MUFU.TANH R62, R62 ;  /* 0x0000003e003e7308 */ /* 0x000e620000002400 */
[----:B---3--:R-:W-:Y:S01]  /*9cf0*/  FMNMX.FTZ R7, R216, R7, !PT ;  /* 0x00000007d8077209 */ /* 0x008fe20007810000 */
[----:B------:R-:W-:Y:S01]  /*9d00*/  QGMMA.64x128x32.F32.E4M3.E4M3 R88, R156, gdesc[UR8], R88, gsb0 ;  /* 0x01e000089c587df3 */ /* 0x000fe20008000858 */
[----:B------:R-:W-:Y:S01]  /*9d10*/  UMOV UR10, UR6 ;  /* 0x00000006000a7c82 */ /* 0x000fe20008000000 */
[----:B------:R-:W-:-:S04]  /*9d20*/  UMOV UR11, 0x40000040 ;  /* 0x40000040000b7882 */ /* 0x000fc80000000000 */
[----:B------:R-:W3:Y:S01]  /*9d30*/  MUFU.TANH R218, R218 ;  /* 0x000000da00da7308 */ /* 0x000ee20000002400 */
[----:B--2---:R-:W-:-:S07]  /*9d40*/  FMNMX.FTZ R13, R60, R13, !PT ;  /* 0x0000000d3c0d7209 */ /* 0x004fce0007810000 */
[----:B------:R-:W2:Y:S01]  /*9d50*/  MUFU.TANH R220, R220 ;  /* 0x000000dc00dc7308 */ /* 0x000ea20000002400 */
[----:B-1----:R-:W-:Y:S01]  /*9d60*/  FMNMX.FTZ R15, R62, R13, !PT ;  /* 0x0000000d3e0f7209 */ /* 0x002fe20007810000 */
[C---:B------:R-:W-:Y:S01]  /*9d70*/  FMUL.FTZ R13, R0.reuse, R84 ;  /* 0x00000054000d7220 */ /* 0x040fe20000410000 */
[C---:B------:R-:W-:Y:S01]  /*9d80*/  FMUL.FTZ R84, R0.reuse, R86 ;  /* 0x0000005600547220 */ /* 0x040fe20000410000 */
[----:B------:R-:W-:-:S04]  /*9d90*/  FMUL.FTZ R86, R0, R87 ;  /* 0x0000005700567220 */ /* 0x000fc80000410000 */
[----:B------:R-:W1:Y:S01]  /*9da0*/  MUFU.TANH R64, R64 ;  /* 0x0000004000407308 */ /* 0x000e620000002400 */
[----:B---3--:R-:W-:-:S07]  /*9db0*/  FMNMX.FTZ R7, R218, R7, !PT ;  /* 0x00000007da077209 */ /* 0x008fce0007810000 */
[----:B------:R-:W3:Y:S01]  /*9dc0*/  MUFU.TANH R66, R66 ;  /* 0x0000004200427308 */ /* 0x000ee20000002400 */
[----:B--2---:R-:W-:-:S07]  /*9dd0*/  FMNMX.FTZ R7, R220, R7, !PT ;  /* 0x00000007dc077209 */ /* 0x004fce0007810000 */
[----:B------:R-:W2:Y:S01]  /*9de0*/  MUFU.TANH R222, R222 ;  /* 0x000000de00de7308 */ /* 0x000ea20000002400 */
[----:B-1----:R-:W-:-:S07]  /*9df0*/  FMNMX.FTZ R15, R64, R15, !PT ;  /* 0x0000000f400f7209 */ /* 0x002fce0007810000 */
[----:B------:R-:W1:Y:S01]  /*9e00*/  MUFU.TANH R224, R224 ;  /* 0x000000e000e07308 */ /* 0x000e620000002400 */
[----:B---3--:R-:W-:Y:S01]  /*9e10*/  FMNMX.FTZ R21, R66, R15, !PT ;  /* 0x0000000f42157209 */ /* 0x008fe20007810000 */
[----:B------:R-:W-:-:S06]  /*9e20*/  FMUL.FTZ R15, R0, R85 ;  /* 0x00000055000f7220 */ /* 0x000fcc0000410000 */
        /* <DEDUP_REMOVED lines=22> */
[----:B------:R-:W0:Y:S01]  /*9f90*/  MUFU.TANH R236, R236 ;  /* 0x000000ec00ec7308 */ /* 0x000e220000002400 */
[----:B---3--:R-:W-:Y:S01]  /*9fa0*/  FMNMX.FTZ R21, R78, R21, !PT ;  /* 0x000000154e157209 */ /* 0x008fe20007810000 */
[----:B------:R-:W-:Y:S02]  /*9fb0*/  WARPGROUP.DEPBAR.LE gsb0, 0x0 ;  /* 0x00008000000079c5 */ /* 0x000fe40000010000 */
[----:B------:R-:W-:-:S04]  /*9fc0*/  WARPGROUP.ARRIVE ;  /* 0x00000000000079c5 */ /* 0x000fc80000000000 */
[----:B------:R-:W1:Y:S01]  /*9fd0*/  MUFU.TANH R80, R80 ;  /* 0x0000005000507308 */ /* 0x000e620000002400 */
[----:B--2---:R-:W-:Y:S01]  /*9fe0*/  FMNMX.FTZ R7, R234, R7, !PT ;  /* 0x00000007ea077209 */ /* 0x004fe20007810000 */
[----:B------:R-:W-:Y:S06]  /*9ff0*/  QGMMA.64x128x32.F32.E4M3.E4M3 R88, R152, gdesc[UR8], R88, gsb0 ;  /* 0x01e0000898587df3 */ /* 0x000fec0008000858 */
[----:B------:R-:W2:Y:S01]  /*a000*/  MUFU.TANH R82, R82 ;  /* 0x0000005200527308 */ /* 0x000ea20000002400 */
[----:B0-----:R-:W-:Y:S02]  /*a010*/  FMNMX.FTZ R4, R236, R7, !PT ;  /* 0x00000007ec047209 */ /* 0x001fe40007810000 */
[----:B------:R-:W0:Y:S05]  /*a020*/  LDC R7, c[0x0][0x988] ;  /* 0x00026200ff077b82 */ /* 0x000e2a0000000800 */
[----:B------:R-:W3:Y:S01]  /*a030*/  MUFU.TANH R13, R13 ;  /* 0x0000000d000d7308 */ /* 0x000ee20000002400 */
[----:B-1----:R-:W-:-:S07]  /*a040*/  FMNMX.FTZ R21, R80, R21, !PT ;  /* 0x0000001550157209 */ /* 0x002fce0007810000 */
[----:B------:R-:W1:Y:S01]  /*a050*/  MUFU.TANH R15, R15 ;  /* 0x0000000f000f7308 */ /* 0x000e620000002400 */
[----:B--2---:R-:W-:-:S07]  /*a060*/  FMNMX.FTZ R21, R82, R21, !PT ;  /* 0x0000001552157209 */ /* 0x004fce0007810000 */
[----:B------:R-:W2:Y:S01]  /*a070*/  MUFU.TANH R84, R84 ;  /* 0x0000005400547308 */ /* 0x000ea20000002400 */
[----:B---3--:R-:W-:-:S07]  /*a080*/  FMNMX.FTZ R4, R13, R4, !PT ;  /* 0x000000040d047209 */ /* 0x008fce0007810000 */
[----:B------:R-:W3:Y:S01]  /*a090*/  MUFU.TANH R86, R86 ;  /* 0x0000005600567308 */ /* 0x000ee20000002400 */
[----:B-1----:R-:W-:-:S05]  /*a0a0*/  FMNMX.FTZ R25, R15, R4, !PT ;  /* 0x000000040f197209 */ /* 0x002fca0007810000 */
[----:B------:R-:W1:Y:S01]  /*a0b0*/  SHFL.BFLY PT, R4, R25, 0x2, 0x1f ;  /* 0x0c401f0019047f89 */ /* 0x000e6200000e0000 */
[----:B--2---:R-:W-:-:S04]  /*a0c0*/  FMNMX.FTZ R21, R84, R21, !PT ;  /* 0x0000001554157209 */ /* 0x004fc80007810000 */
[----:B---3--:R-:W-:-:S05]  /*a0d0*/  FMNMX.FTZ R21, R86, R21, !PT ;  /* 0x0000001556157209 */ /* 0x008fca0007810000 */
[----:B------:R-:W2:Y:S01]  /*a0e0*/  SHFL.BFLY PT, R6, R21, 0x2, 0x1f ;  /* 0x0c401f0015067f89 */ /* 0x000ea200000e0000 */
[----:B-1----:R-:W-:Y:S02]  /*a0f0*/  FMNMX.FTZ R27, R25, R4, !PT ;  /* 0x00000004191b7209 */ /* 0x002fe40007810000 */
[----:B--2---:R-:W-:-:S03]  /*a100*/  FMNMX.FTZ R29, R21, R6, !PT ;  /* 0x00000006151d7209 */ /* 0x004fc60007810000 */
[----:B------:R-:W1:Y:S04]  /*a110*/  SHFL.BFLY PT, R6, R27, 0x1, 0x1f ;  /* 0x0c201f001b067f89 */ /* 0x000e6800000e0000 */
[----:B------:R-:W2:Y:S01]  /*a120*/  SHFL.BFLY PT, R4, R29, 0x1, 0x1f ;  /* 0x0c201f001d047f89 */ /* 0x000ea200000e0000 */
[----:B-1----:R-:W-:Y:S02]  /*a130*/  FMNMX.FTZ R6, R27, R6, !PT ;  /* 0x000000061b067209 */ /* 0x002fe40007810000 */
[----:B--2---:R-:W-:-:S03]  /*a140*/  FMNMX.FTZ R4, R29, R4, !PT ;  /* 0x000000041d047209 */ /* 0x004fc60007810000 */
[C---:B0-----:R-:W-:Y:S01]  /*a150*/  FFMA.FTZ R33, R6.reuse, R7, -8 ;  /* 0xc100000006217423 */ /* 0x041fe20000010007 */
[----:B------:R-:W-:-:S03]  /*a160*/  FADD.FTZ R192, -R6, R9 ;  /* 0x0000000906c07221 */ /* 0x000fc60000010100 */
[-CC-:B------:R-:W-:Y:S01]  /*a170*/  FFMA.FTZ R164, R200, R7.reuse, -R33.reuse ;  /* 0x00000007c8a47223 */ /* 0x180fe20000010821 */
[----:B------:R-:W-:-:S01]  /*a180*/  FFMA.FTZ R200, R15, R7, -R33 ;  /* 0x000000070fc87223 */ /* 0x000fc20000010821 */
[C---:B------:R-:W-:Y:S01]  /*a190*/  FADD.FTZ R9, -R4.reuse, R11 ;  /* 0x0000000b04097221 */ /* 0x040fe20000010100 */
[----:B------:R-:W-:-:S01]  /*a1a0*/  FFMA.FTZ R15, R4, R7, -8 ;  /* 0xc1000000040f7423 */ /* 0x000fc20000010007 */
[-CC-:B------:R-:W-:Y:S01]  /*a1b0*/  FFMA.FTZ R11, R10, R7.reuse, -R33.reuse ;  /* 0x000000070a0b7223 */ /* 0x180fe20000010821 */
[-C--:B------:R-:W-:Y:S01]  /*a1c0*/  FMUL.FTZ R192, R192, R7.reuse ;  /* 0x00000007c0c07220 */ /* 0x080fe20000410000 */
        /* <DEDUP_REMOVED lines=58> */
[----:B------:R-:W-:Y:S01]  /*a570*/  FFMA.FTZ R78, R78, R7, -R15 ;  /* 0x000000074e4e7223 */ /* 0x000fe2000001080f */
[----:B------:R-:W-:-:S02]  /*a580*/  IMAD.U32 R56, RZ, RZ, UR7 ;  /* 0x00000007ff387e24 */ /* 0x000fc4000f8e00ff */
[-CC-:B------:R-:W-:Y:S01]  /*a590*/  FFMA.FTZ R80, R80, R7.reuse, -R15.reuse ;  /* 0x0000000750507223 */ /* 0x180fe2000001080f */
[----:B------:R-:W-:Y:S01]  /*a5a0*/  IADD3 R54, -R185, 0xb, RZ ;  /* 0x0000000bb9367810 */ /* 0x000fe20007ffe1ff */
[-CC-:B------:R-:W-:Y:S01]  /*a5b0*/  FFMA.FTZ R82, R82, R7.reuse, -R15.reuse ;  /* 0x0000000752527223 */ /* 0x180fe2000001080f */
[----:B------:R-:W-:Y:S02]  /*a5c0*/  WARPGROUP.DEPBAR.LE gsb0, 0x0 ;  /* 0x00008000000079c5 */ /* 0x000fe40000010000 */
[----:B------:R-:W0:Y:S01]  /*a5d0*/  MUFU.EX2 R10, R10 ;  /* 0x0000000a000a7308 */ /* 0x000e220000000800 */
[----:B------:R-:W-:Y:S01]  /*a5e0*/  @!P1 LEA R56, R56, UR43, 0x3 ;  /* 0x0000002b38389c11 */ /* 0x000fe2000f8e18ff */
[----:B------:R-:W-:-:S06]  /*a5f0*/  FFMA.FTZ R84, R84, R7, -R15 ;  /* 0x0000000754547223 */ /* 0x000fcc000001080f */
        /* <DEDUP_REMOVED lines=135> */
.L_x_1234:
[----:B------:R-:W-:Y:S01]  /*ae70*/  ULEA UR6, UR44, UR43, 0x3 ;  /* 0x0000002b2c067291 */ /* 0x000fe2000f8e183f */
[----:B------:R-:W-:Y:S01]  /*ae80*/  ISETP.GT.AND P2, PT, R5, R8, PT ;  /* 0x000000080500720c */ /* 0x000fe20003f44270 */
[----:B------:R-:W-:Y:S01]  /*ae90*/  FMUL.FTZ R90, R90, R9 ;  /* 0x000000095a5a7220 */ /* 0x000fe20000410000 */
        /* <DEDUP_REMOVED lines=17> */
[----:B------:R-:W-:Y:S01]  /*afb0*/  UMOV UR6, UR36 ;  /* 0x0000002400067c82 */ /* 0x000fe20008000000 */
        /* <DEDUP_REMOVED lines=89> */
.L_x_1225:
[----:B------:R-:W-:-:S13]  /*b550*/  ISETP.GE.AND P2, PT, R5, R170, PT ;  /* 0x000000aa0500720c */ /* 0x000fda0003f46270 */
[----:B------:R-:W-:Y:S05]  /*b560*/  @!P2 BRA `(.L_x_1236) ;  /* 0x0000003400c4a947 */ /* 0x000fea0003800000 */
[----:B------:R-:W-:Y:S01]  /*b570*/  IMAD.MOV.U32 R9, RZ, RZ, R4 ;  /* 0x000000ffff097224 */ /* 0x000fe200078e0004 */
[----:B------:R-:W-:Y:S01]  /*b580*/  UMOV UR6, UR36 ;  /* 0x0000002400067c82 */ /* 0x000fe20008000000 */
[----:B------:R-:W-:Y:S01]  /*b590*/  IMAD.MOV.U32 R8, RZ, RZ, R6 ;  /* 0x000000ffff087224 */ /* 0x000fe200078e0006 */
[----:B------:R-:W-:Y:S01]  /*b5a0*/  ULDC UR32, c[0x0][0x9e4] ;  /* 0x0002790000207ab9 */ /* 0x000fe20000000800 */
[----:B------:R-:W-:-:S05]  /*b5b0*/  ULDC UR33, c[0x0][0x9e0] ;  /* 0x0002780000217ab9 */ /* 0x000fca0000000800 */
.L_x_1254:
[----:B------:R-:W-:Y:S01]  /*b5c0*/  ISETP.NE.AND P2, PT, RZ, UR42, PT ;  /* 0x0000002aff007c0c */ /* 0x000fe2000bf45270 */
[----:B------:R-:W-:-:S04]  /*b5d0*/  UISETP.NE.AND UP0, UPT, UR44, 0x1, UPT ;  /* 0x000000012c00788c */ /* 0x000fc8000bf05270 */
[----:B------:R-:W-:-:S04]  /*b5e0*/  USEL UR36, URZ, 0x1, UP0 ;  /* 0x000000013f247887 */ /* 0x000fc80008000000 */
[----:B------:R-:W-:-:S04]  /*b5f0*/  ULOP3.LUT UR36, UR6, UR36, URZ, 0x3c, !UPT ;  /* 0x0000002406247292 */ /* 0x000fc8000f8e3c3f */
[----:B------:R-:W-:Y:S08]  /*b600*/  @P2 BRA `(.L_x_1237) ;  /* 0x0000000000382947 */ /* 0x000ff00003800000 */
[----:B------:R-:W-:Y:S05]  /*b610*/  @!P0 BRA `(.L_x_1238) ;  /* 0x0000000000048947 */ /* 0x000fea0003800000 */
[----:B------:R-:W-:Y:S01]  /*b620*/  BPT.TRAP 0x1 ;  /* 0x000000040000795c */ /* 0x000fe20000300000 */
.L_x_1238:
        /* <DEDUP_REMOVED lines=9> */
.L_x_1239:
[----:B-1----:R-:W-:Y:S05]  /*b6c0*/  @P3 BRA `(.L_x_1237) ;  /* 0x0000000000083947 */ /* 0x002fea0003800000 */
[----:B------:R-:W1:Y:S02]  /*b6d0*/  SYNCS.PHASECHK.TRANS64.TRYWAIT P3, [UR7+0x22830], R4 ;  /* 0x02283004ff0075a7 */ /* 0x000e640008060147 */
[----:B-1----:R-:W-:Y:S05]  /*b6e0*/  @!P3 BRA `(.L_x_1240) ;  /* 0x000000c40024b947 */ /* 0x002fea0003800000 */
.L_x_1237:
        /* <DEDUP_REMOVED lines=40> */
.L_x_1242:
[----:B------:R-:W-:Y:S01]  /*b970*/  ULEA UR10, UR44, UR43, 0x3 ;  /* 0x0000002b2c0a7291 */ /* 0x000fe2000f8e183f */
[----:B------:R-:W-:-:S05]  /*b980*/  IMAD.U32 R4, RZ, RZ, UR6 ;  /* 0x00000006ff047e24 */ /* 0x000fca000f8e00ff */
[----:B------:R-:W-:-:S04]  /*b990*/  SHF.L.U32 R4, R4, 0x1f, RZ ;  /* 0x0000001f04047819 */ /* 0x000fc800000006ff */
[----:B------:R0:W1:Y:S01]  /*b9a0*/  SYNCS.PHASECHK.TRANS64.TRYWAIT P2, [UR10+0x22850], R4 ;  /* 0x02285004ff0075a7 */ /* 0x000062000804014a */
[----:B------:R-:W-:Y:S05]  /*b9b0*/  @!P0 BRA `(.L_x_1243) ;  /* 0x0000000000048947 */ /* 0x000fea0003800000 */
[----:B------:R-:W-:Y:S01]  /*b9c0*/  BPT.TRAP 0x1 ;  /* 0x000000040000795c */ /* 0x000fe20000300000 */
.L_x_1243:
[----:B-1----:R-:W-:Y:S05]  /*b9d0*/  @P2 BRA `(.L_x_1241) ;  /* 0x0000000000082947 */ /* 0x002fea0003800000 */
[----:B------:R-:W1:Y:S02]  /*b9e0*/  SYNCS.PHASECHK.TRANS64.TRYWAIT P2, [UR10+0x22850], R4 ;  /* 0x02285004ff0075a7 */ /* 0x000e64000804014a */
[----:B-1----:R-:W-:Y:S05]  /*b9f0*/  @!P2 BRA `(.L_x_1244) ;  /* 0x000000c00078a947 */ /* 0x002fea0003800000 */
.L_x_1241:
[----:B------:R-:W-:Y:S01]  /*ba00*/  UIADD3 UR6, UR43, 0x400, URZ ;  /* 0x000004002b067890 */ /* 0x000fe2000fffe03f */
[----:B------:R-:W-:Y:S01]  /*ba10*/  WARPGROUP.ARRIVE ;  /* 0x00000000000079c5 */ /* 0x000fe20000000000 */
[----:B------:R-:W-:Y:S01]  /*ba20*/  UMOV UR11, 0x40000040 ;  /* 0x40000040000b7882 */ /* 0x000fe20000000000 */
[----:B------:R-:W2:Y:S01]  /*ba30*/  @P5 LDC R14, c[0x0][0x44c] ;  /* 0x00011300ff0e5b82 */ /* 0x000ea20000000800 */
[----:B------:R-:W-:Y:S01]  /*ba40*/  USHF.R.U32.HI UR6, URZ, 0x4, UR6 ;  /* 0x000000043f067899 */ /* 0x000fe20008011606 */
[C---:B01----:R-:W-:Y:S01]  /*ba50*/  FMUL.FTZ R4, R0.reuse, R26 ;  /* 0x0000001a00047220 */ /* 0x043fe20000410000 */
[C---:B------:R-:W-:Y:S01]  /*ba60*/  FMUL.FTZ R26, R0.reuse, R46 ;  /* 0x0000002e001a7220 */ /* 0x040fe20000410000 */
[----:B------:R-:W0:Y:S01]  /*ba70*/  S2R R188, SR_TID.X ;  /* 0x0000000000bc7919 */ /* 0x000e220000002100 */
[----:B------:R-:W-:Y:S01]  /*ba80*/  ULOP3.LUT UR6, UR6, 0x3fff, URZ, 0xc0, !UPT ;  /* 0x00003fff06067892 */ /* 0x000fe2000f8ec03f */
[C---:B------:R-:W-:Y:S01]  /*ba90*/  FMUL.FTZ R186, R0.reuse, R36 ;  /* 0x0000002400ba7220 */ /* 0x040fe20000410000 */
[----:B------:R-:W-:Y:S01]  /*baa0*/  FMUL.FTZ R36, R0, R59 ;  /* 0x0000003b00247220 */ /* 0x000fe20000410000 */
[----:B------:R-:W1:Y:S01]  /*bab0*/  @P5 LDC R46, c[0x0][0x450] ;  /* 0x00011400ff2e5b82 */ /* 0x000e620000000800 */
[----:B------:R-:W-:Y:S01]  /*bac0*/  ULOP3.LUT UR6, UR6, 0x10000, URZ, 0xfc, !UPT ;  /* 0x0001000006067892 */ /* 0x000fe2000f8efc3f */
[----:B------:R-:W-:-:S02]  /*bad0*/  IMAD.IADD R59, R168, 0x1, R19 ;  /* 0x00000001a83b7824 */ /* 0x000fc400078e0213 */
[C---:B------:R-:W-:Y:S01]  /*bae0*/  FMUL.FTZ R6, R0.reuse, R27 ;  /* 0x0000001b00067220 */ /* 0x040fe20000410000 */
[C---:B------:R-:W-:Y:S01]  /*baf0*/  FMUL.FTZ R27, R0.reuse, R50 ;  /* 0x00000032001b7220 */ /* 0x040fe20000410000 */
[----:B------:R-:W-:Y:S01]  /*bb00*/  ULEA UR6, UR44, UR6, 0xa ;  /* 0x000000062c067291 */ /* 0x000fe2000f8e503f */
[C---:B------:R-:W-:Y:S01]  /*bb10*/  FMUL.FTZ R50, R0.reuse, R53 ;  /* 0x0000003500327220 */ /* 0x040fe20000410000 */
[C---:B------:R-:W-:Y:S01]  /*bb20*/  FMUL.FTZ R187, R0.reuse, R45 ;  /* 0x0000002d00bb7220 */ /* 0x040fe20000410000 */
[C---:B------:R-:W-:Y:S01]  /*bb30*/  FMUL.FTZ R53, R0.reuse, R60 ;  /* 0x0000003c00357220 */ /* 0x040fe20000410000 */
[----:B------:R-:W-:Y:S02]  /*bb40*/  IMAD.U32 R45, RZ, RZ, UR7 ;  /* 0x00000007ff2d7e24 */ /* 0x000fe4000f8e00ff */
[C---:B------:R-:W-:Y:S01]  /*bb50*/  FMUL.FTZ R7, R0.reuse, R30 ;  /* 0x0000001e00077220 */ /* 0x040fe20000410000 */
[C---:B------:R-:W-:Y:S01]  /*bb60*/  FMUL.FTZ R185, R0.reuse, R33 ;  /* 0x0000002100b97220 */ /* 0x040fe20000410000 */
[----:B------:R-:W-:Y:S01]  /*bb70*/  UMOV UR10, UR6 ;  /* 0x00000006000a7c82 */ /* 0x000fe20008000000 */
[----:B------:R-:W-:Y:S01]  /*bb80*/  FMUL.FTZ R10, R0, R31 ;  /* 0x0000001f000a7220 */ /* 0x000fe20000410000 */
[----:B------:R-:W-:Y:S01]  /*bb90*/  QGMMA.64x128x32.F32.E4M3.E4M3 R88, R164, gdesc[UR8], R88, gsb0 ;  /* 0x01e00008a4587df3 */ /* 0x000fe20008000858 */
[----:B------:R-:W-:Y:S01]  /*bba0*/  UIADD3 UR10, UR6, 0x2, URZ ;  /* 0x00000002060a7890 */ /* 0x000fe2000fffe03f */
[----:B--2---:R-:W-:Y:S01]  /*bbb0*/  @P5 IMAD.HI.U32 R15, R59, R14, RZ ;  /* 0x0000000e3b0f5227 */ /* 0x004fe200078e00ff */
[----:B------:R-:W-:-:S03]  /*bbc0*/  UMOV UR11, 0x40000040 ;  /* 0x40000040000b7882 */ /* 0x000fc60000000000 */
[C---:B------:R-:W-:Y:S01]  /*bbd0*/  FMUL.FTZ R184, R0.reuse, R32 ;  /* 0x0000002000b87220 */ /* 0x040fe20000410000 */
[C---:B------:R-:W-:Y:S01]  /*bbe0*/  FMUL.FTZ R11, R0.reuse, R34 ;  /* 0x00000022000b7220 */ /* 0x040fe20000410000 */
[C---:B------:R-:W-:Y:S01]  /*bbf0*/  FMUL.FTZ R12, R0.reuse, R35 ;  /* 0x00000023000c7220 */ /* 0x040fe20000410000 */
[C---:B------:R-:W-:Y:S01]  /*bc00*/  FMUL.FTZ R13, R0.reuse, R38 ;  /* 0x00000026000d7220 */ /* 0x040fe20000410000 */
[C---:B------:R-:W-:Y:S01]  /*bc10*/  FMUL.FTZ R20, R0.reuse, R39 ;  /* 0x0000002700147220 */ /* 0x040fe20000410000 */
[C---:B------:R-:W-:Y:S01]  /*bc20*/  FMUL.FTZ R21, R0.reuse, R42 ;  /* 0x0000002a00157220 */ /* 0x040fe20000410000 */
[----:B-1----:R-:W-:Y:S01]  /*bc30*/  @P5 SHF.R.U32.HI R59, RZ, R46, R15 ;  /* 0x0000002eff3b5219 */ /* 0x002fe2000001160f */
[C---:B------:R-:W-:Y:S01]  /*bc40*/  FMUL.FTZ R30, R0.reuse, R54 ;  /* 0x00000036001e7220 */ /* 0x040fe20000410000 */
[C---:B------:R-:W-:Y:S01]  /*bc50*/  FMUL.FTZ R33, R0.reuse, R66 ;  /* 0x0000004200217220 */ /* 0x040fe20000410000 */
[----:B------:R-:W-:Y:S01]  /*bc60*/  @!P1 LEA R14, R45, UR43, 0x3 ;  /* 0x0000002b2d0e9c11 */ /* 0x000fe2000f8e18ff */
[C---:B------:R-:W-:Y:S01]  /*bc70*/  FMUL.FTZ R54, R0.reuse, R61 ;  /* 0x0000003d00367220 */ /* 0x040fe20000410000 */
[----:B------:R-:W1:Y:S01]  /*bc80*/  SHFL.IDX PT, R60, R59, RZ, 0x1c1f ;  /* 0x001c1fff3b3c7589 */ /* 0x000e6200000e0000 */
        /* <DEDUP_REMOVED lines=16> */
[----:B0-----:R-:W-:Y:S01]  /*bd90*/  SHF.R.U32.HI R188, RZ, 0x7, R188 ;  /* 0x00000007ffbc7819 */ /* 0x001fe200000116bc */
[----:B------:R-:W0:Y:S01]  /*bda0*/  MUFU.TANH R4, R4 ;  /* 0x0000000400047308 */ /* 0x000e220000002400 */
        /* <DEDUP_REMOVED lines=65> */
[----:B------:R-:W-:Y:S01]  /*c1c0*/  UMOV UR10, UR6 ;  /* 0x00000006000a7c82 */ /* 0x000fe20008000000 */
[----:B------:R-:W-:Y:S01]  /*c1d0*/  UMOV UR11, 0x40000040 ;  /* 0x40000040000b7882 */ /* 0x000fe20000000000 */
        /* <DEDUP_REMOVED lines=27> */
[----:B------:R-:W-:-:S05]  /*c390*/  IMAD R15, R18, -0x2, R15 ;  /* 0xfffffffe120f7824 */ /* 0x000fca00078e020f */
[----:B------:R-:W-:Y:S02]  /*c3a0*/  IADD3 R15, -R17, R15, R16 ;  /* 0x0000000f110f7210 */ /* 0x000fe40007ffe110 */
[----:B------:R-:W0:Y:S03]  /*c3b0*/  MUFU.TANH R72, R72 ;  /* 0x0000004800487308 */ /* 0x000e260000002400 */
[C---:B------:R-:W-:Y:S02]  /*c3c0*/  VIADD R69, R15.reuse, UR33 ;  /* 0x000000210f457c36 */ /* 0x040fe40008000000 */
[----:B------:R-:W-:-:S03]  /*c3d0*/  VIADD R71, R15, UR5 ;  /* 0x000000050f477c36 */ /* 0x000fc60008000000 */
[----:B------:R-:W0:Y:S01]  /*c3e0*/  MUFU.TANH R39, R39 ;  /* 0x0000002700277308 */ /* 0x000e220000002400 */
[--C-:B-1----:R-:W-:Y:S02]  /*c3f0*/  IMAD.IADD R61, R69, 0x1, R60.reuse ;  /* 0x00000001453d7824 */ /* 0x102fe400078e023c */
[----:B------:R-:W-:-:S05]  /*c400*/  IMAD.IADD R63, R71, 0x1, R60 ;  /* 0x00000001473f7824 */ /* 0x000fca00078e023c */
[----:B------:R-:W1:Y:S08]  /*c410*/  MUFU.TANH R40, R40 ;  /* 0x0000002800287308 */ /* 0x000e700000002400 */
        /* <DEDUP_REMOVED lines=16> */
[----:B0-----:R-:W-:Y:S01]  /*c520*/  IADD3 R57, -R17, R16, R60 ;  /* 0x0000001011397210 */ /* 0x001fe20007ffe13c */
        /* <DEDUP_REMOVED lines=11> */
.L_x_1247:
[----:B------:R-:W-:-:S05]  /*c5e0*/  IMAD.U32 R60, RZ, RZ, UR32 ;  /* 0x00000020ff3c7e24 */ /* 0x000fca000f8e00ff */
[----:B------:R-:W-:-:S13]  /*c5f0*/  ISETP.NE.AND P2, PT, R60, 0x1, PT ;  /* 0x000000013c00780c */ /* 0x000fda0003f45270 */
[----:B------:R-:W0:Y:S02]  /*c600*/  @P2 LDC.64 R14, c[0x0][0x9e8] ;  /* 0x00027a00ff0e2b82 */ /* 0x000e240000000a00 */
[----:B0-----:R-:W-:-:S05]  /*c610*/  @P2 IMAD.HI.U32 R14, R57, R14, RZ ;  /* 0x0000000e390e2227 */ /* 0x001fca00078e00ff */
[----:B------:R-:W-:-:S07]  /*c620*/  @P2 SHF.R.U32.HI R57, RZ, R15, R14 ;  /* 0x0000000fff392219 */ /* 0x000fce000001160e */
.L_x_1248:
[----:B------:R-:W-:Y:S05]  /*c630*/  BSYNC B0 ;  /* 0x0000000000007941 */ /* 0x000fea0003800000 */
.L_x_1246:
[----:B------:R-:W-:-:S04]  /*c640*/  IMAD R57, R57, R60, -R158 ;  /* 0x0000003c39397224 */ /* 0x000fc800078e0a9e */
[----:B------:R-:W-:-:S05]  /*c650*/  IMAD R14, R18, -0x2, R57 ;  /* 0xfffffffe120e7824 */ /* 0x000fca00078e0239 */
[----:B------:R-:W-:Y:S02]  /*c660*/  VIADDMNMX R61, R14, R60, R61, PT ;  /* 0x0000003c0e3d7246 */ /* 0x000fe4000380013d */
[----:B------:R-:W-:-:S07]  /*c670*/  VIMNMX R63, R63, R14, !PT ;  /* 0x0000000e3f3f7248 */ /* 0x000fce0007fe0100 */
.L_x_1245:
        /* <DEDUP_REMOVED lines=42> */
[----:B------:R-:W-:Y:S01]  /*c920*/  FSEL R86, R47, -INF , !P4 ;  /* 0xff8000002f567808 */ /* 0x000fe20006000000 */
[----:B0-----:R-:W-:Y:S01]  /*c930*/  IMAD.IADD R47, R69, 0x1, R14 ;  /* 0x00000001452f7824 */ /* 0x001fe200078e020e */
[----:B------:R-:W-:Y:S02]  /*c940*/  FSEL R82, R48, -INF , !P3 ;  /* 0xff80000030527808 */ /* 0x000fe40005800000 */
[C---:B------:R-:W-:Y:S02]  /*c950*/  ISETP.GT.AND P4, PT, R63.reuse, 0x38, P2 ;  /* 0x000000383f00780c */ /* 0x040fe40001784270 */
[----:B------:R-:W-:Y:S02]  /*c960*/  ISETP.GT.AND P3, PT, R63, 0x39, P2 ;  /* 0x000000393f00780c */ /* 0x000fe40001764270 */
[C---:B------:R-:W-:Y:S02]  /*c970*/  ISETP.LT.OR P4, PT, R61.reuse, 0x39, P4 ;  /* 0x000000393d00780c */ /* 0x040fe40002781670 */
[----:B------:R-:W-:-:S02]  /*c980*/  ISETP.LT.OR P3, PT, R61, 0x3a, P3 ;  /* 0x0000003a3d00780c */ /* 0x000fc40001f61670 */
[----:B------:R-:W-:Y:S01]  /*c990*/  FSEL R84, R49, -INF , !P4 ;  /* 0xff80000031547808 */ /* 0x000fe20006000000 */
[----:B------:R-:W-:Y:S01]  /*c9a0*/  IMAD.IADD R49, R71, 0x1, R14 ;  /* 0x0000000147317824 */ /* 0x000fe200078e020e */
        /* <DEDUP_REMOVED lines=62> */
.L_x_1251:
[----:B------:R-:W-:-:S05]  /*cd90*/  IMAD.U32 R53, RZ, RZ, UR32 ;  /* 0x00000020ff357e24 */ /* 0x000fca000f8e00ff */
[----:B------:R-:W-:-:S13]  /*cda0*/  ISETP.NE.AND P3, PT, R53, 0x1, PT ;  /* 0x000000013500780c */ /* 0x000fda0003f65270 */
[----:B------:R-:W0:Y:S02]  /*cdb0*/  @P3 LDC.64 R14, c[0x0][0x9e8] ;  /* 0x00027a00ff0e3b82 */ /* 0x000e240000000a00 */
[----:B0-----:R-:W-:-:S05]  /*cdc0*/  @P3 IMAD.HI.U32 R14, R51, R14, RZ ;  /* 0x0000000e330e3227 */ /* 0x001fca00078e00ff */
[----:B------:R-:W-:-:S07]  /*cdd0*/  @P3 SHF.R.U32.HI R51, RZ, R15, R14 ;  /* 0x0000000fff333219 */ /* 0x000fce000001160e */
.L_x_1252:
[----:B------:R-:W-:Y:S05]  /*cde0*/  BSYNC B0 ;  /* 0x0000000000007941 */ /* 0x000fea0003800000 */
.L_x_1250:
[----:B------:R-:W-:-:S04]  /*cdf0*/  IMAD R51, R51, R53, -R158 ;  /* 0x0000003533337224 */ /* 0x000fc800078e0a9e */
[----:B------:R-:W-:-:S05]  /*ce00*/  IMAD R14, R18, -0x2, R51 ;  /* 0xfffffffe120e7824 */ /* 0x000fca00078e0233 */
[----:B------:R-:W-:Y:S02]  /*ce10*/  VIADDMNMX R47, R14, R53, R47, PT ;  /* 0x000000350e2f7246 */ /* 0x000fe4000380012f */
[----:B------:R-:W-:-:S07]  /*ce20*/  VIMNMX R49, R49, R14, !PT ;  /* 0x0000000e31317248 */ /* 0x000fce0007fe0100 */
.L_x_1249:
        /* <DEDUP_REMOVED lines=8> */
[----:B------:R-:W-:Y:S01]  /*ceb0*/  FMNMX.FTZ R15, R204, R15, !PT ;  /* 0x0000000fcc0f7209 */ /* 0x000fe20007810000 */
[----:B------:R-:W0:Y:S01]  /*cec0*/  LDC R7, c[0x0][0x988] ;  /* 0x00026200ff077b82 */ /* 0x000e220000000800 */
        /* <DEDUP_REMOVED lines=55> */
[----:B------:R-:W-:Y:S01]  /*d240*/  ISETP.GT.AND P4, PT, R49, 0x29, P2 ;  /* 0x000000293100780c */ /* 0x000fe20001784270 */
[----:B------:R-:W1:Y:S01]  /*d250*/  SHFL.BFLY PT, R6, R15, 0x2, 0x1f ;  /* 0x0c401f000f067f89 */ /* 0x000e6200000e0000 */
[----:B------:R-:W-:-:S02]  /*d260*/  FSEL R196, R27, -INF , !P3 ;  /* 0xff8000001bc47808 */ /* 0x000fc40005800000 */
[----:B------:R-:W-:Y:S02]  /*d270*/  ISETP.GT.AND P3, PT, R49, 0x38, P2 ;  /* 0x000000383100780c */ /* 0x000fe40001764270 */
[C---:B------:R-:W-:Y:S02]  /*d280*/  ISETP.LT.OR P4, PT, R47.reuse, 0x2a, P4 ;  /* 0x0000002a2f00780c */ /* 0x040fe40002781670 */
[----:B------:R-:W-:Y:S02]  /*d290*/  ISETP.LT.OR P3, PT, R47, 0x39, P3 ;  /* 0x000000392f00780c */ /* 0x000fe40001f61670 */
[----:B------:R-:W-:Y:S02]  /*d2a0*/  FSEL R194, R25, -INF , !P4 ;  /* 0xff80000019c27808 */ /* 0x000fe40006000000 */
[----:B------:R-:W-:Y:S02]  /*d2b0*/  ISETP.GT.AND P4, PT, R49, 0x31, P2 ;  /* 0x000000313100780c */ /* 0x000fe40001784270 */
[----:B------:R-:W-:-:S02]  /*d2c0*/  FSEL R30, R30, -INF , !P3 ;  /* 0xff8000001e1e7808 */ /* 0x000fc40005800000 */
[----:B------:R-:W-:Y:S02]  /*d2d0*/  ISETP.GT.AND P3, PT, R49, 0x40, P2 ;  /* 0x000000403100780c */ /* 0x000fe40001764270 */
[C---:B------:R-:W-:Y:S02]  /*d2e0*/  ISETP.LT.OR P4, PT, R47.reuse, 0x32, P4 ;  /* 0x000000322f00780c */ /* 0x040fe40002781670 */
[----:B------:R-:W-:Y:S02]  /*d2f0*/  ISETP.LT.OR P3, PT, R47, 0x41, P3 ;  /* 0x000000412f00780c */ /* 0x000fe40001f61670 */
[----:B------:R-:W-:Y:S02]  /*d300*/  FSEL R28, R28, -INF , !P4 ;  /* 0xff8000001c1c7808 */ /* 0x000fe40006000000 */
[----:B------:R-:W-:Y:S02]  /*d310*/  ISETP.GT.AND P4, PT, R49, 0x39, P2 ;  /* 0x000000393100780c */ /* 0x000fe40001784270 */
[----:B-1----:R-:W-:-:S02]  /*d320*/  FMNMX.FTZ R6, R15, R6, !PT ;  /* 0x000000060f067209 */ /* 0x002fc40007810000 */
[----:B------:R-:W-:Y:S02]  /*d330*/  FSEL R20, R37, -INF , !P3 ;  /* 0xff80000025147808 */ /* 0x000fe40005800000 */
[----:B------:R-:W-:Y:S01]  /*d340*/  ISETP.GT.AND P3, PT, R49, 0x41, P2 ;  /* 0x000000413100780c */ /* 0x000fe20001764270 */
[----:B------:R-:W1:Y:S01]  /*d350*/  SHFL.BFLY PT, R11, R6, 0x1, 0x1f ;  /* 0x0c201f00060b7f89 */ /* 0x000e6200000e0000 */
[C---:B------:R-:W-:Y:S02]  /*d360*/  ISETP.LT.OR P4, PT, R47.reuse, 0x3a, P4 ;  /* 0x0000003a2f00780c */ /* 0x040fe40002781670 */
[----:B------:R-:W-:Y:S02]  /*d370*/  ISETP.LT.OR P3, PT, R47, 0x42, P3 ;  /* 0x000000422f00780c */ /* 0x000fe40001f61670 */
[----:B------:R-:W-:Y:S02]  /*d380*/  FSEL R14, R29, -INF , !P4 ;  /* 0xff8000001d0e7808 */ /* 0x000fe40006000000 */
[----:B------:R-:W-:-:S02]  /*d390*/  FSEL R36, R36, -INF , !P3 ;  /* 0xff80000024247808 */ /* 0x000fc40005800000 */
[----:B------:R-:W-:-:S04]  /*d3a0*/  ISETP.GT.AND P3, PT, R49, 0x48, P2 ;  /* 0x000000483100780c */ /* 0x000fc80001764270 */
        /* <DEDUP_REMOVED lines=9> */
[----:B------:R-:W-:Y:S01]  /*d440*/  ISETP.GT.AND P3, PT, R49, RZ, P2 ;  /* 0x000000ff3100720c */ /* 0x000fe20001764270 */
[-CC-:B------:R-:W-:Y:S01]  /*d450*/  FFMA.FTZ R13, R206, R7.reuse, -R27.reuse ;  /* 0x00000007ce0d7223 */ /* 0x180fe2000001081b */
[----:B------:R-:W-:-:S01]  /*d460*/  FFMA.FTZ R29, R200, R7, -R27 ;  /* 0x00000007c81d7223 */ /* 0x000fc2000001081b */
[-CC-:B------:R-:W-:Y:S01]  /*d470*/  FFMA.FTZ R78, R78, R7.reuse, -R27.reuse ;  /* 0x000000074e4e7223 */ /* 0x180fe2000001081b */
[----:B------:R-:W-:Y:S01]  /*d480*/  ISETP.LT.OR P3, PT, R47, 0x1, P3 ;  /* 0x000000012f00780c */ /* 0x000fe20001f61670 */
[-CC-:B------:R-:W-:Y:S01]  /*d490*/  FFMA.FTZ R10, R57, R7.reuse, -R27.reuse ;  /* 0x00000007390a7223 */ /* 0x180fe2000001081b */
[----:B------:R-:W-:-:S01]  /*d4a0*/  FFMA.FTZ R202, R202, R7, -R27 ;  /* 0x00000007caca7223 */ /* 0x000fc2000001081b */
        /* <DEDUP_REMOVED lines=10> */
[--C-:B------:R-:W-:Y:S01]  /*d550*/  FFMA.FTZ R74, R74, R7, -R27.reuse ;  /* 0x000000074a4a7223 */ /* 0x100fe2000001081b */
[----:B------:R-:W-:Y:S01]  /*d560*/  FSEL R204, R31, -INF , !P3 ;  /* 0xff8000001fcc7808 */ /* 0x000fe20005800000 */
[----:B------:R0:W-:Y:S01]  /*d570*/  MUFU.EX2 R15, R4 ;  /* 0x00000004000f7308 */ /* 0x0001e20000000800 */
[----:B------:R-:W-:Y:S01]  /*d580*/  FMNMX.FTZ R21, R164, R21, !PT ;  /* 0x00000015a4157209 */ /* 0x000fe20007810000 */
[-CC-:B------:R-:W-:Y:S01]  /*d590*/  FFMA.FTZ R70, R70, R7.reuse, -R27.reuse ;  /* 0x0000000746467223 */ /* 0x180fe2000001081b */
[----:B------:R-:W-:Y:S01]  /*d5a0*/  ISETP.GT.AND P3, PT, R49, 0x50, P2 ;  /* 0x000000503100780c */ /* 0x000fe20001764270 */
[--C-:B------:R-:W-:Y:S01]  /*d5b0*/  FFMA.FTZ R56, R56, R7, -R27.reuse ;  /* 0x0000000738387223 */ /* 0x100fe2000001081b */
[----:B------:R-:W-:Y:S01]  /*d5c0*/  FMNMX.FTZ R21, R166, R21, !PT ;  /* 0x00000015a6157209 */ /* 0x000fe20007810000 */
[--C-:B------:R-:W-:Y:S01]  /*d5d0*/  FFMA.FTZ R50, R50, R7, -R27.reuse ;  /* 0x0000000732327223 */ /* 0x100fe2000001081b */
[----:B------:R-:W-:Y:S01]  /*d5e0*/  ISETP.LT.OR P3, PT, R47, 0x51, P3 ;  /* 0x000000512f00780c */ /* 0x000fe20001f61670 */
[----:B------:R-:W-:Y:S01]  /*d5f0*/  MUFU.EX2 R10, R10 ;  /* 0x0000000a000a7308 */ /* 0x000fe20000000800 */
[----:B------:R-:W-:Y:S01]  /*d600*/  FMNMX.FTZ R21, R184, R21, !PT ;  /* 0x00000015b8157209 */ /* 0x000fe20007810000 */
[-CC-:B0-----:R-:W-:Y:S01]  /*d610*/  FFMA.FTZ R4, R156, R7.reuse, -R27.reuse ;  /* 0x000000079c047223 */ /* 0x181fe2000001081b */
[----:B------:R-:W-:Y:S01]  /*d620*/  FSEL R206, R33, -INF , !P3 ;  /* 0xff80000021ce7808 */ /* 0x000fe20005800000 */
[----:B------:R-:W-:Y:S01]  /*d630*/  FFMA.FTZ R33, R154, R7, -R27 ;  /* 0x000000079a217223 */ /* 0x000fe2000001081b */
[----:B------:R-:W-:-:S02]  /*d640*/  FMNMX.FTZ R25, R186, R21, !PT ;  /* 0x00000015ba197209 */ /* 0x000fc40007810000 */
[----:B------:R-:W-:Y:S01]  /*d650*/  ISETP.GT.AND P3, PT, R49, 0x51, P2 ;  /* 0x000000513100780c */ /* 0x000fe20001764270 */
[----:B------:R0:W-:Y:S01]  /*d660*/  MUFU.EX2 R21, R29 ;  /* 0x0000001d00157308 */ /* 0x0001e20000000800 */
[----:B------:R-:W-:Y:S02]  /*d670*/  FMNMX.FTZ R25, R188, R25, !PT ;  /* 0x00000019bc197209 */ /* 0x000fe40007810000 */
[----:B------:R-:W-:Y:S02]  /*d680*/  ISETP.LT.OR P3, PT, R47, 0x52, P3 ;  /* 0x000000522f00780c */ /* 0x000fe40001f61670 */
[----:B------:R-:W-:Y:S02]  /*d690*/  FMNMX.FTZ R25, R190, R25, !PT ;  /* 0x00000019be197209 */ /* 0x000fe40007810000 */
[----:B------:R-:W-:Y:S01]  /*d6a0*/  FSEL R200, R32, -INF , !P3 ;  /* 0xff80000020c87808 */ /* 0x000fe20005800000 */
[----:B------:R-:W-:-:S01]  /*d6b0*/  FFMA.FTZ R32, R160, R7, -R27 ;  /* 0x00000007a0207223 */ /* 0x000fc2000001081b */
[----:B------:R-:W-:Y:S01]  /*d6c0*/  FMNMX.FTZ R25, R192, R25, !PT ;  /* 0x00000019c0197209 */ /* 0x000fe20007810000 */
[----:B------:R-:W-:Y:S01]  /*d6d0*/  MUFU.EX2 R11, R11 ;  /* 0x0000000b000b7308 */ /* 0x000fe20000000800 */
[----:B------:R-:W-:-:S02]  /*d6e0*/  ISETP.GT.AND P3, PT, R49, 0x58, P2 ;  /* 0x000000583100780c */ /* 0x000fc40001764270 */
[----:B0-----:R-:W-:Y:S02]  /*d6f0*/  FMNMX.FTZ R29, R24, R25, !PT ;  /* 0x00000019181d7209 */ /* 0x001fe40007810000 */
[----:B------:R-:W-:Y:S02]  /*d700*/  ISETP.LT.OR P3, PT, R47, 0x59, P3 ;  /* 0x000000592f00780c */ /* 0x000fe40001f61670 */
[----:B------:R-:W-:Y:S01]  /*d710*/  FMNMX.FTZ R29, R26, R29, !PT ;  /* 0x0000001d1a1d7209 */ /* 0x000fe20007810000 */
[----:B------:R0:W-:Y:S01]  /*d720*/  MUFU.EX2 R25, R4 ;  /* 0x0000000400197308 */ /* 0x0001e20000000800 */
[----:B------:R-:W-:Y:S02]  /*d730*/  FSEL R34, R34, -INF , !P3 ;  /* 0xff80000022227808 */ /* 0x000fe40005800000 */
[----:B------:R-:W-:Y:S02]  /*d740*/  FMNMX.FTZ R29, R194, R29, !PT ;  /* 0x0000001dc21d7209 */ /* 0x000fe40007810000 */
[----:B------:R-:W-:-:S02]  /*d750*/  ISETP.GT.AND P3, PT, R49, 0x59, P2 ;  /* 0x000000593100780c */ /* 0x000fc40001764270 */
[----:B------:R-:W-:Y:S01]  /*d760*/  FMNMX.FTZ R29, R196, R29, !PT ;  /* 0x0000001dc41d7209 */ /* 0x000fe20007810000 */
[----:B------:R-:W-:Y:S01]  /*d770*/  MUFU.EX2 R12, R12 ;  /* 0x0000000c000c7308 */ /* 0x000fe20000000800 */
[----:B------:R-:W-:Y:S01]  /*d780*/  ISETP.LT.OR P3, PT, R47, 0x5a, P3 ;  /* 0x0000005a2f00780c */ /* 0x000fe20001f61670 */
[----:B0-----:R-:W-:Y:S01]  /*d790*/  FFMA.FTZ R4, R86, R7, -R27 ;  /* 0x0000000756047223 */ /* 0x001fe2000001081b */
[----:B------:R-:W-:Y:S02]  /*d7a0*/  FMNMX.FTZ R31, R28, R29, !PT ;  /* 0x0000001d1c1f7209 */ /* 0x000fe40007810000 */
[----:B------:R-:W-:Y:S02]  /*d7b0*/  FSEL R156, R38, -INF , !P3 ;  /* 0xff800000269c7808 */ /* 0x000fe40005800000 */
[----:B------:R-:W-:Y:S01]  /*d7c0*/  ISETP.GT.AND P3, PT, R49, 0x60, P2 ;  /* 0x000000603100780c */ /* 0x000fe20001764270 */
[----:B------:R0:W-:Y:S01]  /*d7d0*/  MUFU.EX2 R29, R33 ;  /* 0x00000021001d7308 */ /* 0x0001e20000000800 */
[----:B------:R-:W-:-:S02]  /*d7e0*/  FMNMX.FTZ R31, R30, R31, !PT ;  /* 0x0000001f1e1f7209 */ /* 0x000fc40007810000 */
[----:B------:R-:W-:Y:S02]  /*d7f0*/  ISETP.LT.OR P3, PT, R47, 0x61, P3 ;  /* 0x000000612f00780c */ /* 0x000fe40001f61670 */
[----:B------:R-:W-:Y:S02]  /*d800*/  FMNMX.FTZ R31, R14, R31, !PT ;  /* 0x0000001f0e1f7209 */ /* 0x000fe40007810000 */
[----:B------:R-:W-:Y:S01]  /*d810*/  FSEL R154, R39, -INF , !P3 ;  /* 0xff800000279a7808 */ /* 0x000fe20005800000 */
[----:B------:R-:W-:-:S01]  /*d820*/  FFMA.FTZ R39, R84, R7, -R27 ;  /* 0x0000000754277223 */ /* 0x000fc2000001081b */
[----:B------:R-:W-:Y:S01]  /*d830*/  ISETP.GT.AND P3, PT, R49, 0x61, P2 ;  /* 0x000000613100780c */ /* 0x000fe20001764270 */
[----:B------:R-:W-:-:S01]  /*d840*/  FFMA.FTZ R84, R80, R7, -R27 ;  /* 0x0000000750547223 */ /* 0x000fc2000001081b */
[----:B------:R-:W-:Y:S01]  /*d850*/  FMNMX.FTZ R31, R20, R31, !PT ;  /* 0x0000001f141f7209 */ /* 0x000fe20007810000 */
[----:B------:R-:W-:Y:S01]  /*d860*/  MUFU.EX2 R13, R13 ;  /* 0x0000000d000d7308 */ /* 0x000fe20000000800 */
[----:B------:R-:W-:-:S02]  /*d870*/  ISETP.LT.OR P3, PT, R47, 0x62, P3 ;  /* 0x000000622f00780c */ /* 0x000fc40001f61670 */
[----:B0-----:R-:W-:Y:S02]  /*d880*/  FMNMX.FTZ R33, R36, R31, !PT ;  /* 0x0000001f24217209 */ /* 0x001fe40007810000 */
[----:B------:R-:W-:Y:S02]  /*d890*/  FSEL R40, R40, -INF , !P3 ;  /* 0xff80000028287808 */ /* 0x000fe40005800000 */
[----:B------:R-:W-:Y:S01]  /*d8a0*/  ISETP.GT.AND P3, PT, R49, 0x68, P2 ;  /* 0x000000683100780c */ /* 0x000fe20001764270 */
[----:B------:R-:W-:Y:S01]  /*d8b0*/  MUFU.EX2 R31, R4 ;  /* 0x00000004001f7308 */ /* 0x000fe20000000800 */
[----:B------:R-:W-:Y:S02]  /*d8c0*/  FMNMX.FTZ R33, R198, R33, !PT ;  /* 0x00000021c6217209 */ /* 0x000fe40007810000 */
[----:B------:R-:W-:Y:S02]  /*d8d0*/  ISETP.LT.OR P3, PT, R47, 0x69, P3 ;  /* 0x000000692f00780c */ /* 0x000fe40001f61670 */
[----:B------:R-:W-:-:S02]  /*d8e0*/  FMNMX.FTZ R33, R204, R33, !PT ;  /* 0x00000021cc217209 */ /* 0x000fc40007810000 */
[----:B------:R-:W-:Y:S01]  /*d8f0*/  FSEL R86, R41, -INF , !P3 ;  /* 0xff80000029567808 */ /* 0x000fe20005800000 */
[----:B------:R-:W-:-:S01]  /*d900*/  FFMA.FTZ R41, R64, R7, -R27 ;  /* 0x0000000740297223 */ /* 0x000fc2000001081b */
[----:B------:R-:W-:Y:S01]  /*d910*/  FMNMX.FTZ R33, R206, R33, !PT ;  /* 0x00000021ce217209 */ /* 0x000fe20007810000 */
[----:B------:R-:W-:-:S01]  /*d920*/  FFMA.FTZ R64, R72, R7, -R27 ;  /* 0x0000000748407223 */ /* 0x000fc2000001081b */
[----:B------:R-:W-:Y:S01]  /*d930*/  ISETP.GT.AND P3, PT, R49, 0x69, P2 ;  /* 0x000000693100780c */ /* 0x000fe20001764270 */
[----:B------:R-:W-:Y:S01]  /*d940*/  MUFU.EX2 R202, R202 ;  /* 0x000000ca00ca7308 */ /* 0x000fe20000000800 */
[----:B------:R-:W-:Y:S02]  /*d950*/  FMNMX.FTZ R35, R200, R33, !PT ;  /* 0x00000021c8237209 */ /* 0x000fe40007810000 */
[----:B------:R-:W-:Y:S02]  /*d960*/  ISETP.LT.OR P3, PT, R47, 0x6a, P3 ;  /* 0x0000006a2f00780c */ /* 0x000fe40001f61670 */
[----:B------:R-:W-:-:S02]  /*d970*/  FMNMX.FTZ R35, R34, R35, !PT ;  /* 0x0000002322237209 */ /* 0x000fc40007810000 */
[----:B------:R-:W-:Y:S01]  /*d980*/  FSEL R42, R42, -INF , !P3 ;  /* 0xff8000002a2a7808 */ /* 0x000fe20005800000 */
[----:B------:R-:W-:Y:S01]  /*d990*/  MUFU.EX2 R33, R39 ;  /* 0x0000002700217308 */ /* 0x000fe20000000800 */
[----:B------:R-:W-:Y:S02]  /*d9a0*/  ISETP.GT.AND P3, PT, R49, 0x70, P2 ;  /* 0x000000703100780c */ /* 0x000fe40001764270 */
[----:B------:R-:W-:Y:S02]  /*d9b0*/  FMNMX.FTZ R35, R156, R35, !PT ;  /* 0x000000239c237209 */ /* 0x000fe40007810000 */
[----:B------:R-:W-:Y:S02]  /*d9c0*/  ISETP.LT.OR P3, PT, R47, 0x71, P3 ;  /* 0x000000712f00780c */ /* 0x000fe40001f61670 */
[----:B------:R-:W-:Y:S01]  /*d9d0*/  FMNMX.FTZ R35, R154, R35, !PT ;  /* 0x000000239a237209 */ /* 0x000fe20007810000 */
[----:B------:R-:W-:Y:S01]  /*d9e0*/  MUFU.EX2 R32, R32 ;  /* 0x0000002000207308 */ /* 0x000fe20000000800 */
[----:B------:R-:W-:Y:S01]  /*d9f0*/  FSEL R80, R43, -INF , !P3 ;  /* 0xff8000002b507808 */ /* 0x000fe20005800000 */
[----:B------:R-:W-:Y:S01]  /*da00*/  FFMA.FTZ R43, R68, R7, -R27 ;  /* 0x00000007442b7223 */ /* 0x000fe2000001081b */
[----:B------:R-:W-:-:S02]  /*da10*/  ISETP.GT.AND P3, PT, R49, 0x71, P2 ;  /* 0x000000713100780c */ /* 0x000fc40001764270 */
[----:B------:R-:W-:Y:S02]  /*da20*/  FMNMX.FTZ R37, R40, R35, !PT ;  /* 0x0000002328257209 */ /* 0x000fe40007810000 */
[----:B------:R-:W-:Y:S01]  /*da30*/  ISETP.LT.OR P3, PT, R47, 0x72, P3 ;  /* 0x000000722f00780c */ /* 0x000fe20001f61670 */
[----:B------:R0:W-:Y:S01]  /*da40*/  MUFU.EX2 R35, R78 ;  /* 0x0000004e00237308 */ /* 0x0001e20000000800 */
[----:B------:R-:W-:Y:S02]  /*da50*/  FMNMX.FTZ R37, R86, R37, !PT ;  /* 0x0000002556257209 */ /* 0x000fe40007810000 */
[----:B------:R-:W-:Y:S02]  /*da60*/  FSEL R44, R44, -INF , !P3 ;  /* 0xff8000002c2c7808 */ /* 0x000fe40005800000 */
[C---:B------:R-:W-:Y:S02]  /*da70*/  ISETP.GT.AND P3, PT, R49.reuse, 0x78, P2 ;  /* 0x000000783100780c */ /* 0x040fe40001764270 */
[----:B------:R-:W-:Y:S01]  /*da80*/  FMNMX.FTZ R37, R42, R37, !PT ;  /* 0x000000252a257209 */ /* 0x000fe20007810000 */
[----:B------:R-:W-:Y:S01]  /*da90*/  MUFU.EX2 R38, R162 ;  /* 0x000000a200267308 */ /* 0x000fe20000000800 */
[----:B------:R-:W-:-:S02]  /*daa0*/  ISETP.GT.AND P2, PT, R49, 0x79, P2 ;  /* 0x000000793100780c */ /* 0x000fc40001744270 */
[C---:B------:R-:W-:Y:S02]  /*dab0*/  ISETP.LT.OR P3, PT, R47.reuse, 0x79, P3 ;  /* 0x000000792f00780c */ /* 0x040fe40001f61670 */
[----:B------:R-:W-:Y:S02]  /*dac0*/  FMNMX.FTZ R37, R80, R37, !PT ;  /* 0x0000002550257209 */ /* 0x000fe40007810000 */
[----:B------:R-:W-:Y:S01]  /*dad0*/  ISETP.LT.OR P2, PT, R47, 0x7a, P2 ;  /* 0x0000007a2f00780c */ /* 0x000fe20001741670 */
[----:B------:R-:W-:-:S01]  /*dae0*/  FFMA.FTZ R47, R54, R7, -R27 ;  /* 0x00000007362f7223 */ /* 0x000fc2000001081b */
[----:B0-----:R-:W-:Y:S01]  /*daf0*/  FSEL R78, R45, -INF , !P3 ;  /* 0xff8000002d4e7808 */ /* 0x001fe20005800000 */
[----:B------:R-:W-:-:S01]  /*db00*/  FFMA.FTZ R54, R52, R7, -R27 ;  /* 0x0000000734367223 */ /* 0x000fc2000001081b */
[----:B------:R-:W-:Y:S01]  /*db10*/  FMNMX.FTZ R39, R44, R37, !PT ;  /* 0x000000252c277209 */ /* 0x000fe20007810000 */
[----:B------:R-:W-:-:S01]  /*db20*/  FADD.FTZ R52, -R51, R8 ;  /* 0x0000000833347221 */ /* 0x000fc20000010100 */
[----:B------:R-:W-:Y:S01]  /*db30*/  FSEL R46, R46, -INF , !P2 ;  /* 0xff8000002e2e7808 */ /* 0x000fe20005000000 */
[----:B------:R-:W-:-:S01]  /*db40*/  FFMA.FTZ R8, R48, R7, -R27 ;  /* 0x0000000730087223 */ /* 0x000fc2000001081b */
[----:B------:R-:W-:Y:S01]  /*db50*/  FMNMX.FTZ R39, R78, R39, !PT ;  /* 0x000000274e277209 */ /* 0x000fe20007810000 */
[----:B------:R-:W-:Y:S01]  /*db60*/  FMUL.FTZ R51, R52, R7 ;  /* 0x0000000734337220 */ /* 0x000fe20000410000 */
[----:B------:R-:W-:Y:S02]  /*db70*/  MUFU.EX2 R152, R152 ;  /* 0x0000009800987308 */ /* 0x000fe40000000800 */
[----:B------:R-:W-:Y:S01]  /*db80*/  FMNMX.FTZ R4, R46, R39, !PT ;  /* 0x000000272e047209 */ /* 0x000fe20007810000 */
[-CC-:B------:R-:W-:Y:S01]  /*db90*/  FFMA.FTZ R39, R60, R7.reuse, -R27.reuse ;  /* 0x000000073c277223 */ /* 0x180fe2000001081b */
[----:B------:R-:W-:-:S01]  /*dba0*/  FFMA.FTZ R60, R62, R7, -R27 ;  /* 0x000000073e3c7223 */ /* 0x000fc2000001081b */
[----:B------:R-:W-:-:S02]  /*dbb0*/  FFMA.FTZ R62, R66, R7, -R27 ;  /* 0x00000007423e7223 */ /* 0x000fc4000001081b */
[----:B------:R-:W0:Y:S01]  /*dbc0*/  SHFL.BFLY PT, R45, R4, 0x2, 0x1f ;  /* 0x0c401f00042d7f89 */ /* 0x000e2200000e0000 */
[----:B------:R-:W1:Y:S08]  /*dbd0*/  MUFU.EX2 R51, R51 ;  /* 0x0000003300337308 */ /* 0x000e700000000800 */
[----:B------:R-:W-:Y:S08]  /*dbe0*/  MUFU.EX2 R82, R82 ;  /* 0x0000005200527308 */ /* 0x000ff00000000800 */
        /* <DEDUP_REMOVED lines=22> */
[----:B0-----:R-:W-:-:S01]  /*dd50*/  FFMA.FTZ R54, R184, R7, -R27 ;  /* 0x00000007b8367223 */ /* 0x001fc2000001081b */
[----:B------:R-:W-:Y:S01]  /*dd60*/  MUFU.EX2 R53, R53 ;  /* 0x0000003500357308 */ /* 0x000fe20000000800 */
[----:B------:R-:W-:-:S01]  /*dd70*/  FFMA.FTZ R57, R186, R7, -R27 ;  /* 0x00000007ba397223 */ /* 0x000fc2000001081b */
[----:B-1----:R-:W-:Y:S01]  /*dd80*/  FFMA.FTZ R66, R51, R3, R10 ;  /* 0x0000000333427223 */ /* 0x002fe2000001000a */
[----:B------:R-:W-:-:S01]  /*dd90*/  FFMA.FTZ R58, R188, R7, -R27 ;  /* 0x00000007bc3a7223 */ /* 0x000fc2000001081b */
        /* <DEDUP_REMOVED lines=46> */
[-CC-:B------:R-:W-:Y:S01]  /*e080*/  FFMA.FTZ R71, R200, R7.reuse, -R27.reuse ;  /* 0x00000007c8477223 */ /* 0x180fe2000001081b */
[----:B------:R-:W-:-:S02]  /*e090*/  FFMA.FTZ R27, R46, R7, -R27 ;  /* 0x000000072e1b7223 */ /* 0x000fc4000001081b */
[----:B------:R-:W-:-:S03]  /*e0a0*/  FADD.FTZ R73, R21, R68 ;  /* 0x0000004415497221 */ /* 0x000fc60000010000 */
[----:B------:R-:W0:Y:S01]  /*e0b0*/  MUFU.EX2 R26, R26 ;  /* 0x0000001a001a7308 */ /* 0x000e220000000800 */
[----:B------:R-:W-:-:S01]  /*e0c0*/  FADD.FTZ R68, R32, R73 ;  /* 0x0000004920447221 */ /* 0x000fc20000010000 */
[----:B--2---:R-:W-:-:S03]  /*e0d0*/  FADD.FTZ R73, R61, R2 ;  /* 0x000000023d497221 */ /* 0x004fc60000010000 */
        /* <DEDUP_REMOVED lines=10> */
[----:B--2---:R-:W-:-:S07]  /*e180*/  FADD.FTZ R2, R63, R2 ;  /* 0x000000023f027221 */ /* 0x004fce0000010000 */
[----:B------:R-:W2:Y:S01]  /*e190*/  MUFU.EX2 R14, R14 ;  /* 0x0000000e000e7308 */ /* 0x000ea20000000800 */
[----:B-1----:R-:W-:-:S01]  /*e1a0*/  FADD.FTZ R73, R65, R2 ;  /* 0x0000000241497221 */ /* 0x002fc20000010000 */
[----:B------:R-:W-:-:S04]  /*e1b0*/  FADD.FTZ R2, R82, R3 ;  /* 0x0000000352027221 */ /* 0x000fc80000010000 */
[----:B------:R-:W-:Y:S02]  /*e1c0*/  FADD.FTZ R3, R33, R2 ;  /* 0x0000000221037221 */ /* 0x000fe40000010000 */
[----:B------:R-:W1:Y:S01]  /*e1d0*/  MUFU.EX2 R20, R20 ;  /* 0x0000001400147308 */ /* 0x000e620000000800 */
[----:B0-----:R-:W-:-:S01]  /*e1e0*/  FADD.FTZ R68, R28, R73 ;  /* 0x000000491c447221 */ /* 0x001fc20000010000 */
[----:B------:R-:W-:-:S03]  /*e1f0*/  FADD.FTZ R2, R84, R3 ;  /* 0x0000000354027221 */ /* 0x000fc60000010000 */
[----:B------:R-:W-:Y:S01]  /*e200*/  FADD.FTZ R73, R9, R68 ;  /* 0x0000004409497221 */ /* 0x000fe20000010000 */
[----:B------:R-:W-:-:S02]  /*e210*/  FADD.FTZ R3, R35, R2 ;  /* 0x0000000223037221 */ /* 0x000fc40000010000 */
[----:B------:R-:W0:Y:S01]  /*e220*/  MUFU.EX2 R67, R67 ;  /* 0x0000004300437308 */ /* 0x000e220000000800 */
[----:B--2---:R-:W-:-:S01]  /*e230*/  FADD.FTZ R73, R14, R73 ;  /* 0x000000490e497221 */ /* 0x004fc20000010000 */
[----:B------:R-:W-:-:S06]  /*e240*/  FADD.FTZ R68, R76, R3 ;  /* 0x000000034c447221 */ /* 0x000fcc0000010000 */
        /* <DEDUP_REMOVED lines=55> */
.L_x_1253:
        /* <DEDUP_REMOVED lines=107> */
[----:B------:R-:W-:-:S05]  /*ec70*/  UMOV UR44, UR7 ;  /* 0x00000007002c7c82 */ /* 0x000fca0008000000 */
.L_x_1236:
[----:B------:R-:W-:Y:S06]  /*ec80*/  BAR.ARV 0x8, 0x180 ;  /* 0x0206000000007b1d */ /* 0x000fec0000002000 */
[----:B------:R-:W-:Y:S05]  /*ec90*/  @!P0 BRA `(.L_x_1255) ;  /* 0x0000000000048947 */ /* 0x000fea0003800000 */
[----:B------:R-:W-:Y:S01]  /*eca0*/  BPT.TRAP 0x1 ;  /* 0x000000040000795c */ /* 0x000fe20000300000 */
.L_x_1255:
[----:B------:R-:W-:Y:S01]  /*ecb0*/  ULEA UR5, UR44, UR43, 0x3 ;  /* 0x0000002b2c057291 */ /* 0x000fe2000f8e183f */
[----:B------:R-:W-:-:S05]  /*ecc0*/  IMAD.U32 R0, RZ, RZ, UR36 ;  /* 0x00000024ff007e24 */ /* 0x000fca000f8e00ff */
[----:B------:R-:W-:-:S04]  /*ecd0*/  SHF.L.U32 R0, R0, 0x1f, RZ ;  /* 0x0000001f00007819 */ /* 0x000fc800000006ff */
[----:B------:R0:W1:Y:S01]  /*ece0*/  SYNCS.PHASECHK.TRANS64.TRYWAIT P1, [UR5+0x22850], R0 ;  /* 0x02285000ff0075a7 */ /* 0x0000620008020145 */
[----:B------:R-:W-:Y:S05]  /*ecf0*/  @!P0 BRA `(.L_x_1256) ;  /* 0x0000000000048947 */ /* 0x000fea0003800000 */
[----:B------:R-:W-:Y:S01]  /*ed00*/  BPT.TRAP 0x1 ;  /* 0x000000040000795c */ /* 0x000fe20000300000 */
.L_x_1256:
[----:B-1----:R-:W-:Y:S05]  /*ed10*/  @P1 BRA `(.L_x_1257) ;  /* 0x0000000000081947 */ /* 0x002fea0003800000 */
[----:B------:R-:W1:Y:S02]  /*ed20*/  SYNCS.PHASECHK.TRANS64.TRYWAIT P1, [UR5+0x22850], R0 ;  /* 0x02285000ff0075a7 */ /* 0x000e640008020145 */
[----:B-1----:R-:W-:Y:S05]  /*ed30*/  @!P1 BRA `(.L_x_1258) ;  /* 0x0000008c00c09947 */ /* 0x002fea0003800000 */
.L_x_1257:
        /* <DEDUP_REMOVED lines=21> */
[----:B------:R-:W-:Y:S02]  /*ee90*/  @P1 IMAD.IADD R9, R9, 0x1, R5 ;  /* 0x0000000109091824 */ /* 0x000fe400078e0205 */
[C---:B------:R-:W-:Y:S02]  /*eea0*/  @P1 IMAD R5, R22.reuse, R13, R0 ;  /* 0x0000000d16051224 */ /* 0x040fe400078e0200 */
[----:B------:R-:W-:Y:S01]  /*eeb0*/  @P1 IMAD.WIDE.U32 R8, R22, R12, R8 ;  /* 0x0000000c16081225 */ /* 0x000fe200078e0008 */
[----:B------:R-:W-:-:S03]  /*eec0*/  UMOV UR7, 0x40000040 ;  /* 0x4000004000077882 */ /* 0x000fc60000000000 */
        /* <DEDUP_REMOVED lines=43> */
[----:B------:R-:W-:-:S01]  /*f180*/  @P2 FFMA.FTZ R2, R3, R6, R10 ;  /* 0x0000000603022223 */ /* 0x000fc2000001000a */
[----:B-1----:R-:W-:Y:S01]  /*f190*/  @P3 FMUL.FTZ R11, R11, 0.69314718246459960938 ;  /* 0x3f3172180b0b3820 */ /* 0x002fe20000410000 */
[----:B------:R-:W-:Y:S02]  /*f1a0*/  IMAD.MOV.U32 R0, RZ, RZ, -0x800000 ;  /* 0xff800000ff007424 */ /* 0x000fe400078e00ff */
[----:B--2---:R-:W-:Y:S01]  /*f1b0*/  FMUL.FTZ R3, R8, R5 ;  /* 0x0000000508037220 */ /* 0x004fe20000410000 */
[----:B------:R-:W-:-:S01]  /*f1c0*/  @P3 FFMA.FTZ R0, R16, R4, R11 ;  /* 0x0000000410003223 */ /* 0x000fc2000001000b */
[----:B---3--:R-:W-:Y:S01]  /*f1d0*/  FMUL.FTZ R5, R12, R5 ;  /* 0x000000050c057220 */ /* 0x008fe20000410000 */
[----:B------:R-:W-:Y:S02]  /*f1e0*/  WARPGROUP.DEPBAR.LE gsb0, 0x0 ;  /* 0x00008000000079c5 */ /* 0x000fe40000010000 */
[----:B------:R-:W-:Y:S05]  /*f1f0*/  @!P0 BRA `(.L_x_1259) ;  /* 0x0000000000048947 */ /* 0x000fea0003800000 */
[----:B------:R-:W-:Y:S01]  /*f200*/  BPT.TRAP 0x1 ;  /* 0x000000040000795c */ /* 0x000fe20000300000 */
.L_x_1259:
        /* <DEDUP_REMOVED lines=74> */
.L_x_1185:
[----:B------:R-:W0:Y:S01]  /*f6b0*/  S2R R4, SR_CgaCtaId ;  /* 0x0000000000047919 */ /* 0x000e220000008800 */
[----:B------:R-:W-:Y:S01]  /*f6c0*/  MOV R3, 0x400 ;  /* 0x0000040000037802 */ /* 0x000fe20000000f00 */
[----:B------:R-:W-:Y:S01]  /*f6d0*/  BSSY B0, `(.L_x_1260) ;  /* 0x000025d000007945 */ /* 0x000fe20003800000 */
[----:B------:R-:W-:Y:S02]  /*f6e0*/  BAR.SYNC.DEFER_BLOCKING 0x5, 0x180 ;  /* 0x0146000000007b1d */ /* 0x000fe40000010000 */
[----:B0-----:R-:W-:-:S05]  /*f6f0*/  LEA R3, R4, R3, 0x18 ;  /* 0x0000000304037211 */ /* 0x001fca00078ec0ff */
[----:B------:R0:W1:Y:S01]  /*f700*/  LDS.128 R20, [R3+0x228d0] ;  /* 0x0228d00003147984 */ /* 0x0000620000000c00 */
[----:B------:R-:W-:Y:S06]  /*f710*/  BAR.ARV 0x4, 0x180 ;  /* 0x0106000000007b1d */ /* 0x000fec0000002000 */
[----:B------:R-:W-:Y:S05]  /*f720*/  @P0 BRA `(.L_x_1261) ;  /* 0x0000001800ac0947 */ /* 0x000fea0003800000 */
[----:B------:R-:W2:Y:S01]  /*f730*/  S2R R16, SR_TID.X ;  /* 0x0000000000107919 */ /* 0x000ea20000002100 */
[----:B------:R-:W-:Y:S01]  /*f740*/  ULDC.64 UR4, c[0x4][0x40] ;  /* 0x0100100000047ab9 */ /* 0x000fe20000000a00 */
[----:B--2---:R-:W-:-:S05]  /*f750*/  IMAD.SHL.U32 R4, R16, 0x4, RZ ;  /* 0x0000000410047824 */ /* 0x004fca00078e00ff */
[----:B------:R-:W-:-:S04]  /*f760*/  LOP3.LUT R4, R4, 0xc, RZ, 0xc0, !PT ;  /* 0x0000000c04047812 */ /* 0x000fc800078ec0ff */
[----:B------:R-:W-:-:S05]  /*f770*/  IADD3 R4, P0, R4, UR4, RZ ;  /* 0x0000000404047c10 */ /* 0x000fca000ff1e0ff */
[----:B------:R-:W-:-:S05]  /*f780*/  IMAD.X R5, RZ, RZ, UR5, P0 ;  /* 0x00000005ff057e24 */ /* 0x000fca00080e06ff */
[----:B-1----:R1:W2:Y:S01]  /*f790*/  LDG.E.CONSTANT R20, desc[UR40][R4.64] ;  /* 0x0000002804147981 */ /* 0x0022a2000c1e9900 */
[----:B------:R-:W-:Y:S02]  /*f7a0*/  F2FP.BF16.F32.PACK_AB R150, R150, R7 ;  /* 0x000000079696723e */ /* 0x000fe400000010ff */
[----:B------:R-:W-:Y:S02]  /*f7b0*/  F2FP.BF16.F32.PACK_AB R151, R151, R6 ;  /* 0x000000069797723e */ /* 0x000fe400000010ff */
[----:B------:R-:W-:Y:S02]  /*f7c0*/  F2FP.BF16.F32.PACK_AB R44, R93, R44 ;  /* 0x0000002c5d2c723e */ /* 0x000fe400000010ff */
[----:B------:R-:W-:Y:S02]  /*f7d0*/  F2FP.BF16.F32.PACK_AB R11, R142, R11 ;  /* 0x0000000b8e0b723e */ /* 0x000fe400000010ff */
[----:B------:R-:W-:Y:S02]  /*f7e0*/  F2FP.BF16.F32.PACK_AB R10, R143, R10 ;  /* 0x0000000a8f0a723e */ /* 0x000fe400000010ff */
[----:B-1----:R-:W-:-:S02]  /*f7f0*/  LOP3.LUT P0, R4, R16, 0x3, RZ, 0xc0, !PT ;  /* 0x0000000310047812 */ /* 0x002fc4000780c0ff */
[----:B------:R-:W1:Y:S01]  /*f800*/  S2R R16, SR_SWINHI ;  /* 0x0000000000107919 */ /* 0x000e620000002f00 */
[----:B------:R-:W-:Y:S02]  /*f810*/  F2FP.BF16.F32.PACK_AB R9, R148, R9 ;  /* 0x000000099409723e */ /* 0x000fe400000010ff */
[----:B------:R-:W-:Y:S02]  /*f820*/  ISETP.EQ.OR P0, PT, R4, 0x3, !P0 ;  /* 0x000000030400780c */ /* 0x000fe40004702670 */
[----:B------:R-:W-:Y:S02]  /*f830*/  F2FP.BF16.F32.PACK_AB R8, R149, R8 ;  /* 0x000000089508723e */ /* 0x000fe400000010ff */
[----:B------:R-:W-:Y:S02]  /*f840*/  SEL R85, R11, R10, P0 ;  /* 0x0000000a0b557207 */ /* 0x000fe40000000000 */
[----:B------:R-:W-:Y:S02]  /*f850*/  SEL R87, R10, R11, P0 ;  /* 0x0000000b0a577207 */ /* 0x000fe40000000000 */
        /* <DEDUP_REMOVED lines=8> */
[----:B------:R-:W-:Y:S02]  /*f8e0*/  SEL R65, R9, R8, P0 ;  /* 0x0000000809417207 */ /* 0x000fe40000000000 */
[----:B------:R-:W-:Y:S02]  /*f8f0*/  SEL R67, R8, R9, P0 ;  /* 0x0000000908437207 */ /* 0x000fe40000000000 */
[----:B------:R-:W-:Y:S02]  /*f900*/  F2FP.BF16.F32.PACK_AB R27, R126, R27 ;  /* 0x0000001b7e1b723e */ /* 0x000fe400000010ff */
[----:B------:R-:W-:Y:S02]  /*f910*/  MOV R4, R3 ;  /* 0x0000000300047202 */ /* 0x000fe40000000f00 */
[----:B-1----:R-:W-:-:S02]  /*f920*/  MOV R5, R16 ;  /* 0x0000001000057202 */ /* 0x002fc40000000f00 */
[----:B------:R-:W-:Y:S02]  /*f930*/  F2FP.BF16.F32.PACK_AB R26, R127, R26 ;  /* 0x0000001a7f1a723e */ /* 0x000fe400000010ff */
[----:B------:R-:W-:Y:S01]  /*f940*/  SEL R57, R25, R24, P0 ;  /* 0x0000001819397207 */ /* 0x000fe20000000000 */
[----:B------:R-:W-:Y:S01]  /*f950*/  IMAD.WIDE R6, R180, 0x2, R4 ;  /* 0x00000002b4067825 */ /* 0x000fe200078e0204 */
[----:B------:R-:W-:Y:S02]  /*f960*/  SEL R59, R24, R25, P0 ;  /* 0x00000019183b7207 */ /* 0x000fe40000000000 */
[----:B------:R-:W-:Y:S02]  /*f970*/  SEL R61, R13, R12, P0 ;  /* 0x0000000c0d3d7207 */ /* 0x000fe40000000000 */
[C---:B------:R-:W-:Y:S02]  /*f980*/  IADD3 R93, P1, R6.reuse, 0x40, RZ ;  /* 0x00000040065d7810 */ /* 0x040fe40007f3e0ff */
[----:B------:R-:W-:-:S02]  /*f990*/  IADD3 R95, P2, R6, 0x60, RZ ;  /* 0x00000060065f7810 */ /* 0x000fc40007f5e0ff */
[----:B------:R-:W-:Y:S01]  /*f9a0*/  LOP3.LUT R10, R93, 0x380, RZ, 0xc0, !PT ;  /* 0x000003805d0a7812 */ /* 0x000fe200078ec0ff */
[--C-:B------:R-:W-:Y:S01]  /*f9b0*/  IMAD.X R25, RZ, RZ, R7.reuse, P1 ;  /* 0x000000ffff197224 */ /* 0x100fe200008e0607 */
[----:B------:R-:W-:Y:S01]  /*f9c0*/  IADD3 R99, P4, R6, 0x4020, RZ ;  /* 0x0000402006637810 */ /* 0x000fe20007f9e0ff */
[----:B------:R-:W-:Y:S01]  /*f9d0*/  IMAD.X R17, RZ, RZ, R7, P2 ;  /* 0x000000ffff117224 */ /* 0x000fe200010e0607 */
[----:B------:R-:W-:Y:S02]  /*f9e0*/  SHF.R.U64 R10, R10, 0x3, RZ ;  /* 0x000000030a0a7819 */ /* 0x000fe400000012ff */
[C---:B------:R-:W-:Y:S02]  /*f9f0*/  LOP3.LUT R9, R6.reuse, 0x380, RZ, 0xc0, !PT ;  /* 0x0000038006097812 */ /* 0x040fe400078ec0ff */
[C---:B------:R-:W-:Y:S02]  /*fa00*/  IADD3 R91, P6, R6.reuse, 0x20, RZ ;  /* 0x00000020065b7810 */ /* 0x040fe40007fde0ff */
[----:B------:R-:W-:-:S02]  /*fa10*/  IADD3 R101, P5, R6, 0x4040, RZ ;  /* 0x0000404006657810 */ /* 0x000fc40007fbe0ff */
[----:B------:R-:W-:Y:S01]  /*fa20*/  SEL R63, R12, R13, P0 ;  /* 0x0000000d0c3f7207 */ /* 0x000fe20000000000 */
[--C-:B------:R-:W-:Y:S01]  /*fa30*/  IMAD.X R13, RZ, RZ, R7.reuse, P4 ;  /* 0x000000ffff0d7224 */ /* 0x100fe200020e0607 */
[----:B------:R-:W-:Y:S01]  /*fa40*/  SEL R55, R29, R28, P0 ;  /* 0x0000001c1d377207 */ /* 0x000fe20000000000 */
[----:B------:R-:W-:Y:S01]  /*fa50*/  IMAD.X R11, RZ, RZ, R7, P5 ;  /* 0x000000ffff0b7224 */ /* 0x000fe200028e0607 */
[----:B------:R-:W-:Y:S02]  /*fa60*/  LOP3.LUT R12, R95, 0x380, RZ, 0xc0, !PT ;  /* 0x000003805f0c7812 */ /* 0x000fe400078ec0ff */
[----:B------:R-:W-:Y:S02]  /*fa70*/  LOP3.LUT R24, R10, R93, RZ, 0x3c, !PT ;  /* 0x0000005d0a187212 */ /* 0x000fe400078e3cff */
[----:B------:R-:W-:Y:S02]  /*fa80*/  SEL R29, R28, R29, P0 ;  /* 0x0000001d1c1d7207 */ /* 0x000fe40000000000 */
[----:B------:R-:W-:-:S02]  /*fa90*/  LOP3.LUT R10, R99, 0x380, RZ, 0xc0, !PT ;  /* 0x00000380630a7812 */ /* 0x000fc400078ec0ff */
[----:B------:R-:W-:Y:S02]  /*faa0*/  SEL R77, R27, R26, P0 ;  /* 0x0000001a1b4d7207 */ /* 0x000fe40000000000 */
[----:B------:R-:W-:Y:S01]  /*fab0*/  SEL R79, R26, R27, P0 ;  /* 0x0000001b1a4f7207 */ /* 0x000fe20000000000 */
[----:B------:R-:W-:Y:S01]  /*fac0*/  IMAD.X R27, RZ, RZ, R7, P6 ;  /* 0x000000ffff1b7224 */ /* 0x000fe200030e0607 */
[----:B------:R-:W-:Y:S02]  /*fad0*/  SHF.R.U64 R9, R9, 0x3, RZ ;  /* 0x0000000309097819 */ /* 0x000fe400000012ff */
[----:B------:R-:W-:Y:S02]  /*fae0*/  LOP3.LUT R28, R101, 0x380, RZ, 0xc0, !PT ;  /* 0x00000380651c7812 */ /* 0x000fe400078ec0ff */
[----:B------:R-:W-:Y:S02]  /*faf0*/  F2FP.BF16.F32.PACK_AB R38, R103, R38 ;  /* 0x000000266726723e */ /* 0x000fe400000010ff */
[----:B------:R-:W-:-:S02]  /*fb00*/  F2FP.BF16.F32.PACK_AB R15, R134, R15 ;  /* 0x0000000f860f723e */ /* 0x000fc400000010ff */
[----:B------:R-:W-:Y:S02]  /*fb10*/  F2FP.BF16.F32.PACK_AB R14, R135, R14 ;  /* 0x0000000e870e723e */ /* 0x000fe400000010ff */
[C---:B------:R-:W-:Y:S02]  /*fb20*/  IADD3 R97, P3, R6.reuse, 0x4000, RZ ;  /* 0x0000400006617810 */ /* 0x040fe40007f7e0ff */
[----:B------:R-:W-:Y:S02]  /*fb30*/  IADD3 R103, P6, R6, 0x4060, RZ ;  /* 0x0000406006677810 */ /* 0x000fe40007fde0ff */
[----:B------:R-:W-:Y:S02]  /*fb40*/  SHF.R.U64 R12, R12, 0x3, RZ ;  /* 0x000000030c0c7819 */ /* 0x000fe400000012ff */
[----:B------:R-:W-:Y:S02]  /*fb50*/  SHF.R.U64 R10, R10, 0x3, RZ ;  /* 0x000000030a0a7819 */ /* 0x000fe400000012ff */
[----:B------:R-:W-:-:S02]  /*fb60*/  F2FP.BF16.F32.PACK_AB R45, R92, R45 ;  /* 0x0000002d5c2d723e */ /* 0x000fc400000010ff */
[----:B------:R-:W-:Y:S01]  /*fb70*/  LOP3.LUT R6, R9, R6, RZ, 0x3c, !PT ;  /* 0x0000000609067212 */ /* 0x000fe200078e3cff */
[--C-:B------:R-:W-:Y:S01]  /*fb80*/  IMAD.X R9, RZ, RZ, R7.reuse, P6 ;  /* 0x000000ffff097224 */ /* 0x100fe200030e0607 */
[----:B------:R-:W-:Y:S02]  /*fb90*/  SHF.R.U64 R28, R28, 0x3, RZ ;  /* 0x000000031c1c7819 */ /* 0x000fe400000012ff */
[----:B------:R-:W-:Y:S02]  /*fba0*/  F2FP.BF16.F32.PACK_AB R43, R94, R43 ;  /* 0x0000002b5e2b723e */ /* 0x000fe400000010ff */
[----:B------:R-:W-:Y:S02]  /*fbb0*/  SEL R81, R15, R14, P0 ;  /* 0x0000000e0f517207 */ /* 0x000fe40000000000 */
[----:B------:R-:W-:Y:S01]  /*fbc0*/  SEL R83, R14, R15, P0 ;  /* 0x0000000f0e537207 */ /* 0x000fe20000000000 */
[----:B------:R-:W-:Y:S01]  /*fbd0*/  IMAD.X R15, RZ, RZ, R7, P3 ;  /* 0x000000ffff0f7224 */ /* 0x000fe200018e0607 */
[----:B------:R-:W-:-:S02]  /*fbe0*/  LOP3.LUT R16, R12, R95, RZ, 0x3c, !PT ;  /* 0x0000005f0c107212 */ /* 0x000fc400078e3cff */
[----:B------:R-:W-:Y:S02]  /*fbf0*/  LOP3.LUT R12, R10, R99, RZ, 0x3c, !PT ;  /* 0x000000630a0c7212 */ /* 0x000fe400078e3cff */
[----:B------:R-:W-:Y:S02]  /*fc00*/  SEL R47, R45, R44, P0 ;  /* 0x0000002c2d2f7207 */ /* 0x000fe40000000000 */
[----:B------:R-:W-:Y:S02]  /*fc10*/  LOP3.LUT R10, R28, R101, RZ, 0x3c, !PT ;  /* 0x000000651c0a7212 */ /* 0x000fe400078e3cff */
[----:B------:R-:W-:Y:S02]  /*fc20*/  MOV R7, R6 ;  /* 0x0000000600077202 */ /* 0x000fe40000000f00 */
[----:B------:R-:W-:Y:S02]  /*fc30*/  SEL R45, R44, R45, P0 ;  /* 0x0000002d2c2d7207 */ /* 0x000fe40000000000 */
[----:B------:R-:W-:-:S02]  /*fc40*/  SEL R69, R43, R42, P0 ;  /* 0x0000002a2b457207 */ /* 0x000fc40000000000 */
[----:B------:R-:W-:Y:S02]  /*fc50*/  SEL R43, R42, R43, P0 ;  /* 0x0000002b2a2b7207 */ /* 0x000fe40000000000 */
[----:B------:R-:W-:Y:S02]  /*fc60*/  MOV R56, R10 ;  /* 0x0000000a00387202 */ /* 0x000fe40000000f00 */
[----:B------:R-:W-:Y:S02]  /*fc70*/  MOV R58, R12 ;  /* 0x0000000c003a7202 */ /* 0x000fe40000000f00 */
[----:B------:R-:W-:Y:S02]  /*fc80*/  LOP3.LUT R8, R91, 0x380, RZ, 0xc0, !PT ;  /* 0x000003805b087812 */ /* 0x000fe400078ec0ff */
[----:B------:R-:W-:Y:S02]  /*fc90*/  F2FP.BF16.F32.PACK_AB R31, R118, R31 ;  /* 0x0000001f761f723e */ /* 0x000fe400000010ff */
[----:B------:R-:W-:-:S02]  /*fca0*/  F2FP.BF16.F32.PACK_AB R30, R119, R30 ;  /* 0x0000001e771e723e */ /* 0x000fc400000010ff */
[----:B------:R-:W-:Y:S02]  /*fcb0*/  SHF.R.U64 R8, R8, 0x3, RZ ;  /* 0x0000000308087819 */ /* 0x000fe400000012ff */
[----:B------:R-:W-:Y:S02]  /*fcc0*/  SEL R75, R31, R30, P0 ;  /* 0x0000001e1f4b7207 */ /* 0x000fe40000000000 */
[----:B------:R-:W-:Y:S02]  /*fcd0*/  LOP3.LUT R26, R8, R91, RZ, 0x3c, !PT ;  /* 0x0000005b081a7212 */ /* 0x000fe400078e3cff */
[----:B------:R-:W-:Y:S02]  /*fce0*/  SEL R31, R30, R31, P0 ;  /* 0x0000001f1e1f7207 */ /* 0x000fe40000000000 */
[----:B------:R-:W-:Y:S02]  /*fcf0*/  LOP3.LUT R8, R97, 0x380, RZ, 0xc0, !PT ;  /* 0x0000038061087812 */ /* 0x000fe400078ec0ff */
[----:B------:R-:W-:-:S02]  /*fd00*/  LOP3.LUT R30, R103, 0x380, RZ, 0xc0, !PT ;  /* 0x00000380671e7812 */ /* 0x000fc400078ec0ff */
[----:B------:R-:W-:Y:S02]  /*fd10*/  SHF.R.U64 R8, R8, 0x3, RZ ;  /* 0x0000000308087819 */ /* 0x000fe400000012ff */
[----:B------:R-:W-:Y:S02]  /*fd20*/  SHF.R.U64 R30, R30, 0x3, RZ ;  /* 0x000000031e1e7819 */ /* 0x000fe400000012ff */
[----:B------:R-:W-:Y:S02]  /*fd30*/  LOP3.LUT R14, R8, R97, RZ, 0x3c, !PT ;  /* 0x00000061080e7212 */ /* 0x000fe400078e3cff */
        /* <DEDUP_REMOVED lines=8> */
[----:B------:R-:W-:-:S02]  /*fdc0*/  LOP3.LUT R8, R30, R103, RZ, 0x3c, !PT ;  /* 0x000000671e087212 */ /* 0x000fc400078e3cff */
[----:B------:R-:W-:Y:S02]  /*fdd0*/  MOV R62, R16 ;  /* 0x00000010003e7202 */ /* 0x000fe40000000f00 */
[----:B------:R-:W-:Y:S02]  /*fde0*/  SEL R49, R41, R40, P0 ;  /* 0x0000002829317207 */ /* 0x000fe40000000000 */
[----:B------:R-:W-:Y:S02]  /*fdf0*/  SEL R51, R37, R36, P0 ;  /* 0x0000002425337207 */ /* 0x000fe40000000000 */
[----:B------:R-:W-:Y:S02]  /*fe00*/  SEL R53, R33, R32, P0 ;  /* 0x0000002021357207 */ /* 0x000fe40000000000 */
[----:B------:R-:W-:Y:S02]  /*fe10*/  SEL R71, R39, R38, P0 ;  /* 0x0000002627477207 */ /* 0x000fe40000000000 */
[----:B------:R-:W-:-:S02]  /*fe20*/  SEL R73, R35, R34, P0 ;  /* 0x0000002223497207 */ /* 0x000fc40000000000 */
[----:B------:R-:W-:Y:S02]  /*fe30*/  SEL R89, R150, R151, P0 ;  /* 0x0000009796597207 */ /* 0x000fe40000000000 */
[----:B------:R-:W-:Y:S02]  /*fe40*/  MOV R17, R8 ;  /* 0x0000000800117202 */ /* 0x000fe40000000f00 */
[----:B------:R-:W-:Y:S02]  /*fe50*/  SEL R41, R40, R41, P0 ;  /* 0x0000002928297207 */ /* 0x000fe40000000000 */
[----:B------:R-:W-:Y:S02]  /*fe60*/  SEL R37, R36, R37, P0 ;  /* 0x0000002524257207 */ /* 0x000fe40000000000 */
[----:B------:R-:W-:Y:S02]  /*fe70*/  SEL R33, R32, R33, P0 ;  /* 0x0000002120217207 */ /* 0x000fe40000000000 */
[----:B------:R-:W-:-:S02]  /*fe80*/  SEL R39, R38, R39, P0 ;  /* 0x0000002726277207 */ /* 0x000fc40000000000 */
[----:B------:R-:W-:Y:S02]  /*fe90*/  SEL R35, R34, R35, P0 ;  /* 0x0000002322237207 */ /* 0x000fe40000000000 */
[----:B------:R-:W-:Y:S02]  /*fea0*/  SEL R151, R151, R150, P0 ;  /* 0x0000009697977207 */ /* 0x000fe40000000000 */
[----:B------:R-:W-:Y:S02]  /*feb0*/  MOV R50, R26 ;  /* 0x0000001a00327202 */ /* 0x000fe40000000f00 */
[----:B------:R-:W-:Y:S02]  /*fec0*/  MOV R60, R14 ;  /* 0x0000000e003c7202 */ /* 0x000fe40000000f00 */
[----:B------:R-:W-:Y:S02]  /*fed0*/  MOV R64, R24 ;  /* 0x0000001800407202 */ /* 0x000fe40000000f00 */
[----:B--2---:R-:W-:Y:S01]  /*fee0*/  LOP3.LUT R6, R20, 0x2, RZ, 0x3c, !PT ;  /* 0x0000000214067812 */ /* 0x004fe200078e3cff */
[----:B------:R-:W-:Y:S04]  /*fef0*/  SHFL.IDX PT, R47, R47, R20, 0x1c1f ;  /* 0x001c1f142f2f7589 */ /* 0x000fe800000e0000 */
[----:B------:R-:W1:Y:S04]  /*ff00*/  SHFL.IDX PT, R10, R45, R6, 0x1c1f ;  /* 0x001c1f062d0a7589 */ /* 0x000e6800000e0000 */
[----:B------:R-:W-:Y:S04]  /*ff10*/  SHFL.IDX PT, R69, R69, R20, 0x1c1f ;  /* 0x001c1f1445457589 */ /* 0x000fe800000e0000 */
[----:B------:R-:W2:Y:S04]  /*ff20*/  SHFL.IDX PT, R12, R43, R6, 0x1c1f ;  /* 0x001c1f062b0c7589 */ /* 0x000ea800000e0000 */
[----:B------:R-:W-:Y:S04]  /*ff30*/  SHFL.IDX PT, R49, R49, R20, 0x1c1f ;  /* 0x001c1f1431317589 */ /* 0x000fe800000e0000 */
[----:B------:R-:W-:Y:S04]  /*ff40*/  SHFL.IDX PT, R51, R51, R20, 0x1c1f ;  /* 0x001c1f1433337589 */ /* 0x000fe800000e0000 */
[----:B------:R-:W-:Y:S01]  /*ff50*/  SHFL.IDX PT, R53, R53, R20, 0x1c1f ;  /* 0x001c1f1435357589 */ /* 0x000fe200000e0000 */
[----:B-1----:R-:W-:-:S03]  /*ff60*/  SEL R8, R47, R10, P0 ;  /* 0x0000000a2f087207 */ /* 0x002fc60000000000 */
[----:B------:R-:W-:Y:S01]  /*ff70*/  SHFL.IDX PT, R55, R55, R20, 0x1c1f ;  /* 0x001c1f1437377589 */ /* 0x000fe200000e0000 */
[----:B------:R-:W-:-:S03]  /*ff80*/  SEL R10, R10, R47, P0 ;  /* 0x0000002f0a0a7207 */ /* 0x000fc60000000000 */
[----:B------:R-:W-:Y:S01]  /*ff90*/  SHFL.IDX PT, R57, R57, R20, 0x1c1f ;  /* 0x001c1f1439397589 */ /* 0x000fe200000e0000 */
[----:B--2---:R-:W-:-:S03]  /*ffa0*/  SEL R9, R69, R12, P0 ;  /* 0x0000000c45097207 */ /* 0x004fc60000000000 */
[----:B------:R-:W-:Y:S01]  /*ffb0*/  SHFL.IDX PT, R61, R61, R20, 0x1c1f ;  /* 0x001c1f143d3d7589 */ /* 0x000fe200000e0000 */
[----:B------:R-:W-:Y:S02]  /*ffc0*/  SEL R11, R12, R69, P0 ;  /* 0x000000450c0b7207 */ /* 0x000fe40000000000 */
[----:B------:R-:W1:Y:S08]  /*ffd0*/  LDC.64 R68, c[0x0][0xc00] ;  /* 0x00030000ff447b82 */ /* 0x000e700000000a00 */
[----:B------:R-:W-:Y:S06]  /*ffe0*/  BAR.SYNC.DEFER_BLOCKING 0x1, 0x100 ;  /* 0x0044000000007b1d */ /* 0x000fec0000010000 */
[----:B------:R-:W-:Y:S04]  /*fff0*/  SHFL.IDX PT, R65, R65, R20, 0x1c1f ;  /* 0x001c1f1441417589 */ /* 0x000fe800000e0000 */
[----:B------:R-:W-:Y:S04]  /*10000*/  SHFL.IDX PT, R71, R71, R20, 0x1c1f ;  /* 0x001c1f1447477589 */ /* 0x000fe800000e0000 */
[----:B------:R-:W-:Y:S04]  /*10010*/  SHFL.IDX PT, R73, R73, R20, 0x1c1f ;  /* 0x001c1f1449497589 */ /* 0x000fe800000e0000 */
[----:B------:R-:W-:Y:S01]  /*10020*/  SHFL.IDX PT, R75, R75, R20, 0x1c1f ;  /* 0x001c1f144b4b7589 */ /* 0x000fe200000e0000 */
[----:B-1----:R-:W-:-:S03]  /*10030*/  ISETP.NE.U32.AND P2, PT, R68, RZ, PT ;  /* 0x000000ff4400720c */ /* 0x002fc60003f45070 */
[----:B------:R-:W-:Y:S01]  /*10040*/  SHFL.IDX PT, R77, R77, R20, 0x1c1f ;  /* 0x001c1f144d4d7589 */ /* 0x000fe200000e0000 */
[----:B------:R-:W-:-:S03]  /*10050*/  ISETP.NE.AND.EX P2, PT, R69, RZ, PT, P2 ;  /* 0x000000ff4500720c */ /* 0x000fc60003f45320 */
[----:B------:R-:W-:Y:S04]  /*10060*/  SHFL.IDX PT, R81, R81, R20, 0x1c1f ;  /* 0x001c1f1451517589 */ /* 0x000fe800000e0000 */
[----:B------:R-:W-:Y:S04]  /*10070*/  SHFL.IDX PT, R85, R85, R20, 0x1c1f ;  /* 0x001c1f1455557589 */ /* 0x000fe800000e0000 */
[----:B------:R-:W-:Y:S04]  /*10080*/  SHFL.IDX PT, R89, R89, R20, 0x1c1f ;  /* 0x001c1f1459597589 */ /* 0x000fe800000e0000 */
[----:B------:R-:W1:Y:S04]  /*10090*/  SHFL.IDX PT, R14, R41, R6, 0x1c1f ;  /* 0x001c1f06290e7589 */ /* 0x000e6800000e0000 */
[----:B------:R-:W2:Y:S04]  /*100a0*/  SHFL.IDX PT, R26, R37, R6, 0x1c1f ;  /* 0x001c1f06251a7589 */ /* 0x000ea800000e0000 */
[----:B------:R-:W3:Y:S04]  /*100b0*/  SHFL.IDX PT, R30, R33, R6, 0x1c1f ;  /* 0x001c1f06211e7589 */ /* 0x000ee800000e0000 */
[----:B------:R-:W4:Y:S04]  /*100c0*/  SHFL.IDX PT, R34, R29, R6, 0x1c1f ;  /* 0x001c1f061d227589 */ /* 0x000f2800000e0000 */
[----:B------:R-:W0:Y:S04]  /*100d0*/  SHFL.IDX PT, R36, R39, R6, 0x1c1f ;  /* 0x001c1f0627247589 */ /* 0x000e2800000e0000 */
[----:B------:R-:W0:Y:S04]  /*100e0*/  SHFL.IDX PT, R38, R35, R6, 0x1c1f ;  /* 0x001c1f0623267589 */ /* 0x000e2800000e0000 */
[----:B------:R-:W0:Y:S01]  /*100f0*/  SHFL.IDX PT, R40, R31, R6, 0x1c1f ;  /* 0x001c1f061f287589 */ /* 0x000e2200000e0000 */
[----:B-1----:R-:W-:-:S02]  /*10100*/  SEL R12, R49, R14, P0 ;  /* 0x0000000e310c7207 */ /* 0x002fc40000000000 */
[----:B------:R-:W-:Y:S01]  /*10110*/  SEL R14, R14, R49, P0 ;  /* 0x000000310e0e7207 */ /* 0x000fe20000000000 */
[----:B------:R-:W1:Y:S01]  /*10120*/  SHFL.IDX PT, R42, R79, R6, 0x1c1f ;  /* 0x001c1f064f2a7589 */ /* 0x000e6200000e0000 */
[----:B--2---:R-:W-:Y:S02]  /*10130*/  SEL R24, R51, R26, P0 ;  /* 0x0000001a33187207 */ /* 0x004fe40000000000 */
[----:B------:R-:W-:Y:S01]  /*10140*/  SEL R26, R26, R51, P0 ;  /* 0x000000331a1a7207 */ /* 0x000fe20000000000 */
[----:B------:R-:W2:Y:S01]  /*10150*/  SHFL.IDX PT, R16, R59, R6, 0x1c1f ;  /* 0x001c1f063b107589 */ /* 0x000ea200000e0000 */
[----:B---3--:R-:W-:Y:S02]  /*10160*/  SEL R28, R53, R30, P0 ;  /* 0x0000001e351c7207 */ /* 0x008fe40000000000 */
[----:B------:R-:W-:Y:S01]  /*10170*/  SEL R30, R30, R53, P0 ;  /* 0x000000351e1e7207 */ /* 0x000fe20000000000 */
[----:B------:R-:W3:Y:S01]  /*10180*/  SHFL.IDX PT, R20, R63, R6, 0x1c1f ;  /* 0x001c1f063f147589 */ /* 0x000ee200000e0000 */
[----:B----4-:R-:W-:Y:S01]  /*10190*/  SEL R32, R55, R34, P0 ;  /* 0x0000002237207207 */ /* 0x010fe20000000000 */
[----:B------:R-:W-:Y:S01]  /*101a0*/  ULDC UR4, c[0x0][0xa88] ;  /* 0x0002a20000047ab9 */ /* 0x000fe20000000800 */
[----:B------:R-:W-:Y:S01]  /*101b0*/  SEL R34, R34, R55, P0 ;  /* 0x0000003722227207 */ /* 0x000fe20000000000 */
[----:B------:R-:W4:Y:S01]  /*101c0*/  SHFL.IDX PT, R44, R67, R6, 0x1c1f ;  /* 0x001c1f06432c7589 */ /* 0x000f2200000e0000 */
[----:B0-----:R-:W-:Y:S01]  /*101d0*/  SEL R13, R71, R36, P0 ;  /* 0x00000024470d7207 */ /* 0x001fe20000000000 */
[----:B------:R-:W0:Y:S01]  /*101e0*/  LDC R53, c[0x0][0xbe8] ;  /* 0x0002fa00ff357b82 */ /* 0x000e220000000800 */
[----:B------:R-:W-:Y:S01]  /*101f0*/  SEL R15, R36, R71, P0 ;  /* 0x00000047240f7207 */ /* 0x000fe20000000000 */
[----:B------:R-:W4:Y:S01]  /*10200*/  SHFL.IDX PT, R46, R83, R6, 0x1c1f ;  /* 0x001c1f06532e7589 */ /* 0x000f2200000e0000 */
[----:B------:R-:W-:-:S02]  /*10210*/  SEL R25, R73, R38, P0 ;  /* 0x0000002649197207 */ /* 0x000fc40000000000 */
[----:B------:R-:W-:Y:S01]  /*10220*/  SEL R27, R38, R73, P0 ;  /* 0x00000049261b7207 */ /* 0x000fe20000000000 */
[----:B------:R-:W4:Y:S01]  /*10230*/  SHFL.IDX PT, R52, R87, R6, 0x1c1f ;  /* 0x001c1f0657347589 */ /* 0x000f2200000e0000 */
[----:B------:R-:W-:Y:S02]  /*10240*/  SEL R29, R75, R40, P0 ;  /* 0x000000284b1d7207 */ /* 0x000fe40000000000 */
[----:B------:R-:W-:Y:S01]  /*10250*/  SEL R31, R40, R75, P0 ;  /* 0x0000004b281f7207 */ /* 0x000fe20000000000 */
[----:B------:R-:W0:Y:S01]  /*10260*/  SHFL.IDX PT, R54, R151, R6, 0x1c1f ;  /* 0x001c1f0697367589 */ /* 0x000e2200000e0000 */
[----:B-1----:R-:W-:Y:S02]  /*10270*/  SEL R33, R77, R42, P0 ;  /* 0x0000002a4d217207 */ /* 0x002fe40000000000 */
[----:B------:R-:W-:Y:S01]  /*10280*/  SEL R35, R42, R77, P0 ;  /* 0x0000004d2a237207 */ /* 0x000fe20000000000 */
[----:B------:R1:W-:Y:S01]  /*10290*/  STSM.16.M88.4 [R7], R8 ;  /* 0x0000000807007844 */ /* 0x0003e20000000200 */
[----:B--2---:R-:W-:-:S02]  /*102a0*/  SEL R36, R57, R16, P0 ;  /* 0x0000001039247207 */ /* 0x004fc40000000000 */
[----:B------:R-:W-:Y:S01]  /*102b0*/  SEL R38, R16, R57, P0 ;  /* 0x0000003910267207 */ /* 0x000fe20000000000 */
[----:B------:R2:W-:Y:S01]  /*102c0*/  STSM.16.M88.4 [R50], R12 ;  /* 0x0000000c32007844 */ /* 0x0005e20000000200 */
[----:B---3--:R-:W-:Y:S01]  /*102d0*/  SEL R40, R61, R20, P0 ;  /* 0x000000143d287207 */ /* 0x008fe20000000000 */
[----:B------:R-:W-:Y:S01]  /*102e0*/  IMAD.MOV.U32 R16, RZ, RZ, RZ ;  /* 0x000000ffff107224 */ /* 0x000fe200078e00ff */
[----:B------:R-:W-:Y:S01]  /*102f0*/  SEL R42, R20, R61, P0 ;  /* 0x0000003d142a7207 */ /* 0x000fe20000000000 */
[----:B------:R3:W-:Y:S01]  /*10300*/  STSM.16.M88.4 [R64], R24 ;  /* 0x0000001840007844 */ /* 0x0007e20000000200 */
[----:B----4-:R-:W-:Y:S02]  /*10310*/  SEL R48, R65, R44, P0 ;  /* 0x0000002c41307207 */ /* 0x010fe40000000000 */
[----:B------:R-:W-:Y:S01]  /*10320*/  SEL R37, R81, R46, P0 ;  /* 0x0000002e51257207 */ /* 0x000fe20000000000 */
[----:B------:R3:W-:Y:S01]  /*10330*/  STSM.16.M88.4 [R62], R28 ;  /* 0x0000001c3e007844 */ /* 0x0007e20000000200 */
[----:B------:R-:W-:Y:S01]  /*10340*/  SEL R39, R46, R81, P0 ;  /* 0x000000512e277207 */ /* 0x000fe20000000000 */
[----:B-1----:R-:W1:Y:S01]  /*10350*/  LDC.64 R6, c[0x0][0xc00] ;  /* 0x00030000ff067b82 */ /* 0x002e620000000a00 */
[----:B------:R-:W-:Y:S01]  /*10360*/  SEL R41, R85, R52, P0 ;  /* 0x0000003455297207 */ /* 0x000fe20000000000 */
[----:B------:R3:W-:Y:S01]  /*10370*/  STSM.16.M88.4 [R60], R32 ;  /* 0x000000203c007844 */ /* 0x0007e20000000200 */
[----:B------:R-:W-:-:S02]  /*10380*/  SEL R43, R52, R85, P0 ;  /* 0x00000055342b7207 */ /* 0x000fc40000000000 */
[----:B--2---:R-:W-:Y:S01]  /*10390*/  SEL R50, R44, R65, P0 ;  /* 0x000000412c327207 */ /* 0x004fe20000000000 */
[----:B------:R3:W-:Y:S01]  /*103a0*/  STSM.16.M88.4 [R58], R36 ;  /* 0x000000243a007844 */ /* 0x0007e20000000200 */
[----:B0-----:R-:W-:Y:S02]  /*103b0*/  SEL R49, R89, R54, P0 ;  /* 0x0000003659317207 */ /* 0x001fe40000000000 */
[----:B------:R-:W-:Y:S01]  /*103c0*/  SEL R51, R54, R89, P0 ;  /* 0x0000005936337207 */ /* 0x000fe20000000000 */
[----:B------:R3:W-:Y:S04]  /*103d0*/  STSM.16.M88.4 [R56], R40 ;  /* 0x0000002838007844 */ /* 0x0007e80000000200 */
[----:B------:R3:W-:Y:S01]  /*103e0*/  STSM.16.M88.4 [R17], R48 ;  /* 0x0000003011007844 */ /* 0x0007e20000000200 */
[----:B-1----:R-:W-:Y:S01]  /*103f0*/  IMAD.WIDE R8, R174, 0x4, R6 ;  /* 0x00000004ae087825 */ /* 0x002fe200078e0206 */
[----:B------:R-:W-:Y:S08]  /*10400*/  BAR.SYNC.DEFER_BLOCKING 0x1, 0x100 ;  /* 0x0044000000007b1d */ /* 0x000ff00000010000 */
[----:B------:R-:W0:Y:S01]  /*10410*/  LDC.64 R6, c[0x0][0xc08] ;  /* 0x00030200ff067b82 */ /* 0x000e220000000a00 */
[----:B------:R-:W-:Y:S01]  /*10420*/  IMAD.U32 R10, RZ, RZ, UR4 ;  /* 0x00000004ff0a7e24 */ /* 0x000fe2000f8e00ff */
[----:B------:R3:W5:Y:S01]  /*10430*/  @P2 LDG.E R16, desc[UR40][R8.64] ;  /* 0x0000002808102981 */ /* 0x000762000c1e1900 */
[----:B------:R-:W-:-:S02]  /*10440*/  ISETP.NE.AND P1, PT, R53, 0x1, PT ;  /* 0x000000013500780c */ /* 0x000fc40003f25270 */
[----:B0-----:R-:W-:-:S04]  /*10450*/  ISETP.NE.U32.AND P0, PT, R6, RZ, PT ;  /* 0x000000ff0600720c */ /* 0x001fc80003f05070 */
[----:B------:R-:W-:-:S07]  /*10460*/  ISETP.NE.AND.EX P0, PT, R7, RZ, PT, P0 ;  /* 0x000000ff0700720c */ /* 0x000fce0003f05300 */
[----:B------:R-:W0:Y:S08]  /*10470*/  @P1 LDC R11, c[0x0][0xbec] ;  /* 0x0002fb00ff0b1b82 */ /* 0x000e300000000800 */
[----:B------:R-:W1:Y:S08]  /*10480*/  @P1 LDC R15, c[0x0][0xbf0] ;  /* 0x0002fc00ff0f1b82 */ /* 0x000e700000000800 */
[----:B------:R-:W2:Y:S02]  /*10490*/  @P0 LDC.64 R6, c[0x0][0xc08] ;  /* 0x00030200ff060b82 */ /* 0x000ea40000000a00 */
[----:B--2---:R-:W-:-:S05]  /*104a0*/  @P0 IMAD.WIDE R6, R174, 0x4, R6 ;  /* 0x00000004ae060825 */ /* 0x004fca00078e0206 */
[----:B------:R3:W5:Y:S01]  /*104b0*/  @P0 LDG.E R10, desc[UR40][R6.64] ;  /* 0x00000028060a0981 */ /* 0x000762000c1e1900 */
[----:B01----:R-:W-:Y:S05]  /*104c0*/  @P0 BRA `(.L_x_1262) ;  /* 0x0000000000100947 */ /* 0x003fea0003800000 */
[----:B------:R-:W-:Y:S05]  /*104d0*/  @!P2 BRA `(.L_x_1262) ;  /* 0x00000000000ca947 */ /* 0x000fea0003800000 */
[----:B---3--:R-:W2:Y:S04]  /*104e0*/  LDG.E R7, desc[UR40][R8.64] ;  /* 0x0000002808077981 */ /* 0x008ea8000c1e1900 */
[----:B-----5:R-:W2:Y:S02]  /*104f0*/  LDG.E R10, desc[UR40][R8.64+0x4] ;  /* 0x00000428080a7981 */ /* 0x020ea4000c1e1900 */
[----:B--2---:R-:W-:-:S07]  /*10500*/  IMAD.IADD R10, R10, 0x1, -R7 ;  /* 0x000000010a0a7824 */ /* 0x004fce00078e0a07 */
.L_x_1262:
[----:B---3--:R-:W-:Y:S01]  /*10510*/  SHF.R.S32.HI R48, RZ, 0x1f, R173 ;  /* 0x0000001fff307819 */ /* 0x008fe200000114ad */
[--C-:B------:R-:W-:Y:S01]  /*10520*/  IMAD.IADD R14, R168, 0x1, R19.reuse ;  /* 0x00000001a80e7824 */ /* 0x100fe200078e0213 */
[----:B------:R-:W-:Y:S01]  /*10530*/  ULDC.64 UR4, c[0x0][0xb90] ;  /* 0x0002e40000047ab9 */ /* 0x000fe20000000a00 */
[----:B-----5:R-:W-:Y:S01]  /*10540*/  SHF.R.S32.HI R17, RZ, 0x1f, R16 ;  /* 0x0000001fff117819 */ /* 0x020fe20000011410 */
[----:B------:R-:W-:Y:S01]  /*10550*/  IMAD.IADD R26, R179, 0x1, R19 ;  /* 0x00000001b31a7824 */ /* 0x000fe200078e0213 */
[----:B------:R-:W-:Y:S01]  /*10560*/  SHF.R.S32.HI R20, RZ, 0x1f, R174 ;  /* 0x0000001fff147819 */ /* 0x000fe200000114ae */
[----:B------:R-:W-:Y:S01]  /*10570*/  @P1 IMAD.HI.U32 R8, R14, R11, RZ ;  /* 0x0000000b0e081227 */ /* 0x000fe200078e00ff */
[----:B------:R-:W-:Y:S01]  /*10580*/  SEL R49, R174, RZ, !P2 ;  /* 0x000000ffae317207 */ /* 0x000fe20005000000 */
[----:B------:R-:W0:Y:S01]  /*10590*/  @P1 LDC R55, c[0x0][0xbec] ;  /* 0x0002fb00ff371b82 */ /* 0x000e220000000800 */
[----:B------:R-:W-:Y:S01]  /*105a0*/  SEL R20, R20, RZ, !P2 ;  /* 0x000000ff14147207 */ /* 0x000fe20005000000 */
[----:B------:R-:W-:-:S02]  /*105b0*/  IMAD R6, R48, UR4, RZ ;  /* 0x0000000430067c24 */ /* 0x000fc4000f8e02ff */
[----:B------:R-:W-:Y:S01]  /*105c0*/  IMAD.MOV.U32 R9, RZ, RZ, R14 ;  /* 0x000000ffff097224 */ /* 0x000fe200078e000e */
[----:B------:R-:W-:Y:S01]  /*105d0*/  @P1 SHF.R.U32.HI R9, RZ, R15, R8 ;  /* 0x0000000fff091219 */ /* 0x000fe20000011608 */
[C---:B------:R-:W-:Y:S02]  /*105e0*/  IMAD R13, R173.reuse, UR5, R6 ;  /* 0x00000005ad0d7c24 */ /* 0x040fe4000f8e0206 */
[----:B------:R-:W-:Y:S01]  /*105f0*/  IMAD.WIDE.U32 R6, R173, UR4, R16 ;  /* 0x00000004ad067c25 */ /* 0x000fe2000f8e0010 */
[----:B------:R-:W-:-:S03]  /*10600*/  ULDC.64 UR4, c[0x0][0xb98] ;  /* 0x0002e60000047ab9 */ /* 0x000fc60000000a00 */
[----:B------:R-:W-:Y:S02]  /*10610*/  IMAD R11, R175, 0x40, R169 ;  /* 0x00000040af0b7824 */ /* 0x000fe400078e02a9 */
[----:B------:R-:W-:Y:S01]  /*10620*/  IMAD.IADD R7, R7, 0x1, R13 ;  /* 0x0000000107077824 */ /* 0x000fe200078e020d */
[--C-:B------:R-:W-:Y:S01]  /*10630*/  SHF.R.S32.HI R13, RZ, 0x1f, R9.reuse ;  /* 0x0000001fff0d7819 */ /* 0x100fe20000011409 */
[----:B------:R-:W-:Y:S02]  /*10640*/  IMAD.MOV R12, RZ, RZ, -R9 ;  /* 0x000000ffff0c7224 */ /* 0x000fe400078e0a09 */
[----:B------:R-:W-:-:S04]  /*10650*/  IMAD.WIDE R4, R11, 0x2, R4 ;  /* 0x000000020b047825 */ /* 0x000fc800078e0204 */
[----:B------:R-:W-:Y:S01]  /*10660*/  IMAD R8, R20, UR4, RZ ;  /* 0x0000000414087c24 */ /* 0x000fe2000f8e02ff */
[C---:B------:R-:W-:Y:S01]  /*10670*/  IADD3 R15, P3, R4.reuse, 0x2000, RZ ;  /* 0x00002000040f7810 */ /* 0x040fe20007f7e0ff */
[----:B------:R-:W-:Y:S01]  /*10680*/  IMAD.WIDE.U32 R6, R49, UR4, R6 ;  /* 0x0000000431067c25 */ /* 0x000fe2000f8e0006 */
[C---:B------:R-:W-:Y:S02]  /*10690*/  IADD3 R25, P0, R4.reuse, 0x1000, RZ ;  /* 0x0000100004197810 */ /* 0x040fe40007f1e0ff */
[----:B------:R-:W-:Y:S01]  /*106a0*/  IADD3 R41, P6, R4, 0x4000, RZ ;  /* 0x0000400004297810 */ /* 0x000fe20007fde0ff */
[----:B------:R-:W-:Y:S01]  /*106b0*/  IMAD R11, R53, R12, R14 ;  /* 0x0000000c350b7224 */ /* 0x000fe200078e020e */
[----:B------:R-:W-:Y:S01]  /*106c0*/  IADD3 R6, P2, R9, R6, RZ ;  /* 0x0000000609067210 */ /* 0x000fe20007f5e0ff */
[----:B------:R-:W-:Y:S01]  /*106d0*/  IMAD R12, R49, UR5, R8 ;  /* 0x00000005310c7c24 */ /* 0x000fe2000f8e0208 */
[----:B------:R-:W-:Y:S01]  /*106e0*/  ULDC.64 UR4, c[0x0][0xb88] ;  /* 0x0002e20000047ab9 */ /* 0x000fe20000000a00 */
[----:B------:R-:W-:Y:S01]  /*106f0*/  LOP3.LUT R9, R15, 0x380, RZ, 0xc0, !PT ;  /* 0x000003800f097812 */ /* 0x000fe200078ec0ff */
[----:B------:R-:W-:Y:S01]  /*10700*/  IMAD R51, R10, R53, RZ ;  /* 0x000000350a337224 */ /* 0x000fe200078e02ff */
[----:B------:R-:W-:-:S02]  /*10710*/  SHF.R.S32.HI R8, RZ, 0x1f, R11 ;  /* 0x0000001fff087819 */ /* 0x000fc4000001140b */
[----:B------:R-:W-:Y:S02]  /*10720*/  IADD3.X R7, R13, R7, R12, P2, !PT ;  /* 0x000000070d077210 */ /* 0x000fe400017fe40c */
[----:B------:R-:W-:Y:S01]  /*10730*/  LOP3.LUT R12, R25, 0x380, RZ, 0xc0, !PT ;  /* 0x00000380190c7812 */ /* 0x000fe200078ec0ff */
[----:B------:R-:W-:Y:S01]  /*10740*/  IMAD R14, R8, UR4, RZ ;  /* 0x00000004080e7c24 */ /* 0x000fe2000f8e02ff */
[----:B------:R-:W-:Y:S01]  /*10750*/  SHF.R.U64 R8, R9, 0x3, RZ ;  /* 0x0000000309087819 */ /* 0x000fe200000012ff */
[C---:B------:R-:W-:Y:S01]  /*10760*/  IMAD.WIDE.U32 R6, R11.reuse, UR4, R6 ;  /* 0x000000040b067c25 */ /* 0x040fe2000f8e0006 */
[----:B------:R-:W-:Y:S02]  /*10770*/  IADD3 R9, P2, R4, 0x3000, RZ ;  /* 0x0000300004097810 */ /* 0x000fe40007f5e0ff */
[----:B------:R-:W-:Y:S01]  /*10780*/  SHF.R.U64 R12, R12, 0x3, RZ ;  /* 0x000000030c0c7819 */ /* 0x000fe200000012ff */
[----:B------:R-:W-:Y:S01]  /*10790*/  IMAD R13, R11, UR5, R14 ;  /* 0x000000050b0d7c24 */ /* 0x000fe2000f8e020e */
[----:B------:R-:W-:Y:S01]  /*107a0*/  ULDC.64 UR4, c[0x0][0xb50] ;  /* 0x0002d40000047ab9 */ /* 0x000fe20000000a00 */
[----:B------:R-:W-:-:S02]  /*107b0*/  LOP3.LUT R8, R8, R15, RZ, 0x3c, !PT ;  /* 0x0000000f08087212 */ /* 0x000fc400078e3cff */
[----:B------:R-:W-:Y:S01]  /*107c0*/  IMAD.IADD R11, R7, 0x1, R13 ;  /* 0x00000001070b7824 */ /* 0x000fe200078e020d */
[C---:B------:R-:W-:Y:S01]  /*107d0*/  LEA R14, P4, R6.reuse, UR4, 0x2 ;  /* 0x00000004060e7c11 */ /* 0x040fe2000f8810ff */
[----:B------:R-:W-:Y:S01]  /*107e0*/  IMAD.X R13, RZ, RZ, R5, P0 ;  /* 0x000000ffff0d7224 */ /* 0x000fe200000e0605 */
[----:B------:R-:W-:Y:S02]  /*107f0*/  LOP3.LUT R7, R9, 0x380, RZ, 0xc0, !PT ;  /* 0x0000038009077812 */ /* 0x000fe400078ec0ff */
[----:B------:R-:W-:Y:S01]  /*10800*/  LEA.HI.X R24, R6, UR5, R11, 0x2, P4 ;  /* 0x0000000506187c11 */ /* 0x000fe2000a0f140b */
[----:B------:R-:W-:Y:S01]  /*10810*/  SHFL.IDX PT, R44, R14, RZ, 0x1c1f ;  /* 0x001c1fff0e2c7589 */ /* 0x000fe200000e0000 */
[----:B------:R-:W-:Y:S01]  /*10820*/  LOP3.LUT P0, RZ, R177, 0x3, RZ, 0xc0, !PT ;  /* 0x00000003b1ff7812 */ /* 0x000fe2000780c0ff */
[C---:B------:R-:W-:Y:S01]  /*10830*/  VIADD R11, R26.reuse, 0x8 ;  /* 0x000000081a0b7836 */ /* 0x040fe20000000000 */
[----:B------:R-:W-:Y:S01]  /*10840*/  SHF.R.U64 R6, R7, 0x3, RZ ;  /* 0x0000000307067819 */ /* 0x000fe200000012ff */
[----:B------:R-:W1:Y:S01]  /*10850*/  SHFL.IDX PT, R45, R24, RZ, 0x1c1f ;  /* 0x001c1fff182d7589 */ /* 0x000e6200000e0000 */
[----:B------:R-:W-:Y:S01]  /*10860*/  IMAD.X R7, RZ, RZ, R5, P2 ;  /* 0x000000ffff077224 */ /* 0x000fe200010e0605 */
[-C--:B------:R-:W-:Y:S01]  /*10870*/  ISETP.GE.OR P2, PT, R26, R51.reuse, P0 ;  /* 0x000000331a00720c */ /* 0x080fe20000746670 */
[----:B------:R-:W-:Y:S01]  /*10880*/  ULDC.64 UR4, c[0x0][0xaa0] ;  /* 0x0002a80000047ab9 */ /* 0x000fe20000000a00 */
[----:B------:R-:W-:Y:S01]  /*10890*/  SHFL.IDX PT, R46, R14, 0x1, 0x1c1f ;  /* 0x003c1f000e2e7f89 */ /* 0x000fe200000e0000 */
[----:B------:R-:W-:-:S02]  /*108a0*/  ISETP.GE.OR P0, PT, R11, R51, P0 ;  /* 0x000000330b00720c */ /* 0x000fc40000706670 */
[----:B------:R-:W-:Y:S01]  /*108b0*/  LOP3.LUT R12, R12, R25, RZ, 0x3c, !PT ;  /* 0x000000190c0c7212 */ /* 0x000fe200078e3cff */
[----:B------:R-:W2:Y:S01]  /*108c0*/  SHFL.IDX PT, R47, R24, 0x1, 0x1c1f ;  /* 0x003c1f00182f7f89 */ /* 0x000ea200000e0000 */
[----:B------:R-:W-:Y:S01]  /*108d0*/  IMAD R17, R17, UR4, RZ ;  /* 0x0000000411117c24 */ /* 0x000fe2000f8e02ff */
[----:B------:R-:W-:Y:S01]  /*108e0*/  LOP3.LUT R6, R6, R9, RZ, 0x3c, !PT ;  /* 0x0000000906067212 */ /* 0x000fe200078e3cff */
[----:B------:R-:W-:Y:S01]  /*108f0*/  IMAD.X R9, RZ, RZ, R5, P3 ;  /* 0x000000ffff097224 */ /* 0x000fe200018e0605 */
[C---:B------:R-:W-:Y:S02]  /*10900*/  IADD3 R37, P5, R4.reuse, 0x5000, RZ ;  /* 0x0000500004257810 */ /* 0x040fe40007fbe0ff */
[C---:B------:R-:W-:Y:S02]  /*10910*/  IADD3 R33, P4, R4.reuse, 0x6000, RZ ;  /* 0x0000600004217810 */ /* 0x040fe40007f9e0ff */
[C---:B------:R-:W-:Y:S02]  /*10920*/  LOP3.LUT R25, R4.reuse, 0x380, RZ, 0xc0, !PT ;  /* 0x0000038004197812 */ /* 0x040fe400078ec0ff */
[----:B------:R-:W-:-:S02]  /*10930*/  IADD3 R15, P3, R4, 0x7000, RZ ;  /* 0x00007000040f7810 */ /* 0x000fc40007f7e0ff */
[----:B------:R-:W-:Y:S02]  /*10940*/  LOP3.LUT R40, R41, 0x380, RZ, 0xc0, !PT ;  /* 0x0000038029287812 */ /* 0x000fe400078ec0ff */
[----:B------:R-:W-:Y:S01]  /*10950*/  LOP3.LUT R36, R37, 0x380, RZ, 0xc0, !PT ;  /* 0x0000038025247812 */ /* 0x000fe200078ec0ff */
[----:B------:R-:W-:Y:S01]  /*10960*/  IMAD.X R29, RZ, RZ, R5, P3 ;  /* 0x000000ffff1d7224 */ /* 0x000fe200018e0605 */
[----:B-1----:R1:W-:Y:S01]  /*10970*/  @!P2 ST.E desc[UR40][R44.64], R2 ;  /* 0x000000022c00a985 */ /* 0x0023e2000c101928 */
[----:B------:R-:W-:Y:S02]  /*10980*/  LOP3.LUT R32, R33, 0x380, RZ, 0xc0, !PT ;  /* 0x0000038021207812 */ /* 0x000fe400078ec0ff */
[----:B------:R-:W-:Y:S02]  /*10990*/  SHF.R.U64 R25, R25, 0x3, RZ ;  /* 0x0000000319197819 */ /* 0x000fe400000012ff */
[----:B------:R-:W-:Y:S02]  /*109a0*/  LOP3.LUT R10, R15, 0x380, RZ, 0xc0, !PT ;  /* 0x000003800f0a7812 */ /* 0x000fe400078ec0ff */
[----:B------:R-:W-:Y:S01]  /*109b0*/  SHF.R.U64 R40, R40, 0x3, RZ ;  /* 0x0000000328287819 */ /* 0x000fe200000012ff */
[----:B--2---:R2:W-:Y:S01]  /*109c0*/  @!P0 ST.E desc[UR40][R46.64], R0 ;  /* 0x000000002e008985 */ /* 0x0045e2000c101928 */
[----:B------:R-:W-:-:S02]  /*109d0*/  SHF.R.U64 R36, R36, 0x3, RZ ;  /* 0x0000000324247819 */ /* 0x000fc400000012ff */
[----:B------:R-:W-:Y:S01]  /*109e0*/  SHF.R.U64 R32, R32, 0x3, RZ ;  /* 0x0000000320207819 */ /* 0x000fe200000012ff */
[----:B-1----:R-:W-:Y:S01]  /*109f0*/  IMAD R45, R16, UR5, R17 ;  /* 0x00000005102d7c24 */ /* 0x002fe2000f8e0211 */
[----:B------:R-:W-:Y:S02]  /*10a00*/  LOP3.LUT R24, R25, R4, RZ, 0x3c, !PT ;  /* 0x0000000419187212 */ /* 0x000fe400078e3cff */
[----:B------:R-:W-:Y:S01]  /*10a10*/  LOP3.LUT R40, R40, R41, RZ, 0x3c, !PT ;  /* 0x0000002928287212 */ /* 0x000fe200078e3cff */
[----:B--2---:R-:W1:Y:S01]  /*10a20*/  @P1 LDC R47, c[0x0][0xbf0] ;  /* 0x0002fc00ff2f1b82 */ /* 0x004e620000000800 */
[----:B------:R-:W-:Y:S01]  /*10a30*/  IMAD.WIDE.U32 R16, R16, UR4, RZ ;  /* 0x0000000410107c25 */ /* 0x000fe2000f8e00ff */
[----:B------:R-:W-:Y:S01]  /*10a40*/  ULDC.64 UR4, c[0x0][0xae8] ;  /* 0x0002ba0000047ab9 */ /* 0x000fe20000000a00 */
[----:B------:R-:W-:Y:S02]  /*10a50*/  SHF.R.U64 R4, R10, 0x3, RZ ;  /* 0x000000030a047819 */ /* 0x000fe400000012ff */
[----:B------:R-:W-:Y:S01]  /*10a60*/  IMAD R0, R172, 0x20, R175 ;  /* 0x00000020ac007824 */ /* 0x000fe200078e02af */
[----:B------:R-:W-:Y:S01]  /*10a70*/  LOP3.LUT R36, R36, R37, RZ, 0x3c, !PT ;  /* 0x0000002524247212 */ /* 0x000fe200078e3cff */
[----:B------:R-:W-:Y:S01]  /*10a80*/  IMAD.IADD R17, R17, 0x1, R45 ;  /* 0x0000000111117824 */ /* 0x000fe200078e022d */
[----:B------:R-:W-:Y:S01]  /*10a90*/  LOP3.LUT R32, R32, R33, RZ, 0x3c, !PT ;  /* 0x0000002120207212 */ /* 0x000fe200078e3cff */
[----:B------:R-:W-:Y:S01]  /*10aa0*/  IMAD R2, R48, UR4, RZ ;  /* 0x0000000430027c24 */ /* 0x000fe2000f8e02ff */
[----:B------:R-:W-:Y:S01]  /*10ab0*/  LOP3.LUT R28, R4, R15, RZ, 0x3c, !PT ;  /* 0x0000000f041c7212 */ /* 0x000fe200078e3cff */
[----:B------:R-:W-:Y:S01]  /*10ac0*/  IMAD.IADD R44, R19, 0x1, R0 ;  /* 0x00000001132c7824 */ /* 0x000fe200078e0200 */
[----:B------:R-:W5:Y:S01]  /*10ad0*/  LD.E.128 R12, desc[UR40][R12.64] ;  /* 0x000000280c0c7980 */ /* 0x000f62000c101d00 */
[----:B------:R-:W-:-:S02]  /*10ae0*/  IMAD R45, R173, UR5, R2 ;  /* 0x00000005ad2d7c24 */ /* 0x000fc4000f8e0202 */
[----:B------:R-:W-:Y:S01]  /*10af0*/  IMAD.WIDE.U32 R16, R173, UR4, R16 ;  /* 0x00000004ad107c25 */ /* 0x000fe2000f8e0010 */
[----:B------:R-:W-:Y:S01]  /*10b00*/  ULDC.64 UR4, c[0x0][0xaf0] ;  /* 0x0002bc0000047ab9 */ /* 0x000fe20000000a00 */
[----:B------:R-:W5:Y:S02]  /*10b10*/  LD.E.128 R8, desc[UR40][R8.64] ;  /* 0x0000002808087980 */ /* 0x000f64000c101d00 */
[----:B0-----:R-:W-:Y:S02]  /*10b20*/  @P1 IMAD.HI.U32 R0, R44, R55, RZ ;  /* 0x000000372c001227 */ /* 0x001fe400078e00ff */
[----:B------:R-:W5:Y:S02]  /*10b30*/  LD.E.128 R28, desc[UR40][R28.64] ;  /* 0x000000281c1c7980 */ /* 0x000f64000c101d00 */
[----:B------:R-:W-:Y:S02]  /*10b40*/  IMAD.IADD R17, R17, 0x1, R45 ;  /* 0x0000000111117824 */ /* 0x000fe400078e022d */
[----:B------:R-:W-:Y:S01]  /*10b50*/  IMAD.MOV.U32 R45, RZ, RZ, R44 ;  /* 0x000000ffff2d7224 */ /* 0x000fe200078e002c */
[----:B-1----:R-:W-:Y:S01]  /*10b60*/  @P1 SHF.R.U32.HI R45, RZ, R47, R0 ;  /* 0x0000002fff2d1219 */ /* 0x002fe20000011600 */
[----:B------:R-:W-:-:S02]  /*10b70*/  IMAD R2, R20, UR4, RZ ;  /* 0x0000000414027c24 */ /* 0x000fc4000f8e02ff */
[----:B------:R-:W-:Y:S01]  /*10b80*/  IMAD.WIDE.U32 R16, R49, UR4, R16 ;  /* 0x0000000431107c25 */ /* 0x000fe2000f8e0010 */
[----:B------:R-:W-:-:S03]  /*10b90*/  SHF.R.S32.HI R0, RZ, 0x1f, R45 ;  /* 0x0000001fff007819 */ /* 0x000fc6000001142d */
[----:B------:R-:W-:Y:S01]  /*10ba0*/  IMAD R47, R49, UR5, R2 ;  /* 0x00000005312f7c24 */ /* 0x000fe2000f8e0202 */
[----:B------:R-:W-:Y:S01]  /*10bb0*/  ULDC.64 UR4, c[0x0][0xae0] ;  /* 0x0002b80000047ab9 */ /* 0x000fe20000000a00 */
[----:B------:R-:W-:Y:S02]  /*10bc0*/  IMAD.MOV R2, RZ, RZ, -R45 ;  /* 0x000000ffff027224 */ /* 0x000fe400078e0a2d */
[--C-:B------:R-:W-:Y:S02]  /*10bd0*/  IMAD.X R41, RZ, RZ, R5.reuse, P6 ;  /* 0x000000ffff297224 */ /* 0x100fe400030e0605 */
[--C-:B------:R-:W-:Y:S02]  /*10be0*/  IMAD.X R37, RZ, RZ, R5.reuse, P5 ;  /* 0x000000ffff257224 */ /* 0x100fe400028e0605 */
[--C-:B------:R-:W-:Y:S02]  /*10bf0*/  IMAD.X R33, RZ, RZ, R5.reuse, P4 ;  /* 0x000000ffff217224 */ /* 0x100fe400020e0605 */
[----:B------:R-:W-:Y:S01]  /*10c00*/  IMAD.MOV.U32 R25, RZ, RZ, R5 ;  /* 0x000000ffff197224 */ /* 0x000fe200078e0005 */
[----:B------:R-:W5:Y:S01]  /*10c10*/  LD.E.128 R40, desc[UR40][R40.64] ;  /* 0x0000002828287980 */ /* 0x000f62000c101d00 */
[----:B------:R-:W-:-:S02]  /*10c20*/  IMAD.IADD R17, R17, 0x1, R47 ;  /* 0x0000000111117824 */ /* 0x000fc400078e022f */
[----:B------:R-:W-:Y:S01]  /*10c30*/  IMAD R0, R0, UR4, RZ ;  /* 0x0000000400007c24 */ /* 0x000fe2000f8e02ff */
[----:B------:R-:W5:Y:S01]  /*10c40*/  LD.E.128 R4, desc[UR40][R6.64] ;  /* 0x0000002806047980 */ /* 0x000f62000c101d00 */
[----:B------:R-:W-:Y:S02]  /*10c50*/  IMAD R47, R53, R2, R44 ;  /* 0x00000002352f7224 */ /* 0x000fe400078e022c */
[C---:B------:R-:W-:Y:S01]  /*10c60*/  IMAD R49, R45.reuse, UR5, R0 ;  /* 0x000000052d317c24 */ /* 0x040fe2000f8e0200 */
[----:B------:R-:W5:Y:S01]  /*10c70*/  LD.E.128 R24, desc[UR40][R24.64] ;  /* 0x0000002818187980 */ /* 0x000f62000c101d00 */
[----:B------:R-:W-:Y:S01]  /*10c80*/  IMAD.WIDE.U32 R16, R45, UR4, R16 ;  /* 0x000000042d107c25 */ /* 0x000fe2000f8e0010 */
[----:B------:R-:W-:Y:S01]  /*10c90*/  SHF.R.S32.HI R0, RZ, 0x1f, R47 ;  /* 0x0000001fff007819 */ /* 0x000fe2000001142f */
[----:B------:R-:W-:Y:S01]  /*10ca0*/  ULDC.64 UR4, c[0x0][0xad8] ;  /* 0x0002b60000047ab9 */ /* 0x000fe20000000a00 */
[----:B------:R-:W5:Y:S04]  /*10cb0*/  LD.E.128 R36, desc[UR40][R36.64] ;  /* 0x0000002824247980 */ /* 0x000f68000c101d00 */
[----:B------:R-:W5:Y:S01]  /*10cc0*/  LD.E.128 R32, desc[UR40][R32.64] ;  /* 0x0000002820207980 */ /* 0x000f62000c101d00 */
[----:B------:R-:W-:Y:S01]  /*10cd0*/  @!PT LDS RZ, [RZ] ;  /* 0x00000000fffff984 */ /* 0x000fe20000000800 */
[----:B------:R-:W-:Y:S01]  /*10ce0*/  @!PT LDS RZ, [RZ] ;  /* 0x00000000fffff984 */ /* 0x000fe20000000800 */
[----:B------:R-:W-:Y:S01]  /*10cf0*/  @!PT LDS RZ, [RZ] ;  /* 0x00000000fffff984 */ /* 0x000fe20000000800 */
[----:B------:R-:W-:Y:S01]  /*10d00*/  @!PT LDS RZ, [RZ] ;  /* 0x00000000fffff984 */ /* 0x000fe20000000800 */
[----:B------:R0:W-:Y:S06]  /*10d10*/  MEMBAR.ALL.CTA ;  /* 0x0000000000007992 */ /* 0x0001ec0000008000 */
[----:B0-----:R-:W0:Y:S01]  /*10d20*/  FENCE.VIEW.ASYNC.S ;  /* 0x00000000000073c6 */ /* 0x001e220000000000 */
[----:B------:R-:W-:-:S02]  /*10d30*/  IMAD.IADD R17, R17, 0x1, R49 ;  /* 0x0000000111117824 */ /* 0x000fc400078e0231 */
[----:B------:R-:W-:Y:S02]  /*10d40*/  IMAD R2, R0, UR4, RZ ;  /* 0x0000000400027c24 */ /* 0x000fe4000f8e02ff */
[----:B------:R-:W-:Y:S02]  /*10d50*/  IMAD.IADD R44, R175, 0x1, R19 ;  /* 0x00000001af2c7824 */ /* 0x000fe400078e0213 */
[C---:B------:R-:W-:Y:S02]  /*10d60*/  IMAD R19, R47.reuse, UR5, R2 ;  /* 0x000000052f137c24 */ /* 0x040fe4000f8e0202 */
[----:B------:R-:W-:Y:S01]  /*10d70*/  IMAD.WIDE.U32 R16, R47, UR4, R16 ;  /* 0x000000042f107c25 */ /* 0x000fe2000f8e0010 */
[C---:B------:R-:W-:Y:S01]  /*10d80*/  ISETP.GE.AND P2, PT, R44.reuse, R51, PT ;  /* 0x000000332c00720c */ /* 0x040fe20003f46270 */
[----:B------:R-:W-:Y:S02]  /*10d90*/  ULDC.64 UR4, c[0x0][0xa80] ;  /* 0x0002a00000047ab9 */ /* 0x000fe40000000a00 */
[----:B------:R-:W-:-:S02]  /*10da0*/  VIADD R0, R44, 0x20 ;  /* 0x000000202c007836 */ /* 0x000fc40000000000 */
[----:B------:R-:W-:Y:S01]  /*10db0*/  IMAD.IADD R17, R17, 0x1, R19 ;  /* 0x0000000111117824 */ /* 0x000fe200078e0213 */
[----:B------:R-:W-:Y:S01]  /*10dc0*/  LEA R19, P3, R16, UR4, 0x1 ;  /* 0x0000000410137c11 */ /* 0x000fe2000f8608ff */
[----:B------:R-:W-:Y:S01]  /*10dd0*/  VIADD R3, R3, 0x22820 ;  /* 0x0002282003037836 */ /* 0x000fe20000000000 */
[-C--:B------:R-:W-:Y:S01]  /*10de0*/  ISETP.GE.AND P0, PT, R0, R51.reuse, PT ;  /* 0x000000330000720c */ /* 0x080fe20003f06270 */
[----:B------:R-:W-:Y:S01]  /*10df0*/  VIADD R0, R44, 0x40 ;  /* 0x000000402c007836 */ /* 0x000fe20000000000 */
[----:B------:R-:W-:Y:S02]  /*10e00*/  LEA.HI.X R20, R16, UR5, R17, 0x1, P3 ;  /* 0x0000000510147c11 */ /* 0x000fe400098f0c11 */
[----:B------:R-:W-:Y:S01]  /*10e10*/  PRMT R3, RZ, 0x654, R3 ;  /* 0x00000654ff037816 */ /* 0x000fe20000000003 */
[----:B0-----:R0:W1:Y:S01]  /*10e20*/  SHFL.IDX PT, R16, R19, RZ, 0x181f ;  /* 0x00181fff13107589 */ /* 0x00106200000e0000 */
[----:B------:R-:W-:Y:S01]  /*10e30*/  ISETP.GE.AND P1, PT, R0, R51, PT ;  /* 0x000000330000720c */ /* 0x000fe20003f26270 */
[----:B------:R-:W-:Y:S01]  /*10e40*/  BSSY B1, `(.L_x_1263) ;  /* 0x000000d000017945 */ /* 0x000fe20003800000 */
[----:B------:R0:W-:Y:S01]  /*10e50*/  SYNCS.ARRIVE.TRANS64.RED.A1T0 RZ, [R3+URZ], RZ ;  /* 0x000000ff03ff79a7 */ /* 0x0001e2000810043f */
[----:B------:R0:W2:Y:S02]  /*10e60*/  SHFL.IDX PT, R0, R20, RZ, 0x181f ;  /* 0x00181fff14007589 */ /* 0x0000a400000e0000 */
[----:B------:R-:W-:Y:S08]  /*10e70*/  @P2 BRA `(.L_x_1264) ;  /* 0x0000000000242947 */ /* 0x000ff00003800000 */
[----:B------:R-:W-:Y:S02]  /*10e80*/  ULDC UR4, c[0x0][0xac8] ;  /* 0x0002b20000047ab9 */ /* 0x000fe40000000800 */
[----:B------:R-:W-:Y:S02]  /*10e90*/  ISETP.GE.AND P2, PT, R169, UR4, PT ;  /* 0x00000004a9007c0c */ /* 0x000fe4000bf46270 */
[----:B------:R-:W-:-:S11]  /*10ea0*/  ISETP.GE.AND P3, PT, R171, UR4, PT ;  /* 0x00000004ab007c0c */ /* 0x000fd6000bf66270 */
[-C--:B-1----:R-:W-:Y:S02]  /*10eb0*/  @!P2 LEA R2, P4, R169, R16.reuse, 0x1 ;  /* 0x00000010a902a211 */ /* 0x082fe400078808ff */
[----:B------:R-:W-:Y:S02]  /*10ec0*/  @!P3 LEA R16, P5, R171, R16, 0x1 ;  /* 0x00000010ab10b211 */ /* 0x000fe400078a08ff */
[-C--:B0-2---:R-:W-:Y:S02]  /*10ed0*/  @!P2 LEA.HI.X R3, R169, R0.reuse, R182, 0x1, P4 ;  /* 0x00000000a903a211 */ /* 0x085fe400020f0cb6 */
[----:B------:R-:W-:-:S03]  /*10ee0*/  @!P3 LEA.HI.X R17, R171, R0, R181, 0x1, P5 ;  /* 0x00000000ab11b211 */ /* 0x000fc600028f0cb5 */
[----:B-----5:R3:W-:Y:S04]  /*10ef0*/  @!P2 ST.E.128 desc[UR40][R2.64], R24 ;  /* 0x000000180200a985 */ /* 0x0207e8000c101d28 */
[----:B------:R3:W-:Y:S02]  /*10f00*/  @!P3 ST.E.128 desc[UR40][R16.64], R40 ;  /* 0x000000281000b985 */ /* 0x0007e4000c101d28 */
.L_x_1264:
[----:B------:R-:W-:Y:S05]  /*10f10*/  BSYNC B1 ;  /* 0x0000000000017941 */ /* 0x000fea0003800000 */
.L_x_1263:
[----:B--2---:R2:W4:Y:S01]  /*10f20*/  SHFL.IDX PT, R0, R20, 0x1, 0x181f ;  /* 0x00381f0014007f89 */ /* 0x00452200000e0000 */
[----:B------:R-:W-:Y:S03]  /*10f30*/  BSSY B1, `(.L_x_1265) ;  /* 0x000000c000017945 */ /* 0x000fe60003800000 */
[----:B-1-3--:R2:W1:Y:S01]  /*10f40*/  SHFL.IDX PT, R16, R19, 0x1, 0x181f ;  /* 0x00381f0013107f89 */ /* 0x00a46200000e0000 */
[----:B------:R-:W-:Y:S05]  /*10f50*/  @P0 BRA `(.L_x_1266) ;  /* 0x0000000000240947 */ /* 0x000fea0003800000 */
[----:B------:R-:W-:Y:S02]  /*10f60*/  ULDC UR4, c[0x0][0xac8] ;  /* 0x0002b20000047ab9 */ /* 0x000fe40000000800 */
[----:B------:R-:W-:Y:S02]  /*10f70*/  ISETP.GE.AND P3, PT, R169, UR4, PT ;  /* 0x00000004a9007c0c */ /* 0x000fe4000bf66270 */
[----:B------:R-:W-:-:S11]  /*10f80*/  ISETP.GE.AND P4, PT, R171, UR4, PT ;  /* 0x00000004ab007c0c */ /* 0x000fd6000bf86270 */
[-C--:B-1----:R-:W-:Y:S02]  /*10f90*/  @!P3 LEA R2, P0, R169, R16.reuse, 0x1 ;  /* 0x00000010a902b211 */ /* 0x082fe400078008ff */
[----:B------:R-:W-:Y:S02]  /*10fa0*/  @!P4 LEA R16, P2, R171, R16, 0x1 ;  /* 0x00000010ab10c211 */ /* 0x000fe400078408ff */
[-C--:B0---4-:R-:W-:Y:S02]  /*10fb0*/  @!P3 LEA.HI.X R3, R169, R0.reuse, R182, 0x1, P0 ;  /* 0x00000000a903b211 */ /* 0x091fe400000f0cb6 */
[----:B------:R-:W-:-:S03]  /*10fc0*/  @!P4 LEA.HI.X R17, R171, R0, R181, 0x1, P2 ;  /* 0x00000000ab11c211 */ /* 0x000fc600010f0cb5 */
[----:B-----5:R3:W-:Y:S04]  /*10fd0*/  @!P3 ST.E.128 desc[UR40][R2.64], R12 ;  /* 0x0000000c0200b985 */ /* 0x0207e8000c101d28 */
[----:B------:R3:W-:Y:S02]  /*10fe0*/  @!P4 ST.E.128 desc[UR40][R16.64], R36 ;  /* 0x000000241000c985 */ /* 0x0007e4000c101d28 */
.L_x_1266:
[----:B------:R-:W-:Y:S05]  /*10ff0*/  BSYNC B1 ;  /* 0x0000000000017941 */ /* 0x000fea0003800000 */
.L_x_1265:
[----:B----4-:R4:W0:Y:S01]  /*11000*/  SHFL.IDX PT, R0, R20, 0x2, 0x181f ;  /* 0x00581f0014007f89 */ /* 0x01082200000e0000 */
[----:B------:R-:W-:Y:S03]  /*11010*/  BSSY B1, `(.L_x_1267) ;  /* 0x000000c000017945 */ /* 0x000fe60003800000 */
[----:B---3-5:R4:W3:Y:S01]  /*11020*/  SHFL.IDX PT, R12, R19, 0x2, 0x181f ;  /* 0x00581f00130c7f89 */ /* 0x0288e200000e0000 */
[----:B------:R-:W-:Y:S05]  /*11030*/  @P1 BRA `(.L_x_1268) ;  /* 0x0000000000241947 */ /* 0x000fea0003800000 */
[----:B------:R-:W-:Y:S02]  /*11040*/  ULDC UR4, c[0x0][0xac8] ;  /* 0x0002b20000047ab9 */ /* 0x000fe40000000800 */
[----:B------:R-:W-:Y:S02]  /*11050*/  ISETP.GE.AND P2, PT, R169, UR4, PT ;  /* 0x00000004a9007c0c */ /* 0x000fe4000bf46270 */
[----:B------:R-:W-:-:S11]  /*11060*/  ISETP.GE.AND P3, PT, R171, UR4, PT ;  /* 0x00000004ab007c0c */ /* 0x000fd6000bf66270 */
[-C--:B---3--:R-:W-:Y:S02]  /*11070*/  @!P2 LEA R2, P0, R169, R12.reuse, 0x1 ;  /* 0x0000000ca902a211 */ /* 0x088fe400078008ff */
[----:B------:R-:W-:Y:S02]  /*11080*/  @!P3 LEA R12, P1, R171, R12, 0x1 ;  /* 0x0000000cab0cb211 */ /* 0x000fe400078208ff */
[-C--:B0-----:R-:W-:Y:S02]  /*11090*/  @!P2 LEA.HI.X R3, R169, R0.reuse, R182, 0x1, P0 ;  /* 0x00000000a903a211 */ /* 0x081fe400000f0cb6 */
[----:B------:R-:W-:-:S03]  /*110a0*/  @!P3 LEA.HI.X R13, R171, R0, R181, 0x1, P1 ;  /* 0x00000000ab0db211 */ /* 0x000fc600008f0cb5 */
[----:B------:R0:W-:Y:S04]  /*110b0*/  @!P2 ST.E.128 desc[UR40][R2.64], R8 ;  /* 0x000000080200a985 */ /* 0x0001e8000c101d28 */
[----:B------:R0:W-:Y:S02]  /*110c0*/  @!P3 ST.E.128 desc[UR40][R12.64], R32 ;  /* 0x000000200c00b985 */ /* 0x0001e4000c101d28 */
.L_x_1268:
[----:B------:R-:W-:Y:S05]  /*110d0*/  BSYNC B1 ;  /* 0x0000000000017941 */ /* 0x000fea0003800000 */
.L_x_1267:
[----:B0-----:R-:W-:Y:S01]  /*110e0*/  VIADD R0, R44, 0x60 ;  /* 0x000000602c007836 */ /* 0x001fe20000000000 */
[----:B--2-4-:R-:W0:Y:S04]  /*110f0*/  SHFL.IDX PT, R20, R20, 0x3, 0x181f ;  /* 0x00781f0014147f89 */ /* 0x014e2800000e0000 */
[----:B------:R-:W-:Y:S01]  /*11100*/  ISETP.GE.AND P0, PT, R0, R51, PT ;  /* 0x000000330000720c */ /* 0x000fe20003f06270 */
[----:B------:R2:W4:-:S12]  /*11110*/  SHFL.IDX PT, R8, R19, 0x3, 0x181f ;  /* 0x00781f0013087f89 */ /* 0x00051800000e0000 */
[----:B--2---:R-:W-:Y:S05]  /*11120*/  @P0 BRA `(.L_x_1269) ;  /* 0x0000000800dc0947 */ /* 0x004fea0003800000 */
[----:B------:R-:W-:Y:S02]  /*11130*/  ULDC UR4, c[0x0][0xac8] ;  /* 0x0002b20000047ab9 */ /* 0x000fe40000000800 */
[----:B------:R-:W-:-:S13]  /*11140*/  ISETP.GE.AND P1, PT, R169, UR4, PT ;  /* 0x00000004a9007c0c */ /* 0x000fda000bf26270 */
[----:B----4-:R-:W-:-:S04]  /*11150*/  @!P1 LEA R2, P0, R169, R8, 0x1 ;  /* 0x00000008a9029211 */ /* 0x010fc800078008ff */
[----:B0-----:R-:W-:Y:S02]  /*11160*/  @!P1 LEA.HI.X R3, R169, R20, R182, 0x1, P0 ;  /* 0x00000014a9039211 */ /* 0x001fe400000f0cb6 */
[----:B------:R-:W-:-:S03]  /*11170*/  ISETP.GE.AND P0, PT, R171, UR4, PT ;  /* 0x00000004ab007c0c */ /* 0x000fc6000bf06270 */
[----:B------:R2:W-:Y:S10]  /*11180*/  @!P1 ST.E.128 desc[UR40][R2.64], R4 ;  /* 0x0000000402009985 */ /* 0x0005f4000c101d28 */
[----:B------:R-:W-:Y:S05]  /*11190*/  @P0 BRA `(.L_x_1269) ;  /* 0x0000000800c00947 */ /* 0x000fea0003800000 */
[----:B--2---:R-:W-:-:S04]  /*111a0*/  LEA R2, P0, R171, R8, 0x1 ;  /* 0x00000008ab027211 */ /* 0x004fc800078008ff */
[----:B------:R-:W-:-:S05]  /*111b0*/  LEA.HI.X R3, R171, R20, R181, 0x1, P0 ;  /* 0x00000014ab037211 */ /* 0x000fca00000f0cb5 */
[----:B------:R0:W-:Y:S01]  /*111c0*/  ST.E.128 desc[UR40][R2.64], R28 ;  /* 0x0000001c02007985 */ /* 0x0001e2000c101d28 */
[----:B------:R-:W-:Y:S05]  /*111d0*/  BRA `(.L_x_1269) ;  /* 0x0000000800b07947 */ /* 0x000fea0003800000 */
.L_x_1261:
[----:B------:R-:W2:Y:S08]  /*111e0*/  LDC.64 R4, c[0x0][0xc00] ;  /* 0x00030000ff047b82 */ /* 0x000eb00000000a00 */
[----:B0-----:R-:W0:Y:S01]  /*111f0*/  LDC.64 R2, c[0x0][0xc00] ;  /* 0x00030000ff027b82 */ /* 0x001e220000000a00 */
[----:B------:R-:W-:Y:S01]  /*11200*/  ULDC UR4, c[0x0][0xa88] ;  /* 0x0002a20000047ab9 */ /* 0x000fe20000000800 */
[----:B------:R-:W-:-:S06]  /*11210*/  IMAD.MOV.U32 R6, RZ, RZ, RZ ;  /* 0x000000ffff067224 */ /* 0x000fcc00078e00ff */
[----:B------:R-:W3:Y:S01]  /*11220*/  LDC R17, c[0x0][0xbe8] ;  /* 0x0002fa00ff117b82 */ /* 0x000ee20000000800 */
[----:B--2---:R-:W-:-:S04]  /*11230*/  ISETP.NE.U32.AND P0, PT, R4, RZ, PT ;  /* 0x000000ff0400720c */ /* 0x004fc80003f05070 */
[----:B------:R-:W-:-:S03]  /*11240*/  ISETP.NE.AND.EX P0, PT, R5, RZ, PT, P0 ;  /* 0x000000ff0500720c */ /* 0x000fc60003f05300 */
[----:B------:R-:W2:Y:S01]  /*11250*/  LDC.64 R4, c[0x0][0xc08] ;  /* 0x00030200ff047b82 */ /* 0x000ea20000000a00 */
[----:B0-----:R-:W-:-:S04]  /*11260*/  IMAD.WIDE R2, R174, 0x4, R2 ;  /* 0x00000004ae027825 */ /* 0x001fc800078e0202 */
[----:B------:R-:W-:-:S05]  /*11270*/  IMAD.U32 R0, RZ, RZ, UR4 ;  /* 0x00000004ff007e24 */ /* 0x000fca000f8e00ff */
[----:B------:R0:W5:Y:S01]  /*11280*/  @P0 LDG.E R6, desc[UR40][R2.64] ;  /* 0x0000002802060981 */ /* 0x000162000c1e1900 */
[----:B--2---:R-:W-:-:S04]  /*11290*/  ISETP.NE.U32.AND P1, PT, R4, RZ, PT ;  /* 0x000000ff0400720c */ /* 0x004fc80003f25070 */
[----:B------:R-:W-:-:S13]  /*112a0*/  ISETP.NE.AND.EX P1, PT, R5, RZ, PT, P1 ;  /* 0x000000ff0500720c */ /* 0x000fda0003f25310 */
[----:B------:R-:W2:Y:S02]  /*112b0*/  @P1 LDC.64 R4, c[0x0][0xc08] ;  /* 0x00030200ff041b82 */ /* 0x000ea40000000a00 */
[----:B--2---:R-:W-:-:S05]  /*112c0*/  @P1 IMAD.WIDE R4, R174, 0x4, R4 ;  /* 0x00000004ae041825 */ /* 0x004fca00078e0204 */
[----:B------:R0:W5:Y:S01]  /*112d0*/  @P1 LDG.E R0, desc[UR40][R4.64] ;  /* 0x0000002804001981 */ /* 0x000162000c1e1900 */
[----:B---3--:R-:W-:Y:S02]  /*112e0*/  ISETP.NE.AND P2, PT, R17, 0x1, PT ;  /* 0x000000011100780c */ /* 0x008fe40003f45270 */
[----:B------:R-:W-:Y:S02]  /*112f0*/  ISETP.GE.AND P3, PT, R183, 0x80, PT ;  /* 0x00000080b700780c */ /* 0x000fe40003f66270 */
[----:B------:R-:W-:-:S09]  /*11300*/  SHF.R.S32.HI R7, RZ, 0x1f, R174 ;  /* 0x0000001fff077819 */ /* 0x000fd200000114ae */
[----:B------:R-:W2:Y:S08]  /*11310*/  @P2 LDC R16, c[0x0][0xbec] ;  /* 0x0002fb00ff102b82 */ /* 0x000eb00000000800 */
[----:B------:R-:W3:Y:S01]  /*11320*/  @P2 LDC R25, c[0x0][0xbf0] ;  /* 0x0002fc00ff192b82 */ /* 0x000ee20000000800 */
[----:B0-----:R-:W-:Y:S05]  /*11330*/  @P1 BRA `(.L_x_1270) ;  /* 0x0000000000101947 */ /* 0x001fea0003800000 */
[----:B------:R-:W-:Y:S05]  /*11340*/  @!P0 BRA `(.L_x_1270) ;  /* 0x00000000000c8947 */ /* 0x000fea0003800000 */
[----:B------:R-:W4:Y:S04]  /*11350*/  LDG.E R5, desc[UR40][R2.64] ;  /* 0x0000002802057981 */ /* 0x000f28000c1e1900 */
[----:B-----5:R-:W4:Y:S02]  /*11360*/  LDG.E R0, desc[UR40][R2.64+0x4] ;  /* 0x0000042802007981 */ /* 0x020f24000c1e1900 */
[----:B----4-:R-:W-:-:S07]  /*11370*/  IMAD.IADD R0, R0, 0x1, -R5 ;  /* 0x0000000100007824 */ /* 0x010fce00078e0a05 */
.L_x_1270:
[----:B------:R-:W-:Y:S01]  /*11380*/  BSSY B1, `(.L_x_1271) ;  /* 0x000002d000017945 */ /* 0x000fe20003800000 */
[----:B------:R-:W-:Y:S02]  /*11390*/  SHF.R.S32.HI R10, RZ, 0x1f, R173 ;  /* 0x0000001fff0a7819 */ /* 0x000fe400000114ad */
[----:B------:R-:W-:Y:S02]  /*113a0*/  SEL R13, R174, RZ, !P0 ;  /* 0x000000ffae0d7207 */ /* 0x000fe40004000000 */
[----:B------:R-:W-:Y:S02]  /*113b0*/  SEL R12, R7, RZ, !P0 ;  /* 0x000000ff070c7207 */ /* 0x000fe40004000000 */
[----:B-----5:R-:W-:Y:S01]  /*113c0*/  SHF.R.S32.HI R11, RZ, 0x1f, R6 ;  /* 0x0000001fff0b7819 */ /* 0x020fe20000011406 */
[----:B------:R-:W-:Y:S06]  /*113d0*/  @P3 BRA `(.L_x_1272) ;  /* 0x00000000009c3947 */ /* 0x000fec0003800000 */
[----:B------:R-:W0:Y:S01]  /*113e0*/  S2R R3, SR_TID.X ;  /* 0x0000000000037919 */ /* 0x000e220000002100 */
[----:B------:R-:W4:Y:S02]  /*113f0*/  LDC R14, c[0x0][0xbe8] ;  /* 0x0002fa00ff0e7b82 */ /* 0x000f240000000800 */
[----:B----4-:R-:W-:Y:S01]  /*11400*/  IMAD R2, R0, R14, RZ ;  /* 0x0000000e00027224 */ /* 0x010fe200078e02ff */
[----:B0-----:R-:W-:-:S04]  /*11410*/  IADD3 R9, R19, -0x80, R3 ;  /* 0xffffff8013097810 */ /* 0x001fc80007ffe003 */
[----:B------:R-:W-:-:S13]  /*11420*/  ISETP.GE.AND P0, PT, R9, R2, PT ;  /* 0x000000020900720c */ /* 0x000fda0003f06270 */
[----:B------:R-:W-:Y:S05]  /*11430*/  @P0 BRA `(.L_x_1272) ;  /* 0x0000000000840947 */ /* 0x000fea0003800000 */
[----:B------:R-:W-:Y:S01]  /*11440*/  ISETP.NE.AND P0, PT, R14, 0x1, PT ;  /* 0x000000010e00780c */ /* 0x000fe20003f05270 */
[----:B------:R-:W-:Y:S01]  /*11450*/  ULDC.64 UR4, c[0x0][0xb90] ;  /* 0x0002e40000047ab9 */ /* 0x000fe20000000a00 */
[----:B------:R-:W-:Y:S02]  /*11460*/  IMAD.MOV.U32 R2, RZ, RZ, R6 ;  /* 0x000000ffff027224 */ /* 0x000fe400078e0006 */
[----:B------:R-:W-:Y:S02]  /*11470*/  IMAD R8, R10, UR4, RZ ;  /* 0x000000040a087c24 */ /* 0x000fe4000f8e02ff */
[----:B------:R-:W-:Y:S02]  /*11480*/  IMAD.MOV.U32 R3, RZ, RZ, R11 ;  /* 0x000000ffff037224 */ /* 0x000fe400078e000b */
[----:B------:R-:W-:Y:S02]  /*11490*/  IMAD.MOV.U32 R5, RZ, RZ, R9 ;  /* 0x000000ffff057224 */ /* 0x000fe400078e0009 */
[----:B------:R-:W-:-:S03]  /*114a0*/  IMAD.WIDE.U32 R2, R173, UR4, R2 ;  /* 0x00000004ad027c25 */ /* 0x000fc6000f8e0002 */
[----:B------:R-:W0:Y:S01]  /*114b0*/  @P0 LDC R4, c[0x0][0xbec] ;  /* 0x0002fb00ff040b82 */ /* 0x000e220000000800 */
[----:B------:R-:W-:Y:S01]  /*114c0*/  IMAD R7, R173, UR5, R8 ;  /* 0x00000005ad077c24 */ /* 0x000fe2000f8e0208 */
[----:B------:R-:W-:-:S03]  /*114d0*/  ULDC.64 UR4, c[0x0][0xb98] ;  /* 0x0002e60000047ab9 */ /* 0x000fc60000000a00 */
[----:B------:R-:W-:-:S03]  /*114e0*/  IMAD.IADD R3, R3, 0x1, R7 ;  /* 0x0000000103037824 */ /* 0x000fc600078e0207 */
[----:B------:R-:W4:Y:S01]  /*114f0*/  @P0 LDC R15, c[0x0][0xbf0] ;  /* 0x0002fc00ff0f0b82 */ /* 0x000f220000000800 */
[----:B------:R-:W-:-:S04]  /*11500*/  IMAD.WIDE.U32 R2, R13, UR4, R2 ;  /* 0x000000040d027c25 */ /* 0x000fc8000f8e0002 */
[----:B0-----:R-:W-:-:S05]  /*11510*/  @P0 IMAD.HI.U32 R4, R9, R4, RZ ;  /* 0x0000000409040227 */ /* 0x001fca00078e00ff */
[----:B----4-:R-:W-:Y:S01]  /*11520*/  @P0 SHF.R.U32.HI R5, RZ, R15, R4 ;  /* 0x0000000fff050219 */ /* 0x010fe20000011604 */
[----:B------:R-:W-:-:S03]  /*11530*/  IMAD R4, R12, UR4, RZ ;  /* 0x000000040c047c24 */ /* 0x000fc6000f8e02ff */
[----:B------:R-:W-:Y:S01]  /*11540*/  IADD3 R2, P0, R5, R2, RZ ;  /* 0x0000000205027210 */ /* 0x000fe20007f1e0ff */
[----:B------:R-:W-:Y:S02]  /*11550*/  IMAD.MOV R7, RZ, RZ, -R5 ;  /* 0x000000ffff077224 */ /* 0x000fe400078e0a05 */
[----:B------:R-:W-:Y:S01]  /*11560*/  IMAD R8, R13, UR5, R4 ;  /* 0x000000050d087c24 */ /* 0x000fe2000f8e0204 */
[----:B------:R-:W-:Y:S01]  /*11570*/  ULDC.64 UR4, c[0x0][0xb88] ;  /* 0x0002e20000047ab9 */ /* 0x000fe20000000a00 */
[----:B------:R-:W-:Y:S01]  /*11580*/  IMAD R7, R14, R7, R9 ;  /* 0x000000070e077224 */ /* 0x000fe200078e0209 */
[----:B------:R-:W-:-:S04]  /*11590*/  SHF.R.S32.HI R9, RZ, 0x1f, R5 ;  /* 0x0000001fff097819 */ /* 0x000fc80000011405 */
        /* <DEDUP_REMOVED lines=11> */
.L_x_1272:
[----:B------:R-:W-:Y:S05]  /*11650*/  BSYNC B1 ;  /* 0x0000000000017941 */ /* 0x000fea0003800000 */
.L_x_1271:
[----:B------:R-:W-:Y:S01]  /*11660*/  ULDC.64 UR4, c[0x0][0xaa0] ;  /* 0x0002a80000047ab9 */ /* 0x000fe20000000a00 */
[----:B0-----:R-:W-:Y:S01]  /*11670*/  IMAD R4, R172, 0x20, R175 ;  /* 0x00000020ac047824 */ /* 0x001fe200078e02af */
[----:B------:R-:W-:Y:S01]  /*11680*/  BSSY B1, `(.L_x_1273) ;  /* 0x0000037000017945 */ /* 0x000fe20003800000 */
[----:B------:R-:W-:Y:S02]  /*11690*/  IMAD R3, R11, UR4, RZ ;  /* 0x000000040b037c24 */ /* 0x000fe4000f8e02ff */
[----:B------:R-:W-:Y:S02]  /*116a0*/  IMAD.IADD R9, R19, 0x1, R4 ;  /* 0x0000000113097824 */ /* 0x000fe400078e0204 */
[C---:B------:R-:W-:Y:S02]  /*116b0*/  IMAD R5, R6.reuse, UR5, R3 ;  /* 0x0000000506057c24 */ /* 0x040fe4000f8e0203 */
[----:B------:R-:W-:Y:S01]  /*116c0*/  IMAD.WIDE.U32 R2, R6, UR4, RZ ;  /* 0x0000000406027c25 */ /* 0x000fe2000f8e00ff */
[----:B------:R-:W-:-:S03]  /*116d0*/  ULDC.64 UR4, c[0x0][0xae8] ;  /* 0x0002ba0000047ab9 */ /* 0x000fc60000000a00 */
[----:B------:R-:W-:Y:S02]  /*116e0*/  IMAD.IADD R3, R3, 0x1, R5 ;  /* 0x0000000103037824 */ /* 0x000fe400078e0205 */
[----:B------:R-:W-:Y:S02]  /*116f0*/  IMAD R6, R10, UR4, RZ ;  /* 0x000000040a067c24 */ /* 0x000fe4000f8e02ff */
[----:B--2---:R-:W-:-:S04]  /*11700*/  @P2 IMAD.HI.U32 R4, R9, R16, RZ ;  /* 0x0000001009042227 */ /* 0x004fc800078e00ff */
[C---:B------:R-:W-:Y:S02]  /*11710*/  IMAD R7, R173.reuse, UR5, R6 ;  /* 0x00000005ad077c24 */ /* 0x040fe4000f8e0206 */
[----:B------:R-:W-:Y:S01]  /*11720*/  IMAD.WIDE.U32 R2, R173, UR4, R2 ;  /* 0x00000004ad027c25 */ /* 0x000fe2000f8e0002 */
[----:B------:R-:W-:-:S03]  /*11730*/  ULDC.64 UR4, c[0x0][0xaf0] ;  /* 0x0002bc0000047ab9 */ /* 0x000fc60000000a00 */
[----:B------:R-:W-:Y:S01]  /*11740*/  IMAD.MOV.U32 R5, RZ, RZ, R9 ;  /* 0x000000ffff057224 */ /* 0x000fe200078e0009 */
[----:B---3--:R-:W-:Y:S01]  /*11750*/  @P2 SHF.R.U32.HI R5, RZ, R25, R4 ;  /* 0x00000019ff052219 */ /* 0x008fe20000011604 */
[----:B------:R-:W-:Y:S02]  /*11760*/  IMAD R6, R12, UR4, RZ ;  /* 0x000000040c067c24 */ /* 0x000fe4000f8e02ff */
[----:B------:R-:W-:Y:S01]  /*11770*/  IMAD.IADD R3, R3, 0x1, R7 ;  /* 0x0000000103037824 */ /* 0x000fe200078e0207 */
[----:B------:R-:W-:Y:S01]  /*11780*/  SHF.R.S32.HI R4, RZ, 0x1f, R5 ;  /* 0x0000001fff047819 */ /* 0x000fe20000011405 */
        /* <DEDUP_REMOVED lines=13> */
[----:B------:R-:W-:Y:S02]  /*11860*/  IMAD.IADD R8, R175, 0x1, R19 ;  /* 0x00000001af087824 */ /* 0x000fe400078e0213 */
[----:B------:R-:W-:Y:S02]  /*11870*/  IMAD R17, R0, R17, RZ ;  /* 0x0000001100117224 */ /* 0x000fe400078e02ff */
[C---:B------:R-:W-:Y:S02]  /*11880*/  IMAD R5, R7.reuse, UR5, R4 ;  /* 0x0000000507057c24 */ /* 0x040fe4000f8e0204 */
[----:B------:R-:W-:Y:S01]  /*11890*/  IMAD.WIDE.U32 R2, R7, UR4, R2 ;  /* 0x0000000407027c25 */ /* 0x000fe2000f8e0002 */
[----:B------:R-:W-:Y:S01]  /*118a0*/  ISETP.GE.AND P2, PT, R8, R17, PT ;  /* 0x000000110800720c */ /* 0x000fe20003f46270 */
[----:B------:R-:W-:-:S02]  /*118b0*/  ULDC.64 UR4, c[0x0][0xa80] ;  /* 0x0002a00000047ab9 */ /* 0x000fc40000000a00 */
[----:B------:R-:W-:Y:S01]  /*118c0*/  VIADD R0, R8, 0x20 ;  /* 0x0000002008007836 */ /* 0x000fe20000000000 */
[----:B------:R-:W-:Y:S01]  /*118d0*/  LEA R4, P3, R2, UR4, 0x1 ;  /* 0x0000000402047c11 */ /* 0x000fe2000f8608ff */
[----:B------:R-:W-:-:S03]  /*118e0*/  IMAD.IADD R3, R3, 0x1, R5 ;  /* 0x0000000103037824 */ /* 0x000fc600078e0205 */
[-C--:B------:R-:W-:Y:S01]  /*118f0*/  ISETP.GE.AND P1, PT, R0, R17.reuse, PT ;  /* 0x000000110000720c */ /* 0x080fe20003f26270 */
[----:B------:R-:W-:Y:S01]  /*11900*/  VIADD R0, R8, 0x40 ;  /* 0x0000004008007836 */ /* 0x000fe20000000000 */
[----:B------:R-:W-:Y:S02]  /*11910*/  LEA.HI.X R5, R2, UR5, R3, 0x1, P3 ;  /* 0x0000000502057c11 */ /* 0x000fe400098f0c03 */
[----:B------:R0:W2:Y:S02]  /*11920*/  SHFL.IDX PT, R2, R4, RZ, 0x181f ;  /* 0x00181fff04027589 */ /* 0x0000a400000e0000 */
[----:B------:R-:W-:Y:S02]  /*11930*/  ISETP.GE.AND P0, PT, R0, R17, PT ;  /* 0x000000110000720c */ /* 0x000fe40003f06270 */
[----:B------:R0:W3:Y:S01]  /*11940*/  SHFL.IDX PT, R0, R5, RZ, 0x181f ;  /* 0x00181fff05007589 */ /* 0x0000e200000e0000 */
[----:B------:R-:W-:Y:S10]  /*11950*/  @P2 BRA `(.L_x_1274) ;  /* 0x0000000000242947 */ /* 0x000ff40003800000 */
[----:B------:R-:W-:Y:S02]  /*11960*/  ULDC UR4, c[0x0][0xac8] ;  /* 0x0002b20000047ab9 */ /* 0x000fe40000000800 */
[----:B------:R-:W-:Y:S02]  /*11970*/  ISETP.GE.AND P4, PT, R169, UR4, PT ;  /* 0x00000004a9007c0c */ /* 0x000fe4000bf86270 */
[----:B------:R-:W-:-:S11]  /*11980*/  ISETP.GE.AND P5, PT, R171, UR4, PT ;  /* 0x00000004ab007c0c */ /* 0x000fd6000bfa6270 */
[-C--:B--2---:R-:W-:Y:S02]  /*11990*/  @!P4 LEA R6, P2, R169, R2.reuse, 0x1 ;  /* 0x00000002a906c211 */ /* 0x084fe400078408ff */
[----:B------:R-:W-:Y:S02]  /*119a0*/  @!P5 LEA R2, P3, R171, R2, 0x1 ;  /* 0x00000002ab02d211 */ /* 0x000fe400078608ff */
[-C--:B---3--:R-:W-:Y:S02]  /*119b0*/  @!P4 LEA.HI.X R7, R169, R0.reuse, R182, 0x1, P2 ;  /* 0x00000000a907c211 */ /* 0x088fe400010f0cb6 */
[----:B------:R-:W-:-:S03]  /*119c0*/  @!P5 LEA.HI.X R3, R171, R0, R181, 0x1, P3 ;  /* 0x00000000ab03d211 */ /* 0x000fc600018f0cb5 */
[----:B------:R4:W-:Y:S04]  /*119d0*/  @!P4 ST.E.128 desc[UR40][R6.64], RZ ;  /* 0x000000ff0600c985 */ /* 0x0009e8000c101d28 */
[----:B------:R4:W-:Y:S02]  /*119e0*/  @!P5 ST.E.128 desc[UR40][R2.64], RZ ;  /* 0x000000ff0200d985 */ /* 0x0009e4000c101d28 */
.L_x_1274:
[----:B------:R-:W-:Y:S05]  /*119f0*/  BSYNC B1 ;  /* 0x0000000000017941 */ /* 0x000fea0003800000 */
.L_x_1273:
[----:B---3--:R3:W0:Y:S01]  /*11a00*/  SHFL.IDX PT, R0, R5, 0x1, 0x181f ;  /* 0x00381f0005007f89 */ /* 0x00862200000e0000 */
[----:B------:R-:W-:Y:S03]  /*11a10*/  BSSY B1, `(.L_x_1275) ;  /* 0x000000c000017945 */ /* 0x000fe60003800000 */
[----:B--2-4-:R3:W2:Y:S01]  /*11a20*/  SHFL.IDX PT, R2, R4, 0x1, 0x181f ;  /* 0x00381f0004027f89 */ /* 0x0146a200000e0000 */
[----:B------:R-:W-:Y:S05]  /*11a30*/  @P1 BRA `(.L_x_1276) ;  /* 0x0000000000241947 */ /* 0x000fea0003800000 */
        /* <DEDUP_REMOVED lines=9> */
.L_x_1276:
[----:B------:R-:W-:Y:S05]  /*11ad0*/  BSYNC B1 ;  /* 0x0000000000017941 */ /* 0x000fea0003800000 */
.L_x_1275:
[----:B0-----:R0:W0:Y:S01]  /*11ae0*/  SHFL.IDX PT, R0, R5, 0x2, 0x181f ;  /* 0x00581f0005007f89 */ /* 0x00102200000e0000 */
[----:B------:R-:W-:Y:S03]  /*11af0*/  BSSY B1, `(.L_x_1277) ;  /* 0x000000c000017945 */ /* 0x000fe60003800000 */
[----:B--2-4-:R2:W4:Y:S01]  /*11b00*/  SHFL.IDX PT, R2, R4, 0x2, 0x181f ;  /* 0x00581f0004027f89 */ /* 0x01452200000e0000 */
[----:B------:R-:W-:Y:S05]  /*11b10*/  @P0 BRA `(.L_x_1278) ;  /* 0x0000000000240947 */ /* 0x000fea0003800000 */
[----:B------:R-:W-:Y:S02]  /*11b20*/  ULDC UR4, c[0x0][0xac8] ;  /* 0x0002b20000047ab9 */ /* 0x000fe40000000800 */
[----:B------:R-:W-:Y:S02]  /*11b30*/  ISETP.GE.AND P2, PT, R169, UR4, PT ;  /* 0x00000004a9007c0c */ /* 0x000fe4000bf46270 */
[----:B------:R-:W-:-:S11]  /*11b40*/  ISETP.GE.AND P3, PT, R171, UR4, PT ;  /* 0x00000004ab007c0c */ /* 0x000fd6000bf66270 */
[-C--:B----4-:R-:W-:Y:S02]  /*11b50*/  @!P2 LEA R6, P0, R169, R2.reuse, 0x1 ;  /* 0x00000002a906a211 */ /* 0x090fe400078008ff */
[----:B------:R-:W-:Y:S02]  /*11b60*/  @!P3 LEA R2, P1, R171, R2, 0x1 ;  /* 0x00000002ab02b211 */ /* 0x000fe400078208ff */
[-C--:B0-----:R-:W-:Y:S02]  /*11b70*/  @!P2 LEA.HI.X R7, R169, R0.reuse, R182, 0x1, P0 ;  /* 0x00000000a907a211 */ /* 0x081fe400000f0cb6 */
[----:B------:R-:W-:-:S03]  /*11b80*/  @!P3 LEA.HI.X R3, R171, R0, R181, 0x1, P1 ;  /* 0x00000000ab03b211 */ /* 0x000fc600008f0cb5 */
[----:B------:R0:W-:Y:S04]  /*11b90*/  @!P2 ST.E.128 desc[UR40][R6.64], RZ ;  /* 0x000000ff0600a985 */ /* 0x0001e8000c101d28 */
[----:B------:R0:W-:Y:S02]  /*11ba0*/  @!P3 ST.E.128 desc[UR40][R2.64], RZ ;  /* 0x000000ff0200b985 */ /* 0x0001e4000c101d28 */
.L_x_1278:
[----:B------:R-:W-:Y:S05]  /*11bb0*/  BSYNC B1 ;  /* 0x0000000000017941 */ /* 0x000fea0003800000 */
.L_x_1277:
[----:B0-----:R-:W-:Y:S01]  /*11bc0*/  VIADD R0, R8, 0x60 ;  /* 0x0000006008007836 */ /* 0x001fe20000000000 */
[----:B------:R0:W0:Y:S04]  /*11bd0*/  SHFL.IDX PT, R6, R5, 0x3, 0x181f ;  /* 0x00781f0005067f89 */ /* 0x00002800000e0000 */
[----:B------:R-:W-:Y:S01]  /*11be0*/  ISETP.GE.AND P0, PT, R0, R17, PT ;  /* 0x000000110000720c */ /* 0x000fe20003f06270 */
[----:B----4-:R4:W0:-:S12]  /*11bf0*/  SHFL.IDX PT, R2, R4, 0x3, 0x181f ;  /* 0x00781f0004027f89 */ /* 0x01081800000e0000 */
[----:B----4-:R-:W-:Y:S05]  /*11c00*/  @P0 BRA `(.L_x_1269) ;  /* 0x0000000000240947 */ /* 0x010fea0003800000 */
[----:B------:R-:W-:Y:S02]  /*11c10*/  ULDC UR4, c[0x0][0xac8] ;  /* 0x0002b20000047ab9 */ /* 0x000fe40000000800 */
[----:B------:R-:W-:Y:S02]  /*11c20*/  ISETP.GE.AND P2, PT, R169, UR4, PT ;  /* 0x00000004a9007c0c */ /* 0x000fe4000bf46270 */
[----:B------:R-:W-:-:S11]  /*11c30*/  ISETP.GE.AND P3, PT, R171, UR4, PT ;  /* 0x00000004ab007c0c */ /* 0x000fd6000bf66270 */
[-C--:B0-23--:R-:W-:Y:S02]  /*11c40*/  @!P2 LEA R4, P0, R169, R2.reuse, 0x1 ;  /* 0x00000002a904a211 */ /* 0x08dfe400078008ff */
[----:B------:R-:W-:Y:S02]  /*11c50*/  @!P3 LEA R2, P1, R171, R2, 0x1 ;  /* 0x00000002ab02b211 */ /* 0x000fe400078208ff */
[-C--:B------:R-:W-:Y:S02]  /*11c60*/  @!P2 LEA.HI.X R5, R169, R6.reuse, R182, 0x1, P0 ;  /* 0x00000006a905a211 */ /* 0x080fe400000f0cb6 */
[----:B------:R-:W-:-:S03]  /*11c70*/  @!P3 LEA.HI.X R3, R171, R6, R181, 0x1, P1 ;  /* 0x00000006ab03b211 */ /* 0x000fc600008f0cb5 */
[----:B------:R0:W-:Y:S04]  /*11c80*/  @!P2 ST.E.128 desc[UR40][R4.64], RZ ;  /* 0x000000ff0400a985 */ /* 0x0001e8000c101d28 */
[----:B------:R0:W-:Y:S02]  /*11c90*/  @!P3 ST.E.128 desc[UR40][R2.64], RZ ;  /* 0x000000ff0200b985 */ /* 0x0001e4000c101d28 */
.L_x_1269:
[----:B------:R-:W-:Y:S05]  /*11ca0*/  BSYNC B0 ;  /* 0x0000000000007941 */ /* 0x000fea0003800000 */
.L_x_1260:
[----:B------:R-:W-:Y:S02]  /*11cb0*/  ULDC UR4, c[0x0][0xc3c] ;  /* 0x00030f0000047ab9 */ /* 0x000fe40000000800 */
[----:B-1----:R-:W-:-:S13]  /*11cc0*/  ISETP.GE.AND P0, PT, R23, UR4, PT ;  /* 0x0000000417007c0c */ /* 0x002fda000bf06270 */
[----:B------:R-:W-:Y:S05]  /*11cd0*/  @!P0 BRA `(.L_x_1279) ;  /* 0xfffffef000408947 */ /* 0x000fea000383ffff */
[----:B------:R-:W-:Y:S05]  /*11ce0*/  EXIT ;  /* 0x000000000000794d */ /* 0x000fea0003800000 */
.L_x_1174:
[----:B------:R-:W-:-:S08]  /*11cf0*/  NOP ;  /* 0x0000000000007918 */ /* 0x000fd00000000000 */
[----:B------:R-:W0:-:S00]  /*11d00*/  USETMAXREG.DEALLOC.CTAPOOL 0x18 ;  /* 0x00000018000079c8 */ /* 0x000e0000080e0500 */
[----:B0-----:R-:W2:Y:S01]  /*11d10*/  LDL.LU R2, [R1+0x20] ;  /* 0x0000200001027983 */ /* 0x001ea20000300800 */
[----:B------:R-:W-:Y:S01]  /*11d20*/  LOP3.LUT R0, R0, 0x3, RZ, 0xc0, !PT ;  /* 0x0000000300007812 */ /* 0x000fe200078ec0ff */
[----:B------:R-:W-:-:S05]  /*11d30*/  IMAD.MOV.U32 R6, RZ, RZ, RZ ;  /* 0x000000ffff067224 */ /* 0x000fca00078e00ff */
[----:B------:R-:W0:Y:S02]  /*11d40*/  SHFL.IDX PT, R0, R0, RZ, 0x1f ;  /* 0x00001fff00007589 */ /* 0x000e2400000e0000 */
[----:B0-----:R-:W-:Y:S02]  /*11d50*/  ISETP.NE.AND P0, PT, R0, RZ, PT ;  /* 0x000000ff0000720c */ /* 0x001fe40003f05270 */
        /* <DEDUP_REMOVED lines=15> */
.L_x_1280:
[----:B------:R-:W1:Y:S01]  /*11e50*/  S2R R0, SR_TID.X ;  /* 0x0000000000007919 */ /* 0x000e620000002100 */
[----:B------:R-:W-:Y:S01]  /*11e60*/  ULDC UR4, c[0x0][0xc3c] ;  /* 0x00030f0000047ab9 */ /* 0x000fe20000000800 */
[----:B-1----:R-:W-:-:S04]  /*11e70*/  LOP3.LUT R5, R0, 0x1f, RZ, 0xc0, !PT ;  /* 0x0000001f00057812 */ /* 0x002fc800078ec0ff */
[----:B------:R-:W-:-:S04]  /*11e80*/  ISETP.NE.AND P0, PT, R5, 0x1f, PT ;  /* 0x0000001f0500780c */ /* 0x000fc80003f05270 */
[----:B------:R-:W-:-:S13]  /*11e90*/  ISETP.GE.OR P1, PT, R5, UR4, !P0 ;  /* 0x0000000405007c0c */ /* 0x000fda000c726670 */
[----:B0-----:R-:W0:Y:S02]  /*11ea0*/  @!P1 LDC.64 R2, c[0x0][0xc80] ;  /* 0x00032000ff029b82 */ /* 0x001e240000000a00 */
        /* <DEDUP_REMOVED lines=18> */
[----:B------:R-:W1:Y:S02]  /*11fd0*/  SHFL.UP PT, R2, R3, 0x8, RZ ;  /* 0x0500000003027989 */ /* 0x000e6400000e00ff */
[----:B-1----:R-:W-:-:S05]  /*11fe0*/  SEL R2, R2, RZ, P4 ;  /* 0x000000ff02027207 */ /* 0x002fca0002000000 */
[----:B------:R-:W-:-:S05]  /*11ff0*/  IMAD.IADD R2, R3, 0x1, R2 ;  /* 0x0000000103027824 */ /* 0x000fca00078e0202 */
[----:B------:R-:W1:Y:S02]  /*12000*/  SHFL.UP PT, R4, R2, 0x10, RZ ;  /* 0x0600000002047989 */ /* 0x000e6400000e00ff */
[----:B-1----:R-:W-:-:S05]  /*12010*/  SEL R7, R4, RZ, P5 ;  /* 0x000000ff04077207 */ /* 0x002fca0002800000 */
[----:B------:R-:W-:Y:S02]  /*12020*/  IMAD.IADD R10, R2, 0x1, R7 ;  /* 0x00000001020a7824 */ /* 0x000fe400078e0207 */
[----:B------:R-:W1:Y:S03]  /*12030*/  LDC R7, c[0x0][0xc38] ;  /* 0x00030e00ff077b82 */ /* 0x000e660000000800 */
        /* <DEDUP_REMOVED lines=10> */
.L_x_1286:
        /* <DEDUP_REMOVED lines=14> */
.L_x_1285:
[----:B------:R-:W-:Y:S05]  /*121c0*/  BSYNC B0 ;  /* 0x0000000000007941 */ /* 0x000fea0003800000 */
.L_x_1284:
        /* <DEDUP_REMOVED lines=22> */
.L_x_1282:
[----:B------:R-:W-:Y:S01]  /*12330*/  IMAD.IADD R11, R9, 0x1, -R8 ;  /* 0x00000001090b7824 */ /* 0x000fe200078e0a08 */
[----:B------:R-:W-:-:S03]  /*12340*/  ULDC.64 UR4, c[0x0][0xc90] ;  /* 0x0003240000047ab9 */ /* 0x000fc60000000a00 */
[----:B------:R-:W-:-:S05]  /*12350*/  IMAD R3, R10, R7, R11 ;  /* 0x000000070a037224 */ /* 0x000fca00078e020b */
[----:B------:R-:W-:-:S13]  /*12360*/  ISETP.GT.AND P0, PT, R3, R0, PT ;  /* 0x000000000300720c */ /* 0x000fda0003f04270 */
[----:B------:R-:W-:Y:S02]  /*12370*/  VOTEU.ANY UR7, UPT, !P0 ;  /* 0x0000000000077886 */ /* 0x000fe400040e0100 */
[----:B------:R-:W-:-:S04]  /*12380*/  UPOPC UR6, UR7 ;  /* 0x00000007000672bf */ /* 0x000fc80008000000 */
[----:B------:R-:W-:-:S04]  /*12390*/  UIADD3 UR46, UR6, UR46, URZ ;  /* 0x0000002e062e7290 */ /* 0x000fc8000fffe03f */
[----:B------:R-:W-:-:S06]  /*123a0*/  UIMAD.WIDE UR4, UR46, 0x4, UR4 ;  /* 0x000000042e0478a5 */ /* 0x000fcc000f8e0204 */
[----:B------:R-:W-:Y:S02]  /*123b0*/  IMAD.U32 R2, RZ, RZ, UR4 ;  /* 0x00000004ff027e24 */ /* 0x000fe4000f8e00ff */
[----:B------:R-:W-:-:S05]  /*123c0*/  IMAD.U32 R3, RZ, RZ, UR5 ;  /* 0x00000005ff037e24 */ /* 0x000fca000f8e00ff */
[----:B------:R-:W2:Y:S01]  /*123d0*/  LDG.E R9, desc[UR40][R2.64] ;  /* 0x0000002802097981 */ /* 0x000ea2000c1e1900 */
[----:B------:R-:W-:Y:S01]  /*123e0*/  IMAD.U32 R15, RZ, RZ, UR6 ;  /* 0x00000006ff0f7e24 */ /* 0x000fe2000f8e00ff */
[----:B------:R-:W-:-:S04]  /*123f0*/  ISETP.NE.AND P0, PT, RZ, UR7, PT ;  /* 0x00000007ff007c0c */ /* 0x000fc8000bf05270 */
[----:B------:R-:W2:Y:S02]  /*12400*/  SHFL.IDX PT, R6, R6, R15, 0x1f ;  /* 0x00001f0f06067589 */ /* 0x000ea400000e0000 */
[----:B--2---:R-:W-:-:S05]  /*12410*/  IMAD R8, R6, R9, RZ ;  /* 0x0000000906087224 */ /* 0x004fca00078e02ff */
[----:B------:R-:W-:-:S04]  /*12420*/  IABS R12, R8 ;  /* 0x00000008000c7213 */ /* 0x000fc80000000000 */
[----:B------:R-:W0:Y:S08]  /*12430*/  I2F.RP R13, R12 ;  /* 0x0000000c000d7306 */ /* 0x000e300000209400 */
[----:B0-----:R-:W0:Y:S02]  /*12440*/  MUFU.RCP R13, R13 ;  /* 0x0000000d000d7308 */ /* 0x001e240000001000 */
[----:B0-----:R-:W-:-:S06]  /*12450*/  VIADD R14, R13, 0xffffffe ;  /* 0x0ffffffe0d0e7836 */ /* 0x001fcc0000000000 */
[----:B------:R-:W0:Y:S02]  /*12460*/  F2I.FTZ.U32.TRUNC.NTZ R3, R14 ;  /* 0x0000000e00037305 */ /* 0x000e24000021f000 */
[----:B0-----:R-:W-:Y:S01]  /*12470*/  IMAD.MOV R17, RZ, RZ, -R3 ;  /* 0x000000ffff117224 */ /* 0x001fe200078e0a03 */
[----:B------:R-:W-:Y:S06]  /*12480*/  @!P0 BRA `(.L_x_1287) ;  /* 0x00000000000c8947 */ /* 0x000fec0003800000 */
[----:B------:R-:W-:-:S06]  /*12490*/  UIADD3 UR4, UR6, -0x1, URZ ;  /* 0xffffffff06047890 */ /* 0x000fcc000fffe03f */
[----:B------:R-:W-:-:S05]  /*124a0*/  IMAD.U32 R13, RZ, RZ, UR4 ;  /* 0x00000004ff0d7e24 */ /* 0x000fca000f8e00ff */
[----:B------:R0:W1:Y:S02]  /*124b0*/  SHFL.IDX PT, R4, R10, R13, 0x1f ;  /* 0x00001f0d0a047589 */ /* 0x00006400000e0000 */
.L_x_1287:
[----:B-1----:R-:W-:Y:S02]  /*124c0*/  IMAD R4, R4, R7, R11 ;  /* 0x0000000704047224 */ /* 0x002fe400078e020b */
        /* <DEDUP_REMOVED lines=19> */
[----:B------:R-:W-:-:S05]  /*12600*/  @!P1 LOP3.LUT R2, RZ, R8, RZ, 0x33, !PT ;  /* 0x00000008ff029212 */ /* 0x000fca00078e33ff */
[----:B------:R-:W-:Y:S02]  /*12610*/  IMAD R0, R9, R2, RZ ;  /* 0x0000000209007224 */ /* 0x000fe400078e02ff */
[----:B------:R-:W-:Y:S02]  /*12620*/  IMAD.MOV R2, RZ, RZ, -R2 ;  /* 0x000000ffff027224 */ /* 0x000fe400078e0a02 */
[----:B-1----:R-:W-:Y:S02]  /*12630*/  IMAD.MOV R4, RZ, RZ, -R0 ;  /* 0x000000ffff047224 */ /* 0x002fe400078e0a00 */
[----:B------:R-:W-:Y:S02]  /*12640*/  IMAD R8, R8, R2, R11 ;  /* 0x0000000208087224 */ /* 0x000fe400078e020b */
[----:B------:R-:W-:Y:S01]  /*12650*/  IMAD.MOV.U32 R2, RZ, RZ, RZ ;  /* 0x000000ffff027224 */ /* 0x000fe200078e00ff */
[----:B------:R-:W-:-:S04]  /*12660*/  VIADDMNMX R7, R4, R7, R9, PT ;  /* 0x0000000704077246 */ /* 0x000fc80003800109 */
[-C--:B------:R-:W-:Y:S02]  /*12670*/  IABS R4, R7.reuse ;  /* 0x0000000700047213 */ /* 0x080fe40000000000 */
[----:B0-----:R-:W-:Y:S02]  /*12680*/  IABS R10, R7 ;  /* 0x00000007000a7213 */ /* 0x001fe40000000000 */
[----:B------:R-:W0:Y:S08]  /*12690*/  I2F.RP R9, R4 ;  /* 0x0000000400097306 */ /* 0x000e300000209400 */
[----:B0-----:R-:W0:Y:S02]  /*126a0*/  MUFU.RCP R9, R9 ;  /* 0x0000000900097308 */ /* 0x001e240000001000 */
[----:B0-----:R-:W-:Y:S01]  /*126b0*/  VIADD R3, R9, 0xffffffe ;  /* 0x0ffffffe09037836 */ /* 0x001fe20000000000 */
[----:B------:R-:W-:-:S05]  /*126c0*/  IABS R9, R8 ;  /* 0x0000000800097213 */ /* 0x000fca0000000000 */
[----:B------:R-:W0:Y:S02]  /*126d0*/  F2I.FTZ.U32.TRUNC.NTZ R3, R3 ;  /* 0x0000000300037305 */ /* 0x000e24000021f000 */
[----:B0-----:R-:W-:-:S04]  /*126e0*/  IMAD.MOV R11, RZ, RZ, -R3 ;  /* 0x000000ffff0b7224 */ /* 0x001fc800078e0a03 */
[----:B------:R-:W-:-:S04]  /*126f0*/  IMAD R11, R11, R4, RZ ;  /* 0x000000040b0b7224 */ /* 0x000fc800078e02ff */
[----:B------:R-:W-:-:S04]  /*12700*/  IMAD.HI.U32 R2, R3, R11, R2 ;  /* 0x0000000b03027227 */ /* 0x000fc800078e0002 */
        /* <DEDUP_REMOVED lines=9> */
[----:B------:R-:W-:Y:S01]  /*127a0*/  ISETP.GE.AND P2, PT, R3, RZ, PT ;  /* 0x000000ff0300720c */ /* 0x000fe20003f46270 */
[----:B------:R-:W-:-:S06]  /*127b0*/  IMAD.IADD R3, R8, 0x1, R0 ;  /* 0x0000000108037824 */ /* 0x000fcc00078e0200 */
[----:B------:R-:W-:-:S06]  /*127c0*/  @P0 VIADD R2, R2, 0x1 ;  /* 0x0000000102020836 */ /* 0x000fcc0000000000 */
[----:B------:R-:W-:Y:S01]  /*127d0*/  @!P2 IMAD.MOV R2, RZ, RZ, -R2 ;  /* 0x000000ffff02a224 */ /* 0x000fe200078e0a02 */
[----:B------:R-:W-:Y:S01]  /*127e0*/  @!P1 LOP3.LUT R2, RZ, R7, RZ, 0x33, !PT ;  /* 0x00000007ff029212 */ /* 0x000fe200078e33ff */
[----:B------:R-:W-:-:S04]  /*127f0*/  IMAD.MOV R7, RZ, RZ, -R7 ;  /* 0x000000ffff077224 */ /* 0x000fc800078e0a07 */
[----:B------:R-:W-:-:S05]  /*12800*/  IMAD R3, R2, R7, R3 ;  /* 0x0000000702037224 */ /* 0x000fca00078e0203 */
[----:B------:R-:W-:Y:S02]  /*12810*/  R2UR UR36, R3 ;  /* 0x00000000032472ca */ /* 0x000fe400000e0000 */
[----:B------:R-:W-:-:S05]  /*12820*/  LOP3.LUT R3, RZ, R2, RZ, 0x33, !PT ;  /* 0x00000002ff037212 */ /* 0x000fca00078e33ff */
[----:B------:R-:W-:-:S05]  /*12830*/  IMAD.IADD R0, R6, 0x1, R3 ;  /* 0x0000000106007824 */ /* 0x000fca00078e0203 */
[----:B------:R1:W-:Y:S01]  /*12840*/  STL [R1+0x14], R0 ;  /* 0x0000140001007387 */ /* 0x0003e20000100800 */
[----:B------:R-:W-:Y:S05]  /*12850*/  BRA `(.L_x_1288) ;  /* 0x00000000000c7947 */ /* 0x000fea0003800000 */
.L_x_1283:
[----:B------:R0:W-:Y:S01]  /*12860*/  STL [R1+0x10], R0 ;  /* 0x0000100001007387 */ /* 0x0001e20000100800 */
[----:B------:R-:W-:-:S03]  /*12870*/  UMOV UR36, URZ ;  /* 0x0000003f00247c82 */ /* 0x000fc60008000000 */
[----:B------:R0:W-:Y:S02]  /*12880*/  STL [R1+0x14], RZ ;  /* 0x000014ff01007387 */ /* 0x0001e40000100800 */
.L_x_1288:
[----:B------:R-:W2:Y:S04]  /*12890*/  LDL R2, [R1+0x14] ;  /* 0x0000140001027983 */ /* 0x000ea80000100800 */
[----:B------:R-:W3:Y:S01]  /*128a0*/  LDL R4, [R1+0x10] ;  /* 0x0000100001047983 */ /* 0x000ee20000100800 */
[----:B------:R-:W-:-:S13]  /*128b0*/  ISETP.NE.AND P0, PT, R5, RZ, PT ;  /* 0x000000ff0500720c */ /* 0x000fda0003f05270 */
[----:B------:R-:W4:Y:S01]  /*128c0*/  @!P0 S2R R3, SR_CgaCtaId ;  /* 0x0000000000038919 */ /* 0x000f220000008800 */
[----:B01----:R-:W-:Y:S01]  /*128d0*/  @!P0 MOV R0, 0x400 ;  /* 0x0000040000008802 */ /* 0x003fe20000000f00 */
[----:B------:R-:W-:Y:S02]  /*128e0*/  IMAD.U32 R6, RZ, RZ, UR36 ;  /* 0x00000024ff067e24 */ /* 0x000fe4000f8e00ff */
[----:B------:R-:W-:Y:S01]  /*128f0*/  IMAD.U32 R7, RZ, RZ, UR46 ;  /* 0x0000002eff077e24 */ /* 0x000fe2000f8e00ff */
[----:B----4-:R-:W-:Y:S01]  /*12900*/  @!P0 LEA R0, R3, R0, 0x18 ;  /* 0x0000000003008211 */ /* 0x010fe200078ec0ff */
[----:B--2---:R-:W-:-:S05]  /*12910*/  IMAD.MOV.U32 R5, RZ, RZ, R2 ;  /* 0x000000ffff057224 */ /* 0x004fca00078e0002 */
[----:B---3--:R0:W-:Y:S01]  /*12920*/  @!P0 STS.128 [R0+0x228d0], R4 ;  /* 0x0228d00400008388 */ /* 0x0081e20000000c00 */
[----:B------:R-:W-:Y:S06]  /*12930*/  BAR.ARV 0x5, 0x180 ;  /* 0x0146000000007b1d */ /* 0x000fec0000002000 */
.L_x_1281:
[----:B0-----:R-:W-:Y:S01]  /*12940*/  IMAD.MOV.U32 R0, RZ, RZ, 0x1 ;  /* 0x00000001ff007424 */ /* 0x001fe200078e00ff */
[----:B------:R-:W-:Y:S01]  /*12950*/  ULDC UR4, c[0x0][0xc3c] ;  /* 0x00030f0000047ab9 */ /* 0x000fe20000000800 */
[----:B------:R-:W-:Y:S01]  /*12960*/  IMAD.MOV.U32 R19, RZ, RZ, RZ ;  /* 0x000000ffff137224 */ /* 0x000fe200078e00ff */
[----:B------:R-:W-:Y:S02]  /*12970*/  UISETP.GE.AND UP0, UPT, UR46, UR4, UPT ;  /* 0x000000042e00728c */ /* 0x000fe4000bf06270 */
[----:B------:R0:W-:Y:S04]  /*12980*/  STL [R1], R0 ;  /* 0x0000000001007387 */ /* 0x0001e80000100800 */
[----:B------:R0:W-:Y:S01]  /*12990*/  STL [R1+0x30], RZ ;  /* 0x000030ff01007387 */ /* 0x0001e20000100800 */
[----:B------:R-:W-:-:S13]  /*129a0*/  PLOP3.LUT P0, PT, PT, PT, UP0, 0x80, 0x0 ;  /* 0x000000000000781c */ /* 0x000fda0003f0f008 */
[----:B0-----:R-:W-:Y:S05]  /*129b0*/  @P0 BRA `(.L_x_1289) ;  /* 0x0000004800dc0947 */ /* 0x001fea0003800000 */
[----:B------:R-:W0:Y:S01]  /*129c0*/  S2R R8, SR_TID.X ;  /* 0x0000000000087919 */ /* 0x000e220000002100 */
        /* <DEDUP_REMOVED lines=9> */
[C---:B0-----:R-:W-:Y:S01]  /*12a60*/  LOP3.LUT R6, R8.reuse, 0x7f, RZ, 0xc0, !PT ;  /* 0x0000007f08067812 */ /* 0x041fe200078ec0ff */
[C---:B------:R-:W-:Y:S01]  /*12a70*/  IMAD.SHL.U32 R2, R8.reuse, 0x80, RZ ;  /* 0x0000008008027824 */ /* 0x040fe200078e00ff */
[----:B------:R-:W-:Y:S02]  /*12a80*/  R2P PR, R8, 0x6 ;  /* 0x0000000608007804 */ /* 0x000fe40000000000 */
[----:B------:R-:W-:Y:S02]  /*12a90*/  SHF.R.U32.HI R3, RZ, 0x5, R6 ;  /* 0x00000005ff037819 */ /* 0x000fe40000011606 */
[C---:B------:R-:W-:Y:S02]  /*12aa0*/  LOP3.LUT R0, R2.reuse, 0x380, RZ, 0xc0, !PT ;  /* 0x0000038002007812 */ /* 0x040fe400078ec0ff */
[----:B-1----:R-:W-:Y:S02]  /*12ab0*/  LOP3.LUT R4, R2, 0x400, RZ, 0xc0, !PT ;  /* 0x0000040002047812 */ /* 0x002fe400078ec0ff */
        /* <DEDUP_REMOVED lines=29> */
[----:B0-----:R-:W-:-:S05]  /*12c90*/  IMAD.MOV.U32 R0, RZ, RZ, 0x1 ;  /* 0x00000001ff007424 */ /* 0x001fca00078e00ff */
[----:B------:R0:W-:Y:S02]  /*12ca0*/  STL [R1], R0 ;  /* 0x0000000001007387 */ /* 0x0001e40000100800 */
[----:B0-----:R-:W-:-:S07]  /*12cb0*/  LOP3.LUT R0, R4, 0x80, RZ, 0xfc, !PT ;  /* 0x0000008004007812 */ /* 0x001fce00078efcff */
.L_x_1366:
[----:B------:R-:W-:Y:S01]  /*12cc0*/  ULDC.64 UR4, c[0x0][0xa28] ;  /* 0x00028a0000047ab9 */ /* 0x000fe20000000a00 */
[----:B------:R-:W-:Y:S01]  /*12cd0*/  IMAD.MOV.U32 R0, RZ, RZ, RZ ;  /* 0x000000ffff007224 */ /* 0x000fe200078e00ff */
[----:B------:R-:W-:Y:S01]  /*12ce0*/  UISETP.NE.U32.AND UP0, UPT, UR4, URZ, UPT ;  /* 0x0000003f0400728c */ /* 0x000fe2000bf05070 */
[----:B------:R-:W-:Y:S01]  /*12cf0*/  ULDC.64 UR8, c[0x0][0xa18] ;  /* 0x0002860000087ab9 */ /* 0x000fe20000000a00 */
[----:B------:R-:W-:Y:S02]  /*12d00*/  ULDC.64 UR6, c[0x0][0xa00] ;  /* 0x0002800000067ab9 */ /* 0x000fe40000000a00 */
[----:B------:R-:W-:Y:S01]  /*12d10*/  UISETP.NE.AND.EX UP0, UPT, UR5, URZ, UPT, UP0 ;  /* 0x0000003f0500728c */ /* 0x000fe2000bf05300 */
[----:B01----:R-:W-:Y:S01]  /*12d20*/  IMAD.MOV.U32 R4, RZ, RZ, RZ ;  /* 0x000000ffff047224 */ /* 0x003fe200078e00ff */
[----:B------:R-:W-:-:S04]  /*12d30*/  ULDC.64 UR10, c[0x0][0xa20] ;  /* 0x00028800000a7ab9 */ /* 0x000fc80000000a00 */
[----:B------:R-:W-:-:S05]  /*12d40*/  PLOP3.LUT P0, PT, PT, PT, UP0, 0x80, 0x0 ;  /* 0x000000000000781c */ /* 0x000fca0003f0f008 */
[----:B------:R-:W-:Y:S02]  /*12d50*/  @UP0 ULDC.64 UR4, c[0x0][0xa28] ;  /* 0x00028a0000040ab9 */ /* 0x000fe40000000a00 */
[----:B------:R-:W-:-:S06]  /*12d60*/  @UP0 UIMAD.WIDE UR4, UR46, 0x4, UR4 ;  /* 0x000000042e0408a5 */ /* 0x000fcc000f8e0204 */
[----:B------:R-:W-:Y:S02]  /*12d70*/  IMAD.U32 R2, RZ, RZ, UR4 ;  /* 0x00000004ff027e24 */ /* 0x000fe4000f8e00ff */
[----:B------:R-:W-:Y:S01]  /*12d80*/  IMAD.U32 R3, RZ, RZ, UR5 ;  /* 0x00000005ff037e24 */ /* 0x000fe2000f8e00ff */
[----:B------:R-:W-:Y:S01]  /*12d90*/  ULDC.64 UR4, c[0x0][0xa00] ;  /* 0x0002800000047ab9 */ /* 0x000fe20000000a00 */
[----:B------:R-:W-:-:S03]  /*12da0*/  UISETP.NE.U32.AND UP0, UPT, UR8, URZ, UPT ;  /* 0x0000003f0800728c */ /* 0x000fc6000bf05070 */
[----:B------:R0:W5:Y:S01]  /*12db0*/  @P0 LDG.E R0, desc[UR40][R2.64] ;  /* 0x0000002802000981 */ /* 0x000162000c1e1900 */
[----:B------:R-:W-:Y:S01]  /*12dc0*/  ISETP.NE.U32.AND P0, PT, RZ, UR4, PT ;  /* 0x00000004ff007c0c */ /* 0x000fe2000bf05070 */
[----:B------:R-:W-:Y:S02]  /*12dd0*/  UISETP.NE.AND.EX UP0, UPT, UR9, URZ, UPT, UP0 ;  /* 0x0000003f0900728c */ /* 0x000fe4000bf05300 */
[----:B------:R-:W-:Y:S01]  /*12de0*/  UIMAD.WIDE UR6, UR46, 0x4, UR6 ;  /* 0x000000042e0678a5 */ /* 0x000fe2000f8e0206 */
[----:B------:R-:W-:Y:S01]  /*12df0*/  ISETP.NE.AND.EX P0, PT, RZ, UR5, PT, P0 ;  /* 0x00000005ff007c0c */ /* 0x000fe2000bf05300 */
[----:B------:R-:W-:Y:S01]  /*12e00*/  ULDC.64 UR4, c[0x0][0xa08] ;  /* 0x0002820000047ab9 */ /* 0x000fe20000000a00 */
[----:B------:R-:W-:Y:S01]  /*12e10*/  ULDC.64 UR8, c[0x0][0xa08] ;  /* 0x0002820000087ab9 */ /* 0x000fe20000000a00 */
[----:B------:R-:W-:Y:S01]  /*12e20*/  ISETP.NE.U32.AND P1, PT, RZ, UR4, PT ;  /* 0x00000004ff007c0c */ /* 0x000fe2000bf25070 */
[----:B------:R-:W-:Y:S01]  /*12e30*/  UIMAD.WIDE UR8, UR46, 0x4, UR8 ;  /* 0x000000042e0878a5 */ /* 0x000fe2000f8e0208 */
[----:B0-----:R-:W-:-:S02]  /*12e40*/  IMAD.U32 R2, RZ, RZ, UR6 ;  /* 0x00000006ff027e24 */ /* 0x001fc4000f8e00ff */
[----:B------:R-:W-:Y:S01]  /*12e50*/  ISETP.NE.AND.EX P1, PT, RZ, UR5, PT, P1 ;  /* 0x00000005ff007c0c */ /* 0x000fe2000bf25310 */
[----:B------:R-:W-:Y:S01]  /*12e60*/  IMAD.U32 R3, RZ, RZ, UR7 ;  /* 0x00000007ff037e24 */ /* 0x000fe2000f8e00ff */
[----:B------:R-:W-:Y:S01]  /*12e70*/  @UP0 ULDC.64 UR4, c[0x0][0xa18] ;  /* 0x0002860000040ab9 */ /* 0x000fe20000000a00 */
[----:B------:R-:W-:Y:S01]  /*12e80*/  PLOP3.LUT P3, PT, PT, PT, UP0, 0x80, 0x0 ;  /* 0x000000000000781c */ /* 0x000fe20003f6f008 */
[----:B------:R-:W-:Y:S02]  /*12e90*/  @UP0 UIMAD.WIDE UR4, UR46, 0x4, UR4 ;  /* 0x000000042e0408a5 */ /* 0x000fe4000f8e0204 */
[----:B------:R0:W2:Y:S02]  /*12ea0*/  @P0 LDG.E R5, desc[UR40][R2.64] ;  /* 0x0000002802050981 */ /* 0x0000a4000c1e1900 */
[----:B0-----:R-:W-:Y:S02]  /*12eb0*/  IMAD.U32 R2, RZ, RZ, UR8 ;  /* 0x00000008ff027e24 */ /* 0x001fe4000f8e00ff */
[----:B------:R-:W-:-:S05]  /*12ec0*/  IMAD.U32 R3, RZ, RZ, UR9 ;  /* 0x00000009ff037e24 */ /* 0x000fca000f8e00ff */
[----:B------:R0:W5:Y:S02]  /*12ed0*/  @P1 LDG.E R4, desc[UR40][R2.64] ;  /* 0x0000002802041981 */ /* 0x000164000c1e1900 */
[----:B0-----:R-:W-:Y:S02]  /*12ee0*/  IMAD.U32 R2, RZ, RZ, UR4 ;  /* 0x00000004ff027e24 */ /* 0x001fe4000f8e00ff */
[----:B------:R-:W-:Y:S01]  /*12ef0*/  IMAD.U32 R3, RZ, RZ, UR5 ;  /* 0x00000005ff037e24 */ /* 0x000fe2000f8e00ff */
[----:B------:R-:W-:-:S04]  /*12f00*/  ULDC.64 UR4, c[0x0][0x418] ;  /* 0x0001060000047ab9 */ /* 0x000fc80000000a00 */
[----:B------:R-:W3:Y:S01]  /*12f10*/  @P3 LDG.E R2, desc[UR40][R2.64] ;  /* 0x0000002802023981 */ /* 0x000ee2000c1e1900 */
[----:B------:R-:W-:Y:S01]  /*12f20*/  UISETP.NE.U32.AND UP0, UPT, UR4, URZ, UPT ;  /* 0x0000003f0400728c */ /* 0x000fe2000bf05070 */
[----:B------:R-:W-:Y:S01]  /*12f30*/  ISETP.NE.U32.AND P2, PT, RZ, UR10, PT ;  /* 0x0000000aff007c0c */ /* 0x000fe2000bf45070 */
[----:B------:R-:W-:Y:S01]  /*12f40*/  UMOV UR47, URZ ;  /* 0x0000003f002f7c82 */ /* 0x000fe20008000000 */
[----:B------:R-:W-:Y:S01]  /*12f50*/  ULDC UR4, c[0x0][0x424] ;  /* 0x0001090000047ab9 */ /* 0x000fe20000000800 */
[----:B------:R-:W-:Y:S01]  /*12f60*/  UISETP.NE.AND.EX UP0, UPT, UR5, URZ, UPT, UP0 ;  /* 0x0000003f0500728c */ /* 0x000fe2000bf05300 */
[----:B------:R-:W-:Y:S01]  /*12f70*/  ISETP.NE.AND.EX P2, PT, RZ, UR11, PT, P2 ;  /* 0x0000000bff007c0c */ /* 0x000fe2000bf45320 */
[----:B------:R-:W-:Y:S01]  /*12f80*/  ULDC UR44, c[0x0][0x288] ;  /* 0x0000a200002c7ab9 */ /* 0x000fe20000000800 */
[----:B------:R-:W-:Y:S01]  /*12f90*/  ULDC UR5, c[0x0][0x2f0] ;  /* 0x0000bc0000057ab9 */ /* 0x000fe20000000800 */
[----:B------:R-:W-:-:S04]  /*12fa0*/  USEL UR4, UR4, 0x1, UP0 ;  /* 0x0000000104047887 */ /* 0x000fc80008000000 */
[----:B------:R-:W-:Y:S01]  /*12fb0*/  UIMAD UR4, UR4, UR5, URZ ;  /* 0x00000005040472a4 */ /* 0x000fe2000f8e023f */
[----:B--2---:R-:W-:Y:S02]  /*12fc0*/  @P0 R2UR UR47, R5 ;  /* 0x00000000052f02ca */ /* 0x004fe400000e0000 */
[----:B---3--:R-:W-:Y:S01]  /*12fd0*/  @P3 R2UR UR44, R2 ;  /* 0x00000000022c32ca */ /* 0x008fe200000e0000 */
[----:B------:R-:W-:-:S14]  /*12fe0*/  @P3 BRA `(.L_x_1290) ;  /* 0x0000000000243947 */ /* 0x000fdc0003800000 */
[----:B------:R-:W-:Y:S05]  /*12ff0*/  @!P0 BRA `(.L_x_1290) ;  /* 0x0000000000208947 */ /* 0x000fea0003800000 */
[----:B------:R-:W-:Y:S02]  /*13000*/  IMAD.U32 R2, RZ, RZ, UR6 ;  /* 0x00000006ff027e24 */ /* 0x000fe4000f8e00ff */
[----:B------:R-:W-:-:S05]  /*13010*/  IMAD.U32 R3, RZ, RZ, UR7 ;  /* 0x00000007ff037e24 */ /* 0x000fca000f8e00ff */
[----:B------:R-:W2:Y:S02]  /*13020*/  LDG.E R2, desc[UR40][R2.64] ;  /* 0x0000002802027981 */ /* 0x000ea4000c1e1900 */
[----:B--2---:R-:W-:Y:S01]  /*13030*/  R2UR UR5, R2 ;  /* 0x00000000020572ca */ /* 0x004fe200000e0000 */
[----:B------:R-:W-:-:S06]  /*13040*/  IMAD.U32 R2, RZ, RZ, UR6 ;  /* 0x00000006ff027e24 */ /* 0x000fcc000f8e00ff */
[----:B------:R-:W2:Y:S02]  /*13050*/  LDG.E R2, desc[UR40][R2.64+0x4] ;  /* 0x0000042802027981 */ /* 0x000ea4000c1e1900 */
[----:B--2---:R-:W-:-:S13]  /*13060*/  R2UR UR44, R2 ;  /* 0x00000000022c72ca */ /* 0x004fda00000e0000 */
[----:B------:R-:W-:-:S12]  /*13070*/  UIADD3 UR44, -UR5, UR44, URZ ;  /* 0x0000002c052c7290 */ /* 0x000fd8000fffe13f */
.L_x_1290:
[----:B-----5:R-:W-:-:S05]  /*13080*/  IMAD.IADD R2, R4, 0x1, R0 ;  /* 0x0000000104027824 */ /* 0x020fca00078e0200 */
[----:B------:R0:W-:Y:S01]  /*13090*/  STL [R1+0x1c], R2 ;  /* 0x00001c0201007387 */ /* 0x0001e20000100800 */
[----:B------:R-:W-:Y:S05]  /*130a0*/  @!P2 BRA `(.L_x_1291) ;  /* 0x00000000001ca947 */ /* 0x000fea0003800000 */
[----:B------:R-:W-:Y:S02]  /*130b0*/  ULDC.64 UR4, c[0x0][0xa20] ;  /* 0x0002880000047ab9 */ /* 0x000fe40000000a00 */
[----:B------:R-:W-:-:S06]  /*130c0*/  UIMAD.WIDE UR4, UR46, 0x4, UR4 ;  /* 0x000000042e0478a5 */ /* 0x000fcc000f8e0204 */
[----:B0-----:R-:W-:Y:S02]  /*130d0*/  IMAD.U32 R2, RZ, RZ, UR4 ;  /* 0x00000004ff027e24 */ /* 0x001fe4000f8e00ff */
[----:B------:R-:W-:-:S05]  /*130e0*/  IMAD.U32 R3, RZ, RZ, UR5 ;  /* 0x00000005ff037e24 */ /* 0x000fca000f8e00ff */
[----:B------:R-:W2:Y:S02]  /*130f0*/  LDG.E R2, desc[UR40][R2.64] ;  /* 0x0000002802027981 */ /* 0x000ea4000c1e1900 */
[----:B--2---:R-:W-:Y:S01]  /*13100*/  R2UR UR4, R2 ;  /* 0x00000000020472ca */ /* 0x004fe200000e0000 */
[----:B------:R-:W-:-:S14]  /*13110*/  BRA `(.L_x_1292) ;  /* 0x0000000000247947 */ /* 0x000fdc0003800000 */
.L_x_1291:
[----:B------:R-:W-:Y:S05]  /*13120*/  @!P1 BRA `(.L_x_1292) ;  /* 0x0000000000209947 */ /* 0x000fea0003800000 */
[----:B0-----:R-:W-:Y:S02]  /*13130*/  IMAD.U32 R2, RZ, RZ, UR8 ;  /* 0x00000008ff027e24 */ /* 0x001fe4000f8e00ff */
[----:B------:R-:W-:-:S05]  /*13140*/  IMAD.U32 R3, RZ, RZ, UR9 ;  /* 0x00000009ff037e24 */ /* 0x000fca000f8e00ff */
[----:B------:R-:W2:Y:S02]  /*13150*/  LDG.E R2, desc[UR40][R2.64] ;  /* 0x0000002802027981 */ /* 0x000ea4000c1e1900 */
[----:B--2---:R-:W-:Y:S01]  /*13160*/  R2UR UR5, R2 ;  /* 0x00000000020572ca */ /* 0x004fe200000e0000 */
[----:B------:R-:W-:-:S06]  /*13170*/  IMAD.U32 R2, RZ, RZ, UR8 ;  /* 0x00000008ff027e24 */ /* 0x000fcc000f8e00ff */
[----:B------:R-:W2:Y:S02]  /*13180*/  LDG.E R2, desc[UR40][R2.64+0x4] ;  /* 0x0000042802027981 */ /* 0x000ea4000c1e1900 */
[----:B--2---:R-:W-:-:S13]  /*13190*/  R2UR UR4, R2 ;  /* 0x00000000020472ca */ /* 0x004fda00000e0000 */
[----:B------:R-:W-:-:S12]  /*131a0*/  UIADD3 UR4, -UR5, UR4, URZ ;  /* 0x0000000405047290 */ /* 0x000fd8000fffe13f */
.L_x_1292:
[----:B0-----:R-:W2:Y:S01]  /*131b0*/  LDL.LU R2, [R1+0x14] ;  /* 0x0000140001027983 */ /* 0x001ea20000300800 */
[----:B------:R-:W-:Y:S01]  /*131c0*/  ULDC UR5, c[0x0][0x448] ;  /* 0x0001120000057ab9 */ /* 0x000fe20000000800 */
[----:B------:R-:W-:Y:S01]  /*131d0*/  R2UR UR11, R0 ;  /* 0x00000000000b72ca */ /* 0x000fe200000e0000 */
[----:B------:R-:W-:-:S06]  /*131e0*/  UISETP.NE.AND UP0, UPT, UR5, 0x1, UPT ;  /* 0x000000010500788c */ /* 0x000fcc000bf05270 */
[----:B------:R-:W-:Y:S02]  /*131f0*/  PLOP3.LUT P0, PT, PT, PT, UP0, 0x80, 0x0 ;  /* 0x000000000000781c */ /* 0x000fe40003f0f008 */
[----:B------:R-:W-:-:S03]  /*13200*/  PLOP3.LUT P1, PT, PT, PT, UP0, 0x80, 0x0 ;  /* 0x000000000000781c */ /* 0x000fc60003f2f008 */
[----:B------:R-:W-:Y:S01]  /*13210*/  @UP0 ULDC UR5, c[0x0][0x44c] ;  /* 0x0001130000050ab9 */ /* 0x000fe20000000800 */
[----:B------:R-:W-:-:S04]  /*13220*/  UIADD3 UR11, -UR11, UR4, URZ ;  /* 0x000000040b0b7290 */ /* 0x000fc8000fffe13f */
[----:B------:R-:W-:Y:S01]  /*13230*/  UIADD3 UR7, UR11, 0x1, -UR44 ;  /* 0x000000010b077890 */ /* 0x000fe2000fffe82c */
[----:B--2---:R-:W-:-:S04]  /*13240*/  IMAD.SHL.U32 R18, R2, 0x80, RZ ;  /* 0x0000008002127824 */ /* 0x004fc800078e00ff */
[----:B------:R-:W-:-:S05]  /*13250*/  VIADD R0, R18, 0x7f ;  /* 0x0000007f12007836 */ /* 0x000fca0000000000 */
[C---:B------:R-:W-:Y:S01]  /*13260*/  R2UR UR6, R0.reuse ;  /* 0x00000000000672ca */ /* 0x040fe200000e0000 */
[----:B------:R-:W-:Y:S01]  /*13270*/  @P0 IMAD.HI.U32 R0, R0, UR5, RZ ;  /* 0x0000000500000c27 */ /* 0x000fe2000f8e00ff */
[----:B------:R-:W-:-:S04]  /*13280*/  @UP0 ULDC UR5, c[0x0][0x450] ;  /* 0x0001140000050ab9 */ /* 0x000fc80000000800 */
[----:B------:R-:W-:Y:S01]  /*13290*/  @P0 SHF.R.U32.HI R0, RZ, UR5, R0 ;  /* 0x00000005ff000c19 */ /* 0x000fe20008011600 */
[----:B------:R-:W-:Y:S02]  /*132a0*/  ULDC.64 UR4, c[0x0][0x9e0] ;  /* 0x0002780000047ab9 */ /* 0x000fe40000000a00 */
[----:B------:R-:W-:Y:S01]  /*132b0*/  UISETP.GE.AND UP1, UPT, UR5, 0x1, UPT ;  /* 0x000000010500788c */ /* 0x000fe2000bf26270 */
[----:B------:R-:W-:-:S05]  /*132c0*/  @P1 R2UR UR6, R0 ;  /* 0x00000000000612ca */ /* 0x000fca00000e0000 */
[----:B------:R-:W-:-:S08]  /*132d0*/  PLOP3.LUT P1, PT, PT, PT, UP1, 0x80, 0x0 ;  /* 0x000000000000781c */ /* 0x000fd00003f2f018 */
[----:B------:R-:W-:-:S04]  /*132e0*/  UIADD3 UR6, UR7, UR6, URZ ;  /* 0x0000000607067290 */ /* 0x000fc8000fffe03f */
        /* <DEDUP_REMOVED lines=12> */
.L_x_1294:
[----:B------:R-:W-:-:S11]  /*133b0*/  UISETP.NE.AND UP1, UPT, UR5, 0x1, UPT ;  /* 0x000000010500788c */ /* 0x000fd6000bf25270 */
[----:B------:R-:W-:Y:S02]  /*133c0*/  @UP1 ULDC.64 UR12, c[0x0][0x9e8] ;  /* 0x00027a00000c1ab9 */ /* 0x000fe40000000a00 */
[----:B------:R-:W-:-:S04]  /*133d0*/  UIMAD.WIDE.U32 UR6, UR8, UR12, URZ ;  /* 0x0000000c080672a5 */ /* 0x000fc8000f8e003f */
[----:B------:R-:W-:-:S12]  /*133e0*/  @UP1 USHF.R.U32.HI UR8, URZ, UR13, UR7 ;  /* 0x0000000d3f081299 */ /* 0x000fd80008011607 */
.L_x_1295:
[----:B------:R-:W-:-:S04]  /*133f0*/  UIMAD UR8, UR8, UR5, UR5 ;  /* 0x00000005080872a4 */ /* 0x000fc8000f8e0205 */
[----:B------:R-:W-:-:S04]  /*13400*/  UISETP.LT.AND UP1, UPT, UR4, UR8, UPT ;  /* 0x000000080400728c */ /* 0x000fc8000bf21270 */
[----:B------:R-:W-:-:S12]  /*13410*/  USEL UR4, UR4, UR8, UP1 ;  /* 0x0000000804047287 */ /* 0x000fd80008800000 */
.L_x_1293:
[----:B------:R-:W-:Y:S01]  /*13420*/  R2UR UR12, R18 ;  /* 0x00000000120c72ca */ /* 0x000fe200000e0000 */
[----:B------:R-:W-:Y:S02]  /*13430*/  UIADD3 UR8, UR11, 0x7f, URZ ;  /* 0x0000007f0b087890 */ /* 0x000fe4000fffe03f */
[----:B------:R-:W-:Y:S01]  /*13440*/  UIADD3 UR9, UR4, 0x7f, URZ ;  /* 0x0000007f04097890 */ /* 0x000fe2000fffe03f */
[----:B------:R-:W-:Y:S01]  /*13450*/  @UP0 ULDC UR6, c[0x0][0x44c] ;  /* 0x0001130000060ab9 */ /* 0x000fe20000000800 */
[----:B------:R-:W-:Y:S02]  /*13460*/  USHF.R.S32.HI UR4, URZ, 0x1f, UR8 ;  /* 0x0000001f3f047899 */ /* 0x000fe40008011408 */
[----:B------:R-:W-:Y:S02]  /*13470*/  USHF.R.S32.HI UR10, URZ, 0x1f, UR9 ;  /* 0x0000001f3f0a7899 */ /* 0x000fe40008011409 */
[----:B------:R-:W-:Y:S01]  /*13480*/  ULEA.HI UR4, UR4, UR8, URZ, 0x7 ;  /* 0x0000000804047291 */ /* 0x000fe2000f8f383f */
[----:B------:R-:W-:-:S03]  /*13490*/  @UP0 ULDC UR13, c[0x0][0x450] ;  /* 0x00011400000d0ab9 */ /* 0x000fc60000000800 */
[----:B------:R-:W-:Y:S02]  /*134a0*/  UIMAD.WIDE.U32 UR6, UR12, UR6, URZ ;  /* 0x000000060c0672a5 */ /* 0x000fe4000f8e003f */
[----:B------:R-:W-:Y:S01]  /*134b0*/  UMOV UR8, UR12 ;  /* 0x0000000c00087c82 */ /* 0x000fe20008000000 */
[----:B------:R-:W-:Y:S02]  /*134c0*/  ULEA.HI UR10, UR10, UR9, URZ, 0x7 ;  /* 0x000000090a0a7291 */ /* 0x000fe4000f8f383f */
[----:B------:R-:W-:Y:S02]  /*134d0*/  @UP0 USHF.R.U32.HI UR8, URZ, UR13, UR7 ;  /* 0x0000000d3f080299 */ /* 0x000fe40008011607 */
[----:B------:R-:W-:Y:S02]  /*134e0*/  USHF.R.S32.HI UR4, URZ, 0x7, UR4 ;  /* 0x000000073f047899 */ /* 0x000fe40008011404 */
[----:B------:R-:W-:Y:S02]  /*134f0*/  UIADD3 UR8, UR8, UR11, -UR44 ;  /* 0x0000000b08087290 */ /* 0x000fe4000fffe82c */
[----:B------:R-:W-:Y:S01]  /*13500*/  USHF.R.S32.HI UR10, URZ, 0x7, UR10 ;  /* 0x000000073f0a7899 */ /* 0x000fe2000801140a */
[----:B------:R-:W-:-:S02]  /*13510*/  ULDC UR6, c[0x0][0x9dc] ;  /* 0x0002770000067ab9 */ /* 0x000fc40000000800 */
[----:B------:R-:W-:Y:S02]  /*13520*/  UIADD3 UR6, UR8, -UR6, URZ ;  /* 0x8000000608067290 */ /* 0x000fe4000fffe03f */
[----:B------:R-:W-:-:S04]  /*13530*/  UISETP.LT.AND UP0, UPT, UR4, UR10, UPT ;  /* 0x0000000a0400728c */ /* 0x000fc8000bf01270 */
[----:B------:R-:W-:Y:S01]  /*13540*/  USEL UR42, UR4, UR10, UP0 ;  /* 0x0000000a042a7287 */ /* 0x000fe20008000000 */
[----:B------:R-:W-:Y:S01]  /*13550*/  IMAD.U32 R0, RZ, RZ, UR6 ;  /* 0x00000006ff007e24 */ /* 0x000fe2000f8e00ff */
[----:B------:R-:W-:Y:S10]  /*13560*/  @!P1 BRA `(.L_x_1296) ;  /* 0x0000000000409947 */ /* 0x000ff40003800000 */
        /* <DEDUP_REMOVED lines=10> */
.L_x_1297:
[----:B------:R-:W-:-:S11]  /*13610*/  UISETP.NE.AND UP0, UPT, UR5, 0x1, UPT ;  /* 0x000000010500788c */ /* 0x000fd6000bf05270 */
[----:B------:R-:W-:Y:S02]  /*13620*/  @UP0 ULDC.64 UR10, c[0x0][0x9e8] ;  /* 0x00027a00000a0ab9 */ /* 0x000fe40000000a00 */
[----:B------:R-:W-:-:S04]  /*13630*/  UIMAD.WIDE.U32 UR6, UR8, UR10, URZ ;  /* 0x0000000a080672a5 */ /* 0x000fc8000f8e003f */
[----:B------:R-:W-:-:S12]  /*13640*/  @UP0 USHF.R.U32.HI UR8, URZ, UR11, UR7 ;  /* 0x0000000b3f080299 */ /* 0x000fd80008011607 */
.L_x_1298:
[----:B------:R-:W-:-:S06]  /*13650*/  UIMAD UR5, UR8, UR5, URZ ;  /* 0x00000005080572a4 */ /* 0x000fcc000f8e023f */
[----:B------:R-:W-:-:S07]  /*13660*/  VIMNMX R0, R0, UR5, !PT ;  /* 0x0000000500007c48 */ /* 0x000fce000ffe0100 */
.L_x_1296:
[----:B------:R-:W-:Y:S01]  /*13670*/  SHF.R.S32.HI R2, RZ, 0x1f, R0 ;  /* 0x0000001fff027819 */ /* 0x000fe20000011400 */
[----:B------:R-:W-:Y:S03]  /*13680*/  BSSY B7, `(.L_x_1299) ;  /* 0x0000321000077945 */ /* 0x000fe60003800000 */
[----:B------:R-:W-:-:S04]  /*13690*/  LEA.HI R2, R2, R0, RZ, 0x7 ;  /* 0x0000000002027211 */ /* 0x000fc800078f38ff */
[----:B------:R-:W-:-:S04]  /*136a0*/  SHF.R.S32.HI R2, RZ, 0x7, R2 ;  /* 0x00000007ff027819 */ /* 0x000fc80000011402 */
[----:B------:R-:W-:-:S04]  /*136b0*/  VIMNMX R3, RZ, R2, !PT ;  /* 0x00000002ff037248 */ /* 0x000fc80007fe0100 */
[----:B------:R-:W-:Y:S01]  /*136c0*/  ISETP.LT.AND P0, PT, R3, UR42, PT ;  /* 0x0000002a03007c0c */ /* 0x000fe2000bf01270 */
[----:B------:R0:W-:-:S12]  /*136d0*/  STL [R1+0x18], R3 ;  /* 0x0000180301007387 */ /* 0x0001d80000100800 */
[----:B0-----:R-:W-:Y:S05]  /*136e0*/  @P0 BRA `(.L_x_1300) ;  /* 0x0000000000480947 */ /* 0x001fea0003800000 */
        /* <DEDUP_REMOVED lines=18> */
.L_x_1300:
        /* <DEDUP_REMOVED lines=20> */
.L_x_1303:
[----:B------:R-:W-:Y:S05]  /*13950*/  BSYNC B6 ;  /* 0x0000000000067941 */ /* 0x000fea0003800000 */
.L_x_1302:
        /* <DEDUP_REMOVED lines=24> */
.L_x_1305:
[----:B------:R-:W-:Y:S05]  /*13ae0*/  BSYNC B6 ;  /* 0x0000000000067941 */ /* 0x000fea0003800000 */
.L_x_1304:
        /* <DEDUP_REMOVED lines=20> */
.L_x_1307:
[----:B------:R-:W-:Y:S05]  /*13c30*/  BSYNC B6 ;  /* 0x0000000000067941 */ /* 0x000fea0003800000 */
.L_x_1306:
        /* <DEDUP_REMOVED lines=19> */
.L_x_1309:
[----:B------:R-:W-:Y:S05]  /*13d70*/  BSYNC B6 ;  /* 0x0000000000067941 */ /* 0x000fea0003800000 */
.L_x_1308:
        /* <DEDUP_REMOVED lines=8> */
[----:B------:R-:W-:Y:S01]  /*13e00*/  IMAD.U32 R3, RZ, RZ, UR5 ;  /* 0x00000005ff037e24 */ /* 0x000fe2000f8e00ff */
[----:B------:R-:W1:Y:S01]  /*13e10*/  S2R R0, SR_TID.X ;  /* 0x0000000000007919 */ /* 0x000e620000002100 */
[----:B------:R-:W-:-:S03]  /*13e20*/  ULDC.64 UR4, c[0x0][0xa08] ;  /* 0x0002820000047ab9 */ /* 0x000fc60000000a00 */
[----:B------:R2:W3:Y:S02]  /*13e30*/  @P0 LDG.E R8, desc[UR40][R2.64] ;  /* 0x0000002802080981 */ /* 0x0004e4000c1e1900 */
[----:B--2---:R-:W2:Y:S01]  /*13e40*/  LDC.64 R2, c[0x0][0x418] ;  /* 0x00010600ff027b82 */ /* 0x004ea20000000a00 */
[----:B-1----:R-:W-:-:S04]  /*13e50*/  SHF.R.U32.HI R0, RZ, 0x5, R0 ;  /* 0x00000005ff007819 */ /* 0x002fc80000011600 */
[----:B------:R-:W-:Y:S02]  /*13e60*/  LOP3.LUT R0, R0, 0x3, RZ, 0xc0, !PT ;  /* 0x0000000300007812 */ /* 0x000fe400078ec0ff */
[----:B--2---:R-:W-:Y:S01]  /*13e70*/  LOP3.LUT P0, RZ, R2, UR4, RZ, 0xfc, !PT ;  /* 0x0000000402ff7c12 */ /* 0x004fe2000f80fcff */
[----:B------:R-:W-:-:S03]  /*13e80*/  UMOV UR4, 0xffffffff ;  /* 0xffffffff00047882 */ /* 0x000fc60000000000 */
[----:B------:R-:W-:Y:S02]  /*13e90*/  LOP3.LUT P0, RZ, R3, UR5, RZ, 0xfc, P0 ;  /* 0x0000000503ff7c12 */ /* 0x000fe4000800fcff */
[----:B---3--:R-:W-:Y:S01]  /*13ea0*/  SHF.R.S32.HI R9, RZ, 0x1f, R8 ;  /* 0x0000001fff097819 */ /* 0x008fe20000011408 */
[----:B------:R1:W-:Y:S01]  /*13eb0*/  STL [R1+0x4], R8 ;  /* 0x0000040801007387 */ /* 0x0003e20000100800 */
[----:B0-----:R-:W-:-:S03]  /*13ec0*/  SEL R16, R8, RZ, !P0 ;  /* 0x000000ff08107207 */ /* 0x001fc60004000000 */
[----:B------:R1:W-:Y:S01]  /*13ed0*/  STL [R1+0x14], R9 ;  /* 0x0000140901007387 */ /* 0x0003e20000100800 */
[----:B------:R-:W-:Y:S05]  /*13ee0*/  BRA.DIV UR4, `(.L_x_1310) ;  /* 0x0000003e046c7947 */ /* 0x000fea000b800000 */
[----:B------:R0:W2:Y:S02]  /*13ef0*/  SHFL.IDX PT, R14, R0, RZ, 0x1f ;  /* 0x00001fff000e7589 */ /* 0x0000a400000e0000 */
.L_x_1385:
[----:B0-----:R-:W3:Y:S01]  /*13f00*/  LDL.LU R0, [R1+0x20] ;  /* 0x0000200001007983 */ /* 0x001ee20000300800 */
[----:B------:R-:W-:Y:S02]  /*13f10*/  PLOP3.LUT P1, PT, PT, PT, PT, 0x8, 0x0 ;  /* 0x000000000000781c */ /* 0x000fe40003f2e170 */
[----:B--2---:R-:W-:Y:S02]  /*13f20*/  ISETP.NE.AND P0, PT, R14, RZ, PT ;  /* 0x000000ff0e00720c */ /* 0x004fe40003f05270 */
[----:B---3--:R-:W-:-:S09]  /*13f30*/  LOP3.LUT R0, R0, 0xfffffffe, RZ, 0xc0, !PT ;  /* 0xfffffffe00007812 */ /* 0x008fd200078ec0ff */
        /* <DEDUP_REMOVED lines=8> */
.L_x_1388:
        /* <DEDUP_REMOVED lines=21> */
.L_x_1313:
[----:B0-----:R-:W2:Y:S01]  /*14110*/  LDL R3, [R1] ;  /* 0x0000000001037983 */ /* 0x001ea20000100800 */
[----:B------:R-:W-:Y:S01]  /*14120*/  IMAD R2, R19, 0x8, R17 ;  /* 0x0000000813027824 */ /* 0x000fe200078e0211 */
[----:B-1----:R-:W0:Y:S02]  /*14130*/  S2R R8, SR_TID.X ;  /* 0x0000000000087919 */ /* 0x002e240000002100 */
[----:B0-----:R-:W-:-:S04]  /*14140*/  LOP3.LUT R8, R8, 0x7f, RZ, 0xc0, !PT ;  /* 0x0000007f08087812 */ /* 0x001fc800078ec0ff */
[----:B------:R-:W-:Y:S02]  /*14150*/  ISETP.NE.AND P1, PT, R8, RZ, PT ;  /* 0x000000ff0800720c */ /* 0x000fe40003f25270 */
[----:B--2---:R-:W-:-:S04]  /*14160*/  SHF.L.U32 R3, R3, 0x1f, RZ ;  /* 0x0000001f03037819 */ /* 0x004fc800000006ff */
[----:B------:R-:W0:Y:S02]  /*14170*/  SYNCS.PHASECHK.TRANS64.TRYWAIT P0, [R2+URZ+0x22880], R3 ;  /* 0x02288003020075a7 */ /* 0x000e24000800017f */
[----:B0-----:R-:W-:Y:S05]  /*14180*/  @!P0 BRA `(.L_x_1314) ;  /* 0x0000003c00048947 */ /* 0x001fea0003800000 */
.L_x_1389:
        /* <DEDUP_REMOVED lines=8> */
.L_x_1315:
[----:B------:R-:W2:Y:S01]  /*14210*/  LDL R5, [R1+0x1c] ;  /* 0x00001c0001057983 */ /* 0x000ea20000100800 */
[----:B------:R-:W-:Y:S01]  /*14220*/  IMAD R4, R19, 0x4000, R17 ;  /* 0x0000400013047824 */ /* 0x000fe200078e0211 */
[----:B------:R-:W-:Y:S01]  /*14230*/  R2UR UR33, R2 ;  /* 0x00000000022172ca */ /* 0x000fe200000e0000 */
[----:B------:R-:W-:Y:S01]  /*14240*/  UIADD3 UR4, UP0, UR48, 0x470, URZ ;  /* 0x0000047030047890 */ /* 0x000fe2000ff1e03f */
[----:B-----5:R-:W-:Y:S01]  /*14250*/  R2UR UR37, R16 ;  /* 0x00000000102572ca */ /* 0x020fe200000e0000 */
[----:B------:R-:W-:Y:S01]  /*14260*/  UMOV UR6, 0x0 ;  /* 0x0000000000067882 */ /* 0x000fe20000000000 */
[----:B------:R-:W-:Y:S01]  /*14270*/  R2UR UR32, R4 ;  /* 0x00000000042072ca */ /* 0x000fe200000e0000 */
[----:B------:R-:W-:Y:S01]  /*14280*/  UIADD3.X UR5, URZ, UR49, URZ, UP0, !UPT ;  /* 0x000000313f057290 */ /* 0x000fe200087fe43f */
[----:B------:R-:W-:Y:S01]  /*14290*/  UMOV UR7, 0x14f00000 ;  /* 0x14f0000000077882 */ /* 0x000fe20000000000 */
[----:B------:R-:W-:-:S06]  /*142a0*/  UMOV UR34, URZ ;  /* 0x0000003f00227c82 */ /* 0x000fcc0008000000 */
[----:B------:R-:W-:-:S04]  /*142b0*/  UIADD3 UR33, UR33, 0x22870, URZ ;  /* 0x0002287021217890 */ /* 0x000fc8000fffe03f */
[----:B------:R-:W-:Y:S01]  /*142c0*/  UIADD3 UR32, UR32, 0x8400, URZ ;  /* 0x0000840020207890 */ /* 0x000fe2000fffe03f */
[----:B--2---:R-:W-:-:S05]  /*142d0*/  IMAD R0, R0, 0x80, R5 ;  /* 0x0000008000007824 */ /* 0x004fca00078e0205 */
[----:B------:R-:W-:-:S13]  /*142e0*/  R2UR UR35, R0 ;  /* 0x00000000002372ca */ /* 0x000fda00000e0000 */
[----:B------:R1:W-:Y:S01]  /*142f0*/  UTMALDG.4D [UR32], [UR4], desc[UR6] ;  /* 0x00000620040075b4 */ /* 0x0003e20008019000 */
[----:B------:R-:W2:Y:S02]  /*14300*/  SYNCS.PHASECHK.TRANS64.TRYWAIT P0, [R2+URZ+0x22840], R3 ;  /* 0x02284003020075a7 */ /* 0x000ea4000800017f */
[----:B-12---:R-:W-:Y:S05]  /*14310*/  @!P0 BRA `(.L_x_1316) ;  /* 0x0000003800b48947 */ /* 0x006fea0003800000 */
.L_x_1390:
        /* <DEDUP_REMOVED lines=8> */
.L_x_1317:
[----:B01----:R-:W2:Y:S01]  /*143a0*/  LDL.LU R3, [R1+0x20] ;  /* 0x0000200001037983 */ /* 0x003ea20000300800 */
        /* <DEDUP_REMOVED lines=33> */
.L_x_1311:
[----:B------:R-:W-:Y:S05]  /*145c0*/  WARPSYNC.ALL ;  /* 0x0000000000007948 */ /* 0x000fea0003800000 */
[----:B0-----:R-:W-:Y:S01]  /*145d0*/  VIADD R0, R17, 0x10400 ;  /* 0x0001040011007836 */ /* 0x001fe20000000000 */
[----:B---3--:R-:W-:Y:S01]  /*145e0*/  USHF.R.S32.HI UR4, URZ, 0x1f, UR47 ;  /* 0x0000001f3f047899 */ /* 0x008fe2000801142f */
[----:B------:R-:W-:Y:S03]  /*145f0*/  BAR.SYNC.DEFER_BLOCKING 0x8, 0x180 ;  /* 0x0206000000007b1d */ /* 0x000fe60000010000 */
[----:B------:R-:W-:-:S03]  /*14600*/  LOP3.LUT P0, RZ, R0, 0x1bf, RZ, 0xc0, !PT ;  /* 0x000001bf00ff7812 */ /* 0x000fc6000780c0ff */
[----:B------:R-:W-:Y:S01]  /*14610*/  ULDC.64 UR6, c[0x0][0x298] ;  /* 0x0000a60000067ab9 */ /* 0x000fe20000000a00 */
[----:B------:R-:W-:Y:S01]  /*14620*/  BSSY B6, `(.L_x_1318) ;  /* 0x0000016000067945 */ /* 0x000fe20003800000 */
[----:B------:R-:W-:Y:S02]  /*14630*/  UIMAD UR4, UR4, UR6, URZ ;  /* 0x00000006040472a4 */ /* 0x000fe4000f8e023f */
[----:B------:R-:W-:Y:S02]  /*14640*/  UIMAD.WIDE.U32 UR50, UR47, UR6, URZ ;  /* 0x000000062f3272a5 */ /* 0x000fe4000f8e003f */
[----:B------:R-:W-:-:S04]  /*14650*/  UIMAD UR4, UR47, UR7, UR4 ;  /* 0x000000072f0472a4 */ /* 0x000fc8000f8e0204 */
[----:B------:R-:W-:Y:S01]  /*14660*/  UIADD3 UR37, UR51, UR4, URZ ;  /* 0x0000000433257290 */ /* 0x000fe2000fffe03f */
        /* <DEDUP_REMOVED lines=17> */
.L_x_1319:
[----:B------:R-:W-:Y:S05]  /*14780*/  BSYNC B6 ;  /* 0x0000000000067941 */ /* 0x000fea0003800000 */
.L_x_1318:
[----:B------:R-:W0:Y:S01]  /*14790*/  S2R R2, SR_TID.X ;  /* 0x0000000000027919 */ /* 0x000e220000002100 */
[----:B-1----:R-:W1:Y:S01]  /*147a0*/  LDC R8, c[0x0][0x448] ;  /* 0x00011200ff087b82 */ /* 0x002e620000000800 */
[----:B------:R-:W-:Y:S01]  /*147b0*/  USHF.R.S32.HI UR4, URZ, 0x1f, UR36 ;  /* 0x0000001f3f047899 */ /* 0x000fe20008011424 */
[----:B------:R-:W2:Y:S01]  /*147c0*/  S2R R0, SR_TID.X ;  /* 0x0000000000007919 */ /* 0x000ea20000002100 */
[----:B------:R-:W-:Y:S01]  /*147d0*/  ULDC.64 UR10, c[0x0][0xa00] ;  /* 0x00028000000a7ab9 */ /* 0x000fe20000000a00 */
[----:B------:R-:W-:Y:S01]  /*147e0*/  ULDC.64 UR8, c[0x0][0x2d8] ;  /* 0x0000b60000087ab9 */ /* 0x000fe20000000a00 */
[----:B------:R-:W-:Y:S01]  /*147f0*/  UISETP.NE.U32.AND UP0, UPT, UR10, URZ, UPT ;  /* 0x0000003f0a00728c */ /* 0x000fe2000bf05070 */
[----:B------:R-:W3:Y:S01]  /*14800*/  S2R R9, SR_TID.X ;  /* 0x0000000000097919 */ /* 0x000ee20000002100 */
[----:B------:R-:W-:Y:S02]  /*14810*/  UIMAD UR7, UR4, UR8, URZ ;  /* 0x00000008040772a4 */ /* 0x000fe4000f8e023f */
[----:B------:R-:W-:-:S02]  /*14820*/  UISETP.NE.AND.EX UP0, UPT, UR11, URZ, UPT, UP0 ;  /* 0x0000003f0b00728c */ /* 0x000fc4000bf05300 */
[----:B------:R-:W-:Y:S01]  /*14830*/  USHF.R.S32.HI UR6, URZ, 0x1f, UR46 ;  /* 0x0000001f3f067899 */ /* 0x000fe2000801142e */
[----:B------:R-:W-:Y:S01]  /*14840*/  UMOV UR4, UR50 ;  /* 0x0000003200047c82 */ /* 0x000fe20008000000 */
[----:B------:R-:W-:Y:S01]  /*14850*/  UMOV UR5, UR37 ;  /* 0x0000002500057c82 */ /* 0x000fe20008000000 */
[----:B------:R-:W-:Y:S02]  /*14860*/  UIMAD UR7, UR36, UR9, UR7 ;  /* 0x00000009240772a4 */ /* 0x000fe4000f8e0207 */
[----:B------:R-:W-:Y:S02]  /*14870*/  UIMAD.WIDE.U32 UR4, UR36, UR8, UR4 ;  /* 0x00000008240472a5 */ /* 0x000fe4000f8e0004 */
[----:B------:R-:W-:Y:S01]  /*14880*/  USEL UR6, UR6, URZ, !UP0 ;  /* 0x0000003f06067287 */ /* 0x000fe2000c000000 */
[----:B------:R-:W-:Y:S01]  /*14890*/  ULDC.64 UR8, c[0x0][0x2e0] ;  /* 0x0000b80000087ab9 */ /* 0x000fe20000000a00 */
[----:B------:R-:W-:Y:S01]  /*148a0*/  UIADD3 UR5, UR5, UR7, URZ ;  /* 0x0000000705057290 */ /* 0x000fe2000fffe03f */
[----:B-1----:R-:W-:Y:S01]  /*148b0*/  ISETP.NE.AND P0, PT, R8, 0x1, PT ;  /* 0x000000010800780c */ /* 0x002fe20003f05270 */
[----:B------:R-:W-:-:S02]  /*148c0*/  USEL UR7, UR46, URZ, !UP0 ;  /* 0x0000003f2e077287 */ /* 0x000fc4000c000000 */
[----:B------:R-:W-:Y:S02]  /*148d0*/  UIMAD UR6, UR6, UR8, URZ ;  /* 0x00000008060672a4 */ /* 0x000fe4000f8e023f */
[----:B------:R-:W-:Y:S01]  /*148e0*/  UIMAD.WIDE.U32 UR4, UR7, UR8, UR4 ;  /* 0x00000008070472a5 */ /* 0x000fe2000f8e0004 */
[----:B0-----:R-:W-:Y:S01]  /*148f0*/  LOP3.LUT R2, R2, 0x7f, RZ, 0xc0, !PT ;  /* 0x0000007f02027812 */ /* 0x001fe200078ec0ff */
[----:B------:R-:W-:-:S03]  /*14900*/  UIMAD UR6, UR7, UR9, UR6 ;  /* 0x00000009070672a4 */ /* 0x000fc6000f8e0206 */
[----:B------:R-:W-:Y:S01]  /*14910*/  SHF.R.U32.HI R2, RZ, 0x2, R2 ;  /* 0x00000002ff027819 */ /* 0x000fe20000011602 */
[----:B--2---:R-:W-:Y:S02]  /*14920*/  IMAD.SHL.U32 R0, R0, 0x20, RZ ;  /* 0x0000002000007824 */ /* 0x004fe400078e00ff */
[----:B------:R-:W0:Y:S01]  /*14930*/  @P0 LDC R3, c[0x0][0x450] ;  /* 0x00011400ff030b82 */ /* 0x000e220000000800 */
[----:B------:R-:W-:Y:S01]  /*14940*/  UIADD3 UR6, UR5, UR6, URZ ;  /* 0x0000000605067290 */ /* 0x000fe2000fffe03f */
[----:B------:R-:W-:Y:S01]  /*14950*/  IMAD.U32 R6, RZ, RZ, UR4 ;  /* 0x00000004ff067e24 */ /* 0x000fe2000f8e00ff */
[----:B------:R-:W-:Y:S01]  /*14960*/  LOP3.LUT R0, R2, 0x60, R0, 0xf8, !PT ;  /* 0x0000006002007812 */ /* 0x000fe200078ef800 */
[----:B------:R-:W-:Y:S01]  /*14970*/  IMAD.U32 R7, RZ, RZ, UR5 ;  /* 0x00000005ff077e24 */ /* 0x000fe2000f8e00ff */
[----:B------:R-:W-:Y:S01]  /*14980*/  ULDC.64 UR4, c[0x0][0x2d0] ;  /* 0x0000b40000047ab9 */ /* 0x000fe20000000a00 */
[----:B---3--:R-:W-:Y:S02]  /*14990*/  IMAD.SHL.U32 R9, R9, 0x10, RZ ;  /* 0x0000001009097824 */ /* 0x008fe400078e00ff */
[----:B------:R-:W1:Y:S01]  /*149a0*/  @P0 LDC R2, c[0x0][0x44c] ;  /* 0x00011300ff020b82 */ /* 0x000e620000000800 */
[----:B------:R-:W-:Y:S01]  /*149b0*/  IMAD.IADD R0, R0, 0x1, R18 ;  /* 0x0000000100007824 */ /* 0x000fe200078e0212 */
[----:B------:R-:W2:Y:S01]  /*149c0*/  S2R R7, SR_TID.X ;  /* 0x0000000000077919 */ /* 0x000ea20000002100 */
[----:B------:R-:W-:-:S02]  /*149d0*/  LOP3.LUT R9, R9, 0x30, RZ, 0xc0, !PT ;  /* 0x0000003009097812 */ /* 0x000fc400078ec0ff */
[----:B------:R-:W-:Y:S02]  /*149e0*/  IMAD.MOV.U32 R4, RZ, RZ, R0 ;  /* 0x000000ffff047224 */ /* 0x000fe400078e0000 */
[C---:B------:R-:W-:Y:S02]  /*149f0*/  LOP3.LUT R11, R9.reuse, 0x40, RZ, 0xfc, !PT ;  /* 0x00000040090b7812 */ /* 0x040fe400078efcff */
[----:B------:R-:W-:Y:S01]  /*14a00*/  LOP3.LUT R9, R9, 0x80, RZ, 0xfc, !PT ;  /* 0x0000008009097812 */ /* 0x000fe200078efcff */
[----:B-1----:R-:W-:-:S05]  /*14a10*/  @P0 IMAD.HI.U32 R2, R0, R2, RZ ;  /* 0x0000000200020227 */ /* 0x002fca00078e00ff */
[----:B0-----:R-:W-:Y:S01]  /*14a20*/  @P0 SHF.R.U32.HI R4, RZ, R3, R2 ;  /* 0x00000003ff040219 */ /* 0x001fe20000011602 */
[----:B------:R-:W-:-:S03]  /*14a30*/  IMAD.U32 R3, RZ, RZ, UR6 ;  /* 0x00000006ff037e24 */ /* 0x000fc6000f8e00ff */
[--C-:B------:R-:W-:Y:S01]  /*14a40*/  SHF.R.S32.HI R5, RZ, 0x1f, R4.reuse ;  /* 0x0000001fff057819 */ /* 0x100fe20000011404 */
[----:B------:R-:W-:Y:S02]  /*14a50*/  IMAD.MOV R2, RZ, RZ, -R4 ;  /* 0x000000ffff027224 */ /* 0x000fe400078e0a04 */
[----:B--2---:R-:W-:Y:S02]  /*14a60*/  IMAD.SHL.U32 R10, R7, 0x10, RZ ;  /* 0x00000010070a7824 */ /* 0x004fe400078e00ff */
[----:B------:R-:W-:Y:S02]  /*14a70*/  IMAD R0, R8, R2, R0 ;  /* 0x0000000208007224 */ /* 0x000fe400078e0200 */
[----:B------:R-:W-:Y:S01]  /*14a80*/  IMAD.MOV.U32 R2, RZ, RZ, R6 ;  /* 0x000000ffff027224 */ /* 0x000fe200078e0006 */
[----:B------:R-:W-:Y:S01]  /*14a90*/  LOP3.LUT R10, R10, 0x30, RZ, 0xc0, !PT ;  /* 0x000000300a0a7812 */ /* 0x000fe200078ec0ff */
[----:B------:R-:W-:Y:S02]  /*14aa0*/  IMAD R5, R5, UR4, RZ ;  /* 0x0000000405057c24 */ /* 0x000fe4000f8e02ff */
[----:B------:R-:W-:-:S04]  /*14ab0*/  IMAD.WIDE.U32 R2, R4, UR4, R2 ;  /* 0x0000000404027c25 */ /* 0x000fc8000f8e0002 */
[----:B------:R-:W-:Y:S01]  /*14ac0*/  IMAD R5, R4, UR5, R5 ;  /* 0x0000000504057c24 */ /* 0x000fe2000f8e0205 */
[----:B------:R-:W-:Y:S01]  /*14ad0*/  SHF.R.S32.HI R4, RZ, 0x1f, R0 ;  /* 0x0000001fff047819 */ /* 0x000fe20000011400 */
[----:B------:R-:W-:Y:S02]  /*14ae0*/  ULDC.64 UR4, c[0x0][0x2c8] ;  /* 0x0000b20000047ab9 */ /* 0x000fe40000000a00 */
        /* <DEDUP_REMOVED lines=9> */
[----:B------:R-:W-:Y:S02]  /*14b80*/  IADD3.X R3, R3, UR5, R0, P0, !PT ;  /* 0x0000000503037c10 */ /* 0x000fe400087fe400 */
[----:B------:R-:W-:-:S02]  /*14b90*/  ISETP.GE.AND P0, PT, R10, UR4, PT ;  /* 0x000000040a007c0c */ /* 0x000fc4000bf06270 */
[----:B------:R-:W-:Y:S01]  /*14ba0*/  ISETP.GE.AND P1, PT, R11, UR4, PT ;  /* 0x000000040b007c0c */ /* 0x000fe2000bf26270 */
[----:B------:R-:W-:-:S03]  /*14bb0*/  UMOV UR4, 0xffffffff ;  /* 0xffffffff00047882 */ /* 0x000fc60000000000 */
[----:B0-----:R-:W-:Y:S09]  /*14bc0*/  BRA.DIV UR4, `(.L_x_1320) ;  /* 0x00000032049c7947 */ /* 0x001ff2000b800000 */
[----:B------:R-:W0:Y:S01]  /*14bd0*/  S2R R5, SR_TID.X ;  /* 0x0000000000057919 */ /* 0x000e220000002100 */
[----:B------:R-:W-:Y:S01]  /*14be0*/  IMAD R2, R8, UR44, RZ ;  /* 0x0000002c08027c24 */ /* 0x000fe2000f8e02ff */
[----:B------:R-:W1:Y:S04]  /*14bf0*/  SHFL.IDX PT, R7, R4, RZ, 0x1c1f ;  /* 0x001c1fff04077589 */ /* 0x000e6800000e0000 */
[----:B------:R-:W2:Y:S01]  /*14c00*/  SHFL.IDX PT, R6, R3, RZ, 0x1c1f ;  /* 0x001c1fff03067589 */ /* 0x000ea200000e0000 */
[----:B0-----:R-:W-:-:S04]  /*14c10*/  LOP3.LUT R5, R5, 0x7f, RZ, 0xc0, !PT ;  /* 0x0000007f05057812 */ /* 0x001fc800078ec0ff */
[----:B------:R-:W-:-:S05]  /*14c20*/  SHF.R.U32.HI R5, RZ, 0x2, R5 ;  /* 0x00000002ff057819 */ /* 0x000fca0000011605 */
[----:B------:R-:W-:-:S04]  /*14c30*/  IMAD.IADD R0, R5, 0x1, R18 ;  /* 0x0000000105007824 */ /* 0x000fc800078e0212 */
[C---:B------:R-:W-:Y:S01]  /*14c40*/  VIADD R5, R0.reuse, 0x20 ;  /* 0x0000002000057836 */ /* 0x040fe20000000000 */
[----:B------:R-:W-:-:S13]  /*14c50*/  ISETP.GE.AND P4, PT, R0, R2, PT ;  /* 0x000000020000720c */ /* 0x000fda0003f86270 */
[----:B-1----:R-:W-:-:S05]  /*14c60*/  @!P4 IADD3 R7, P3, R10, R7, RZ ;  /* 0x000000070a07c210 */ /* 0x002fca0007f7e0ff */
[----:B--2---:R-:W-:Y:S01]  /*14c70*/  @!P4 IMAD.X R6, RZ, RZ, R6, P3 ;  /* 0x000000ffff06c224 */ /* 0x004fe200018e0606 */
[----:B------:R-:W-:Y:S01]  /*14c80*/  ISETP.GE.AND P3, PT, R5, R2, PT ;  /* 0x000000020500720c */ /* 0x000fe20003f66270 */
[----:B------:R-:W-:-:S03]  /*14c90*/  VIADD R5, R0, 0x40 ;  /* 0x0000004000057836 */ /* 0x000fc60000000000 */
[----:B------:R-:W-:-:S04]  /*14ca0*/  @!P4 LOP3.LUT R7, R7, R6, RZ, 0x3c, !PT ;  /* 0x000000060707c212 */ /* 0x000fc800078e3cff */
[----:B------:R-:W-:-:S04]  /*14cb0*/  @!P4 LOP3.LUT R6, R7, R6, RZ, 0x3c, !PT ;  /* 0x000000060706c212 */ /* 0x000fc800078e3cff */
[----:B------:R-:W-:-:S05]  /*14cc0*/  @!P4 LOP3.LUT R7, R7, R6, RZ, 0x3c, !PT ;  /* 0x000000060707c212 */ /* 0x000fca00078e3cff */
[----:B------:R-:W-:Y:S01]  /*14cd0*/  @!PT LDS RZ, [RZ] ;  /* 0x00000000fffff984 */ /* 0x000fe20000000800 */
[----:B-----5:R-:W-:Y:S04]  /*14ce0*/  @!P4 LDGSTS.E.BYPASS.LTC128B.128 [R9+0x10400], desc[UR40][R6.64], !P0 ;  /* 0x104000000609cfae */ /* 0x020fe8000c101d68 */
[----:B------:R-:W-:Y:S04]  /*14cf0*/  @!P4 LDGSTS.E.BYPASS.LTC128B.128 [R9+0x12400], desc[UR40][R6.64+0x40], !P1 ;  /* 0x124000400609cfae */ /* 0x000fe8000c901d68 */
[----:B------:R0:W-:Y:S04]  /*14d00*/  @!P4 LDGSTS.E.BYPASS.LTC128B.128 [R9+0x14400], desc[UR40][R6.64+0x80], !P2 ;  /* 0x144000800609cfae */ /* 0x0001e8000d101d68 */
[----:B0-----:R-:W0:Y:S04]  /*14d10*/  SHFL.IDX PT, R7, R4, 0x1, 0x1c1f ;  /* 0x003c1f0004077f89 */ /* 0x001e2800000e0000 */
[----:B------:R-:W1:Y:S01]  /*14d20*/  SHFL.IDX PT, R6, R3, 0x1, 0x1c1f ;  /* 0x003c1f0003067f89 */ /* 0x000e6200000e0000 */
[----:B0-----:R-:W-:-:S05]  /*14d30*/  @!P3 IADD3 R7, P4, R10, R7, RZ ;  /* 0x000000070a07b210 */ /* 0x001fca0007f9e0ff */
[----:B-1----:R-:W-:-:S05]  /*14d40*/  @!P3 IMAD.X R6, RZ, RZ, R6, P4 ;  /* 0x000000ffff06b224 */ /* 0x002fca00020e0606 */
[----:B------:R-:W-:-:S04]  /*14d50*/  @!P3 LOP3.LUT R7, R7, R6, RZ, 0x3c, !PT ;  /* 0x000000060707b212 */ /* 0x000fc800078e3cff */
[----:B------:R-:W-:-:S04]  /*14d60*/  @!P3 LOP3.LUT R6, R7, R6, RZ, 0x3c, !PT ;  /* 0x000000060706b212 */ /* 0x000fc800078e3cff */
[----:B------:R-:W-:-:S05]  /*14d70*/  @!P3 LOP3.LUT R7, R7, R6, RZ, 0x3c, !PT ;  /* 0x000000060707b212 */ /* 0x000fca00078e3cff */
[----:B------:R-:W-:Y:S04]  /*14d80*/  @!P3 LDGSTS.E.BYPASS.LTC128B.128 [R9+0x10c00], desc[UR40][R6.64], !P0 ;  /* 0x10c000000609bfae */ /* 0x000fe8000c101d68 */
[----:B------:R-:W-:Y:S04]  /*14d90*/  @!P3 LDGSTS.E.BYPASS.LTC128B.128 [R9+0x12c00], desc[UR40][R6.64+0x40], !P1 ;  /* 0x12c000400609bfae */ /* 0x000fe8000c901d68 */
[----:B------:R0:W-:Y:S01]  /*14da0*/  @!P3 LDGSTS.E.BYPASS.LTC128B.128 [R9+0x14c00], desc[UR40][R6.64+0x80], !P2 ;  /* 0x14c000800609bfae */ /* 0x0001e2000d101d68 */
[----:B------:R-:W-:-:S03]  /*14db0*/  ISETP.GE.AND P3, PT, R5, R2, PT ;  /* 0x000000020500720c */ /* 0x000fc60003f66270 */
[----:B0-----:R-:W0:Y:S04]  /*14dc0*/  SHFL.IDX PT, R7, R4, 0x2, 0x1c1f ;  /* 0x005c1f0004077f89 */ /* 0x001e2800000e0000 */
[----:B------:R-:W1:Y:S04]  /*14dd0*/  SHFL.IDX PT, R6, R3, 0x2, 0x1c1f ;  /* 0x005c1f0003067f89 */ /* 0x000e6800000e0000 */
[----:B------:R-:W2:Y:S04]  /*14de0*/  SHFL.IDX PT, R4, R4, 0x3, 0x1c1f ;  /* 0x007c1f0004047f89 */ /* 0x000ea800000e0000 */
[----:B------:R-:W3:Y:S01]  /*14df0*/  SHFL.IDX PT, R3, R3, 0x3, 0x1c1f ;  /* 0x007c1f0003037f89 */ /* 0x000ee200000e0000 */
[----:B0-----:R-:W-:-:S05]  /*14e00*/  @!P3 IADD3 R7, P4, R10, R7, RZ ;  /* 0x000000070a07b210 */ /* 0x001fca0007f9e0ff */
[----:B-1----:R-:W-:-:S05]  /*14e10*/  @!P3 IMAD.X R6, RZ, RZ, R6, P4 ;  /* 0x000000ffff06b224 */ /* 0x002fca00020e0606 */
[----:B------:R-:W-:-:S04]  /*14e20*/  @!P3 LOP3.LUT R7, R7, R6, RZ, 0x3c, !PT ;  /* 0x000000060707b212 */ /* 0x000fc800078e3cff */
[----:B------:R-:W-:-:S04]  /*14e30*/  @!P3 LOP3.LUT R6, R7, R6, RZ, 0x3c, !PT ;  /* 0x000000060706b212 */ /* 0x000fc800078e3cff */
[----:B------:R-:W-:-:S05]  /*14e40*/  @!P3 LOP3.LUT R7, R7, R6, RZ, 0x3c, !PT ;  /* 0x000000060707b212 */ /* 0x000fca00078e3cff */
[----:B------:R1:W-:Y:S04]  /*14e50*/  @!P3 LDGSTS.E.BYPASS.LTC128B.128 [R9+0x11400], desc[UR40][R6.64], !P0 ;  /* 0x114000000609bfae */ /* 0x0003e8000c101d68 */
[----:B------:R1:W-:Y:S04]  /*14e60*/  @!P3 LDGSTS.E.BYPASS.LTC128B.128 [R9+0x13400], desc[UR40][R6.64+0x40], !P1 ;  /* 0x134000400609bfae */ /* 0x0003e8000c901d68 */
[----:B--23--:R1:W-:Y:S02]  /*14e70*/  @!P3 LDGSTS.E.BYPASS.LTC128B.128 [R9+0x15400], desc[UR40][R6.64+0x80], !P2 ;  /* 0x154000800609bfae */ /* 0x00c3e4000d101d68 */
.L_x_1399:
        /* <DEDUP_REMOVED lines=12> */
.L_x_1322:
[----:B------:R-:W-:Y:S05]  /*14f40*/  BSYNC B0 ;  /* 0x0000000000007941 */ /* 0x000fea0003800000 */
.L_x_1321:
[----:B------:R-:W-:Y:S01]  /*14f50*/  NOP ;  /* 0x0000000000007918 */ /* 0x000fe20000000000 */
[----:B------:R-:W-:-:S13]  /*14f60*/  PLOP3.LUT P0, PT, PT, PT, PT, 0x80, 0x0 ;  /* 0x000000000000781c */ /* 0x000fda0003f0f070 */
.L_x_1323:
[----:B------:R-:W-:Y:S02]  /*14f70*/  PLOP3.LUT P1, PT, P1, P0, PT, 0xa2, 0x0 ;  /* 0x000000000000781c */ /* 0x000fe40000f21472 */
[----:B------:R-:W-:-:S08]  /*14f80*/  @P0 R2UR P1, UR4, R17 ;  /* 0x00000000110402ca */ /* 0x000fd00000020000 */
[----:B------:R-:W-:-:S05]  /*14f90*/  @P0 PLOP3.LUT P0, PT, P1, PT, PT, 0x80, 0x0 ;  /* 0x000000000000081c */ /* 0x000fca0000f0f070 */
[----:B------:R-:W-:Y:S01]  /*14fa0*/  @!P1 SYNCS.ARRIVE.TRANS64.RED.A0T1 RZ, [UR4+0x22800], RZ ;  /* 0x022800ffffff99a7 */ /* 0x000fe20008200404 */
[----:B------:R-:W-:Y:S07]  /*14fb0*/  @!P1 ARRIVES.LDGSTSBAR.64.TRANSCNT [UR4+0x22800] ;  /* 0x02280000ff0099b0 */ /* 0x000fee0008000a84 */
[----:B------:R-:W-:Y:S05]  /*14fc0*/  @P0 BRA.U.ANY `(.L_x_1323) ;  /* 0xfffffffd00e80947 */ /* 0x000fea000393ffff */
[----:B--2---:R-:W2:Y:S02]  /*14fd0*/  LDL.LU R2, [R1+0x30] ;  /* 0x0000300001027983 */ /* 0x004ea40000300800 */
        /* <DEDUP_REMOVED lines=11> */
.L_x_1400:
[----:B------:R-:W-:Y:S05]  /*15090*/  BSYNC B0 ;  /* 0x0000000000007941 */ /* 0x000fea0003800000 */
.L_x_1324:
[----:B------:R-:W3:Y:S01]  /*150a0*/  LDL R2, [R1+0x18] ;  /* 0x0000180001027983 */ /* 0x000ee20000100800 */
[----:B------:R-:W-:-:S06]  /*150b0*/  UIADD3 UR4, UR42, -0x2, URZ ;  /* 0xfffffffe2a047890 */ /* 0x000fcc000fffe03f */
[----:B---3--:R-:W-:-:S13]  /*150c0*/  ISETP.LE.AND P0, PT, R2, UR4, PT ;  /* 0x0000000402007c0c */ /* 0x008fda000bf03270 */
[----:B------:R-:W-:Y:S05]  /*150d0*/  @!P0 BRA `(.L_x_1326) ;  /* 0x0000000c00f88947 */ /* 0x000fea0003800000 */
[----:B01----:R0:W5:Y:S01]  /*150e0*/  LDL.LU R7, [R1] ;  /* 0x0000000001077983 */ /* 0x0031620000300800 */
[----:B------:R-:W-:Y:S02]  /*150f0*/  IMAD.MOV.U32 R6, RZ, RZ, R19 ;  /* 0x000000ffff067224 */ /* 0x000fe400078e0013 */
[----:B--2---:R-:W-:-:S07]  /*15100*/  IMAD.U32 R0, RZ, RZ, UR4 ;  /* 0x00000004ff007e24 */ /* 0x004fce000f8e00ff */
.L_x_1348:
[----:B------:R-:W2:Y:S01]  /*15110*/  LDL R2, [R1+0x20] ;  /* 0x0000200001027983 */ /* 0x000ea20000100800 */
[----:B------:R-:W-:Y:S01]  /*15120*/  VIADD R19, R6, 0x1 ;  /* 0x0000000106137836 */ /* 0x000fe20000000000 */
[----:B------:R-:W-:Y:S05]  /*15130*/  YIELD ;  /* 0x0000000000007946 */ /* 0x000fea0003800000 */
[C---:B------:R-:W-:Y:S01]  /*15140*/  ISETP.NE.AND P0, PT, R19.reuse, 0x2, PT ;  /* 0x000000021300780c */ /* 0x040fe20003f05270 */
[----:B------:R-:W-:Y:S03]  /*15150*/  BSSY B0, `(.L_x_1327) ;  /* 0x0000089000007945 */ /* 0x000fe60003800000 */
[----:B------:R-:W-:-:S02]  /*15160*/  SEL R19, R19, RZ, P0 ;  /* 0x000000ff13137207 */ /* 0x000fc40000000000 */
[----:B--2---:R-:W-:Y:S02]  /*15170*/  LOP3.LUT P1, RZ, R2, 0x1, RZ, 0xc0, !PT ;  /* 0x0000000102ff7812 */ /* 0x004fe4000782c0ff */
        /* <DEDUP_REMOVED lines=18> */
[--C-:B------:R-:W-:Y:S01]  /*152a0*/  SHF.R.S32.HI R3, RZ, 0x1f, R2.reuse ;  /* 0x0000001fff037819 */ /* 0x100fe20000011402 */
[----:B------:R-:W-:-:S04]  /*152b0*/  IMAD.MOV R8, RZ, RZ, -R2 ;  /* 0x000000ffff087224 */ /* 0x000fc800078e0a02 */
[----:B------:R-:W-:Y:S02]  /*152c0*/  IMAD R8, R5, R8, R0 ;  /* 0x0000000805087224 */ /* 0x000fe400078e0200 */
[----:B--2---:R-:W-:-:S04]  /*152d0*/  IMAD R4, R11, UR6, RZ ;  /* 0x000000060b047c24 */ /* 0x004fc8000f8e02ff */
[C---:B----4-:R-:W-:Y:S02]  /*152e0*/  IMAD R4, R10.reuse, UR7, R4 ;  /* 0x000000070a047c24 */ /* 0x050fe4000f8e0204 */
[----:B------:R-:W-:-:S04]  /*152f0*/  IMAD.WIDE.U32 R2, R10, UR6, R2 ;  /* 0x000000060a027c25 */ /* 0x000fc8000f8e0002 */
[----:B------:R-:W-:Y:S01]  /*15300*/  IMAD.IADD R3, R4, 0x1, R3 ;  /* 0x0000000104037824 */ /* 0x000fe200078e0203 */
[----:B------:R-:W-:-:S04]  /*15310*/  LEA R4, P0, R2, UR4, 0x2 ;  /* 0x0000000402047c11 */ /* 0x000fc8000f8010ff */
[----:B------:R-:W-:-:S05]  /*15320*/  LEA.HI.X R5, R2, UR5, R3, 0x2, P0 ;  /* 0x0000000502057c11 */ /* 0x000fca00080f1403 */
[----:B------:R2:W5:Y:S04]  /*15330*/  LDG.E R16, desc[UR40][R4.64] ;  /* 0x0000002804107981 */ /* 0x000568000c1e1900 */
.L_x_1329:
[----:B------:R-:W2:Y:S01]  /*15340*/  S2R R2, SR_TID.X ;  /* 0x0000000000027919 */ /* 0x000ea20000002100 */
[----:B------:R-:W-:Y:S01]  /*15350*/  IMAD R3, R19, 0x8, R17 ;  /* 0x0000000813037824 */ /* 0x000fe200078e0211 */
[----:B------:R-:W-:Y:S01]  /*15360*/  BSSY B1, `(.L_x_1330) ;  /* 0x0000006000017945 */ /* 0x000fe20003800000 */
[----:B--2---:R-:W-:Y:S02]  /*15370*/  LOP3.LUT R4, R2, 0x7f, RZ, 0xc0, !PT ;  /* 0x0000007f02047812 */ /* 0x004fe400078ec0ff */
[----:B------:R-:W-:Y:S02]  /*15380*/  SHF.L.U32 R2, R9, 0x1f, RZ ;  /* 0x0000001f09027819 */ /* 0x000fe400000006ff */
[----:B------:R-:W-:Y:S02]  /*15390*/  ISETP.NE.AND P1, PT, R4, RZ, PT ;  /* 0x000000ff0400720c */ /* 0x000fe40003f25270 */
[----:B------:R-:W2:Y:S02]  /*153a0*/  SYNCS.PHASECHK.TRANS64.TRYWAIT P0, [R3+URZ+0x22880], R2 ;  /* 0x02288002030075a7 */ /* 0x000ea4000800017f */
[----:B--2---:R-:W-:Y:S09]  /*153b0*/  @!P0 BRA `(.L_x_1331) ;  /* 0x0000003000188947 */ /* 0x004ff20003800000 */
.L_x_1401:
[----:B------:R-:W-:Y:S05]  /*153c0*/  BSYNC B1 ;  /* 0x0000000000017941 */ /* 0x000fea0003800000 */
.L_x_1330:
[----:B------:R-:W-:Y:S04]  /*153d0*/  BSSY B1, `(.L_x_1332) ;  /* 0x0000009000017945 */ /* 0x000fe80003800000 */
        /* <DEDUP_REMOVED lines=8> */
.L_x_1333:
[----:B------:R-:W-:Y:S05]  /*15460*/  BSYNC B1 ;  /* 0x0000000000017941 */ /* 0x000fea0003800000 */
.L_x_1332:
[----:B------:R-:W3:Y:S01]  /*15470*/  LDL R4, [R1+0x1c] ;  /* 0x00001c0001047983 */ /* 0x000ee20000100800 */
[----:B------:R-:W-:Y:S01]  /*15480*/  IMAD.MOV.U32 R10, RZ, RZ, RZ ;  /* 0x000000ffff0a7224 */ /* 0x000fe200078e00ff */
[----:B------:R-:W-:Y:S01]  /*15490*/  UIADD3 UR4, UP0, UR48, 0x470, URZ ;  /* 0x0000047030047890 */ /* 0x000fe2000ff1e03f */
[----:B------:R-:W-:Y:S01]  /*154a0*/  IMAD R5, R19, 0x4000, R17 ;  /* 0x0000400013057824 */ /* 0x000fe200078e0211 */
[----:B------:R-:W-:Y:S01]  /*154b0*/  PLOP3.LUT P0, PT, PT, PT, PT, 0x80, 0x0 ;  /* 0x000000000000781c */ /* 0x000fe20003f0f070 */
[----:B------:R-:W-:Y:S01]  /*154c0*/  UMOV UR6, 0x0 ;  /* 0x0000000000067882 */ /* 0x000fe20000000000 */
[----:B------:R-:W-:Y:S01]  /*154d0*/  R2UR UR10, R10 ;  /* 0x000000000a0a72ca */ /* 0x000fe200000e0000 */
[----:B------:R-:W-:Y:S01]  /*154e0*/  VIADD R5, R5, 0x8400 ;  /* 0x0000840005057836 */ /* 0x000fe20000000000 */
[----:B------:R-:W-:Y:S01]  /*154f0*/  UIADD3.X UR5, URZ, UR49, URZ, UP0, !UPT ;  /* 0x000000313f057290 */ /* 0x000fe200087fe43f */
[----:B------:R-:W-:Y:S01]  /*15500*/  UMOV UR7, 0x14f00000 ;  /* 0x14f0000000077882 */ /* 0x000fe20000000000 */
[----:B---3--:R-:W-:-:S02]  /*15510*/  IMAD R4, R8, 0x80, R4 ;  /* 0x0000008008047824 */ /* 0x008fc400078e0204 */
[----:B------:R-:W-:-:S09]  /*15520*/  VIADD R8, R3, 0x22870 ;  /* 0x0002287003087836 */ /* 0x000fd20000000000 */
.L_x_1334:
        /* <DEDUP_REMOVED lines=9> */
[----:B---3--:R-:W-:Y:S05]  /*155c0*/  @P0 BRA.U.ANY `(.L_x_1334) ;  /* 0xfffffffd00d80947 */ /* 0x008fea000393ffff */
[----:B------:R-:W3:Y:S01]  /*155d0*/  SYNCS.PHASECHK.TRANS64.TRYWAIT P0, [R3+URZ+0x22840], R2 ;  /* 0x02284002030075a7 */ /* 0x000ee2000800017f */
[----:B------:R-:W-:Y:S04]  /*155e0*/  BSSY B1, `(.L_x_1335) ;  /* 0x0000002000017945 */ /* 0x000fe80003800000 */
[----:B---3--:R-:W-:Y:S05]  /*155f0*/  @!P0 BRA `(.L_x_1336) ;  /* 0x0000002c009c8947 */ /* 0x008fea0003800000 */
.L_x_1402:
[----:B------:R-:W-:Y:S05]  /*15600*/  BSYNC B1 ;  /* 0x0000000000017941 */ /* 0x000fea0003800000 */
.L_x_1335:
[----:B------:R-:W-:Y:S01]  /*15610*/  BSSY B1, `(.L_x_1337) ;  /* 0x000000b000017945 */ /* 0x000fe20003800000 */
[----:B------:R-:W-:Y:S02]  /*15620*/  IMAD.MOV.U32 R8, RZ, RZ, 0x0 ;  /* 0x00000000ff087424 */ /* 0x000fe400078e00ff */
[----:B-1----:R-:W-:Y:S01]  /*15630*/  IMAD.MOV.U32 R9, RZ, RZ, 0x14f00000 ;  /* 0x14f00000ff097424 */ /* 0x002fe200078e00ff */
[----:B------:R-:W-:Y:S06]  /*15640*/  @P1 BRA `(.L_x_1338) ;  /* 0x00000000001c1947 */ /* 0x000fec0003800000 */
[----:B------:R-:W1:Y:S01]  /*15650*/  S2R R5, SR_TID.X ;  /* 0x0000000000057919 */ /* 0x000e620000002100 */
[----:B--23--:R-:W-:-:S04]  /*15660*/  IMAD.MOV.U32 R2, RZ, RZ, 0x6000 ;  /* 0x00006000ff027424 */ /* 0x00cfc800078e00ff */
[----:B------:R4:W-:Y:S01]  /*15670*/  SYNCS.ARRIVE.TRANS64 RZ, [R3+URZ+0x22830], R2 ;  /* 0x0228300203ff79a7 */ /* 0x0009e2000800003f */
[----:B-1----:R-:W-:-:S04]  /*15680*/  LOP3.LUT R5, R5, 0x1f, RZ, 0xc0, !PT ;  /* 0x0000001f05057812 */ /* 0x002fc800078ec0ff */
[----:B------:R-:W-:-:S13]  /*15690*/  ISETP.NE.AND P0, PT, R5, RZ, PT ;  /* 0x000000ff0500720c */ /* 0x000fda0003f05270 */
[----:B----4-:R-:W-:Y:S05]  /*156a0*/  @!P0 BRA `(.L_x_1338) ;  /* 0x0000000000048947 */ /* 0x010fea0003800000 */
[----:B------:R-:W-:Y:S01]  /*156b0*/  BPT.TRAP 0x1 ;  /* 0x000000040000795c */ /* 0x000fe20000300000 */
.L_x_1338:
[----:B------:R-:W-:Y:S05]  /*156c0*/  BSYNC B1 ;  /* 0x0000000000017941 */ /* 0x000fea0003800000 */
.L_x_1337:
[----:B------:R-:W-:Y:S01]  /*156d0*/  R2UR UR10, R10 ;  /* 0x000000000a0a72ca */ /* 0x000fe200000e0000 */
[----:B--23--:R-:W-:Y:S01]  /*156e0*/  IMAD R2, R19, 0x6000, R17 ;  /* 0x0000600013027824 */ /* 0x00cfe200078e0211 */
[----:B------:R-:W-:Y:S01]  /*156f0*/  R2UR UR6, R8 ;  /* 0x00000000080672ca */ /* 0x000fe200000e0000 */
[----:B------:R-:W-:Y:S01]  /*15700*/  UIADD3 UR4, UP0, UR48, 0x370, URZ ;  /* 0x0000037030047890 */ /* 0x000fe2000ff1e03f */
[----:B------:R-:W-:Y:S01]  /*15710*/  R2UR UR7, R9 ;  /* 0x00000000090772ca */ /* 0x000fe200000e0000 */
[----:B------:R-:W-:Y:S01]  /*15720*/  VIADD R3, R3, 0x22830 ;  /* 0x0002283003037836 */ /* 0x000fe20000000000 */
[----:B------:R-:W-:Y:S01]  /*15730*/  PLOP3.LUT P0, PT, PT, PT, PT, 0x80, 0x0 ;  /* 0x000000000000781c */ /* 0x000fe20003f0f070 */
[----:B------:R-:W-:Y:S01]  /*15740*/  VIADD R5, R2, 0x16400 ;  /* 0x0001640002057836 */ /* 0x000fe20000000000 */
[----:B------:R-:W-:-:S12]  /*15750*/  UIADD3.X UR5, URZ, UR49, URZ, UP0, !UPT ;  /* 0x000000313f057290 */ /* 0x000fd800087fe43f */
.L_x_1339:
        /* <DEDUP_REMOVED lines=15> */
.L_x_1340:
        /* <DEDUP_REMOVED lines=15> */
.L_x_1341:
        /* <DEDUP_REMOVED lines=10> */
.L_x_1328:
[----:B------:R-:W-:Y:S05]  /*159e0*/  BSYNC B0 ;  /* 0x0000000000007941 */ /* 0x000fea0003800000 */
.L_x_1327:
[----:B------:R-:W-:-:S06]  /*159f0*/  UISETP.NE.AND UP0, UPT, UR39, 0x3, UPT ;  /* 0x000000032700788c */ /* 0x000fcc000bf05270 */
[----:B------:R-:W-:-:S13]  /*15a00*/  PLOP3.LUT P0, PT, PT, PT, UP0, 0x80, 0x0 ;  /* 0x000000000000781c */ /* 0x000fda0003f0f008 */
[----:B------:R-:W-:Y:S05]  /*15a10*/  @!P0 BRA `(.L_x_1342) ;  /* 0x0000000000048947 */ /* 0x000fea0003800000 */
[----:B------:R-:W-:Y:S01]  /*15a20*/  BPT.TRAP 0x1 ;  /* 0x000000040000795c */ /* 0x000fe20000300000 */
.L_x_1342:
[----:B------:R-:W-:Y:S01]  /*15a30*/  IMAD.U32 R2, RZ, RZ, UR45 ;  /* 0x0000002dff027e24 */ /* 0x000fe2000f8e00ff */
[----:B------:R-:W-:Y:S01]  /*15a40*/  BSSY B0, `(.L_x_1343) ;  /* 0x0000007000007945 */ /* 0x000fe20003800000 */
[----:B------:R-:W-:-:S03]  /*15a50*/  IMAD R20, R6, 0x8, R17 ;  /* 0x0000000806147824 */ /* 0x000fc600078e0211 */
[----:B------:R-:W-:Y:S02]  /*15a60*/  ISETP.NE.AND P1, PT, R2, 0x3, PT ;  /* 0x000000030200780c */ /* 0x000fe40003f25270 */
[----:B------:R-:W-:-:S04]  /*15a70*/  LOP3.LUT R2, R7, 0x1, RZ, 0x3c, !PT ;  /* 0x0000000107027812 */ /* 0x000fc800078e3cff */
[----:B------:R-:W-:-:S04]  /*15a80*/  SHF.L.U32 R2, R2, 0x1f, RZ ;  /* 0x0000001f02027819 */ /* 0x000fc800000006ff */
[----:B------:R-:W2:Y:S02]  /*15a90*/  SYNCS.PHASECHK.TRANS64.TRYWAIT P0, [R20+URZ+0x22870], R2 ;  /* 0x02287002140075a7 */ /* 0x000ea4000800017f */
[----:B--2---:R-:W-:Y:S05]  /*15aa0*/  @!P0 BRA `(.L_x_1344) ;  /* 0x0000002800848947 */ /* 0x004fea0003800000 */
.L_x_1403:
[----:B------:R-:W-:Y:S05]  /*15ab0*/  BSYNC B0 ;  /* 0x0000000000007941 */ /* 0x000fea0003800000 */
.L_x_1343:
[----:B------:R-:W-:Y:S05]  /*15ac0*/  @!P1 BRA `(.L_x_1345) ;  /* 0x0000000000049947 */ /* 0x000fea0003800000 */
[----:B------:R-:W-:Y:S01]  /*15ad0*/  BPT.TRAP 0x1 ;  /* 0x000000040000795c */ /* 0x000fe20000300000 */
.L_x_1345:
[----:B--2---:R-:W-:Y:S01]  /*15ae0*/  SHF.L.U32 R2, R7, 0x1f, RZ ;  /* 0x0000001f07027819 */ /* 0x004fe200000006ff */
[----:B------:R-:W-:-:S03]  /*15af0*/  IMAD.SHL.U32 R3, R6, 0x4000, RZ ;  /* 0x0000400006037824 */ /* 0x000fc600078e00ff */
[----:B------:R-:W2:Y:S02]  /*15b00*/  SYNCS.PHASECHK.TRANS64.TRYWAIT P0, [R20+URZ+0x22860], R2 ;  /* 0x02286002140075a7 */ /* 0x000ea4000800017f */
[----:B--2---:R-:W-:Y:S05]  /*15b10*/  @!P0 BRA `(.L_x_1346) ;  /* 0x00000028007c8947 */ /* 0x004fea0003800000 */
.L_x_1404:
[----:B------:R-:W2:Y:S04]  /*15b20*/  LDL R4, [R1+0x28] ;  /* 0x0000280001047983 */ /* 0x000ea80000100800 */
[----:B------:R-:W3:Y:S04]  /*15b30*/  LDL R12, [R1+0xc] ;  /* 0x00000c00010c7983 */ /* 0x000ee80000100800 */
[----:B------:R-:W4:Y:S01]  /*15b40*/  LDL R13, [R1+0x24] ;  /* 0x00002400010d7983 */ /* 0x000f220000100800 */
[----:B------:R-:W-:Y:S05]  /*15b50*/  WARPSYNC.ALL ;  /* 0x0000000000007948 */ /* 0x000fea0003800000 */
[----:B--2---:R-:W-:-:S05]  /*15b60*/  LOP3.LUT R2, R3, R4, RZ, 0xfc, !PT ;  /* 0x0000000403027212 */ /* 0x004fca00078efcff */
[----:B------:R-:W-:-:S05]  /*15b70*/  IMAD.IADD R2, R17, 0x1, R2 ;  /* 0x0000000111027824 */ /* 0x000fca00078e0202 */
[----:B-1----:R-:W1:Y:S01]  /*15b80*/  LDSM.16.MT88.4 R8, [R2+0x8400] ;  /* 0x008400000208783b */ /* 0x002e620000004200 */
[----:B---3--:R-:W-:Y:S01]  /*15b90*/  IMAD.IADD R18, R12, 0x1, R2 ;  /* 0x000000010c127824 */ /* 0x008fe200078e0202 */
[----:B----4-:R-:W-:Y:S02]  /*15ba0*/  IADD3 R3, R17, R3, R13 ;  /* 0x0000000311037210 */ /* 0x010fe40007ffe00d */
        /* <DEDUP_REMOVED lines=67> */
.L_x_1347:
[----:B------:R-:W3:Y:S01]  /*15fe0*/  S2R R2, SR_TID.X ;  /* 0x0000000000027919 */ /* 0x000ee20000002100 */
[----:B--2---:R2:W-:Y:S01]  /*15ff0*/  SYNCS.ARRIVE.TRANS64.A1T0 RZ, [R20+URZ+0x22850], RZ ;  /* 0x022850ff14ff79a7 */ /* 0x0045e2000810003f */
[----:B-1----:R4:W5:Y:S01]  /*16000*/  LDL R7, [R1] ;  /* 0x0000000001077983 */ /* 0x0029620000100800 */
[----:B---3--:R-:W-:-:S03]  /*16010*/  LOP3.LUT R3, R2, 0x7f, RZ, 0xc0, !PT ;  /* 0x0000007f02037812 */ /* 0x008fc600078ec0ff */
[----:B------:R-:W3:Y:S01]  /*16020*/  LDL R2, [R1+0x18] ;  /* 0x0000180001027983 */ /* 0x000ee20000100800 */
[----:B------:R-:W-:Y:S01]  /*16030*/  IMAD.MOV.U32 R6, RZ, RZ, R19 ;  /* 0x000000ffff067224 */ /* 0x000fe200078e0013 */
[----:B------:R-:W-:Y:S01]  /*16040*/  BAR.SYNC.DEFER_BLOCKING 0x2, 0x80 ;  /* 0x0082000000007b1d */ /* 0x000fe20000010000 */
[----:B------:R-:W-:-:S13]  /*16050*/  ISETP.NE.AND P0, PT, R3, RZ, PT ;  /* 0x000000ff0300720c */ /* 0x000fda0003f05270 */
[----:B--2---:R-:W-:-:S05]  /*16060*/  @!P0 VIADD R20, R20, 0x22880 ;  /* 0x0002288014148836 */ /* 0x004fca0000000000 */
[----:B------:R-:W-:-:S04]  /*16070*/  @!P0 PRMT R20, RZ, 0x654, R20 ;  /* 0x00000654ff148816 */ /* 0x000fc80000000014 */
[----:B------:R4:W-:Y:S01]  /*16080*/  @!P0 SYNCS.ARRIVE.TRANS64.RED.A1T0 RZ, [R20+URZ], RZ ;  /* 0x000000ff14ff89a7 */ /* 0x0009e2000810043f */
[C---:B---3--:R-:W-:Y:S01]  /*16090*/  ISETP.GT.AND P0, PT, R0.reuse, R2, PT ;  /* 0x000000020000720c */ /* 0x048fe20003f04270 */
[----:B------:R-:W-:-:S12]  /*160a0*/  VIADD R0, R0, 0xffffffff ;  /* 0xffffffff00007836 */ /* 0x000fd80000000000 */
[----:B----4-:R-:W-:Y:S05]  /*160b0*/  @P0 BRA `(.L_x_1348) ;  /* 0xfffffff000140947 */ /* 0x010fea000383ffff */
.L_x_1326:
[----:B------:R-:W3:Y:S01]  /*160c0*/  S2R R2, SR_TID.X ;  /* 0x0000000000027919 */ /* 0x000ee20000002100 */
[----:B------:R-:W-:Y:S01]  /*160d0*/  BSSY B0, `(.L_x_1349) ;  /* 0x0000011000007945 */ /* 0x000fe20003800000 */
[----:B---3--:R-:W-:-:S04]  /*160e0*/  LOP3.LUT R2, R2, 0x7f, RZ, 0xc0, !PT ;  /* 0x0000007f02027812 */ /* 0x008fc800078ec0ff */
[----:B------:R-:W-:-:S13]  /*160f0*/  ISETP.NE.AND P0, PT, R2, RZ, PT ;  /* 0x000000ff0200720c */ /* 0x000fda0003f05270 */
[----:B------:R-:W-:Y:S05]  /*16100*/  @P0 BRA `(.L_x_1350) ;  /* 0x0000000000340947 */ /* 0x000fea0003800000 */
[----:B------:R-:W3:Y:S01]  /*16110*/  S2R R3, SR_LANEID ;  /* 0x0000000000037919 */ /* 0x000ee20000000000 */
[----:B------:R-:W-:Y:S01]  /*16120*/  VOTEU.ANY UR4, UPT, PT ;  /* 0x0000000000047886 */ /* 0x000fe200038e0100 */
[----:B------:R-:W4:Y:S01]  /*16130*/  LDC.64 R4, c[0x0][0xc60] ;  /* 0x00031800ff047b82 */ /* 0x000f220000000a00 */
[----:B--2---:R-:W3:Y:S08]  /*16140*/  FLO.U32 R0, UR4 ;  /* 0x0000000400007d00 */ /* 0x004ef000080e0000 */
[----:B------:R-:W4:Y:S01]  /*16150*/  POPC R2, UR4 ;  /* 0x0000000400027d09 */ /* 0x000f220008000000 */
[----:B---3--:R-:W-:-:S13]  /*16160*/  ISETP.EQ.U32.AND P1, PT, R0, R3, PT ;  /* 0x000000030000720c */ /* 0x008fda0003f22070 */
[----:B----4-:R-:W2:Y:S01]  /*16170*/  @P1 ATOMG.E.ADD.STRONG.GPU PT, R5, desc[UR40][R4.64], R2 ;  /* 0x00000002040519a8 */ /* 0x010ea200081ee1e8 */
[----:B------:R-:W3:Y:S02]  /*16180*/  S2R R3, SR_LTMASK ;  /* 0x0000000000037919 */ /* 0x000ee40000003900 */
[----:B---3--:R-:W-:-:S06]  /*16190*/  LOP3.LUT R3, R3, UR4, RZ, 0xc0, !PT ;  /* 0x0000000403037c12 */ /* 0x008fcc000f8ec0ff */
[----:B------:R-:W3:Y:S01]  /*161a0*/  POPC R3, R3 ;  /* 0x0000000300037309 */ /* 0x000ee20000000000 */
[----:B--2---:R-:W3:Y:S02]  /*161b0*/  SHFL.IDX PT, R0, R5, R0, 0x1f ;  /* 0x00001f0005007589 */ /* 0x004ee400000e0000 */
[----:B---3--:R-:W-:-:S05]  /*161c0*/  IADD3 R0, R0, UR43, R3 ;  /* 0x0000002b00007c10 */ /* 0x008fca000fffe003 */
[----:B------:R3:W-:Y:S02]  /*161d0*/  STL [R1+0x10], R0 ;  /* 0x0000100001007387 */ /* 0x0007e40000100800 */
.L_x_1350:
[----:B------:R-:W-:Y:S05]  /*161e0*/  BSYNC B0 ;  /* 0x0000000000007941 */ /* 0x000fea0003800000 */
.L_x_1349:
[----:B------:R-:W-:-:S06]  /*161f0*/  UISETP.NE.AND UP0, UPT, UR39, 0x3, UPT ;  /* 0x000000032700788c */ /* 0x000fcc000bf05270 */
[----:B------:R-:W-:-:S13]  /*16200*/  PLOP3.LUT P1, PT, PT, PT, UP0, 0x80, 0x0 ;  /* 0x000000000000781c */ /* 0x000fda0003f2f008 */
[----:B------:R-:W-:Y:S05]  /*16210*/  @!P1 BRA `(.L_x_1351) ;  /* 0x0000000000049947 */ /* 0x000fea0003800000 */
[----:B------:R-:W-:Y:S01]  /*16220*/  BPT.TRAP 0x1 ;  /* 0x000000040000795c */ /* 0x000fe20000300000 */
.L_x_1351:
[----:B------:R-:W4:Y:S01]  /*16230*/  LDL R2, [R1] ;  /* 0x0000000001027983 */ /* 0x000f220000100800 */
[----:B------:R-:W-:Y:S01]  /*16240*/  IMAD R16, R19, 0x8, R17 ;  /* 0x0000000813107824 */ /* 0x000fe200078e0211 */
[----:B------:R-:W-:Y:S01]  /*16250*/  BSSY B0, `(.L_x_1352) ;  /* 0x0000007000007945 */ /* 0x000fe20003800000 */
[----:B--23--:R-:W-:-:S05]  /*16260*/  IMAD.U32 R0, RZ, RZ, UR45 ;  /* 0x0000002dff007e24 */ /* 0x00cfca000f8e00ff */
[----:B------:R-:W-:Y:S02]  /*16270*/  ISETP.NE.AND P2, PT, R0, 0x3, PT ;  /* 0x000000030000780c */ /* 0x000fe40003f45270 */
[----:B----4-:R-:W-:-:S04]  /*16280*/  LOP3.LUT R3, R2, 0x1, RZ, 0x3c, !PT ;  /* 0x0000000102037812 */ /* 0x010fc800078e3cff */
[----:B------:R-:W-:-:S04]  /*16290*/  SHF.L.U32 R3, R3, 0x1f, RZ ;  /* 0x0000001f03037819 */ /* 0x000fc800000006ff */
[----:B------:R-:W2:Y:S02]  /*162a0*/  SYNCS.PHASECHK.TRANS64.TRYWAIT P1, [R16+URZ+0x22870], R3 ;  /* 0x02287003100075a7 */ /* 0x000ea4000802017f */
[----:B--2---:R-:W-:Y:S05]  /*162b0*/  @!P1 BRA `(.L_x_1353) ;  /* 0x0000002000a89947 */ /* 0x004fea0003800000 */
.L_x_1405:
[----:B------:R-:W-:Y:S05]  /*162c0*/  BSYNC B0 ;  /* 0x0000000000007941 */ /* 0x000fea0003800000 */
.L_x_1352:
[----:B------:R-:W-:Y:S05]  /*162d0*/  @!P2 BRA `(.L_x_1354) ;  /* 0x000000000004a947 */ /* 0x000fea0003800000 */
[----:B------:R-:W-:Y:S01]  /*162e0*/  BPT.TRAP 0x1 ;  /* 0x000000040000795c */ /* 0x000fe20000300000 */
.L_x_1354:
[----:B------:R-:W2:Y:S02]  /*162f0*/  LDL R0, [R1] ;  /* 0x0000000001007983 */ /* 0x000ea40000100800 */
[----:B--2---:R-:W-:-:S04]  /*16300*/  SHF.L.U32 R3, R0, 0x1f, RZ ;  /* 0x0000001f00037819 */ /* 0x004fc800000006ff */
[----:B------:R-:W2:Y:S02]  /*16310*/  SYNCS.PHASECHK.TRANS64.TRYWAIT P1, [R16+URZ+0x22860], R3 ;  /* 0x02286003100075a7 */ /* 0x000ea4000802017f */
[----:B--2---:R-:W-:Y:S05]  /*16320*/  @!P1 BRA `(.L_x_1355) ;  /* 0x0000002000a09947 */ /* 0x004fea0003800000 */
.L_x_1406:
[----:B------:R-:W3:Y:S04]  /*16330*/  LDL R0, [R1+0x28] ;  /* 0x0000280001007983 */ /* 0x000ee80000100800 */
[----:B------:R-:W2:Y:S04]  /*16340*/  LDL R12, [R1+0xc] ;  /* 0x00000c00010c7983 */ /* 0x000ea80000100800 */
[----:B------:R-:W4:Y:S01]  /*16350*/  LDL R13, [R1+0x24] ;  /* 0x00002400010d7983 */ /* 0x000f220000100800 */
[----:B------:R-:W-:Y:S01]  /*16360*/  IMAD.SHL.U32 R2, R19, 0x4000, RZ ;  /* 0x0000400013027824 */ /* 0x000fe200078e00ff */
[----:B------:R-:W-:Y:S05]  /*16370*/  WARPSYNC.ALL ;  /* 0x0000000000007948 */ /* 0x000fea0003800000 */
[----:B---3--:R-:W-:-:S05]  /*16380*/  LOP3.LUT R0, R2, R0, RZ, 0xfc, !PT ;  /* 0x0000000002007212 */ /* 0x008fca00078efcff */
[----:B------:R-:W-:-:S05]  /*16390*/  IMAD.IADD R0, R17, 0x1, R0 ;  /* 0x0000000111007824 */ /* 0x000fca00078e0200 */
[----:B01---5:R-:W0:Y:S01]  /*163a0*/  LDSM.16.MT88.4 R4, [R0+0x8400] ;  /* 0x008400000004783b */ /* 0x023e220000004200 */
[----:B--2---:R-:W-:Y:S01]  /*163b0*/  IMAD.IADD R3, R12, 0x1, R0 ;  /* 0x000000010c037824 */ /* 0x004fe200078e0200 */
[----:B----4-:R-:W-:Y:S02]  /*163c0*/  IADD3 R2, R17, R2, R13 ;  /* 0x0000000211027210 */ /* 0x010fe40007ffe00d */
        /* <DEDUP_REMOVED lines=64> */
.L_x_1356:
[----:B-1----:R-:W2:Y:S01]  /*167d0*/  LDL.LU R2, [R1] ;  /* 0x0000000001027983 */ /* 0x002ea20000300800 */
[----:B0-----:R0:W-:Y:S01]  /*167e0*/  SYNCS.ARRIVE.TRANS64.A1T0 RZ, [R16+URZ+0x22850], RZ ;  /* 0x022850ff10ff79a7 */ /* 0x0011e2000810003f */
[----:B------:R-:W-:Y:S02]  /*167f0*/  VIADD R19, R19, 0x1 ;  /* 0x0000000113137836 */ /* 0x000fe40000000000 */
[----:B0-----:R-:W-:-:S05]  /*16800*/  @!P0 VIADD R16, R16, 0x22880 ;  /* 0x0002288010108836 */ /* 0x001fca0000000000 */
[----:B------:R-:W-:Y:S01]  /*16810*/  @!P0 PRMT R16, RZ, 0x654, R16 ;  /* 0x00000654ff108816 */ /* 0x000fe20000000010 */
[----:B------:R-:W-:Y:S06]  /*16820*/  BAR.SYNC.DEFER_BLOCKING 0x2, 0x80 ;  /* 0x0082000000007b1d */ /* 0x000fec0000010000 */
[----:B------:R0:W-:Y:S01]  /*16830*/  @!P0 SYNCS.ARRIVE.TRANS64.RED.A1T0 RZ, [R16+URZ], RZ ;  /* 0x000000ff10ff89a7 */ /* 0x0001e2000810043f */
[----:B------:R-:W-:-:S04]  /*16840*/  ISETP.NE.AND P0, PT, R19, 0x2, PT ;  /* 0x000000021300780c */ /* 0x000fc80003f05270 */
[----:B------:R-:W-:Y:S02]  /*16850*/  SEL R0, RZ, 0x1, P0 ;  /* 0x00000001ff007807 */ /* 0x000fe40000000000 */
[----:B------:R-:W-:Y:S02]  /*16860*/  SEL R19, R19, RZ, P0 ;  /* 0x000000ff13137207 */ /* 0x000fe40000000000 */
[----:B--2---:R-:W-:-:S05]  /*16870*/  LOP3.LUT R2, R2, R0, RZ, 0x3c, !PT ;  /* 0x0000000002027212 */ /* 0x004fca00078e3cff */
[----:B------:R0:W-:Y:S02]  /*16880*/  STL [R1], R2 ;  /* 0x0000000201007387 */ /* 0x0001e40000100800 */
.L_x_1301:
[----:B------:R-:W-:Y:S05]  /*16890*/  BSYNC B7 ;  /* 0x0000000000077941 */ /* 0x000fea0003800000 */
.L_x_1299:
[----:B-1----:R-:W2:Y:S02]  /*168a0*/  LDL R0, [R1+0x20] ;  /* 0x0000200001007983 */ /* 0x002ea40000100800 */
[----:B--2---:R-:W-:-:S13]  /*168b0*/  LOP3.LUT P0, RZ, R0, 0x2, RZ, 0xc0, !PT ;  /* 0x0000000200ff7812 */ /* 0x004fda000780c0ff */
[----:B------:R-:W-:Y:S05]  /*168c0*/  @!P0 BRA `(.L_x_1357) ;  /* 0x0000000000348947 */ /* 0x000fea0003800000 */
[----:B------:R-:W1:Y:S08]  /*168d0*/  S2UR UR5, SR_CgaCtaId ;  /* 0x00000000000579c3 */ /* 0x000e700000008800 */
[----:B------:R-:W-:Y:S06]  /*168e0*/  BAR.SYNC.DEFER_BLOCKING 0x5, 0x180 ;  /* 0x0146000000007b1d */ /* 0x000fec0000010000 */
[----:B------:R-:W-:-:S02]  /*168f0*/  UMOV UR4, 0x400 ;  /* 0x0000040000047882 */ /* 0x000fc40000000000 */
[----:B-1----:R-:W-:-:S06]  /*16900*/  ULEA UR4, UR5, UR4, 0x18 ;  /* 0x0000000405047291 */ /* 0x002fcc000f8ec03f */
[----:B------:R-:W-:-:S05]  /*16910*/  IMAD.U32 R17, RZ, RZ, UR4 ;  /* 0x00000004ff117e24 */ /* 0x000fca000f8e00ff */
[----:B------:R-:W1:Y:S04]  /*16920*/  LDS.128 R4, [R17+0x228d0] ;  /* 0x0228d00011047984 */ /* 0x000e680000000c00 */
[----:B-1----:R1:W-:Y:S01]  /*16930*/  STL.64 [R1+0x10], R4 ;  /* 0x0000100401007387 */ /* 0x0023e20000100a00 */
[----:B0-----:R-:W-:Y:S02]  /*16940*/  IMAD.MOV.U32 R2, RZ, RZ, R6 ;  /* 0x000000ffff027224 */ /* 0x001fe400078e0006 */
[----:B------:R-:W-:-:S03]  /*16950*/  IMAD.MOV.U32 R0, RZ, RZ, R7 ;  /* 0x000000ffff007224 */ /* 0x000fc600078e0007 */
[----:B------:R-:W-:Y:S02]  /*16960*/  R2UR UR36, R2 ;  /* 0x00000000022472ca */ /* 0x000fe400000e0000 */
[----:B------:R-:W-:Y:S01]  /*16970*/  R2UR UR46, R0 ;  /* 0x00000000002e72ca */ /* 0x000fe200000e0000 */
[----:B------:R-:W-:Y:S06]  /*16980*/  BAR.ARV 0x4, 0x180 ;  /* 0x0106000000007b1d */ /* 0x000fec0000002000 */
[----:B------:R-:W-:Y:S08]  /*16990*/  BRA `(.L_x_1358) ;  /* 0x0000000800d47947 */ /* 0x000ff00003800000 */
.L_x_1357:
[----:B------:R-:W2:Y:S01]  /*169a0*/  LDL.LU R0, [R1+0x10] ;  /* 0x0000100001007983 */ /* 0x000ea20000300800 */
[----:B------:R-:W-:Y:S01]  /*169b0*/  ULDC UR4, c[0x0][0xc3c] ;  /* 0x00030f0000047ab9 */ /* 0x000fe20000000800 */
[----:B------:R-:W-:Y:S01]  /*169c0*/  IMAD.MOV.U32 R5, RZ, RZ, RZ ;  /* 0x000000ffff057224 */ /* 0x000fe200078e00ff */
[----:B------:R-:W1:Y:S01]  /*169d0*/  LDC R10, c[0x0][0xc38] ;  /* 0x00030e00ff0a7b82 */ /* 0x000e620000000800 */
[----:B0-----:R-:W0:Y:S02]  /*169e0*/  S2R R2, SR_TID.X ;  /* 0x0000000000027919 */ /* 0x001e240000002100 */
[----:B0-----:R-:W-:-:S04]  /*169f0*/  LOP3.LUT R6, R2, 0x1f, RZ, 0xc0, !PT ;  /* 0x0000001f02067812 */ /* 0x001fc800078ec0ff */
[C---:B------:R-:W-:Y:S01]  /*16a00*/  ISETP.NE.AND P0, PT, R6.reuse, 0x1f, PT ;  /* 0x0000001f0600780c */ /* 0x040fe20003f05270 */
[----:B--2---:R-:W-:Y:S02]  /*16a10*/  IMAD.MOV.U32 R4, RZ, RZ, R0 ;  /* 0x000000ffff047224 */ /* 0x004fe400078e0000 */
[----:B------:R-:W-:-:S05]  /*16a20*/  VIADD R0, R6, UR46 ;  /* 0x0000002e06007c36 */ /* 0x000fca0008000000 */
[----:B------:R-:W-:Y:S01]  /*16a30*/  ISETP.GE.OR P1, PT, R0, UR4, !P0 ;  /* 0x0000000400007c0c */ /* 0x000fe2000c726670 */
[----:B------:R-:W-:-:S12]  /*16a40*/  ULDC UR4, c[0x0][0xc3c] ;  /* 0x00030f0000047ab9 */ /* 0x000fd80000000800 */
[----:B------:R-:W0:Y:S02]  /*16a50*/  @!P1 LDC.64 R2, c[0x0][0xc80] ;  /* 0x00032000ff029b82 */ /* 0x000e240000000a00 */
[----:B0-----:R-:W-:-:S05]  /*16a60*/  @!P1 IMAD.WIDE R2, R0, 0x4, R2 ;  /* 0x0000000400029825 */ /* 0x001fca00078e0202 */
[----:B------:R-:W2:Y:S01]  /*16a70*/  @!P1 LDG.E R5, desc[UR40][R2.64] ;  /* 0x0000002802059981 */ /* 0x000ea2000c1e1900 */
[C---:B------:R-:W-:Y:S02]  /*16a80*/  ISETP.NE.AND P1, PT, R6.reuse, RZ, PT ;  /* 0x000000ff0600720c */ /* 0x040fe40003f25270 */
[C---:B------:R-:W-:Y:S02]  /*16a90*/  ISETP.GE.U32.AND P2, PT, R6.reuse, 0x2, PT ;  /* 0x000000020600780c */ /* 0x040fe40003f46070 */
[C---:B------:R-:W-:Y:S02]  /*16aa0*/  ISETP.GE.U32.AND P3, PT, R6.reuse, 0x4, PT ;  /* 0x000000040600780c */ /* 0x040fe40003f66070 */
[C---:B------:R-:W-:Y:S02]  /*16ab0*/  ISETP.GE.U32.AND P4, PT, R6.reuse, 0x8, PT ;  /* 0x000000080600780c */ /* 0x040fe40003f86070 */
[----:B------:R-:W-:Y:S02]  /*16ac0*/  ISETP.GE.U32.AND P5, PT, R6, 0x10, PT ;  /* 0x000000100600780c */ /* 0x000fe40003fa6070 */
[----:B------:R-:W-:Y:S04]  /*16ad0*/  SHFL.IDX PT, R6, R4, 0x1, 0x1f ;  /* 0x00201f0004067f89 */ /* 0x000fe800000e0000 */
        /* <DEDUP_REMOVED lines=15> */
[----:B------:R-:W-:Y:S04]  /*16bd0*/  SHFL.IDX PT, R0, R4, RZ, 0x1f ;  /* 0x00001fff04007589 */ /* 0x000fe800000e0000 */
[----:B------:R-:W1:Y:S02]  /*16be0*/  SHFL.IDX PT, R2, R9, 0x1f, 0x1f ;  /* 0x03e01f0009027f89 */ /* 0x000e6400000e0000 */
[----:B-1----:R-:W-:-:S04]  /*16bf0*/  IMAD R2, R2, R10, RZ ;  /* 0x0000000a02027224 */ /* 0x002fc800078e02ff */
[----:B------:R-:W-:-:S05]  /*16c00*/  IMAD.IADD R6, R6, 0x1, R2 ;  /* 0x0000000106067824 */ /* 0x000fca00078e0202 */
[----:B------:R-:W-:-:S13]  /*16c10*/  ISETP.GT.AND P6, PT, R6, R0, PT ;  /* 0x000000000600720c */ /* 0x000fda0003fc4270 */
[----:B------:R-:W-:Y:S05]  /*16c20*/  @P6 BRA `(.L_x_1359) ;  /* 0x0000000000906947 */ /* 0x000fea0003800000 */
.L_x_1363:
        /* <DEDUP_REMOVED lines=14> */
.L_x_1362:
[----:B------:R-:W-:Y:S05]  /*16d10*/  BSYNC B0 ;  /* 0x0000000000007941 */ /* 0x000fea0003800000 */
.L_x_1361:
[----:B0----5:R-:W0:Y:S01]  /*16d20*/  SHFL.UP PT, R2, R5, 0x1, RZ ;  /* 0x0420000005027989 */ /* 0x021e2200000e00ff */
[----:B------:R-:W1:Y:S01]  /*16d30*/  LDC R10, c[0x0][0xc38] ;  /* 0x00030e00ff0a7b82 */ /* 0x000e620000000800 */
        /* <DEDUP_REMOVED lines=14> */
[----:B------:R-:W1:Y:S02]  /*16e20*/  SHFL.IDX PT, R2, R9, 0x1f, 0x1f ;  /* 0x03e01f0009027f89 */ /* 0x000e6400000e0000 */
[----:B-1----:R-:W-:-:S04]  /*16e30*/  IMAD R2, R2, R10, RZ ;  /* 0x0000000a02027224 */ /* 0x002fc800078e02ff */
[----:B------:R-:W-:-:S05]  /*16e40*/  IMAD.IADD R6, R2, 0x1, R6 ;  /* 0x0000000102067824 */ /* 0x000fca00078e0206 */
[----:B------:R-:W-:-:S13]  /*16e50*/  ISETP.GT.AND P6, PT, R6, R0, PT ;  /* 0x000000000600720c */ /* 0x000fda0003fc4270 */
[----:B------:R-:W-:Y:S05]  /*16e60*/  @!P6 BRA `(.L_x_1363) ;  /* 0xfffffffc0070e947 */ /* 0x000fea000383ffff */
.L_x_1359:
        /* <DEDUP_REMOVED lines=10> */
[----:B------:R0:W2:Y:S01]  /*16f10*/  LDG.E R7, desc[UR40][R2.64] ;  /* 0x0000002802077981 */ /* 0x0000a2000c1e1900 */
[----:B------:R-:W-:Y:S01]  /*16f20*/  ISETP.NE.AND P0, PT, RZ, UR7, PT ;  /* 0x00000007ff007c0c */ /* 0x000fe2000bf05270 */
[----:B0-----:R-:W-:-:S05]  /*16f30*/  IMAD.U32 R2, RZ, RZ, UR6 ;  /* 0x00000006ff027e24 */ /* 0x001fca000f8e00ff */
[----:B------:R0:W2:Y:S02]  /*16f40*/  SHFL.IDX PT, R5, R5, R2, 0x1f ;  /* 0x00001f0205057589 */ /* 0x0000a400000e0000 */
[----:B0-----:R-:W-:Y:S02]  /*16f50*/  IMAD.MOV.U32 R2, RZ, RZ, RZ ;  /* 0x000000ffff027224 */ /* 0x001fe400078e00ff */
[----:B--2---:R-:W-:-:S05]  /*16f60*/  IMAD R4, R5, R7, RZ ;  /* 0x0000000705047224 */ /* 0x004fca00078e02ff */
[----:B------:R-:W-:Y:S01]  /*16f70*/  IABS R8, R4 ;  /* 0x0000000400087213 */ /* 0x000fe20000000000 */
[----:B------:R-:W-:Y:S06]  /*16f80*/  @!P0 BRA `(.L_x_1364) ;  /* 0x00000000000c8947 */ /* 0x000fec0003800000 */
[----:B------:R-:W-:-:S06]  /*16f90*/  UIADD3 UR4, UR6, -0x1, URZ ;  /* 0xffffffff06047890 */ /* 0x000fcc000fffe03f */
[----:B------:R-:W-:-:S06]  /*16fa0*/  IMAD.U32 R2, RZ, RZ, UR4 ;  /* 0x00000004ff027e24 */ /* 0x000fcc000f8e00ff */
[----:B------:R0:W1:Y:S02]  /*16fb0*/  SHFL.IDX PT, R2, R9, R2, 0x1f ;  /* 0x00001f0209027589 */ /* 0x00006400000e0000 */
.L_x_1364:
[----:B------:R-:W2:Y:S01]  /*16fc0*/  I2F.RP R3, R8 ;  /* 0x0000000800037306 */ /* 0x000ea20000209400 */
[----:B01----:R-:W-:-:S04]  /*16fd0*/  IMAD R9, R2, R10, R6 ;  /* 0x0000000a02097224 */ /* 0x003fc800078e0206 */
[----:B------:R-:W-:Y:S01]  /*16fe0*/  IMAD.IADD R0, R0, 0x1, -R9 ;  /* 0x0000000100007824 */ /* 0x000fe200078e0a09 */
[----:B------:R0:W-:Y:S02]  /*16ff0*/  STL [R1+0x10], R9 ;  /* 0x0000100901007387 */ /* 0x0001e40000100800 */
[----:B--2---:R-:W1:Y:S02]  /*17000*/  MUFU.RCP R3, R3 ;  /* 0x0000000300037308 */ /* 0x004e640000001000 */
[----:B-1----:R-:W-:-:S06]  /*17010*/  VIADD R3, R3, 0xffffffe ;  /* 0x0ffffffe03037836 */ /* 0x002fcc0000000000 */
[----:B------:R-:W1:Y:S02]  /*17020*/  F2I.FTZ.U32.TRUNC.NTZ R3, R3 ;  /* 0x0000000300037305 */ /* 0x000e64000021f000 */
[----:B-1----:R-:W-:-:S04]  /*17030*/  IMAD.MOV R2, RZ, RZ, -R3 ;  /* 0x000000ffff027224 */ /* 0x002fc800078e0a03 */
        /* <DEDUP_REMOVED lines=17> */
[----:B------:R-:W-:-:S05]  /*17150*/  @!P1 LOP3.LUT R2, RZ, R4, RZ, 0x33, !PT ;  /* 0x00000004ff029212 */ /* 0x000fca00078e33ff */
[----:B------:R-:W-:Y:S02]  /*17160*/  IMAD R6, R7, R2, RZ ;  /* 0x0000000207067224 */ /* 0x000fe400078e02ff */
[----:B------:R-:W-:Y:S02]  /*17170*/  IMAD.MOV R2, RZ, RZ, -R2 ;  /* 0x000000ffff027224 */ /* 0x000fe400078e0a02 */
[----:B------:R-:W-:Y:S02]  /*17180*/  IMAD.MOV R3, RZ, RZ, -R6 ;  /* 0x000000ffff037224 */ /* 0x000fe400078e0a06 */
[----:B------:R-:W-:-:S03]  /*17190*/  IMAD R0, R4, R2, R0 ;  /* 0x0000000204007224 */ /* 0x000fc600078e0200 */
[----:B------:R-:W-:-:S04]  /*171a0*/  VIADDMNMX R7, R3, R10, R7, PT ;  /* 0x0000000a03077246 */ /* 0x000fc80003800107 */
[----:B------:R-:W-:-:S04]  /*171b0*/  IABS R8, R7 ;  /* 0x0000000700087213 */ /* 0x000fc80000000000 */
[----:B------:R-:W1:Y:S08]  /*171c0*/  I2F.RP R3, R8 ;  /* 0x0000000800037306 */ /* 0x000e700000209400 */
[----:B-1----:R-:W1:Y:S02]  /*171d0*/  MUFU.RCP R3, R3 ;  /* 0x0000000300037308 */ /* 0x002e640000001000 */
        /* <DEDUP_REMOVED lines=8> */
[----:B------:R-:W-:-:S04]  /*17260*/  IMAD.HI.U32 R2, R2, R3, RZ ;  /* 0x0000000302027227 */ /* 0x000fc800078e00ff */
[----:B------:R-:W-:-:S04]  /*17270*/  IMAD.MOV R4, RZ, RZ, -R4 ;  /* 0x000000ffff047224 */ /* 0x000fc800078e0a04 */
[----:B------:R-:W-:-:S05]  /*17280*/  IMAD R3, R2, R4, R3 ;  /* 0x0000000402037224 */ /* 0x000fca00078e0203 */
[----:B------:R-:W-:-:S13]  /*17290*/  ISETP.GT.U32.AND P1, PT, R8, R3, PT ;  /* 0x000000030800720c */ /* 0x000fda0003f24070 */
[----:B------:R-:W-:Y:S02]  /*172a0*/  @!P1 IMAD.IADD R3, R3, 0x1, -R8 ;  /* 0x0000000103039824 */ /* 0x000fe400078e0a08 */
[----:B------:R-:W-:Y:S01]  /*172b0*/  @!P1 VIADD R2, R2, 0x1 ;  /* 0x0000000102029836 */ /* 0x000fe20000000000 */
[----:B------:R-:W-:Y:S02]  /*172c0*/  ISETP.NE.AND P1, PT, R7, RZ, PT ;  /* 0x000000ff0700720c */ /* 0x000fe40003f25270 */
[----:B------:R-:W-:Y:S02]  /*172d0*/  ISETP.GE.U32.AND P0, PT, R3, R8, PT ;  /* 0x000000080300720c */ /* 0x000fe40003f06070 */
[C---:B------:R-:W-:Y:S01]  /*172e0*/  LOP3.LUT R3, R0.reuse, R7, RZ, 0x3c, !PT ;  /* 0x0000000700037212 */ /* 0x040fe200078e3cff */
[----:B------:R-:W-:-:S03]  /*172f0*/  IMAD.IADD R0, R0, 0x1, R6 ;  /* 0x0000000100007824 */ /* 0x000fc600078e0206 */
[----:B------:R-:W-:-:S07]  /*17300*/  ISETP.GE.AND P2, PT, R3, RZ, PT ;  /* 0x000000ff0300720c */ /* 0x000fce0003f46270 */
[----:B------:R-:W-:-:S06]  /*17310*/  @P0 VIADD R2, R2, 0x1 ;  /* 0x0000000102020836 */ /* 0x000fcc0000000000 */
[----:B------:R-:W-:Y:S01]  /*17320*/  @!P2 IMAD.MOV R2, RZ, RZ, -R2 ;  /* 0x000000ffff02a224 */ /* 0x000fe200078e0a02 */
[----:B------:R-:W-:Y:S01]  /*17330*/  @!P1 LOP3.LUT R2, RZ, R7, RZ, 0x33, !PT ;  /* 0x00000007ff029212 */ /* 0x000fe200078e33ff */
[----:B------:R-:W-:-:S04]  /*17340*/  IMAD.MOV R7, RZ, RZ, -R7 ;  /* 0x000000ffff077224 */ /* 0x000fc800078e0a07 */
[----:B------:R-:W-:Y:S01]  /*17350*/  IMAD R0, R2, R7, R0 ;  /* 0x0000000702007224 */ /* 0x000fe200078e0200 */
[----:B------:R-:W-:-:S04]  /*17360*/  LOP3.LUT R2, RZ, R2, RZ, 0x33, !PT ;  /* 0x00000002ff027212 */ /* 0x000fc800078e33ff */
[----:B------:R-:W-:Y:S01]  /*17370*/  R2UR UR36, R0 ;  /* 0x00000000002472ca */ /* 0x000fe200000e0000 */
[----:B------:R-:W-:-:S05]  /*17380*/  IMAD.IADD R0, R5, 0x1, R2 ;  /* 0x0000000105007824 */ /* 0x000fca00078e0202 */
[----:B------:R0:W-:Y:S01]  /*17390*/  STL [R1+0x14], R0 ;  /* 0x0000140001007387 */ /* 0x0001e20000100800 */
[----:B------:R-:W-:Y:S08]  /*173a0*/  BRA `(.L_x_1365) ;  /* 0x0000000000107947 */ /* 0x000ff00003800000 */
.L_x_1360:
[----:B------:R1:W-:Y:S01]  /*173b0*/  STL [R1+0x10], R0 ;  /* 0x0000100001007387 */ /* 0x0003e20000100800 */
[----:B------:R-:W-:Y:S01]  /*173c0*/  ULDC UR46, c[0x0][0xc3c] ;  /* 0x00030f00002e7ab9 */ /* 0x000fe20000000800 */
[----:B------:R-:W-:Y:S02]  /*173d0*/  UMOV UR36, URZ ;  /* 0x0000003f00247c82 */ /* 0x000fe40008000000 */
[----:B------:R1:W-:Y:S03]  /*173e0*/  STL [R1+0x14], RZ ;  /* 0x000014ff01007387 */ /* 0x0003e60000100800 */
.L_x_1365:
[----:B------:R-:W2:Y:S04]  /*173f0*/  LDL R3, [R1+0x10] ;  /* 0x0000100001037983 */ /* 0x000ea80000100800 */
[----:B------:R-:W3:Y:S01]  /*17400*/  LDL R2, [R1+0x14] ;  /* 0x0000140001027983 */ /* 0x000ee20000100800 */
[----:B------:R-:W-:Y:S02]  /*17410*/  IMAD.U32 R6, RZ, RZ, UR36 ;  /* 0x00000024ff067e24 */ /* 0x000fe4000f8e00ff */
[----:B------:R-:W-:Y:S01]  /*17420*/  IMAD.U32 R7, RZ, RZ, UR46 ;  /* 0x0000002eff077e24 */ /* 0x000fe2000f8e00ff */
[----:B01----:R-:W0:Y:S02]  /*17430*/  S2R R0, SR_TID.X ;  /* 0x0000000000007919 */ /* 0x003e240000002100 */
[----:B0-----:R-:W-:Y:S01]  /*17440*/  LOP3.LUT R0, R0, 0x1f, RZ, 0xc0, !PT ;  /* 0x0000001f00007812 */ /* 0x001fe200078ec0ff */
[----:B------:R-:W-:Y:S03]  /*17450*/  BAR.SYNC.DEFER_BLOCKING 0x4, 0x180 ;  /* 0x0106000000007b1d */ /* 0x000fe60000010000 */
[----:B------:R-:W-:-:S13]  /*17460*/  ISETP.NE.AND P0, PT, R0, RZ, PT ;  /* 0x000000ff0000720c */ /* 0x000fda0003f05270 */
[----:B------:R-:W0:Y:S01]  /*17470*/  @!P0 S2R R0, SR_CgaCtaId ;  /* 0x0000000000008919 */ /* 0x000e220000008800 */
[----:B--2---:R-:W-:Y:S02]  /*17480*/  IMAD.MOV.U32 R4, RZ, RZ, R3 ;  /* 0x000000ffff047224 */ /* 0x004fe400078e0003 */
[----:B---3--:R-:W-:Y:S01]  /*17490*/  IMAD.MOV.U32 R3, RZ, RZ, R2 ;  /* 0x000000ffff037224 */ /* 0x008fe200078e0002 */
[----:B------:R-:W-:-:S03]  /*174a0*/  @!P0 MOV R2, 0x400 ;  /* 0x0000040000028802 */ /* 0x000fc60000000f00 */
[----:B------:R-:W-:Y:S01]  /*174b0*/  IMAD.MOV.U32 R5, RZ, RZ, R3 ;  /* 0x000000ffff057224 */ /* 0x000fe200078e0003 */
[----:B0-----:R-:W-:-:S05]  /*174c0*/  @!P0 LEA R17, R0, R2, 0x18 ;  /* 0x0000000200118211 */ /* 0x001fca00078ec0ff */
[----:B------:R0:W-:Y:S01]  /*174d0*/  @!P0 STS.128 [R17+0x228d0], R4 ;  /* 0x0228d00411008388 */ /* 0x0001e20000000c00 */
[----:B------:R-:W-:Y:S06]  /*174e0*/  BAR.ARV 0x5, 0x180 ;  /* 0x0146000000007b1d */ /* 0x000fec0000002000 */
.L_x_1358:
[----:B------:R-:W-:Y:S02]  /*174f0*/  ULDC UR4, c[0x0][0xc3c] ;  /* 0x00030f0000047ab9 */ /* 0x000fe40000000800 */
[----:B------:R-:W-:-:S06]  /*17500*/  UISETP.GE.AND UP0, UPT, UR46, UR4, UPT ;  /* 0x000000042e00728c */ /* 0x000fcc000bf06270 */
[----:B------:R-:W-:-:S13]  /*17510*/  PLOP3.LUT P0, PT, PT, PT, UP0, 0x80, 0x0 ;  /* 0x000000000000781c */ /* 0x000fda0003f0f008 */
[----:B------:R-:W-:Y:S05]  /*17520*/  @!P0 BRA `(.L_x_1366) ;  /* 0xffffffb400e48947 */ /* 0x000fea000383ffff */
.L_x_1289:
[----:B------:R-:W2:Y:S01]  /*17530*/  LDL.LU R0, [R1+0x30] ;  /* 0x0000300001007983 */ /* 0x000ea20000300800 */
[----:B------:R-:W-:Y:S01]  /*17540*/  BSSY B0, `(.L_x_1367) ;  /* 0x000000b000007945 */ /* 0x000fe20003800000 */
[----:B01----:R-:W0:Y:S01]  /*17550*/  S2R R5, SR_CgaCtaId ;  /* 0x0000000000057919 */ /* 0x003e220000008800 */
        /* <DEDUP_REMOVED lines=9> */
.L_x_1407:
[----:B------:R-:W-:Y:S05]  /*175f0*/  BSYNC B0 ;  /* 0x0000000000007941 */ /* 0x000fea0003800000 */
.L_x_1367:
[----:B------:R-:W-:-:S03]  /*17600*/  UMOV UR4, 0xffffffff ;  /* 0xffffffff00047882 */ /* 0x000fc60000000000 */
[----:B------:R-:W-:Y:S05]  /*17610*/  BRA.DIV UR4, `(.L_x_1369) ;  /* 0x00000012040c7947 */ /* 0x000fea000b800000 */
[----:B------:R-:W1:Y:S02]  /*17620*/  S2R R2, SR_TID.X ;  /* 0x0000000000027919 */ /* 0x000e640000002100 */
[----:B-1----:R-:W-:-:S04]  /*17630*/  SHF.R.U32.HI R2, RZ, 0x5, R2 ;  /* 0x00000005ff027819 */ /* 0x002fc80000011602 */
[----:B------:R-:W-:-:S05]  /*17640*/  LOP3.LUT R2, R2, 0x3, RZ, 0xc0, !PT ;  /* 0x0000000302027812 */ /* 0x000fca00078ec0ff */
[----:B------:R1:W2:Y:S02]  /*17650*/  SHFL.IDX PT, R14, R2, RZ, 0x1f ;  /* 0x00001fff020e7589 */ /* 0x0002a400000e0000 */
.L_x_1410:
[----:B--2---:R-:W-:Y:S01]  /*17660*/  ISETP.NE.AND P0, PT, R14, RZ, PT ;  /* 0x000000ff0e00720c */ /* 0x004fe20003f05270 */
[----:B------:R-:W-:-:S12]  /*17670*/  BSSY B0, `(.L_x_1370) ;  /* 0x000002c000007945 */ /* 0x000fd80003800000 */
[----:B------:R-:W-:Y:S05]  /*17680*/  @P0 BRA `(.L_x_1371) ;  /* 0x0000000000a80947 */ /* 0x000fea0003800000 */
[----:B------:R-:W-:-:S03]  /*17690*/  UMOV UR4, 0xffffffff ;  /* 0xffffffff00047882 */ /* 0x000fc60000000000 */
[----:B------:R-:W-:Y:S05]  /*176a0*/  BRA.DIV UR4, `(.L_x_1372) ;  /* 0x00000012041c7947 */ /* 0x000fea000b800000 */
[----:B------:R-:W-:-:S13]  /*176b0*/  ELECT P6, URZ, PT ;  /* 0x00000000003f782f */ /* 0x000fda00038c0000 */
.L_x_1413:
[----:B------:R-:W-:Y:S05]  /*176c0*/  @!P6 BRA `(.L_x_1371) ;  /* 0x000000000098e947 */ /* 0x000fea0003800000 */
[----:B------:R-:W-:-:S06]  /*176d0*/  ULOP3.LUT UR4, UR38, 0x2, URZ, 0xfc, !UPT ;  /* 0x0000000226047892 */ /* 0x000fcc000f8efc3f */
[----:B-1----:R-:W-:-:S05]  /*176e0*/  IMAD.U32 R2, RZ, RZ, UR4 ;  /* 0x00000004ff027e24 */ /* 0x002fca000f8e00ff */
[----:B------:R-:W-:-:S13]  /*176f0*/  ISETP.NE.AND P0, PT, R2, 0x3, PT ;  /* 0x000000030200780c */ /* 0x000fda0003f05270 */
[----:B------:R-:W-:Y:S05]  /*17700*/  @!P0 BRA `(.L_x_1373) ;  /* 0x0000000000048947 */ /* 0x000fea0003800000 */
[----:B------:R-:W-:Y:S01]  /*17710*/  BPT.TRAP 0x1 ;  /* 0x000000040000795c */ /* 0x000fe20000300000 */
.L_x_1373:
        /* <DEDUP_REMOVED lines=13> */
.L_x_1414:
[----:B------:R-:W1:Y:S02]  /*177f0*/  SYNCS.PHASECHK.TRANS64.TRYWAIT P1, [R7+URZ], R2 ;  /* 0x00000002070075a7 */ /* 0x000e64000802017f */
[----:B-1----:R-:W-:Y:S05]  /*17800*/  @!P1 BRA `(.L_x_1375) ;  /* 0x0000000c00f89947 */ /* 0x002fea0003800000 */
.L_x_1415:
[----:B------:R-:W-:Y:S05]  /*17810*/  @!P0 BRA `(.L_x_1376) ;  /* 0x0000000000048947 */ /* 0x000fea0003800000 */
[----:B------:R-:W-:Y:S01]  /*17820*/  BPT.TRAP 0x1 ;  /* 0x000000040000795c */ /* 0x000fe20000300000 */
.L_x_1376:
[----:B------:R-:W-:-:S04]  /*17830*/  IMAD R4, R19, 0x8, R0 ;  /* 0x0000000813047824 */ /* 0x000fc800078e0200 */
[----:B------:R-:W2:Y:S02]  /*17840*/  SYNCS.PHASECHK.TRANS64.TRYWAIT P1, [R4+URZ+0x22860], R5 ;  /* 0x02286005040075a7 */ /* 0x000ea4000802017f */
[----:B--2---:R-:W-:Y:S05]  /*17850*/  @!P1 BRA `(.L_x_1377) ;  /* 0x0000000c00f89947 */ /* 0x004fea0003800000 */
.L_x_1416:
[----:B------:R-:W-:Y:S05]  /*17860*/  @!P0 BRA `(.L_x_1378) ;  /* 0x0000000000048947 */ /* 0x000fea0003800000 */
[----:B------:R-:W-:Y:S01]  /*17870*/  BPT.TRAP 0x1 ;  /* 0x000000040000795c */ /* 0x000fe20000300000 */
.L_x_1378:
[----:B------:R-:W-:-:S04]  /*17880*/  IMAD R3, R3, 0x8, R0 ;  /* 0x0000000803037824 */ /* 0x000fc800078e0200 */
[----:B------:R-:W3:Y:S02]  /*17890*/  SYNCS.PHASECHK.TRANS64.TRYWAIT P1, [R3+URZ+0x22860], R2 ;  /* 0x02286002030075a7 */ /* 0x000ee4000802017f */
[----:B---3--:R-:W-:Y:S05]  /*178a0*/  @!P1 BRA `(.L_x_1379) ;  /* 0x0000000c00f89947 */ /* 0x008fea0003800000 */
.L_x_1417:
[----:B------:R-:W-:Y:S05]  /*178b0*/  @!P0 BRA `(.L_x_1380) ;  /* 0x0000000000048947 */ /* 0x000fea0003800000 */
[----:B------:R-:W-:Y:S01]  /*178c0*/  BPT.TRAP 0x1 ;  /* 0x000000040000795c */ /* 0x000fe20000300000 */
.L_x_1380:
[----:B------:R-:W4:Y:S02]  /*178d0*/  SYNCS.PHASECHK.TRANS64.TRYWAIT P0, [R4+URZ+0x22880], R5 ;  /* 0x02288005040075a7 */ /* 0x000f24000800017f */
[----:B----4-:R-:W-:Y:S05]  /*178e0*/  @!P0 BRA `(.L_x_1381) ;  /* 0x0000000c00fc8947 */ /* 0x010fea0003800000 */
.L_x_1382:
[----:B------:R0:W0:Y:S02]  /*178f0*/  SYNCS.PHASECHK.TRANS64.TRYWAIT P0, [R3+URZ+0x22880], R2 ;  /* 0x02288002030075a7 */ /* 0x000024000800017f */
[----:B0-----:R-:W-:Y:S05]  /*17900*/  @!P0 NANOSLEEP.SYNCS 0x989680 ;  /* 0x009896800000895d */ /* 0x001fea0003900000 */
[----:B------:R-:W0:Y:S02]  /*17910*/  @!P0 SYNCS.PHASECHK.TRANS64 P0, [R3+URZ+0x22880], R2 ;  /* 0x02288002030085a7 */ /* 0x000e24000800007f */
[----:B0-----:R-:W-:Y:S05]  /*17920*/  @!P0 BRA `(.L_x_1382) ;  /* 0xfffffffc00f08947 */ /* 0x001fea000383ffff */
.L_x_1371:
[----:B------:R-:W-:Y:S05]  /*17930*/  BSYNC B0 ;  /* 0x0000000000007941 */ /* 0x000fea0003800000 */
.L_x_1370:
[----:B------:R-:W-:Y:S05]  /*17940*/  EXIT ;  /* 0x000000000000794d */ /* 0x000fea0003800000 */
.L_x_1187:
[----:B0-----:R-:W-:-:S04]  /*17950*/  IMAD.U32 R3, RZ, RZ, UR43 ;  /* 0x0000002bff037e24 */ /* 0x001fc8000f8e00ff */
[----:B------:R0:W1:Y:S03]  /*17960*/  SYNCS.PHASECHK.TRANS64.TRYWAIT P1, [R3+URZ+0x22800], R2 ;  /* 0x02280002030075a7 */ /* 0x000066000802017f */
[----:B-1----:R-:W-:Y:S05]  /*17970*/  @!P1 NANOSLEEP.SYNCS 0x989680 ;  /* 0x009896800000995d */ /* 0x002fea0003900000 */
[----:B------:R-:W1:Y:S02]  /*17980*/  @!P1 SYNCS.PHASECHK.TRANS64 P1, [R3+URZ+0x22800], R2 ;  /* 0x02280002030095a7 */ /* 0x000e64000802007f */
[----:B-1----:R-:W-:Y:S05]  /*17990*/  @!P1 BRA `(.L_x_1187) ;  /* 0xfffffffc00ec9947 */ /* 0x002fea000383ffff */
[----:B------:R-:W-:Y:S05]  /*179a0*/  BRA `(.L_x_1383) ;  /* 0xfffffea000c47947 */ /* 0x000fea000383ffff */
.L_x_1191:
[----:B-1----:R1:W2:Y:S02]  /*179b0*/  SYNCS.PHASECHK.TRANS64.TRYWAIT P2, [R11+URZ+0x22830], R2 ;  /* 0x022830020b0075a7 */ /* 0x0022a4000804017f */
[----:B--2---:R-:W-:Y:S05]  /*179c0*/  @!P2 NANOSLEEP.SYNCS 0x989680 ;  /* 0x009896800000a95d */ /* 0x004fea0003900000 */
[----:B------:R-:W2:Y:S02]  /*179d0*/  @!P2 SYNCS.PHASECHK.TRANS64 P2, [R11+URZ+0x22830], R2 ;  /* 0x022830020b00a5a7 */ /* 0x000ea4000804007f */
[----:B--2---:R-:W-:Y:S05]  /*179e0*/  @!P2 BRA `(.L_x_1191) ;  /* 0xfffffffc00f0a947 */ /* 0x004fea000383ffff */
[----:B------:R-:W-:Y:S05]  /*179f0*/  BRA `(.L_x_1190) ;  /* 0xfffffea000e87947 */ /* 0x000fea000383ffff */
.L_x_1207:
[----:B-1----:R-:W-:-:S04]  /*17a00*/  IMAD.U32 R10, RZ, RZ, UR10 ;  /* 0x0000000aff0a7e24 */ /* 0x002fc8000f8e00ff */
[----:B------:R1:W2:Y:S03]  /*17a10*/  SYNCS.PHASECHK.TRANS64.TRYWAIT P5, [R10+URZ+0x22830], R7 ;  /* 0x022830070a0075a7 */ /* 0x0002a600080a017f */
[----:B--2---:R-:W-:Y:S05]  /*17a20*/  @!P5 NANOSLEEP.SYNCS 0x989680 ;  /* 0x009896800000d95d */ /* 0x004fea0003900000 */
[----:B------:R-:W2:Y:S02]  /*17a30*/  @!P5 SYNCS.PHASECHK.TRANS64 P5, [R10+URZ+0x22830], R7 ;  /* 0x022830070a00d5a7 */ /* 0x000ea400080a007f */
[----:B--2---:R-:W-:Y:S05]  /*17a40*/  @!P5 BRA `(.L_x_1207) ;  /* 0xfffffffc00ecd947 */ /* 0x004fea000383ffff */
[----:B------:R-:W-:Y:S05]  /*17a50*/  BRA `(.L_x_1204) ;  /* 0xfffffedc00207947 */ /* 0x000fea000383ffff */
.L_x_1211:
[----:B-1----:R-:W-:-:S04]  /*17a60*/  IMAD.U32 R10, RZ, RZ, UR10 ;  /* 0x0000000aff0a7e24 */ /* 0x002fc8000f8e00ff */
[----:B------:R1:W2:Y:S03]  /*17a70*/  SYNCS.PHASECHK.TRANS64.TRYWAIT P4, [R10+URZ+0x22850], R7 ;  /* 0x022850070a0075a7 */ /* 0x0002a6000808017f */
[----:B--2---:R-:W-:Y:S05]  /*17a80*/  @!P4 NANOSLEEP.SYNCS 0x989680 ;  /* 0x009896800000c95d */ /* 0x004fea0003900000 */
[----:B------:R-:W2:Y:S02]  /*17a90*/  @!P4 SYNCS.PHASECHK.TRANS64 P4, [R10+URZ+0x22850], R7 ;  /* 0x022850070a00c5a7 */ /* 0x000ea4000808007f */
[----:B--2---:R-:W-:Y:S05]  /*17aa0*/  @!P4 BRA `(.L_x_1211) ;  /* 0xfffffffc00ecc947 */ /* 0x004fea000383ffff */
[----:B------:R-:W-:Y:S05]  /*17ab0*/  BRA `(.L_x_1208) ;  /* 0xfffffedc00c07947 */ /* 0x000fea000383ffff */
.L_x_1229:
[----:B-1----:R-:W-:-:S04]  /*17ac0*/  IMAD.U32 R7, RZ, RZ, UR7 ;  /* 0x00000007ff077e24 */ /* 0x002fc8000f8e00ff */
[----:B------:R1:W2:Y:S03]  /*17ad0*/  SYNCS.PHASECHK.TRANS64.TRYWAIT P3, [R7+URZ+0x22830], R4 ;  /* 0x02283004070075a7 */ /* 0x0002a6000806017f */
[----:B--2---:R-:W-:Y:S05]  /*17ae0*/  @!P3 NANOSLEEP.SYNCS 0x989680 ;  /* 0x009896800000b95d */ /* 0x004fea0003900000 */
[----:B------:R-:W2:Y:S02]  /*17af0*/  @!P3 SYNCS.PHASECHK.TRANS64 P3, [R7+URZ+0x22830], R4 ;  /* 0x022830040700b5a7 */ /* 0x000ea4000806007f */
[----:B--2---:R-:W-:Y:S05]  /*17b00*/  @!P3 BRA `(.L_x_1229) ;  /* 0xfffffffc00ecb947 */ /* 0x004fea000383ffff */
[----:B------:R-:W-:Y:S05]  /*17b10*/  BRA `(.L_x_1226) ;  /* 0xffffff1400387947 */ /* 0x000fea000383ffff */
.L_x_1233:
[----:B-1----:R-:W-:-:S04]  /*17b20*/  IMAD.U32 R7, RZ, RZ, UR10 ;  /* 0x0000000aff077e24 */ /* 0x002fc8000f8e00ff */
[----:B------:R1:W2:Y:S03]  /*17b30*/  SYNCS.PHASECHK.TRANS64.TRYWAIT P2, [R7+URZ+0x22850], R4 ;  /* 0x02285004070075a7 */ /* 0x0002a6000804017f */
[----:B--2---:R-:W-:Y:S05]  /*17b40*/  @!P2 NANOSLEEP.SYNCS 0x989680 ;  /* 0x009896800000a95d */ /* 0x004fea0003900000 */
[----:B------:R-:W2:Y:S02]  /*17b50*/  @!P2 SYNCS.PHASECHK.TRANS64 P2, [R7+URZ+0x22850], R4 ;  /* 0x022850040700a5a7 */ /* 0x000ea4000804007f */
[----:B--2---:R-:W-:Y:S05]  /*17b60*/  @!P2 BRA `(.L_x_1233) ;  /* 0xfffffffc00eca947 */ /* 0x004fea000383ffff */
[----:B------:R-:W-:Y:S05]  /*17b70*/  BRA `(.L_x_1230) ;  /* 0xffffff1400e47947 */ /* 0x000fea000383ffff */
.L_x_1240:
[----:B-1----:R-:W-:-:S04]  /*17b80*/  IMAD.U32 R7, RZ, RZ, UR7 ;  /* 0x00000007ff077e24 */ /* 0x002fc8000f8e00ff */
[----:B------:R1:W2:Y:S03]  /*17b90*/  SYNCS.PHASECHK.TRANS64.TRYWAIT P3, [R7+URZ+0x22830], R4 ;  /* 0x02283004070075a7 */ /* 0x0002a6000806017f */
[----:B--2---:R-:W-:Y:S05]  /*17ba0*/  @!P3 NANOSLEEP.SYNCS 0x989680 ;  /* 0x009896800000b95d */ /* 0x004fea0003900000 */
[----:B------:R-:W2:Y:S02]  /*17bb0*/  @!P3 SYNCS.PHASECHK.TRANS64 P3, [R7+URZ+0x22830], R4 ;  /* 0x022830040700b5a7 */ /* 0x000ea4000806007f */
[----:B--2---:R-:W-:Y:S05]  /*17bc0*/  @!P3 BRA `(.L_x_1240) ;  /* 0xfffffffc00ecb947 */ /* 0x004fea000383ffff */
[----:B------:R-:W-:Y:S05]  /*17bd0*/  BRA `(.L_x_1237) ;  /* 0xffffff3800c47947 */ /* 0x000fea000383ffff */
.L_x_1244:
[----:B-1----:R-:W-:-:S04]  /*17be0*/  IMAD.U32 R7, RZ, RZ, UR10 ;  /* 0x0000000aff077e24 */ /* 0x002fc8000f8e00ff */
[----:B------:R1:W2:Y:S03]  /*17bf0*/  SYNCS.PHASECHK.TRANS64.TRYWAIT P2, [R7+URZ+0x22850], R4 ;  /* 0x02285004070075a7 */ /* 0x0002a6000804017f */
[----:B--2---:R-:W-:Y:S05]  /*17c00*/  @!P2 NANOSLEEP.SYNCS 0x989680 ;  /* 0x009896800000a95d */ /* 0x004fea0003900000 */
[----:B------:R-:W2:Y:S02]  /*17c10*/  @!P2 SYNCS.PHASECHK.TRANS64 P2, [R7+URZ+0x22850], R4 ;  /* 0x022850040700a5a7 */ /* 0x000ea4000804007f */
[----:B--2---:R-:W-:Y:S05]  /*17c20*/  @!P2 BRA `(.L_x_1244) ;  /* 0xfffffffc00eca947 */ /* 0x004fea000383ffff */
[----:B------:R-:W-:Y:S05]  /*17c30*/  BRA `(.L_x_1241) ;  /* 0xffffff3c00707947 */ /* 0x000fea000383ffff */
.L_x_1258:
[----:B-1----:R-:W-:-:S04]  /*17c40*/  IMAD.U32 R5, RZ, RZ, UR5 ;  /* 0x00000005ff057e24 */ /* 0x002fc8000f8e00ff */
[----:B------:R1:W2:Y:S03]  /*17c50*/  SYNCS.PHASECHK.TRANS64.TRYWAIT P1, [R5+URZ+0x22850], R0 ;  /* 0x02285000050075a7 */ /* 0x0002a6000802017f */
[----:B--2---:R-:W-:Y:S05]  /*17c60*/  @!P1 NANOSLEEP.SYNCS 0x989680 ;  /* 0x009896800000995d */ /* 0x004fea0003900000 */
[----:B------:R-:W2:Y:S02]  /*17c70*/  @!P1 SYNCS.PHASECHK.TRANS64 P1, [R5+URZ+0x22850], R0 ;  /* 0x02285000050095a7 */ /* 0x000ea4000802007f */
[----:B--2---:R-:W-:Y:S05]  /*17c80*/  @!P1 BRA `(.L_x_1258) ;  /* 0xfffffffc00ec9947 */ /* 0x004fea000383ffff */
[----:B------:R-:W-:Y:S05]  /*17c90*/  BRA `(.L_x_1257) ;  /* 0xffffff7000287947 */ /* 0x000fea000383ffff */
.L_x_1310:
[----:B------:R-:W-:Y:S02]  /*17ca0*/  IMAD.MOV.U32 R13, RZ, RZ, R0 ;  /* 0x000000ffff0d7224 */ /* 0x000fe400078e0000 */
[----:B------:R-:W-:Y:S02]  /*17cb0*/  IMAD.MOV.U32 R12, RZ, RZ, RZ ;  /* 0x000000ffff0c7224 */ /* 0x000fe400078e00ff */
[----:B------:R-:W-:Y:S02]  /*17cc0*/  IMAD.MOV.U32 R11, RZ, RZ, 0x1f ;  /* 0x0000001fff0b7424 */ /* 0x000fe400078e00ff */
[----:B------:R-:W-:-:S07]  /*17cd0*/  IMAD.MOV.U32 R15, RZ, RZ, -0x1 ;  /* 0xffffffffff0f7424 */ /* 0x000fce00078e00ff */
[----:B-1----:R-:W-:Y:S05]  /*17ce0*/  WARPSYNC.COLLECTIVE R15, `(.L_x_1384) ;  /* 0x000000000f087348 */ /* 0x002fea0003c00000 */
[----:B------:R0:W2:Y:S02]  /*17cf0*/  SHFL.IDX P6, R14, R13, R12, R11 ;  /* 0x0000000c0d0e7389 */ /* 0x0000a400000c000b */
[----:B012---:R-:W-:Y:S01]  /*17d00*/  ENDCOLLECTIVE ;  /* 0x000000000000791b */ /* 0x007fe20003800000 */
.L_x_1384:
[----:B------:R-:W-:Y:S05]  /*17d10*/  BRA `(.L_x_1385) ;  /* 0xffffffc000787947 */ /* 0x000fea000383ffff */
.L_x_1312:
[----:B------:R-:W-:Y:S01]  /*17d20*/  BSSY B0, `(.L_x_1386) ;  /* 0x0000006000007945 */ /* 0x000fe20003800000 */
[----:B------:R-:W-:-:S07]  /*17d30*/  IMAD.MOV.U32 R15, RZ, RZ, -0x1 ;  /* 0xffffffffff0f7424 */ /* 0x000fce00078e00ff */
[----:B-1----:R-:W-:Y:S05]  /*17d40*/  WARPSYNC.COLLECTIVE R15, `(.L_x_1387) ;  /* 0x000000000f0c7348 */ /* 0x002fea0003c00000 */
[----:B------:R-:W-:Y:S02]  /*17d50*/  ELECT P6, UR62, PT ;  /* 0x00000000003e782f */ /* 0x000fe400038c0000 */
[----:B------:R-:W-:Y:S01]  /*17d60*/  MOV R14, UR62 ;  /* 0x0000003e000e7c02 */ /* 0x000fe20008000f00 */
[----:B-1----:R-:W-:Y:S10]  /*17d70*/  ENDCOLLECTIVE ;  /* 0x000000000000791b */ /* 0x002ff40003800000 */
.L_x_1387:
[----:B------:R-:W-:Y:S05]  /*17d80*/  BSYNC B0 ;  /* 0x0000000000007941 */ /* 0x000fea0003800000 */
.L_x_1386:
[----:B------:R-:W-:Y:S05]  /*17d90*/  BRA `(.L_x_1388) ;  /* 0xffffffc000887947 */ /* 0x000fea000383ffff */
.L_x_1314:
[----:B0-----:R0:W1:Y:S02]  /*17da0*/  SYNCS.PHASECHK.TRANS64.TRYWAIT P0, [R2+URZ+0x22880], R3 ;  /* 0x02288003020075a7 */ /* 0x001064000800017f */
[----:B-1----:R-:W-:Y:S05]  /*17db0*/  @!P0 NANOSLEEP.SYNCS 0x989680 ;  /* 0x009896800000895d */ /* 0x002fea0003900000 */
[----:B------:R-:W1:Y:S02]  /*17dc0*/  @!P0 SYNCS.PHASECHK.TRANS64 P0, [R2+URZ+0x22880], R3 ;  /* 0x02288003020085a7 */ /* 0x000e64000800007f */
[----:B-1----:R-:W-:Y:S05]  /*17dd0*/  @!P0 BRA `(.L_x_1314) ;  /* 0xfffffffc00f08947 */ /* 0x002fea000383ffff */
[----:B------:R-:W-:Y:S05]  /*17de0*/  BRA `(.L_x_1389) ;  /* 0xffffffc000e87947 */ /* 0x000fea000383ffff */
.L_x_1316:
[----:B-1----:R1:W2:Y:S02]  /*17df0*/  SYNCS.PHASECHK.TRANS64.TRYWAIT P0, [R2+URZ+0x22840], R3 ;  /* 0x02284003020075a7 */ /* 0x0022a4000800017f */
[----:B--2---:R-:W-:Y:S05]  /*17e00*/  @!P0 NANOSLEEP.SYNCS 0x989680 ;  /* 0x009896800000895d */ /* 0x004fea0003900000 */
[----:B------:R-:W2:Y:S02]  /*17e10*/  @!P0 SYNCS.PHASECHK.TRANS64 P0, [R2+URZ+0x22840], R3 ;  /* 0x02284003020085a7 */ /* 0x000ea4000800007f */
[----:B--2---:R-:W-:Y:S05]  /*17e20*/  @!P0 BRA `(.L_x_1316) ;  /* 0xfffffffc00f08947 */ /* 0x004fea000383ffff */
[----:B------:R-:W-:Y:S05]  /*17e30*/  BRA `(.L_x_1390) ;  /* 0xffffffc400387947 */ /* 0x000fea000383ffff */
.L_x_1320:
[----:B------:R-:W-:Y:S01]  /*17e40*/  IMAD.MOV.U32 R13, RZ, RZ, R3 ;  /* 0x000000ffff0d7224 */ /* 0x000fe200078e0003 */
[----:B------:R-:W-:Y:S01]  /*17e50*/  LOP3.LUT R7, R7, 0x7f, RZ, 0xc0, !PT ;  /* 0x0000007f07077812 */ /* 0x000fe200078ec0ff */
[----:B------:R-:W-:Y:S02]  /*17e60*/  IMAD.MOV.U32 R12, RZ, RZ, RZ ;  /* 0x000000ffff0c7224 */ /* 0x000fe400078e00ff */
[----:B------:R-:W-:Y:S01]  /*17e70*/  IMAD.MOV.U32 R11, RZ, RZ, 0x1c1f ;  /* 0x00001c1fff0b7424 */ /* 0x000fe200078e00ff */
[----:B------:R-:W-:Y:S01]  /*17e80*/  SHF.R.U32.HI R0, RZ, 0x2, R7 ;  /* 0x00000002ff007819 */ /* 0x000fe20000011607 */
[----:B------:R-:W-:Y:S02]  /*17e90*/  IMAD.MOV.U32 R15, RZ, RZ, -0x1 ;  /* 0xffffffffff0f7424 */ /* 0x000fe400078e00ff */
[----:B------:R-:W-:Y:S02]  /*17ea0*/  IMAD R2, R8, UR44, RZ ;  /* 0x0000002c08027c24 */ /* 0x000fe4000f8e02ff */
[----:B------:R-:W-:-:S07]  /*17eb0*/  IMAD.IADD R0, R0, 0x1, R18 ;  /* 0x0000000100007824 */ /* 0x000fce00078e0212 */
[----:B-----5:R-:W-:Y:S05]  /*17ec0*/  WARPSYNC.COLLECTIVE R15, `(.L_x_1391) ;  /* 0x000000000f087348 */ /* 0x020fea0003c00000 */
[----:B------:R0:W1:Y:S02]  /*17ed0*/  SHFL.IDX P6, R14, R13, R12, R11 ;  /* 0x0000000c0d0e7389 */ /* 0x00006400000c000b */
[----:B01---5:R-:W-:Y:S01]  /*17ee0*/  ENDCOLLECTIVE ;  /* 0x000000000000791b */ /* 0x023fe20003800000 */
.L_x_1391:
[C---:B------:R-:W-:Y:S01]  /*17ef0*/  VIADD R5, R0.reuse, 0x20 ;  /* 0x0000002000057836 */ /* 0x040fe20000000000 */
[----:B------:R-:W-:Y:S01]  /*17f00*/  ISETP.GE.AND P4, PT, R0, R2, PT ;  /* 0x000000020000720c */ /* 0x000fe20003f86270 */
[----:B------:R-:W-:Y:S02]  /*17f10*/  IMAD.MOV.U32 R13, RZ, RZ, R4 ;  /* 0x000000ffff0d7224 */ /* 0x000fe400078e0004 */
[----:B------:R-:W-:-:S10]  /*17f20*/  IMAD.MOV.U32 R6, RZ, RZ, R14 ;  /* 0x000000ffff067224 */ /* 0x000fd400078e000e */
[----:B------:R-:W-:Y:S05]  /*17f30*/  WARPSYNC.COLLECTIVE R15, `(.L_x_1392) ;  /* 0x000000000f087348 */ /* 0x000fea0003c00000 */
[----:B------:R0:W1:Y:S02]  /*17f40*/  SHFL.IDX P6, R14, R13, R12, R11 ;  /* 0x0000000c0d0e7389 */ /* 0x00006400000c000b */
[----:B01----:R-:W-:Y:S01]  /*17f50*/  ENDCOLLECTIVE ;  /* 0x000000000000791b */ /* 0x003fe20003800000 */
.L_x_1392:
[----:B------:R-:W-:Y:S02]  /*17f60*/  IMAD.MOV.U32 R13, RZ, RZ, R3 ;  /* 0x000000ffff0d7224 */ /* 0x000fe400078e0003 */
[----:B------:R-:W-:Y:S02]  /*17f70*/  IMAD.MOV.U32 R12, RZ, RZ, 0x1 ;  /* 0x00000001ff0c7424 */ /* 0x000fe400078e00ff */
[----:B------:R-:W-:-:S07]  /*17f80*/  IMAD.MOV.U32 R7, RZ, RZ, R14 ;  /* 0x000000ffff077224 */ /* 0x000fce00078e000e */
[----:B------:R-:W-:Y:S05]  /*17f90*/  WARPSYNC.COLLECTIVE R15, `(.L_x_1393) ;  /* 0x000000000f087348 */ /* 0x000fea0003c00000 */
[----:B------:R0:W1:Y:S02]  /*17fa0*/  SHFL.IDX P6, R14, R13, R12, R11 ;  /* 0x0000000c0d0e7389 */ /* 0x00006400000c000b */
[----:B01----:R-:W-:Y:S01]  /*17fb0*/  ENDCOLLECTIVE ;  /* 0x000000000000791b */ /* 0x003fe20003800000 */
.L_x_1393:
[----:B------:R-:W-:-:S05]  /*17fc0*/  @!P4 IADD3 R7, P3, R10, R7, RZ ;  /* 0x000000070a07c210 */ /* 0x000fca0007f7e0ff */
[----:B------:R-:W-:Y:S01]  /*17fd0*/  @!P4 IMAD.X R6, RZ, RZ, R6, P3 ;  /* 0x000000ffff06c224 */ /* 0x000fe200018e0606 */
[----:B------:R-:W-:Y:S01]  /*17fe0*/  ISETP.GE.AND P3, PT, R5, R2, PT ;  /* 0x000000020500720c */ /* 0x000fe20003f66270 */
[----:B------:R-:W-:-:S03]  /*17ff0*/  VIADD R5, R0, 0x40 ;  /* 0x0000004000057836 */ /* 0x000fc60000000000 */
        /* <DEDUP_REMOVED lines=14> */
.L_x_1394:
[----:B------:R-:W-:Y:S02]  /*180e0*/  IMAD.MOV.U32 R13, RZ, RZ, R3 ;  /* 0x000000ffff0d7224 */ /* 0x000fe400078e0003 */
[----:B------:R-:W-:Y:S02]  /*180f0*/  IMAD.MOV.U32 R12, RZ, RZ, 0x2 ;  /* 0x00000002ff0c7424 */ /* 0x000fe400078e00ff */
[----:B------:R-:W-:-:S07]  /*18100*/  IMAD.MOV.U32 R7, RZ, RZ, R14 ;  /* 0x000000ffff077224 */ /* 0x000fce00078e000e */
[----:B------:R-:W-:Y:S05]  /*18110*/  WARPSYNC.COLLECTIVE R15, `(.L_x_1395) ;  /* 0x000000000f087348 */ /* 0x000fea0003c00000 */
[----:B------:R0:W1:Y:S02]  /*18120*/  SHFL.IDX P6, R14, R13, R12, R11 ;  /* 0x0000000c0d0e7389 */ /* 0x00006400000c000b */
[----:B01----:R-:W-:Y:S01]  /*18130*/  ENDCOLLECTIVE ;  /* 0x000000000000791b */ /* 0x003fe20003800000 */
.L_x_1395:
        /* <DEDUP_REMOVED lines=11> */
[----:B------:R0:W-:Y:S01]  /*181f0*/  @!P3 LDGSTS.E.BYPASS.LTC128B.128 [R9+0x14c00], desc[UR40][R6.64+0x80], !P2 ;  /* 0x14c000800609bfae */ /* 0x0001e2000d101d68 */
[----:B------:R-:W-:Y:S01]  /*18200*/  ISETP.GE.AND P3, PT, R5, R2, PT ;  /* 0x000000020500720c */ /* 0x000fe20003f66270 */
[----:B0-----:R-:W-:-:S12]  /*18210*/  IMAD.MOV.U32 R6, RZ, RZ, R14 ;  /* 0x000000ffff067224 */ /* 0x001fd800078e000e */
[----:B------:R-:W-:Y:S05]  /*18220*/  WARPSYNC.COLLECTIVE R15, `(.L_x_1396) ;  /* 0x000000000f087348 */ /* 0x000fea0003c00000 */
[----:B------:R0:W1:Y:S02]  /*18230*/  SHFL.IDX P6, R14, R13, R12, R11 ;  /* 0x0000000c0d0e7389 */ /* 0x00006400000c000b */
[----:B01----:R-:W-:Y:S01]  /*18240*/  ENDCOLLECTIVE ;  /* 0x000000000000791b */ /* 0x003fe20003800000 */
.L_x_1396:
[----:B------:R-:W-:Y:S02]  /*18250*/  IMAD.MOV.U32 R13, RZ, RZ, R3 ;  /* 0x000000ffff0d7224 */ /* 0x000fe400078e0003 */
[----:B------:R-:W-:Y:S02]  /*18260*/  IMAD.MOV.U32 R12, RZ, RZ, 0x3 ;  /* 0x00000003ff0c7424 */ /* 0x000fe400078e00ff */
[----:B------:R-:W-:-:S07]  /*18270*/  IMAD.MOV.U32 R7, RZ, RZ, R14 ;  /* 0x000000ffff077224 */ /* 0x000fce00078e000e */
[----:B------:R-:W-:Y:S05]  /*18280*/  WARPSYNC.COLLECTIVE R15, `(.L_x_1397) ;  /* 0x000000000f087348 */ /* 0x000fea0003c00000 */
[----:B------:R0:W1:Y:S02]  /*18290*/  SHFL.IDX P6, R14, R13, R12, R11 ;  /* 0x0000000c0d0e7389 */ /* 0x00006400000c000b */
[----:B01----:R-:W-:Y:S01]  /*182a0*/  ENDCOLLECTIVE ;  /* 0x000000000000791b */ /* 0x003fe20003800000 */
.L_x_1397:
        /* <DEDUP_REMOVED lines=10> */
.L_x_1398:
[----:B------:R-:W-:Y:S01]  /*18350*/  @!PT LDS RZ, [RZ] ;  /* 0x00000000fffff984 */ /* 0x000fe20000000800 */
[----:B------:R-:W-:Y:S01]  /*18360*/  @!PT LDS RZ, [RZ] ;  /* 0x00000000fffff984 */ /* 0x000fe20000000800 */
[----:B------:R-:W-:Y:S01]  /*18370*/  @!PT LDS RZ, [RZ] ;  /* 0x00000000fffff984 */ /* 0x000fe20000000800 */
[----:B------:R0:W-:Y:S04]  /*18380*/  @!P3 LDGSTS.E.BYPASS.LTC128B.128 [R9+0x11400], desc[UR40][R6.64], !P0 ;  /* 0x114000000609bfae */ /* 0x0001e8000c101d68 */
[----:B------:R0:W-:Y:S04]  /*18390*/  @!P3 LDGSTS.E.BYPASS.LTC128B.128 [R9+0x13400], desc[UR40][R6.64+0x40], !P1 ;  /* 0x134000400609bfae */ /* 0x0001e8000c901d68 */
[----:B------:R0:W-:Y:S01]  /*183a0*/  @!P3 LDGSTS.E.BYPASS.LTC128B.128 [R9+0x15400], desc[UR40][R6.64+0x80], !P2 ;  /* 0x154000800609bfae */ /* 0x0001e2000d101d68 */
[----:B------:R-:W-:Y:S01]  /*183b0*/  IMAD.MOV.U32 R4, RZ, RZ, R14 ;  /* 0x000000ffff047224 */ /* 0x000fe200078e000e */
[----:B------:R-:W-:Y:S06]  /*183c0*/  BRA `(.L_x_1399) ;  /* 0xffffffc800ac7947 */ /* 0x000fec000383ffff */
.L_x_1325:
[----:B--2---:R2:W3:Y:S02]  /*183d0*/  SYNCS.PHASECHK.TRANS64.TRYWAIT P0, [R17+URZ+0x22820], R0 ;  /* 0x02282000110075a7 */ /* 0x0044e4000800017f */
[----:B---3--:R-:W-:Y:S05]  /*183e0*/  @!P0 NANOSLEEP.SYNCS 0x989680 ;  /* 0x009896800000895d */ /* 0x008fea0003900000 */
[----:B------:R-:W3:Y:S02]  /*183f0*/  @!P0 SYNCS.PHASECHK.TRANS64 P0, [R17+URZ+0x22820], R0 ;  /* 0x02282000110085a7 */ /* 0x000ee4000800007f */
[----:B---3--:R-:W-:Y:S05]  /*18400*/  @!P0 BRA `(.L_x_1325) ;  /* 0xfffffffc00f08947 */ /* 0x008fea000383ffff */
[----:B------:R-:W-:Y:S05]  /*18410*/  BRA `(.L_x_1400) ;  /* 0xffffffcc001c7947 */ /* 0x000fea000383ffff */
.L_x_1331:
[----:B--2---:R2:W3:Y:S02]  /*18420*/  SYNCS.PHASECHK.TRANS64.TRYWAIT P0, [R3+URZ+0x22880], R2 ;  /* 0x02288002030075a7 */ /* 0x0044e4000800017f */
[----:B---3--:R-:W-:Y:S05]  /*18430*/  @!P0 NANOSLEEP.SYNCS 0x989680 ;  /* 0x009896800000895d */ /* 0x008fea0003900000 */
[----:B------:R-:W3:Y:S02]  /*18440*/  @!P0 SYNCS.PHASECHK.TRANS64 P0, [R3+URZ+0x22880], R2 ;  /* 0x02288002030085a7 */ /* 0x000ee4000800007f */
[----:B---3--:R-:W-:Y:S05]  /*18450*/  @!P0 BRA `(.L_x_1331) ;  /* 0xfffffffc00f08947 */ /* 0x008fea000383ffff */
[----:B------:R-:W-:Y:S05]  /*18460*/  BRA `(.L_x_1401) ;  /* 0xffffffcc00d47947 */ /* 0x000fea000383ffff */
.L_x_1336:
[----:B---3--:R3:W4:Y:S02]  /*18470*/  SYNCS.PHASECHK.TRANS64.TRYWAIT P0, [R3+URZ+0x22840], R2 ;  /* 0x02284002030075a7 */ /* 0x008724000800017f */
[----:B----4-:R-:W-:Y:S05]  /*18480*/  @!P0 NANOSLEEP.SYNCS 0x989680 ;  /* 0x009896800000895d */ /* 0x010fea0003900000 */
[----:B------:R-:W4:Y:S02]  /*18490*/  @!P0 SYNCS.PHASECHK.TRANS64 P0, [R3+URZ+0x22840], R2 ;  /* 0x02284002030085a7 */ /* 0x000f24000800007f */
[----:B----4-:R-:W-:Y:S05]  /*184a0*/  @!P0 BRA `(.L_x_1336) ;  /* 0xfffffffc00f08947 */ /* 0x010fea000383ffff */
[----:B------:R-:W-:Y:S05]  /*184b0*/  BRA `(.L_x_1402) ;  /* 0xffffffd000507947 */ /* 0x000fea000383ffff */
.L_x_1344:
[----:B--2---:R2:W3:Y:S02]  /*184c0*/  SYNCS.PHASECHK.TRANS64.TRYWAIT P0, [R20+URZ+0x22870], R2 ;  /* 0x02287002140075a7 */ /* 0x0044e4000800017f */
[----:B---3--:R-:W-:Y:S05]  /*184d0*/  @!P0 NANOSLEEP.SYNCS 0x989680 ;  /* 0x009896800000895d */ /* 0x008fea0003900000 */
[----:B------:R-:W3:Y:S02]  /*184e0*/  @!P0 SYNCS.PHASECHK.TRANS64 P0, [R20+URZ+0x22870], R2 ;  /* 0x02287002140085a7 */ /* 0x000ee4000800007f */
[----:B---3--:R-:W-:Y:S05]  /*184f0*/  @!P0 BRA `(.L_x_1344) ;  /* 0xfffffffc00f08947 */ /* 0x008fea000383ffff */
[----:B------:R-:W-:Y:S05]  /*18500*/  BRA `(.L_x_1403) ;  /* 0xffffffd400687947 */ /* 0x000fea000383ffff */
.L_x_1346:
[----:B--2---:R2:W3:Y:S02]  /*18510*/  SYNCS.PHASECHK.TRANS64.TRYWAIT P0, [R20+URZ+0x22860], R2 ;  /* 0x02286002140075a7 */ /* 0x0044e4000800017f */
[----:B---3--:R-:W-:Y:S05]  /*18520*/  @!P0 NANOSLEEP.SYNCS 0x989680 ;  /* 0x009896800000895d */ /* 0x008fea0003900000 */
[----:B------:R-:W3:Y:S02]  /*18530*/  @!P0 SYNCS.PHASECHK.TRANS64 P0, [R20+URZ+0x22860], R2 ;  /* 0x02286002140085a7 */ /* 0x000ee4000800007f */
[----:B---3--:R-:W-:Y:S05]  /*18540*/  @!P0 BRA `(.L_x_1346) ;  /* 0xfffffffc00f08947 */ /* 0x008fea000383ffff */
[----:B------:R-:W-:Y:S05]  /*18550*/  BRA `(.L_x_1404) ;  /* 0xffffffd400707947 */ /* 0x000fea000383ffff */
.L_x_1353:
[----:B--2---:R2:W3:Y:S02]  /*18560*/  SYNCS.PHASECHK.TRANS64.TRYWAIT P1, [R16+URZ+0x22870], R3 ;  /* 0x02287003100075a7 */ /* 0x0044e4000802017f */
[----:B---3--:R-:W-:Y:S05]  /*18570*/  @!P1 NANOSLEEP.SYNCS 0x989680 ;  /* 0x009896800000995d */ /* 0x008fea0003900000 */
[----:B------:R-:W3:Y:S02]  /*18580*/  @!P1 SYNCS.PHASECHK.TRANS64 P1, [R16+URZ+0x22870], R3 ;  /* 0x02287003100095a7 */ /* 0x000ee4000802007f */
[----:B---3--:R-:W-:Y:S05]  /*18590*/  @!P1 BRA `(.L_x_1353) ;  /* 0xfffffffc00f09947 */ /* 0x008fea000383ffff */
[----:B------:R-:W-:Y:S05]  /*185a0*/  BRA `(.L_x_1405) ;  /* 0xffffffdc00447947 */ /* 0x000fea000383ffff */
.L_x_1355:
[----:B--2---:R2:W3:Y:S02]  /*185b0*/  SYNCS.PHASECHK.TRANS64.TRYWAIT P1, [R16+URZ+0x22860], R3 ;  /* 0x02286003100075a7 */ /* 0x0044e4000802017f */
[----:B---3--:R-:W-:Y:S05]  /*185c0*/  @!P1 NANOSLEEP.SYNCS 0x989680 ;  /* 0x009896800000995d */ /* 0x008fea0003900000 */
[----:B------:R-:W3:Y:S02]  /*185d0*/  @!P1 SYNCS.PHASECHK.TRANS64 P1, [R16+URZ+0x22860], R3 ;  /* 0x02286003100095a7 */ /* 0x000ee4000802007f */
[----:B---3--:R-:W-:Y:S05]  /*185e0*/  @!P1 BRA `(.L_x_1355) ;  /* 0xfffffffc00f09947 */ /* 0x008fea000383ffff */
[----:B------:R-:W-:Y:S05]  /*185f0*/  BRA `(.L_x_1406) ;  /* 0xffffffdc004c7947 */ /* 0x000fea000383ffff */
.L_x_1368:
[----:B0-----:R0:W1:Y:S02]  /*18600*/  SYNCS.PHASECHK.TRANS64.TRYWAIT P0, [R0+URZ+0x22820], R3 ;  /* 0x02282003000075a7 */ /* 0x001064000800017f */
[----:B-1----:R-:W-:Y:S05]  /*18610*/  @!P0 NANOSLEEP.SYNCS 0x989680 ;  /* 0x009896800000895d */ /* 0x002fea0003900000 */
[----:B------:R-:W1:Y:S02]  /*18620*/  @!P0 SYNCS.PHASECHK.TRANS64 P0, [R0+URZ+0x22820], R3 ;  /* 0x02282003000085a7 */ /* 0x000e64000800007f */
[----:B-1----:R-:W-:Y:S05]  /*18630*/  @!P0 BRA `(.L_x_1368) ;  /* 0xfffffffc00f08947 */ /* 0x002fea000383ffff */
[----:B------:R-:W-:Y:S05]  /*18640*/  BRA `(.L_x_1407) ;  /* 0xffffffec00e87947 */ /* 0x000fea000383ffff */
.L_x_1369:
        /* <DEDUP_REMOVED lines=11> */
.L_x_1409:
[----:B------:R-:W-:Y:S05]  /*18700*/  BSYNC B0 ;  /* 0x0000000000007941 */ /* 0x000fea0003800000 */
.L_x_1408:
[----:B------:R-:W-:Y:S05]  /*18710*/  BRA `(.L_x_1410) ;  /* 0xffffffec00d07947 */ /* 0x000fea000383ffff */
.L_x_1372:
[----:B------:R-:W-:Y:S01]  /*18720*/  BSSY B1, `(.L_x_1411) ;  /* 0x0000006000017945 */ /* 0x000fe20003800000 */
[----:B------:R-:W-:-:S07]  /*18730*/  IMAD.MOV.U32 R15, RZ, RZ, -0x1 ;  /* 0xffffffffff0f7424 */ /* 0x000fce00078e00ff */
[----:B01----:R-:W-:Y:S05]  /*18740*/  WARPSYNC.COLLECTIVE R15, `(.L_x_1412) ;  /* 0x000000000f0c7348 */ /* 0x003fea0003c00000 */
[----:B------:R-:W-:Y:S02]  /*18750*/  ELECT P6, UR62, PT ;  /* 0x00000000003e782f */ /* 0x000fe400038c0000 */
[----:B------:R-:W-:Y:S01]  /*18760*/  MOV R14, UR62 ;  /* 0x0000003e000e7c02 */ /* 0x000fe20008000f00 */
[----:B01----:R-:W-:Y:S10]  /*18770*/  ENDCOLLECTIVE ;  /* 0x000000000000791b */ /* 0x003ff40003800000 */
.L_x_1412:
[----:B------:R-:W-:Y:S05]  /*18780*/  BSYNC B1 ;  /* 0x0000000000017941 */ /* 0x000fea0003800000 */
.L_x_1411:
[----:B------:R-:W-:Y:S05]  /*18790*/  BRA `(.L_x_1413) ;  /* 0xffffffec00c87947 */ /* 0x000fea000383ffff */
.L_x_1374:
[----:B0-----:R0:W1:Y:S02]  /*187a0*/  SYNCS.PHASECHK.TRANS64.TRYWAIT P1, [R6+URZ], R5 ;  /* 0x00000005060075a7 */ /* 0x001064000802017f */
[----:B-1----:R-:W-:Y:S05]  /*187b0*/  @!P1 NANOSLEEP.SYNCS 0x989680 ;  /* 0x009896800000995d */ /* 0x002fea0003900000 */
[----:B------:R-:W1:Y:S02]  /*187c0*/  @!P1 SYNCS.PHASECHK.TRANS64 P1, [R6+URZ], R5 ;  /* 0x00000005060095a7 */ /* 0x000e64000802007f */
[----:B-1----:R-:W-:Y:S05]  /*187d0*/  @!P1 BRA `(.L_x_1374) ;  /* 0xfffffffc00f09947 */ /* 0x002fea000383ffff */
[----:B------:R-:W-:Y:S05]  /*187e0*/  BRA `(.L_x_1414) ;  /* 0xfffffff000007947 */ /* 0x000fea000383ffff */
.L_x_1375:
[----:B-1----:R1:W2:Y:S02]  /*187f0*/  SYNCS.PHASECHK.TRANS64.TRYWAIT P1, [R7+URZ], R2 ;  /* 0x00000002070075a7 */ /* 0x0022a4000802017f */
[----:B--2---:R-:W-:Y:S05]  /*18800*/  @!P1 NANOSLEEP.SYNCS 0x989680 ;  /* 0x009896800000995d */ /* 0x004fea0003900000 */
[----:B------:R-:W2:Y:S02]  /*18810*/  @!P1 SYNCS.PHASECHK.TRANS64 P1, [R7+URZ], R2 ;  /* 0x00000002070095a7 */ /* 0x000ea4000802007f */
[----:B--2---:R-:W-:Y:S05]  /*18820*/  @!P1 BRA `(.L_x_1375) ;  /* 0xfffffffc00f09947 */ /* 0x004fea000383ffff */
[----:B------:R-:W-:Y:S05]  /*18830*/  BRA `(.L_x_1415) ;  /* 0xffffffec00f47947 */ /* 0x000fea000383ffff */
.L_x_1377:
[----:B--2---:R2:W3:Y:S02]  /*18840*/  SYNCS.PHASECHK.TRANS64.TRYWAIT P1, [R4+URZ+0x22860], R5 ;  /* 0x02286005040075a7 */ /* 0x0044e4000802017f */
[----:B---3--:R-:W-:Y:S05]  /*18850*/  @!P1 NANOSLEEP.SYNCS 0x989680 ;  /* 0x009896800000995d */ /* 0x008fea0003900000 */
[----:B------:R-:W3:Y:S02]  /*18860*/  @!P1 SYNCS.PHASECHK.TRANS64 P1, [R4+URZ+0x22860], R5 ;  /* 0x02286005040095a7 */ /* 0x000ee4000802007f */
[----:B---3--:R-:W-:Y:S05]  /*18870*/  @!P1 BRA `(.L_x_1377) ;  /* 0xfffffffc00f09947 */ /* 0x008fea000383ffff */
[----:B------:R-:W-:Y:S05]  /*18880*/  BRA `(.L_x_1416) ;  /* 0xffffffec00f47947 */ /* 0x000fea000383ffff */
.L_x_1379:
[----:B---3--:R3:W4:Y:S02]  /*18890*/  SYNCS.PHASECHK.TRANS64.TRYWAIT P1, [R3+URZ+0x22860], R2 ;  /* 0x02286002030075a7 */ /* 0x008724000802017f */
[----:B----4-:R-:W-:Y:S05]  /*188a0*/  @!P1 NANOSLEEP.SYNCS 0x989680 ;  /* 0x009896800000995d */ /* 0x010fea0003900000 */
[----:B------:R-:W4:Y:S02]  /*188b0*/  @!P1 SYNCS.PHASECHK.TRANS64 P1, [R3+URZ+0x22860], R2 ;  /* 0x02286002030095a7 */ /* 0x000f24000802007f */
[----:B----4-:R-:W-:Y:S05]  /*188c0*/  @!P1 BRA `(.L_x_1379) ;  /* 0xfffffffc00f09947 */ /* 0x010fea000383ffff */
[----:B------:R-:W-:Y:S05]  /*188d0*/  BRA `(.L_x_1417) ;  /* 0xffffffec00f47947 */ /* 0x000fea000383ffff */
.L_x_1381:
[----:B----4-:R4:W0:Y:S02]  /*188e0*/  SYNCS.PHASECHK.TRANS64.TRYWAIT P0, [R4+URZ+0x22880], R5 ;  /* 0x02288005040075a7 */ /* 0x010824000800017f */
[----:B0-----:R-:W-:Y:S05]  /*188f0*/  @!P0 NANOSLEEP.SYNCS 0x989680 ;  /* 0x009896800000895d */ /* 0x001fea0003900000 */
[----:B------:R-:W0:Y:S02]  /*18900*/  @!P0 SYNCS.PHASECHK.TRANS64 P0, [R4+URZ+0x22880], R5 ;  /* 0x02288005040085a7 */ /* 0x000e24000800007f */
[----:B0-----:R-:W-:Y:S05]  /*18910*/  @!P0 BRA `(.L_x_1381) ;  /* 0xfffffffc00f08947 */ /* 0x001fea000383ffff */
[----:B------:R-:W-:Y:S05]  /*18920*/  BRA `(.L_x_1382) ;  /* 0xffffffec00f07947 */ /* 0x000fea000383ffff */
.L_x_1418:
        /* <DEDUP_REMOVED lines=13> */
.L_x_2810:


//--------------------- .text._ZN7cutlass13device_kernelIN5flash11enable_sm90INS1_16FlashAttnFwdSm90INS1_25CollectiveMainloopFwdSm90ILi2EN4cute5tupleIJNS5_1CILi1EEES8_S8_EEENS6_IJNS7_ILi128EEESA_NS7_ILi192EEEEEELi128ENS_12float_e4m3_tEfNS_4arch4Sm90ELb0ELb1ELb1ELb1ELb0ELb1ELb0ELb1ELb1ELb1ELb0ELb0EEENS1_21CollectiveEpilogueFwdINS6_IJSA_SA_SA_EEES9_NS_10bfloat16_tESF_Li256ELb1ELb1ELb0ELb1EEENS1_36VarlenDynamicPersistentTileSchedulerILi128ELi128ELi256ELi128ELb0ELb1ELb1ELb1ELb0ELb1EEEEEEEEEvNT_6ParamsE --------------------------
	.section	.text._ZN7cutlass13device_kernelIN5flash11enable_sm90INS1_16FlashAttnFwdSm90INS1_25CollectiveMainloopFwdSm90ILi2EN4cute5tupleIJNS5_1CILi1EEES8_S8_EEENS6_IJNS7_ILi128EEESA_NS7_ILi192EEEEEELi128ENS_12float_e4m3_tEfNS_4arch4Sm90ELb0ELb1ELb1ELb1ELb0ELb1ELb0ELb1ELb1ELb1ELb0ELb0EEENS1_21CollectiveEpilogueFwdINS6_IJSA_SA_SA_EEES9_NS_10bfloat16_tESF_Li256ELb1ELb1ELb0ELb1EEENS1_36VarlenDynamicPersistentTileSchedulerILi128ELi128ELi256ELi128ELb0ELb1ELb1ELb1ELb0ELb1EEEEEEEEEvNT_6ParamsE,"ax",@progbits
	.align	128
.text._ZN7cutlass13device_kernelIN5flash11enable_sm90INS1_16FlashAttnFwdSm90INS1_25CollectiveMainloopFwdSm90ILi2EN4cute5tupleIJNS5_1CILi1EEES8_S8_EEENS6_IJNS7_ILi128EEESA_NS7_ILi192EEEEEELi128ENS_12float_e4m3_tEfNS_4arch4Sm90ELb0ELb1ELb1ELb1ELb0ELb1ELb0ELb1ELb1ELb1ELb0ELb0EEENS1_21CollectiveEpilogueFwdINS6_IJSA_SA_SA_EEES9_NS_10bfloat16_tESF_Li256ELb1ELb1ELb0ELb1EEENS1_36VarlenDynamicPersistentTileSchedulerILi128ELi128ELi256ELi128ELb0ELb1ELb1ELb1ELb0ELb1EEEEEEEEEvNT_6ParamsE:
        .type           _ZN7cutlass13device_kernelIN5flash11enable_sm90INS1_16FlashAttnFwdSm90INS1_25CollectiveMainloopFwdSm90ILi2EN4cute5tupleIJNS5_1CILi1EEES8_S8_EEENS6_IJNS7_ILi128EEESA_NS7_ILi192EEEEEELi128ENS_12float_e4m3_tEfNS_4arch4Sm90ELb0ELb1ELb1ELb1ELb0ELb1ELb0ELb1ELb1ELb1ELb0ELb0EEENS1_21CollectiveEpilogueFwdINS6_IJSA_SA_SA_EEES9_NS_10bfloat16_tESF_Li256ELb1ELb1ELb0ELb1EEENS1_36VarlenDynamicPersistentTileSchedulerILi128ELi128ELi256ELi128ELb0ELb1ELb1ELb1ELb0ELb1EEEEEEEEEvNT_6ParamsE,@function
        .size           _ZN7cutlass13device_kernelIN5flash11enable_sm90INS1_16FlashAttnFwdSm90INS1_25CollectiveMainloopFwdSm90ILi2EN4cute5tupleIJNS5_1CILi1EEES8_S8_EEENS6_IJNS7_ILi128EEESA_NS7_ILi192EEEEEELi128ENS_12float_e4m3_tEfNS_4arch4Sm90ELb0ELb1ELb1ELb1ELb0ELb1ELb0ELb1ELb1ELb1ELb0ELb0EEENS1_21CollectiveEpilogueFwdINS6_IJSA_SA_SA_EEES9_NS_10bfloat16_tESF_Li256ELb1ELb1ELb0ELb1EEENS1_36VarlenDynamicPersistentTileSchedulerILi128ELi128ELi256ELi128ELb0ELb1ELb1ELb1ELb0ELb1EEEEEEEEEvNT_6ParamsE,(.L_x_2811 - _ZN7cutlass13device_kernelIN5flash11enable_sm90INS1_16FlashAttnFwdSm90INS1_25CollectiveMainloopFwdSm90ILi2EN4cute5tupleIJNS5_1CILi1EEES8_S8_EEENS6_IJNS7_ILi128EEESA_NS7_ILi192EEEEEELi128ENS_12float_e4m3_tEfNS_4arch4Sm90ELb0ELb1ELb1ELb1ELb0ELb1ELb0ELb1ELb1ELb1ELb0ELb0EEENS1_21CollectiveEpilogueFwdINS6_IJSA_SA_SA_EEES9_NS_10bfloat16_tESF_Li256ELb1ELb1ELb0ELb1EEENS1_36VarlenDynamicPersistentTileSchedulerILi128ELi128ELi256ELi128ELb0ELb1ELb1ELb1ELb0ELb1EEEEEEEEEvNT_6ParamsE)
        .other          _ZN7cutlass13device_kernelIN5flash11enable_sm90INS1_16FlashAttnFwdSm90INS1_25CollectiveMainloopFwdSm90ILi2EN4cute5tupleIJNS5_1CILi1EEES8_S8_EEENS6_IJNS7_ILi128EEESA_NS7_ILi192EEEEEELi128ENS_12float_e4m3_tEfNS_4arch4Sm90ELb0ELb1ELb1ELb1ELb0ELb1ELb0ELb1ELb1ELb1ELb0ELb0EEENS1_21CollectiveEpilogueFwdINS6_IJSA_SA_SA_EEES9_NS_10bfloat16_tESF_Li256ELb1ELb1ELb0ELb1EEENS1_36VarlenDynamicPersistentTileSchedulerILi128ELi128ELi256ELi128ELb0ELb1ELb1ELb1ELb0ELb1EEEEEEEEEvNT_6ParamsE,@"STO_CUDA_ENTRY STV_DEFAULT"
_ZN7cutlass13device_kernelIN5flash11enable_sm90INS1_16FlashAttnFwdSm90INS1_25CollectiveMainloopFwdSm90ILi2EN4cute5tupleIJNS5_1CILi1EEES8_S8_EEENS6_IJNS7_ILi128EEESA_NS7_ILi192EEEEEELi128ENS_12float_e4m3_tEfNS_4arch4Sm90ELb0ELb1ELb1ELb1ELb0ELb1ELb0ELb1ELb1ELb1ELb0ELb0EEENS1_21CollectiveEpilogueFwdINS6_IJSA_SA_SA_EEES9_NS_10bfloat16_tESF_Li256ELb1ELb1ELb0ELb1EEENS1_36VarlenDynamicPersistentTileSchedulerILi128ELi128ELi256ELi128ELb0ELb1ELb1ELb1ELb0ELb1EEEEEEEEEvNT_6ParamsE:
        /* <DEDUP_REMOVED lines=24> */
.L_x_1420:
[----:B------:R-:W-:Y:S05]  /*0180*/  BSYNC B0 ;  /* 0x0000000000007941 */ /* 0x000fea0003800000 */
.L_x_1419:
        /* <DEDUP_REMOVED lines=41> */
.L_x_1421:
        /* <DEDUP_REMOVED lines=22> */
.L_x_1422:
        /* <DEDUP_REMOVED lines=18> */
.L_x_1423:
        /* <DEDUP_REMOVED lines=22> */
.L_x_1424:
        /* <DEDUP_REMOVED lines=22> */
.L_x_1425:
        /* <DEDUP_REMOVED lines=8> */
.L_x_1428:
        /* <DEDUP_REMOVED lines=8> */
[----:B-1----:R-:W-:-:S06]  /*0a60*/  ULEA UR4, UR40, UR4, 0x18 ;  /* 0x0000000428047291 */ /* 0x002fcc000f8ec03f */
[----:B------:R-:W-:Y:S01]  /*0a70*/  IMAD.U32 R16, RZ, RZ, UR4 ;  /* 0x00000004ff107e24 */ /* 0x000fe2000f8e00ff */
[----:B0-----:R-:W-:Y:S01]  /*0a80*/  SHF.R.U32.HI R0, RZ, 0x7, R0 ;  /* 0x00000007ff007819 */ /* 0x001fe20000011600 */
[----:B------:R-:W-:-:S03]  /*0a90*/  ULDC UR4, c[0x0][0xc3c] ;  /* 0x00030f0000047ab9 */ /* 0x000fc60000000800 */
[----:B------:R-:W-:-:S13]  /*0aa0*/  ISETP.NE.AND P0, PT, R0, 0x1, PT ;  /* 0x000000010000780c */ /* 0x000fda0003f05270 */
[----:B------:R-:W-:Y:S08]  /*0ab0*/  @!P0 BAR.ARV 0x9, 0x100 ;  /* 0x0244000000008b1d */ /* 0x000ff00000002000 */
[----:B------:R-:W-:Y:S06]  /*0ac0*/  BAR.SYNC.DEFER_BLOCKING 0x5, 0x180 ;  /* 0x0146000000007b1d */ /* 0x000fec0000010000 */
[----:B------:R-:W0:Y:S02]  /*0ad0*/  LDS.128 R176, [R16+0x228d0] ;  /* 0x0228d00010b07984 */ /* 0x000e240000000c00 */
[----:B------:R-:W-:Y:S06]  /*0ae0*/  BAR.ARV 0x4, 0x180 ;  /* 0x0106000000007b1d */ /* 0x000fec0000002000 */
[----:B0-----:R-:W-:-:S13]  /*0af0*/  ISETP.GE.AND P0, PT, R179, UR4, PT ;  /* 0x00000004b3007c0c */ /* 0x001fda000bf06270 */
[----:B------:R-:W-:Y:S05]  /*0b00*/  @P0 BRA `(.L_x_1429) ;  /* 0x0000027c00f00947 */ /* 0x000fea0003800000 */
[----:B------:R-:W0:Y:S01]  /*0b10*/  S2R R0, SR_TID.X ;  /* 0x0000000000007919 */ /* 0x000e220000002100 */
[----:B------:R-:W-:Y:S01]  /*0b20*/  R2UR UR42, R16 ;  /* 0x00000000102a72ca */ /* 0x000fe200000e0000 */
[----:B------:R-:W-:Y:S01]  /*0b30*/  IMAD.MOV.U32 R198, RZ, RZ, 0x20 ;  /* 0x00000020ffc67424 */ /* 0x000fe200078e00ff */
[----:B------:R-:W-:Y:S01]  /*0b40*/  ULOP3.LUT UR41, UR36, 0x1, URZ, 0xfc, !UPT ;  /* 0x0000000124297892 */ /* 0x000fe2000f8efc3f */
[----:B------:R-:W-:Y:S01]  /*0b50*/  IMAD.MOV.U32 R17, RZ, RZ, RZ ;  /* 0x000000ffff117224 */ /* 0x000fe200078e00ff */
[----:B------:R-:W-:Y:S01]  /*0b60*/  UMOV UR37, URZ ;  /* 0x0000003f00257c82 */ /* 0x000fe20008000000 */
[----:B------:R-:W-:Y:S02]  /*0b70*/  IMAD.MOV.U32 R174, RZ, RZ, RZ ;  /* 0x000000ffffae7224 */ /* 0x000fe400078e00ff */
        /* <DEDUP_REMOVED lines=8> */
[----:B------:R-:W-:Y:S02]  /*0c00*/  SHF.R.S32.HI R193, RZ, 0x4, R6 ;  /* 0x00000004ffc17819 */ /* 0x000fe40000011406 */
[----:B------:R-:W-:Y:S01]  /*0c10*/  LOP3.LUT R7, R6, 0x3fffff0, RZ, 0xc0, !PT ;  /* 0x03fffff006077812 */ /* 0x000fe200078ec0ff */
[----:B------:R-:W-:Y:S01]  /*0c20*/  IMAD.SHL.U32 R8, R4, 0x20, RZ ;  /* 0x0000002004087824 */ /* 0x000fe200078e00ff */
[----:B------:R-:W-:-:S02]  /*0c30*/  LEA.HI R0, R3, R218, RZ, 0x2 ;  /* 0x000000da03007211 */ /* 0x000fc400078f10ff */
[----:B------:R-:W-:Y:S01]  /*0c40*/  LEA.HI R6, R6, R193, RZ, 0x1 ;  /* 0x000000c106067211 */ /* 0x000fe200078f08ff */
[----:B------:R-:W-:Y:S01]  /*0c50*/  IMAD.IADD R7, R218, 0x1, -R7 ;  /* 0x00000001da077824 */ /* 0x000fe200078e0a07 */
[----:B------:R-:W-:Y:S02]  /*0c60*/  LOP3.LUT R201, R2, 0xfffffffe, RZ, 0xc0, !PT ;  /* 0xfffffffe02c97812 */ /* 0x000fe400078ec0ff */
[----:B------:R-:W-:Y:S02]  /*0c70*/  LOP3.LUT R8, R8, 0xfffffc00, RZ, 0xc0, !PT ;  /* 0xfffffc0008087812 */ /* 0x000fe400078ec0ff */
[----:B------:R-:W-:Y:S01]  /*0c80*/  LOP3.LUT R6, R6, 0x1ffffffe, RZ, 0xc0, !PT ;  /* 0x1ffffffe06067812 */ /* 0x000fe200078ec0ff */
[----:B------:R-:W-:Y:S01]  /*0c90*/  IMAD.IADD R201, R218, 0x1, -R201 ;  /* 0x00000001dac97824 */ /* 0x000fe200078e0ac9 */
[----:B------:R-:W-:Y:S01]  /*0ca0*/  LOP3.LUT R9, R0, 0xfffffffc, RZ, 0xc0, !PT ;  /* 0xfffffffc00097812 */ /* 0x000fe200078ec0ff */
[----:B------:R-:W-:Y:S01]  /*0cb0*/  IMAD R7, R7, 0x40, R8 ;  /* 0x0000004007077824 */ /* 0x000fe200078e0208 */
[----:B------:R-:W-:Y:S01]  /*0cc0*/  SHF.R.S32.HI R4, RZ, 0x2, R0 ;  /* 0x00000002ff047819 */ /* 0x000fe20000011400 */
[----:B------:R-:W-:Y:S01]  /*0cd0*/  IMAD.IADD R6, R193, 0x1, -R6 ;  /* 0x00000001c1067824 */ /* 0x000fe200078e0a06 */
[----:B------:R-:W-:Y:S01]  /*0ce0*/  SHF.R.S32.HI R5, RZ, 0x1f, R0 ;  /* 0x0000001fff057819 */ /* 0x000fe20000011400 */
[----:B------:R-:W-:Y:S01]  /*0cf0*/  IMAD.IADD R9, R218, 0x1, -R9 ;  /* 0x00000001da097824 */ /* 0x000fe200078e0a09 */
[----:B------:R-:W-:Y:S01]  /*0d00*/  LEA.HI R0, R3, R218, RZ, 0x7 ;  /* 0x000000da03007211 */ /* 0x000fe200078f38ff */
[----:B------:R-:W-:Y:S01]  /*0d10*/  IMAD.SHL.U32 R172, R201, 0x8, RZ ;  /* 0x00000008c9ac7824 */ /* 0x000fe200078e00ff */
[----:B------:R-:W-:Y:S01]  /*0d20*/  LEA.HI R5, R5, R4, RZ, 0x2 ;  /* 0x0000000405057211 */ /* 0x000fe200078f10ff */
[----:B------:R-:W-:Y:S01]  /*0d30*/  IMAD R215, R6, 0x8, R7 ;  /* 0x0000000806d77824 */ /* 0x000fe200078e0207 */
[----:B------:R-:W-:Y:S01]  /*0d40*/  LEA.HI R6, R9, R9, RZ, 0x1 ;  /* 0x0000000909067211 */ /* 0x000fe200078f08ff */
[----:B------:R-:W-:Y:S01]  /*0d50*/  VIADD R184, R172, 0x20 ;  /* 0x00000020acb87836 */ /* 0x000fe20000000000 */
[----:B------:R-:W-:Y:S01]  /*0d60*/  LOP3.LUT R203, R0, 0xffffff80, RZ, 0xc0, !PT ;  /* 0xffffff8000cb7812 */ /* 0x000fe200078ec0ff */
[----:B------:R-:W-:Y:S01]  /*0d70*/  VIADD R186, R172, 0x40 ;  /* 0x00000040acba7836 */ /* 0x000fe20000000000 */
[----:B------:R-:W-:Y:S01]  /*0d80*/  LOP3.LUT R6, R6, 0x1ffffffe, RZ, 0xc0, !PT ;  /* 0x1ffffffe06067812 */ /* 0x000fe200078ec0ff */
[----:B------:R-:W-:Y:S01]  /*0d90*/  IMAD.IADD R7, R172, 0x1, R184 ;  /* 0x00000001ac077824 */ /* 0x000fe200078e02b8 */
[----:B------:R-:W-:Y:S01]  /*0da0*/  LOP3.LUT R5, R5, 0xfffffffc, RZ, 0xc0, !PT ;  /* 0xfffffffc05057812 */ /* 0x000fe200078ec0ff */
[----:B------:R-:W-:Y:S01]  /*0db0*/  IMAD.IADD R203, R218, 0x1, -R203 ;  /* 0x00000001dacb7824 */ /* 0x000fe200078e0acb */
[----:B------:R-:W-:Y:S01]  /*0dc0*/  SHF.R.S32.HI R19, RZ, 0x1, R2 ;  /* 0x00000001ff137819 */ /* 0x000fe20000011402 */
[----:B------:R-:W-:Y:S01]  /*0dd0*/  IMAD.IADD R189, R9, 0x1, -R6 ;  /* 0x0000000109bd7824 */ /* 0x000fe200078e0a06 */
[----:B------:R-:W-:Y:S01]  /*0de0*/  SHF.R.S32.HI R8, RZ, 0x1f, R7 ;  /* 0x0000001fff087819 */ /* 0x000fe20000011407 */
[----:B------:R-:W-:Y:S01]  /*0df0*/  IMAD.IADD R5, R4, 0x1, -R5 ;  /* 0x0000000104057824 */ /* 0x000fe200078e0a05 */
[----:B------:R-:W-:Y:S01]  /*0e00*/  SHF.R.S32.HI R6, RZ, 0x1f, R203 ;  /* 0x0000001fff067819 */ /* 0x000fe200000114cb */
[----:B------:R-:W-:Y:S01]  /*0e10*/  IMAD.SHL.U32 R22, R201, 0x10, RZ ;  /* 0x00000010c9167824 */ /* 0x000fe200078e00ff */
[CC--:B------:R-:W-:Y:S01]  /*0e20*/  LEA.HI R13, R8.reuse, R7.reuse, RZ, 0x4 ;  /* 0x00000007080d7211 */ /* 0x0c0fe200078f20ff */
[----:B------:R-:W-:Y:S01]  /*0e30*/  IMAD.SHL.U32 R180, R5, 0x80, RZ ;  /* 0x0000008005b47824 */ /* 0x000fe200078e00ff */
[----:B------:R-:W-:Y:S01]  /*0e40*/  LEA.HI R14, R8, R7, RZ, 0x6 ;  /* 0x00000007080e7211 */ /* 0x000fe200078f30ff */
[----:B------:R-:W-:Y:S01]  /*0e50*/  VIADD R187, R172, 0x30 ;  /* 0x00000030acbb7836 */ /* 0x000fe20000000000 */
[----:B------:R-:W-:Y:S01]  /*0e60*/  LEA.HI R8, R6, R203, RZ, 0x2 ;  /* 0x000000cb06087211 */ /* 0x000fe200078f10ff */
[----:B------:R-:W-:Y:S01]  /*0e70*/  VIADD R188, R172, 0x50 ;  /* 0x00000050acbc7836 */ /* 0x000fe20000000000 */
[----:B------:R-:W-:Y:S01]  /*0e80*/  SHF.R.S32.HI R4, RZ, 0x1f, R2 ;  /* 0x0000001fff047819 */ /* 0x000fe20000011402 */
[----:B------:R-:W-:Y:S01]  /*0e90*/  IMAD.SHL.U32 R14, R14, 0x80, RZ ;  /* 0x000000800e0e7824 */ /* 0x000fe200078e00ff */
[----:B------:R-:W-:-:S02]  /*0ea0*/  SHF.R.S32.HI R9, RZ, 0x2, R8 ;  /* 0x00000002ff097819 */ /* 0x000fc40000011408 */
[----:B------:R-:W-:Y:S02]  /*0eb0*/  SHF.R.S32.HI R10, RZ, 0x1f, R8 ;  /* 0x0000001fff0a7819 */ /* 0x000fe40000011408 */
[-C--:B------:R-:W-:Y:S02]  /*0ec0*/  LEA.HI R2, R2, R19.reuse, RZ, 0x1 ;  /* 0x0000001302027211 */ /* 0x080fe400078f08ff */
[----:B------:R-:W-:Y:S02]  /*0ed0*/  LEA.HI R4, R4, R19, RZ, 0x3 ;  /* 0x0000001304047211 */ /* 0x000fe400078f18ff */
[----:B------:R-:W-:Y:S02]  /*0ee0*/  LEA.HI R10, R10, R9, RZ, 0x3 ;  /* 0x000000090a0a7211 */ /* 0x000fe400078f18ff */
[----:B------:R-:W-:Y:S02]  /*0ef0*/  SHF.R.S32.HI R213, RZ, 0x7, R0 ;  /* 0x00000007ffd57819 */ /* 0x000fe40000011400 */
[----:B------:R-:W-:-:S02]  /*0f00*/  LOP3.LUT R2, R2, 0x3fffffe, RZ, 0xc0, !PT ;  /* 0x03fffffe02027812 */ /* 0x000fc400078ec0ff */
[----:B------:R-:W-:Y:S02]  /*0f10*/  LOP3.LUT R4, R4, 0xfffffff8, RZ, 0xc0, !PT ;  /* 0xfffffff804047812 */ /* 0x000fe400078ec0ff */
[----:B------:R-:W-:Y:S01]  /*0f20*/  IADD3 R11, R172, R186, RZ ;  /* 0x000000baac0b7210 */ /* 0x000fe20007ffe0ff */
[C---:B------:R-:W-:Y:S01]  /*0f30*/  IMAD.IADD R2, R19.reuse, 0x1, -R2 ;  /* 0x0000000113027824 */ /* 0x040fe200078e0a02 */
[----:B------:R-:W-:Y:S01]  /*0f40*/  LOP3.LUT R10, R10, 0xfffffff8, RZ, 0xc0, !PT ;  /* 0xfffffff80a0a7812 */ /* 0x000fe200078ec0ff */
[----:B------:R-:W-:Y:S01]  /*0f50*/  IMAD.IADD R183, R19, 0x1, -R4 ;  /* 0x0000000113b77824 */ /* 0x000fe200078e0a04 */
[----:B------:R-:W-:Y:S01]  /*0f60*/  LEA.HI R6, R6, R203, RZ, 0x5 ;  /* 0x000000cb06067211 */ /* 0x000fe200078f28ff */
[----:B------:R-:W-:Y:S01]  /*0f70*/  IMAD R2, R193, 0x8, R2 ;  /* 0x00000008c1027824 */ /* 0x000fe200078e0202 */
[----:B------:R-:W-:Y:S01]  /*0f80*/  LEA.HI R0, R0, R213, RZ, 0x1 ;  /* 0x000000d500007211 */ /* 0x000fe200078f08ff */
[----:B------:R-:W-:Y:S01]  /*0f90*/  IMAD.IADD R9, R9, 0x1, -R10 ;  /* 0x0000000109097824 */ /* 0x000fe200078e0a0a */
[----:B------:R-:W-:Y:S01]  /*0fa0*/  SHF.R.S32.HI R12, RZ, 0x1f, R11 ;  /* 0x0000001fff0c7819 */ /* 0x000fe2000001140b */
[----:B------:R-:W-:Y:S01]  /*0fb0*/  IMAD.SHL.U32 R4, R183, 0x80, RZ ;  /* 0x00000080b7047824 */ /* 0x000fe200078e00ff */
[----:B------:R-:W-:Y:S01]  /*0fc0*/  SHF.R.S32.HI R6, RZ, 0x5, R6 ;  /* 0x00000005ff067819 */ /* 0x000fe20000011406 */
[----:B------:R-:W-:Y:S01]  /*0fd0*/  IMAD.SHL.U32 R182, R2, 0x40, RZ ;  /* 0x0000004002b67824 */ /* 0x000fe200078e00ff */
[----:B------:R-:W-:-:S02]  /*0fe0*/  LOP3.LUT R0, R0, 0x3fffffe, RZ, 0xc0, !PT ;  /* 0x03fffffe00007812 */ /* 0x000fc400078ec0ff */
[----:B------:R-:W-:Y:S01]  /*0ff0*/  LEA.HI R3, R3, R218, RZ, 0x3 ;  /* 0x000000da03037211 */ /* 0x000fe200078f18ff */
[----:B------:R-:W-:Y:S01]  /*1000*/  IMAD R9, R6, 0x10, R9 ;  /* 0x0000001006097824 */ /* 0x000fe200078e0209 */
[----:B------:R-:W-:Y:S01]  /*1010*/  LOP3.LUT R180, R180, 0x180, RZ, 0xc0, !PT ;  /* 0x00000180b4b47812 */ /* 0x000fe200078ec0ff */
[----:B------:R-:W-:Y:S01]  /*1020*/  IMAD.IADD R0, R213, 0x1, -R0 ;  /* 0x00000001d5007824 */ /* 0x000fe200078e0a00 */
[CC--:B------:R-:W-:Y:S02]  /*1030*/  LEA.HI R15, R12.reuse, R11.reuse, RZ, 0x4 ;  /* 0x0000000b0c0f7211 */ /* 0x0c0fe400078f20ff */
[----:B------:R-:W-:Y:S01]  /*1040*/  LEA.HI R11, R12, R11, RZ, 0x6 ;  /* 0x0000000b0c0b7211 */ /* 0x000fe200078f30ff */
[----:B------:R-:W-:Y:S01]  /*1050*/  IMAD R214, R0, 0x40, R9 ;  /* 0x0000004000d67824 */ /* 0x000fe200078e0209 */
[----:B------:R-:W-:Y:S02]  /*1060*/  LOP3.LUT R195, R3, 0xfffffff8, RZ, 0xc0, !PT ;  /* 0xfffffff803c37812 */ /* 0x000fe400078ec0ff */
[----:B------:R-:W-:Y:S01]  /*1070*/  LOP3.LUT R2, R180, 0x30, R13, 0xf8, !PT ;  /* 0x00000030b4027812 */ /* 0x000fe200078ef80d */
[----:B------:R-:W-:Y:S01]  /*1080*/  IMAD.SHL.U32 R11, R11, 0x80, RZ ;  /* 0x000000800b0b7824 */ /* 0x000fe200078e00ff */
[----:B------:R-:W-:Y:S01]  /*1090*/  SHF.R.U32.HI R181, RZ, 0x3, R180 ;  /* 0x00000003ffb57819 */ /* 0x000fe200000116b4 */
[----:B------:R-:W-:Y:S01]  /*10a0*/  IMAD.IADD R195, R218, 0x1, -R195 ;  /* 0x00000001dac37824 */ /* 0x000fe200078e0ac3 */
[----:B------:R-:W-:Y:S01]  /*10b0*/  LOP3.LUT R7, R4, 0x380, RZ, 0xc0, !PT ;  /* 0x0000038004077812 */ /* 0x000fe200078ec0ff */
[----:B------:R-:W-:Y:S01]  /*10c0*/  IMAD R189, R189, 0x8, R214 ;  /* 0x00000008bdbd7824 */ /* 0x000fe200078e02d6 */
[----:B------:R-:W-:Y:S01]  /*10d0*/  LOP3.LUT P0, RZ, R5, 0x2, RZ, 0xc0, !PT ;  /* 0x0000000205ff7812 */ /* 0x000fe2000780c0ff */
[----:B------:R-:W-:Y:S01]  /*10e0*/  IMAD.SHL.U32 R190, R195, 0x8, RZ ;  /* 0x00000008c3be7824 */ /* 0x000fe200078e00ff */
[----:B------:R-:W-:-:S02]  /*10f0*/  LOP3.LUT R0, R180, 0x10, R22, 0xf8, !PT ;  /* 0x00000010b4007812 */ /* 0x000fc400078ef816 */
[----:B------:R-:W-:Y:S01]  /*1100*/  LOP3.LUT R6, R180, 0x30, R15, 0xf8, !PT ;  /* 0x00000030b4067812 */ /* 0x000fe200078ef80f */
[----:B------:R-:W-:Y:S01]  /*1110*/  VIADD R194, R190, 0x40 ;  /* 0x00000040bec27836 */ /* 0x000fe20000000000 */
[----:B------:R-:W-:Y:S02]  /*1120*/  LOP3.LUT R5, R14, 0xffffe000, RZ, 0xc0, !PT ;  /* 0xffffe0000e057812 */ /* 0x000fe400078ec0ff */
[-C--:B------:R-:W-:Y:S02]  /*1130*/  LOP3.LUT R2, R2, R181.reuse, RZ, 0x3c, !PT ;  /* 0x000000b502027212 */ /* 0x080fe400078e3cff */
[----:B------:R-:W-:Y:S02]  /*1140*/  SHF.R.U32.HI R4, RZ, 0x3, R7 ;  /* 0x00000003ff047819 */ /* 0x000fe40000011607 */
[----:B------:R-:W-:Y:S02]  /*1150*/  LOP3.LUT R191, R0, R181, RZ, 0x3c, !PT ;  /* 0x000000b500bf7212 */ /* 0x000fe400078e3cff */
[----:B------:R-:W-:-:S02]  /*1160*/  LOP3.LUT R7, R7, 0x10, R22, 0xf8, !PT ;  /* 0x0000001007077812 */ /* 0x000fc400078ef816 */
[----:B------:R-:W-:Y:S01]  /*1170*/  LOP3.LUT R11, R11, 0xffffe000, RZ, 0xc0, !PT ;  /* 0xffffe0000b0b7812 */ /* 0x000fe200078ec0ff */
[----:B------:R-:W-:Y:S01]  /*1180*/  IMAD.IADD R191, R182, 0x1, R191 ;  /* 0x00000001b6bf7824 */ /* 0x000fe200078e02bf */
[----:B------:R-:W-:Y:S02]  /*1190*/  LOP3.LUT R6, R6, R181, RZ, 0x3c, !PT ;  /* 0x000000b506067212 */ /* 0x000fe400078e3cff */
[----:B------:R-:W-:Y:S02]  /*11a0*/  IADD3 R5, R2, R182, R5 ;  /* 0x000000b602057210 */ /* 0x000fe40007ffe005 */
[----:B------:R-:W-:Y:S02]  /*11b0*/  LOP3.LUT R2, R180, 0x30, R22, 0xf8, !PT ;  /* 0x00000030b4027812 */ /* 0x000fe400078ef816 */
[----:B------:R-:W-:Y:S01]  /*11c0*/  SEL R198, R198, 0xffffffe0, !P0 ;  /* 0xffffffe0c6c67807 */ /* 0x000fe20004000000 */
[----:B------:R-:W-:Y:S01]  /*11d0*/  IMAD.IADD R210, R16, 0x1, R5 ;  /* 0x0000000110d27824 */ /* 0x000fe200078e0205 */
[----:B------:R-:W-:-:S02]  /*11e0*/  LOP3.LUT R4, R7, R4, RZ, 0x3c, !PT ;  /* 0x0000000407047212 */ /* 0x000fc400078e3cff */
[----:B------:R-:W-:Y:S01]  /*11f0*/  IADD3 R11, R6, R182, R11 ;  /* 0x000000b6060b7210 */ /* 0x000fe20007ffe00b */
[----:B------:R-:W-:Y:S01]  /*1200*/  IMAD.IADD R192, R198, 0x1, R191 ;  /* 0x00000001c6c07824 */ /* 0x000fe200078e02bf */
[----:B------:R-:W-:Y:S01]  /*1210*/  LOP3.LUT R8, R8, 0x7ffffffc, RZ, 0xc0, !PT ;  /* 0x7ffffffc08087812 */ /* 0x000fe200078ec0ff */
[----:B------:R-:W-:Y:S01]  /*1220*/  IMAD R193, R193, 0x400, R4 ;  /* 0x00000400c1c17824 */ /* 0x000fe200078e0204 */
[----:B------:R-:W-:Y:S01]  /*1230*/  IADD3 R185, R172, 0x10, RZ ;  /* 0x00000010acb97810 */ /* 0x000fe20007ffe0ff */
[----:B------:R-:W-:Y:S01]  /*1240*/  IMAD.IADD R209, R16, 0x1, R11 ;  /* 0x0000000110d17824 */ /* 0x000fe200078e020b */
[----:B------:R-:W-:Y:S01]  /*1250*/  LOP3.LUT R211, R2, R181, RZ, 0x3c, !PT ;  /* 0x000000b502d37212 */ /* 0x000fe200078e3cff */
[----:B------:R-:W-:Y:S01]  /*1260*/  IMAD.IADD R171, R203, 0x1, -R8 ;  /* 0x00000001cbab7824 */ /* 0x000fe200078e0a08 */
[----:B------:R-:W-:Y:S02]  /*1270*/  SHF.R.S32.HI R199, RZ, 0x3, R3 ;  /* 0x00000003ffc77819 */ /* 0x000fe40000011403 */
[----:B------:R-:W-:-:S02]  /*1280*/  SHF.R.S32.HI R212, RZ, 0x1f, R19 ;  /* 0x0000001fffd47819 */ /* 0x000fc40000011413 */
[----:B------:R-:W-:Y:S02]  /*1290*/  SHF.R.S32.HI R217, RZ, 0x1f, R190 ;  /* 0x0000001fffd97819 */ /* 0x000fe400000114be */
[----:B------:R-:W-:Y:S02]  /*12a0*/  SHF.R.S32.HI R208, RZ, 0x1f, R185 ;  /* 0x0000001fffd07819 */ /* 0x000fe400000114b9 */
[----:B------:R-:W-:Y:S02]  /*12b0*/  SHF.R.S32.HI R207, RZ, 0x1f, R184 ;  /* 0x0000001fffcf7819 */ /* 0x000fe400000114b8 */
[----:B------:R-:W-:Y:S02]  /*12c0*/  SHF.R.S32.HI R206, RZ, 0x1f, R187 ;  /* 0x0000001fffce7819 */ /* 0x000fe400000114bb */
[----:B------:R-:W-:Y:S02]  /*12d0*/  SHF.R.S32.HI R205, RZ, 0x1f, R186 ;  /* 0x0000001fffcd7819 */ /* 0x000fe400000114ba */
[----:B------:R-:W-:-:S02]  /*12e0*/  SHF.R.S32.HI R204, RZ, 0x1f, R188 ;  /* 0x0000001fffcc7819 */ /* 0x000fc400000114bc */
[----:B------:R-:W-:Y:S02]  /*12f0*/  SHF.R.S32.HI R216, RZ, 0x1f, R194 ;  /* 0x0000001fffd87819 */ /* 0x000fe400000114c2 */
[----:B------:R-:W-:Y:S02]  /*1300*/  SHF.R.S32.HI R200, RZ, 0x4, R13 ;  /* 0x00000004ffc87819 */ /* 0x000fe4000001140d */
[----:B------:R-:W-:Y:S02]  /*1310*/  SHF.R.S32.HI R202, RZ, 0x4, R15 ;  /* 0x00000004ffca7819 */ /* 0x000fe4000001140f */
[----:B------:R-:W-:Y:S02]  /*1320*/  IADD3 R211, R16, R182, R211 ;  /* 0x000000b610d37210 */ /* 0x000fe40007ffe0d3 */
[----:B------:R-:W-:-:S07]  /*1330*/  IADD3 R198, R198, UR42, R191 ;  /* 0x0000002ac6c67c10 */ /* 0x000fce000fffe0bf */
.L_x_1648:
[----:B------:R-:W-:Y:S05]  /*1340*/  YIELD ;  /* 0x0000000000007946 */ /* 0x000fea0003800000 */
[----:B------:R-:W-:Y:S01]  /*1350*/  ULDC.64 UR4, c[0x0][0xa28] ;  /* 0x00028a0000047ab9 */ /* 0x000fe20000000a00 */
[----:B0-----:R-:W0:Y:S01]  /*1360*/  LDC.64 R4, c[0x0][0xa08] ;  /* 0x00028200ff047b82 */ /* 0x001e220000000a00 */
[----:B------:R-:W-:Y:S01]  /*1370*/  ISETP.NE.U32.AND P1, PT, RZ, UR4, PT ;  /* 0x00000004ff007c0c */ /* 0x000fe2000bf25070 */
[----:B------:R-:W-:Y:S02]  /*1380*/  IMAD.MOV.U32 R29, RZ, RZ, RZ ;  /* 0x000000ffff1d7224 */ /* 0x000fe400078e00ff */
[----:B------:R-:W-:Y:S01]  /*1390*/  IMAD.MOV.U32 R11, RZ, RZ, RZ ;  /* 0x000000ffff0b7224 */ /* 0x000fe200078e00ff */
[----:B------:R-:W-:Y:S01]  /*13a0*/  ISETP.NE.AND.EX P1, PT, RZ, UR5, PT, P1 ;  /* 0x00000005ff007c0c */ /* 0x000fe2000bf25310 */
[----:B------:R-:W-:-:S02]  /*13b0*/  ULDC.64 UR4, c[0x0][0xa18] ;  /* 0x0002860000047ab9 */ /* 0x000fc40000000a00 */
[----:B------:R-:W-:-:S04]  /*13c0*/  ISETP.NE.U32.AND P2, PT, RZ, UR4, PT ;  /* 0x00000004ff007c0c */ /* 0x000fc8000bf45070 */
[----:B------:R-:W-:Y:S01]  /*13d0*/  ISETP.NE.AND.EX P2, PT, RZ, UR5, PT, P2 ;  /* 0x00000005ff007c0c */ /* 0x000fe2000bf45320 */
[----:B------:R-:W-:Y:S02]  /*13e0*/  ULDC.64 UR4, c[0x0][0xa08] ;  /* 0x0002820000047ab9 */ /* 0x000fe40000000a00 */
[----:B------:R-:W-:-:S03]  /*13f0*/  ISETP.NE.U32.AND P0, PT, RZ, UR4, PT ;  /* 0x00000004ff007c0c */ /* 0x000fc6000bf05070 */
[----:B----4-:R-:W1:Y:S01]  /*1400*/  @P1 LDC.64 R2, c[0x0][0xa28] ;  /* 0x00028a00ff021b82 */ /* 0x010e620000000a00 */
[----:B------:R-:W-:Y:S01]  /*1410*/  ISETP.NE.AND.EX P0, PT, RZ, UR5, PT, P0 ;  /* 0x00000005ff007c0c */ /* 0x000fe2000bf05300 */
[----:B0-----:R-:W-:-:S06]  /*1420*/  IMAD.WIDE R8, R179, 0x4, R4 ;  /* 0x00000004b3087825 */ /* 0x001fcc00078e0204 */
[----:B------:R-:W0:Y:S01]  /*1430*/  @P2 LDC.64 R6, c[0x0][0xa18] ;  /* 0x00028600ff062b82 */ /* 0x000e220000000a00 */
[----:B------:R-:W-:Y:S02]  /*1440*/  ULDC UR4, c[0x0][0x288] ;  /* 0x0000a20000047ab9 */ /* 0x000fe40000000800 */
[----:B------:R-:W-:Y:S01]  /*1450*/  IMAD.U32 R168, RZ, RZ, UR4 ;  /* 0x00000004ffa87e24 */ /* 0x000fe2000f8e00ff */
[----:B------:R-:W-:Y:S02]  /*1460*/  ULDC.64 UR4, c[0x0][0x418] ;  /* 0x0001060000047ab9 */ /* 0x000fe40000000a00 */
[----:B------:R-:W5:Y:S01]  /*1470*/  @P0 LDG.E R29, desc[UR38][R8.64] ;  /* 0x00000026081d0981 */ /* 0x000f62000c1e1900 */
[----:B-1----:R-:W-:-:S04]  /*1480*/  @P1 IMAD.WIDE R2, R179, 0x4, R2 ;  /* 0x00000004b3021825 */ /* 0x002fc800078e0202 */
[----:B0-----:R-:W-:Y:S01]  /*1490*/  @P2 IMAD.WIDE R4, R179, 0x4, R6 ;  /* 0x00000004b3042825 */ /* 0x001fe200078e0206 */
[----:B------:R-:W-:Y:S01]  /*14a0*/  UISETP.NE.U32.AND UP0, UPT, UR4, URZ, UPT ;  /* 0x0000003f0400728c */ /* 0x000fe2000bf05070 */
[----:B------:R0:W5:Y:S02]  /*14b0*/  @P1 LDG.E R11, desc[UR38][R2.64] ;  /* 0x00000026020b1981 */ /* 0x000164000c1e1900 */
[----:B------:R-:W-:Y:S02]  /*14c0*/  ULDC UR4, c[0x0][0x424] ;  /* 0x0001090000047ab9 */ /* 0x000fe40000000800 */
[----:B------:R1:W5:Y:S01]  /*14d0*/  @P2 LDG.E R168, desc[UR38][R4.64] ;  /* 0x0000002604a82981 */ /* 0x000362000c1e1900 */
[----:B------:R-:W-:-:S03]  /*14e0*/  UISETP.NE.AND.EX UP0, UPT, UR5, URZ, UPT, UP0 ;  /* 0x0000003f0500728c */ /* 0x000fc6000bf05300 */
[----:B------:R-:W-:Y:S01]  /*14f0*/  ULDC UR5, c[0x0][0x2f0] ;  /* 0x0000bc0000057ab9 */ /* 0x000fe20000000800 */
[----:B------:R-:W-:-:S04]  /*1500*/  USEL UR4, UR4, 0x1, UP0 ;  /* 0x0000000104047887 */ /* 0x000fc80008000000 */
[----:B------:R-:W-:-:S03]  /*1510*/  UIMAD UR4, UR4, UR5, URZ ;  /* 0x00000005040472a4 */ /* 0x000fc6000f8e023f */
[----:B------:R-:W-:Y:S02]  /*1520*/  ULDC UR5, c[0x0][0x348] ;  /* 0x0000d20000057ab9 */ /* 0x000fe40000000800 */
[----:B0-----:R-:W-:Y:S02]  /*1530*/  IMAD.U32 R2, RZ, RZ, UR5 ;  /* 0x00000005ff027e24 */ /* 0x001fe4000f8e00ff */
[----:B------:R-:W-:Y:S01]  /*1540*/  IMAD.U32 R28, RZ, RZ, UR4 ;  /* 0x00000004ff1c7e24 */ /* 0x000fe2000f8e00ff */
[----:B-123--:R-:W-:Y:S06]  /*1550*/  @P2 BRA `(.L_x_1430) ;  /* 0x0000000000242947 */ /* 0x00efec0003800000 */
        /* <DEDUP_REMOVED lines=9> */
.L_x_1430:
[----:B------:R-:W-:Y:S01]  /*15f0*/  ULDC.64 UR4, c[0x0][0xa20] ;  /* 0x0002880000047ab9 */ /* 0x000fe20000000a00 */
[----:B------:R-:W-:Y:S01]  /*1600*/  IMAD.MOV.U32 R196, RZ, RZ, R178 ;  /* 0x000000ffffc47224 */ /* 0x000fe200078e00b2 */
[----:B------:R-:W-:Y:S01]  /*1610*/  ISETP.NE.U32.AND P1, PT, RZ, UR4, PT ;  /* 0x00000004ff007c0c */ /* 0x000fe2000bf25070 */
[----:B------:R-:W-:-:S03]  /*1620*/  IMAD.MOV.U32 R197, RZ, RZ, R179 ;  /* 0x000000ffffc57224 */ /* 0x000fc600078e00b3 */
[----:B------:R-:W-:-:S13]  /*1630*/  ISETP.NE.AND.EX P1, PT, RZ, UR5, PT, P1 ;  /* 0x00000005ff007c0c */ /* 0x000fda000bf25310 */
[----:B------:R-:W-:Y:S05]  /*1640*/  @!P1 BRA `(.L_x_1431) ;  /* 0x0000000000109947 */ /* 0x000fea0003800000 */
[----:B------:R-:W0:Y:S02]  /*1650*/  LDC.64 R4, c[0x0][0xa20] ;  /* 0x00028800ff047b82 */ /* 0x000e240000000a00 */
[----:B0-----:R-:W-:-:S05]  /*1660*/  IMAD.WIDE R4, R179, 0x4, R4 ;  /* 0x00000004b3047825 */ /* 0x001fca00078e0204 */
[----:B------:R0:W5:Y:S01]  /*1670*/  LDG.E R28, desc[UR38][R4.64] ;  /* 0x00000026041c7981 */ /* 0x000162000c1e1900 */
[----:B------:R-:W-:Y:S05]  /*1680*/  BRA `(.L_x_1432) ;  /* 0x0000000000107947 */ /* 0x000fea0003800000 */
.L_x_1431:
[----:B------:R-:W-:Y:S05]  /*1690*/  @!P0 BRA `(.L_x_1432) ;  /* 0x00000000000c8947 */ /* 0x000fea0003800000 */
[----:B------:R-:W2:Y:S04]  /*16a0*/  LDG.E R3, desc[UR38][R8.64] ;  /* 0x0000002608037981 */ /* 0x000ea8000c1e1900 */
[----:B------:R-:W2:Y:S02]  /*16b0*/  LDG.E R28, desc[UR38][R8.64+0x4] ;  /* 0x00000426081c7981 */ /* 0x000ea4000c1e1900 */
[----:B--2---:R-:W-:-:S07]  /*16c0*/  IMAD.IADD R28, R28, 0x1, -R3 ;  /* 0x000000011c1c7824 */ /* 0x004fce00078e0a03 */
.L_x_1432:
[----:B------:R-:W-:Y:S01]  /*16d0*/  ULDC.64 UR4, c[0x0][0xa10] ;  /* 0x0002840000047ab9 */ /* 0x000fe20000000a00 */
[----:B------:R-:W1:Y:S01]  /*16e0*/  LDC R8, c[0x0][0x448] ;  /* 0x00011200ff087b82 */ /* 0x000e620000000800 */
[----:B------:R-:W-:-:S04]  /*16f0*/  ISETP.NE.U32.AND P0, PT, RZ, UR4, PT ;  /* 0x00000004ff007c0c */ /* 0x000fc8000bf05070 */
[----:B------:R-:W-:Y:S01]  /*1700*/  ISETP.NE.AND.EX P0, PT, RZ, UR5, PT, P0 ;  /* 0x00000005ff007c0c */ /* 0x000fe2000bf05300 */
[----:B------:R-:W-:Y:S02]  /*1710*/  ULDC.64 UR4, c[0x0][0xa30] ;  /* 0x00028c0000047ab9 */ /* 0x000fe40000000a00 */
[----:B------:R-:W-:Y:S01]  /*1720*/  ISETP.NE.U32.AND P1, PT, RZ, UR4, PT ;  /* 0x00000004ff007c0c */ /* 0x000fe2000bf25070 */
[----:B-----5:R-:W-:Y:S01]  /*1730*/  IMAD.MOV.U32 R24, RZ, RZ, R28 ;  /* 0x000000ffff187224 */ /* 0x020fe200078e001c */
[----:B------:R-:W2:Y:S02]  /*1740*/  LDC.64 R12, c[0x0][0x9e0] ;  /* 0x00027800ff0c7b82 */ /* 0x000ea40000000a00 */
[----:B------:R-:W-:-:S06]  /*1750*/  ISETP.NE.AND.EX P1, PT, RZ, UR5, PT, P1 ;  /* 0x00000005ff007c0c */ /* 0x000fcc000bf25310 */
[----:B0-----:R-:W0:Y:S08]  /*1760*/  @P0 LDC.64 R4, c[0x0][0xa10] ;  /* 0x00028400ff040b82 */ /* 0x001e300000000a00 */
[----:B------:R-:W3:Y:S01]  /*1770*/  @P1 LDC.64 R6, c[0x0][0xa30] ;  /* 0x00028c00ff061b82 */ /* 0x000ee20000000a00 */
[----:B0-----:R-:W-:-:S05]  /*1780*/  @P0 IMAD.WIDE R4, R179, 0x4, R4 ;  /* 0x00000004b3040825 */ /* 0x001fca00078e0204 */
[----:B------:R-:W4:Y:S04]  /*1790*/  @P0 LDG.E R0, desc[UR38][R4.64] ;  /* 0x0000002604000981 */ /* 0x000f28000c1e1900 */
[----:B------:R-:W4:Y:S01]  /*17a0*/  @P0 LDG.E R3, desc[UR38][R4.64+0x4] ;  /* 0x0000042604030981 */ /* 0x000f22000c1e1900 */
[----:B---3--:R-:W-:-:S05]  /*17b0*/  @P1 IMAD.WIDE R6, R179, 0x4, R6 ;  /* 0x00000004b3061825 */ /* 0x008fca00078e0206 */
[----:B------:R0:W5:Y:S01]  /*17c0*/  @P1 LDG.E R24, desc[UR38][R6.64] ;  /* 0x0000002606181981 */ /* 0x000162000c1e1900 */
[----:B-1----:R-:W-:Y:S01]  /*17d0*/  ISETP.NE.AND P1, PT, R8, 0x1, PT ;  /* 0x000000010800780c */ /* 0x002fe20003f25270 */
[----:B------:R-:W-:Y:S01]  /*17e0*/  IMAD.IADD R11, R28, 0x1, -R11 ;  /* 0x000000011c0b7824 */ /* 0x000fe200078e0a0b */
[----:B------:R-:W-:Y:S02]  /*17f0*/  SHF.L.U32 R175, R177, 0x7, RZ ;  /* 0x00000007b1af7819 */ /* 0x000fe400000006ff */
[----:B--2---:R-:W-:-:S09]  /*1800*/  ISETP.GE.AND P2, PT, R13, 0x1, PT ;  /* 0x000000010d00780c */ /* 0x004fd20003f46270 */
[----:B------:R-:W1:Y:S08]  /*1810*/  @P1 LDC R9, c[0x0][0x44c] ;  /* 0x00011300ff091b82 */ /* 0x000e700000000800 */
[----:B------:R-:W2:Y:S01]  /*1820*/  @P1 LDC R8, c[0x0][0x450] ;  /* 0x00011400ff081b82 */ /* 0x000ea20000000800 */
[----:B----4-:R-:W-:Y:S02]  /*1830*/  @P0 IMAD.IADD R2, R3, 0x1, -R0 ;  /* 0x0000000103020824 */ /* 0x010fe400078e0a00 */
[----:B------:R-:W-:-:S02]  /*1840*/  VIADD R0, R175, 0x7f ;  /* 0x0000007faf007836 */ /* 0x000fc40000000000 */
[----:B------:R-:W-:Y:S02]  /*1850*/  IMAD.IADD R170, R11, 0x1, R2 ;  /* 0x000000010baa7824 */ /* 0x000fe400078e0202 */
[----:B-1----:R-:W-:-:S03]  /*1860*/  @P1 IMAD.HI.U32 R3, R0, R9, RZ ;  /* 0x0000000900031227 */ /* 0x002fc600078e00ff */
[C---:B------:R-:W-:Y:S01]  /*1870*/  IADD3 R48, R170.reuse, 0x1, -R168 ;  /* 0x00000001aa307810 */ /* 0x040fe20007ffe8a8 */
[----:B------:R-:W-:Y:S01]  /*1880*/  IMAD.MOV.U32 R5, RZ, RZ, R0 ;  /* 0x000000ffff057224 */ /* 0x000fe200078e0000 */
[----:B--2---:R-:W-:Y:S01]  /*1890*/  @P1 SHF.R.U32.HI R5, RZ, R8, R3 ;  /* 0x00000008ff051219 */ /* 0x004fe20000011603 */
[----:B------:R-:W-:-:S04]  /*18a0*/  VIADD R0, R170, 0x7f ;  /* 0x0000007faa007836 */ /* 0x000fc80000000000 */
[----:B0-----:R-:W-:Y:S01]  /*18b0*/  IMAD.IADD R7, R48, 0x1, R5 ;  /* 0x0000000130077824 */ /* 0x001fe200078e0205 */
[----:B------:R-:W-:-:S04]  /*18c0*/  SHF.R.S32.HI R3, RZ, 0x1f, R0 ;  /* 0x0000001fff037819 */ /* 0x000fc80000011400 */
[----:B------:R-:W-:Y:S01]  /*18d0*/  LEA.HI R3, R3, R0, RZ, 0x7 ;  /* 0x0000000003037211 */ /* 0x000fe200078f38ff */
[----:B------:R-:W-:-:S03]  /*18e0*/  IMAD.IADD R0, R7, 0x1, R12 ;  /* 0x0000000107007824 */ /* 0x000fc600078e020c */
[----:B------:R-:W-:Y:S01]  /*18f0*/  SHF.R.S32.HI R27, RZ, 0x7, R3 ;  /* 0x00000007ff1b7819 */ /* 0x000fe20000011403 */
[----:B------:R-:W-:Y:S06]  /*1900*/  @!P2 BRA `(.L_x_1433) ;  /* 0x000000000048a947 */ /* 0x000fec0003800000 */
[C---:B------:R-:W-:Y:S01]  /*1910*/  ISETP.GT.AND P0, PT, R7.reuse, RZ, PT ;  /* 0x000000ff0700720c */ /* 0x040fe20003f04270 */
[----:B------:R-:W-:Y:S01]  /*1920*/  BSSY B0, `(.L_x_1434) ;  /* 0x000000e000007945 */ /* 0x000fe20003800000 */
[----:B------:R-:W-:-:S11]  /*1930*/  VIADD R3, R7, 0xffffffff ;  /* 0xffffffff07037836 */ /* 0x000fd60000000000 */
        /* <DEDUP_REMOVED lines=8> */
.L_x_1435:
[----:B------:R-:W-:-:S13]  /*19c0*/  ISETP.NE.AND P0, PT, R13, 0x1, PT ;  /* 0x000000010d00780c */ /* 0x000fda0003f05270 */
[----:B------:R-:W0:Y:S02]  /*19d0*/  @P0 LDC.64 R4, c[0x0][0x9e8] ;  /* 0x00027a00ff040b82 */ /* 0x000e240000000a00 */
[----:B0-----:R-:W-:-:S05]  /*19e0*/  @P0 IMAD.HI.U32 R4, R3, R4, RZ ;  /* 0x0000000403040227 */ /* 0x001fca00078e00ff */
[----:B------:R-:W-:-:S07]  /*19f0*/  @P0 SHF.R.U32.HI R3, RZ, R5, R4 ;  /* 0x00000005ff030219 */ /* 0x000fce0000011604 */
.L_x_1436:
[----:B------:R-:W-:Y:S05]  /*1a00*/  BSYNC B0 ;  /* 0x0000000000007941 */ /* 0x000fea0003800000 */
.L_x_1434:
[----:B------:R-:W-:-:S05]  /*1a10*/  IMAD R3, R3, R13, R13 ;  /* 0x0000000d03037224 */ /* 0x000fca00078e020d */
[----:B------:R-:W-:-:S07]  /*1a20*/  VIMNMX R0, R0, R3, PT ;  /* 0x0000000300007248 */ /* 0x000fce0003fe0100 */
.L_x_1433:
[----:B------:R-:W0:Y:S01]  /*1a30*/  @P1 LDC R4, c[0x0][0x44c] ;  /* 0x00011300ff041b82 */ /* 0x000e220000000800 */
[----:B------:R-:W-:Y:S01]  /*1a40*/  IMAD.MOV.U32 R3, RZ, RZ, R175 ;  /* 0x000000ffff037224 */ /* 0x000fe200078e00af */
[----:B------:R-:W-:Y:S01]  /*1a50*/  ULDC UR4, c[0x0][0x9dc] ;  /* 0x0002770000047ab9 */ /* 0x000fe20000000800 */
[----:B------:R-:W-:-:S05]  /*1a60*/  IMAD.IADD R88, R170, 0x1, -R168 ;  /* 0x00000001aa587824 */ /* 0x000fca00078e0aa8 */
[----:B------:R-:W1:Y:S01]  /*1a70*/  @P1 LDC R5, c[0x0][0x450] ;  /* 0x00011400ff051b82 */ /* 0x000e620000000800 */
[----:B0-----:R-:W-:-:S05]  /*1a80*/  @P1 IMAD.HI.U32 R4, R175, R4, RZ ;  /* 0x00000004af041227 */ /* 0x001fca00078e00ff */
[----:B-1----:R-:W-:-:S05]  /*1a90*/  @P1 SHF.R.U32.HI R3, RZ, R5, R4 ;  /* 0x00000005ff031219 */ /* 0x002fca0000011604 */
[----:B------:R-:W-:-:S04]  /*1aa0*/  IMAD.IADD R3, R88, 0x1, R3 ;  /* 0x0000000158037824 */ /* 0x000fc800078e0203 */
[----:B------:R-:W-:Y:S01]  /*1ab0*/  VIADD R4, R3, -UR4 ;  /* 0x8000000403047c36 */ /* 0x000fe20008000000 */
[----:B------:R-:W-:Y:S06]  /*1ac0*/  @!P2 BRA `(.L_x_1437) ;  /* 0x000000000044a947 */ /* 0x000fec0003800000 */
[----:B------:R-:W-:Y:S01]  /*1ad0*/  ISETP.GT.AND P0, PT, R3, -0x1, PT ;  /* 0xffffffff0300780c */ /* 0x000fe20003f04270 */
[----:B------:R-:W-:-:S12]  /*1ae0*/  BSSY B0, `(.L_x_1438) ;  /* 0x000000d000007945 */ /* 0x000fd80003800000 */
        /* <DEDUP_REMOVED lines=8> */
.L_x_1439:
[----:B------:R-:W-:-:S13]  /*1b70*/  ISETP.NE.AND P0, PT, R13, 0x1, PT ;  /* 0x000000010d00780c */ /* 0x000fda0003f05270 */
[----:B------:R-:W0:Y:S02]  /*1b80*/  @P0 LDC.64 R6, c[0x0][0x9e8] ;  /* 0x00027a00ff060b82 */ /* 0x000e240000000a00 */
[----:B0-----:R-:W-:-:S05]  /*1b90*/  @P0 IMAD.HI.U32 R6, R3, R6, RZ ;  /* 0x0000000603060227 */ /* 0x001fca00078e00ff */
[----:B------:R-:W-:-:S07]  /*1ba0*/  @P0 SHF.R.U32.HI R3, RZ, R7, R6 ;  /* 0x00000007ff030219 */ /* 0x000fce0000011606 */
.L_x_1440:
[----:B------:R-:W-:Y:S05]  /*1bb0*/  BSYNC B0 ;  /* 0x0000000000007941 */ /* 0x000fea0003800000 */
.L_x_1438:
[----:B------:R-:W-:-:S05]  /*1bc0*/  IMAD R3, R3, R13, RZ ;  /* 0x0000000d03037224 */ /* 0x000fca00078e02ff */
[----:B------:R-:W-:-:S07]  /*1bd0*/  VIMNMX R4, R4, R3, !PT ;  /* 0x0000000304047248 */ /* 0x000fce0007fe0100 */
.L_x_1437:
[----:B------:R-:W-:Y:S01]  /*1be0*/  VIADD R0, R0, 0x7f ;  /* 0x0000007f00007836 */ /* 0x000fe20000000000 */
[----:B------:R-:W-:-:S04]  /*1bf0*/  SHF.R.S32.HI R5, RZ, 0x1f, R4 ;  /* 0x0000001fff057819 */ /* 0x000fc80000011404 */
[----:B------:R-:W-:Y:S02]  /*1c00*/  SHF.R.S32.HI R3, RZ, 0x1f, R0 ;  /* 0x0000001fff037819 */ /* 0x000fe40000011400 */
[----:B------:R-:W-:Y:S02]  /*1c10*/  LEA.HI R5, R5, R4, RZ, 0x7 ;  /* 0x0000000405057211 */ /* 0x000fe400078f38ff */
[----:B------:R-:W-:Y:S02]  /*1c20*/  LEA.HI R3, R3, R0, RZ, 0x7 ;  /* 0x0000000003037211 */ /* 0x000fe400078f38ff */
[----:B------:R-:W-:Y:S02]  /*1c30*/  SHF.R.S32.HI R5, RZ, 0x7, R5 ;  /* 0x00000007ff057819 */ /* 0x000fe40000011405 */
[----:B------:R-:W-:Y:S02]  /*1c40*/  SHF.R.S32.HI R0, RZ, 0x7, R3 ;  /* 0x00000007ff007819 */ /* 0x000fe40000011403 */
[----:B------:R-:W-:-:S02]  /*1c50*/  VIMNMX R5, RZ, R5, !PT ;  /* 0x00000005ff057248 */ /* 0x000fc40007fe0100 */
[----:B------:R-:W-:-:S03]  /*1c60*/  VIMNMX R0, R27, R0, PT ;  /* 0x000000001b007248 */ /* 0x000fc60003fe0100 */
[--C-:B------:R-:W-:Y:S02]  /*1c70*/  IMAD R5, R5, 0x80, -R11.reuse ;  /* 0x0000008005057824 */ /* 0x100fe400078e0a0b */
[----:B------:R-:W-:-:S03]  /*1c80*/  IMAD R3, R0, 0x80, -R11 ;  /* 0x0000008000037824 */ /* 0x000fc600078e0a0b */
[----:B------:R-:W-:Y:S02]  /*1c90*/  VIMNMX R5, RZ, R5, !PT ;  /* 0x00000005ff057248 */ /* 0x000fe40007fe0100 */
[----:B------:R-:W-:Y:S02]  /*1ca0*/  VIMNMX R0, R3, R2, PT ;  /* 0x0000000203007248 */ /* 0x000fe40003fe0100 */
[----:B------:R-:W-:Y:S02]  /*1cb0*/  SHF.R.U32.HI R26, RZ, 0x7, R5 ;  /* 0x00000007ff1a7819 */ /* 0x000fe40000011605 */
[----:B------:R-:W-:-:S03]  /*1cc0*/  ISETP.GT.AND P0, PT, R0, R5, PT ;  /* 0x000000050000720c */ /* 0x000fc60003f04270 */
[----:B------:R-:W-:-:S10]  /*1cd0*/  IMAD.MOV.U32 R25, RZ, RZ, R26 ;  /* 0x000000ffff197224 */ /* 0x000fd400078e001a */
[----:B------:R-:W-:-:S05]  /*1ce0*/  @P0 VIADD R0, R0, 0x7f ;  /* 0x0000007f00000836 */ /* 0x000fca0000000000 */
[----:B------:R-:W-:-:S04]  /*1cf0*/  @P0 SHF.R.S32.HI R3, RZ, 0x1f, R0 ;  /* 0x0000001fff030819 */ /* 0x000fc80000011400 */
[----:B------:R-:W-:-:S04]  /*1d00*/  @P0 LEA.HI R3, R3, R0, RZ, 0x7 ;  /* 0x0000000003030211 */ /* 0x000fc800078f38ff */
[----:B------:R-:W-:Y:S02]  /*1d10*/  @P0 SHF.R.S32.HI R25, RZ, 0x7, R3 ;  /* 0x00000007ff190819 */ /* 0x000fe40000011403 */
[----:B------:R-:W-:Y:S02]  /*1d20*/  PLOP3.LUT P0, PT, PT, PT, PT, 0x80, 0x0 ;  /* 0x000000000000781c */ /* 0x000fe40003f0f070 */
[----:B------:R-:W-:-:S13]  /*1d30*/  ISETP.GT.AND P1, PT, R25, R26, PT ;  /* 0x0000001a1900720c */ /* 0x000fda0003f24270 */
[----:B------:R-:W-:Y:S05]  /*1d40*/  @!P1 BRA `(.L_x_1441) ;  /* 0x0000007800449947 */ /* 0x000fea0003800000 */
[----:B------:R-:W-:Y:S01]  /*1d50*/  IADD3 R0, R16, 0x16400, RZ ;  /* 0x0001640010007810 */ /* 0x000fe20007ffe0ff */
[----:B------:R-:W-:Y:S03]  /*1d60*/  BSSY B6, `(.L_x_1442) ;  /* 0x0000013000067945 */ /* 0x000fe60003800000 */
        /* <DEDUP_REMOVED lines=17> */
[----:B-1---5:R-:W-:Y:S05]  /*1e80*/  CALL.ABS.NOINC R14 ;  /* 0x000000000e007343 */ /* 0x022fea0003c00000 */
.L_x_1443:
[----:B------:R-:W-:Y:S05]  /*1e90*/  BSYNC B6 ;  /* 0x0000000000067941 */ /* 0x000fea0003800000 */
.L_x_1442:
        /* <DEDUP_REMOVED lines=20> */
.L_x_1445:
[----:B------:R-:W-:Y:S05]  /*1fe0*/  BSYNC B6 ;  /* 0x0000000000067941 */ /* 0x000fea0003800000 */
.L_x_1444:
[----:B------:R-:W-:Y:S01]  /*1ff0*/  ULDC.64 UR4, c[0x0][0x9f8] ;  /* 0x00027e0000047ab9 */ /* 0x000fe20000000a00 */
[----:B------:R-:W-:Y:S01]  /*2000*/  MOV R0, R179 ;  /* 0x000000b300007202 */ /* 0x000fe20000000f00 */
[----:B------:R-:W0:Y:S01]  /*2010*/  LDC.64 R82, c[0x0][0x300] ;  /* 0x0000c000ff527b82 */ /* 0x000e220000000a00 */
[----:B------:R-:W-:Y:S01]  /*2020*/  ISETP.NE.U32.AND P0, PT, RZ, UR4, PT ;  /* 0x00000004ff007c0c */ /* 0x000fe2000bf05070 */
[----:B------:R-:W-:Y:S01]  /*2030*/  IMAD.IADD R29, R29, 0x1, R28 ;  /* 0x000000011d1d7824 */ /* 0x000fe200078e021c */
[----:B------:R-:W-:Y:S02]  /*2040*/  ULDC.64 UR6, c[0x0][0xa08] ;  /* 0x0002820000067ab9 */ /* 0x000fe40000000a00 */
[----:B------:R-:W-:Y:S01]  /*2050*/  ISETP.NE.AND.EX P0, PT, RZ, UR5, PT, P0 ;  /* 0x00000005ff007c0c */ /* 0x000fe2000bf05300 */
[----:B------:R-:W1:Y:S01]  /*2060*/  S2R R20, SR_TID.X ;  /* 0x0000000000147919 */ /* 0x000e620000002100 */
[----:B------:R-:W-:Y:S01]  /*2070*/  SHF.R.S32.HI R15, RZ, 0x1f, R29 ;  /* 0x0000001fff0f7819 */ /* 0x000fe2000001141d */
[----:B------:R-:W-:Y:S01]  /*2080*/  ULDC.64 UR4, c[0x0][0x308] ;  /* 0x0000c20000047ab9 */ /* 0x000fe20000000a00 */
[----:B------:R-:W2:Y:S01]  /*2090*/  LDC.64 R80, c[0x0][0x408] ;  /* 0x00010200ff507b82 */ /* 0x000ea20000000a00 */
[----:B------:R-:W-:Y:S01]  /*20a0*/  SHF.R.S32.HI R23, RZ, 0x1f, R22 ;  /* 0x0000001fff177819 */ /* 0x000fe20000011416 */
[----:B------:R-:W-:-:S06]  /*20b0*/  VIADD R98, R22, 0x20 ;  /* 0x0000002016627836 */ /* 0x000fcc0000000000 */
[----:B------:R-:W3:Y:S08]  /*20c0*/  LDC R13, c[0x0][0x3f4] ;  /* 0x0000fd00ff0d7b82 */ /* 0x000ef00000000800 */
[----:B------:R-:W4:Y:S01]  /*20d0*/  @P0 LDC.64 R4, c[0x0][0x9f8] ;  /* 0x00027e00ff040b82 */ /* 0x000f220000000a00 */
[----:B------:R-:W-:-:S07]  /*20e0*/  VIADD R92, R22, 0x40 ;  /* 0x00000040165c7836 */ /* 0x000fce0000000000 */
[----:B------:R-:W2:Y:S01]  /*20f0*/  LDC.64 R78, c[0x0][0x3f8] ;  /* 0x0000fe00ff4e7b82 */ /* 0x000ea20000000a00 */
[----:B----4-:R-:W-:-:S05]  /*2100*/  @P0 IMAD.WIDE R4, R179, 0x4, R4 ;  /* 0x00000004b3040825 */ /* 0x010fca00078e0204 */
[----:B------:R4:W2:Y:S01]  /*2110*/  @P0 LDG.E R0, desc[UR38][R4.64] ;  /* 0x0000002604000981 */ /* 0x0008a2000c1e1900 */
[-C--:B0-----:R-:W-:Y:S01]  /*2120*/  IMAD R8, R15, R82.reuse, RZ ;  /* 0x000000520f087224 */ /* 0x081fe200078e02ff */
[----:B------:R-:W-:Y:S01]  /*2130*/  ISETP.NE.U32.AND P0, PT, RZ, UR6, PT ;  /* 0x00000006ff007c0c */ /* 0x000fe2000bf05070 */
[C---:B------:R-:W-:Y:S01]  /*2140*/  IMAD.WIDE.U32 R6, R29.reuse, R82, RZ ;  /* 0x000000521d067225 */ /* 0x040fe200078e00ff */
[----:B-1----:R-:W-:Y:S02]  /*2150*/  SHF.R.U32.HI R20, RZ, 0x7, R20 ;  /* 0x00000007ff147819 */ /* 0x002fe40000011614 */
[----:B------:R-:W-:Y:S01]  /*2160*/  ISETP.NE.AND.EX P0, PT, RZ, UR7, PT, P0 ;  /* 0x00000007ff007c0c */ /* 0x000fe2000bf05300 */
[----:B------:R-:W-:Y:S01]  /*2170*/  IMAD R3, R29, R83, R8 ;  /* 0x000000531d037224 */ /* 0x000fe200078e0208 */
[----:B------:R-:W-:Y:S01]  /*2180*/  SHF.R.S32.HI R8, RZ, 0x1f, R178 ;  /* 0x0000001fff087819 */ /* 0x000fe200000114b2 */
[----:B------:R-:W-:Y:S01]  /*2190*/  VIADD R91, R22, 0x60 ;  /* 0x00000060165b7836 */ /* 0x000fe20000000000 */
[----:B------:R-:W-:Y:S01]  /*21a0*/  ISETP.NE.AND P6, PT, R20, 0x1, PT ;  /* 0x000000011400780c */ /* 0x000fe20003fc5270 */
[----:B------:R-:W-:Y:S01]  /*21b0*/  IMAD.IADD R7, R7, 0x1, R3 ;  /* 0x0000000107077824 */ /* 0x000fe200078e0203 */
[----:B------:R-:W-:Y:S01]  /*21c0*/  SHF.R.S32.HI R173, RZ, 0x1f, R172 ;  /* 0x0000001fffad7819 */ /* 0x000fe200000114ac */
[----:B------:R-:W-:Y:S01]  /*21d0*/  IMAD R3, R8, UR4, RZ ;  /* 0x0000000408037c24 */ /* 0x000fe2000f8e02ff */
[-C--:B---3--:R-:W-:Y:S01]  /*21e0*/  ISETP.GE.AND P5, PT, R98, R13.reuse, PT ;  /* 0x0000000d6200720c */ /* 0x088fe20003fa6270 */
[----:B----4-:R-:W-:Y:S01]  /*21f0*/  IMAD.WIDE.U32 R4, R178, UR4, R6 ;  /* 0x00000004b2047c25 */ /* 0x010fe2000f8e0006 */
[----:B------:R-:W-:-:S02]  /*2200*/  ISETP.GE.AND P4, PT, R92, R13, PT ;  /* 0x0000000d5c00720c */ /* 0x000fc40003f86270 */
[----:B------:R-:W-:Y:S01]  /*2210*/  P2R R102, PR, RZ, 0x20 ;  /* 0x00000020ff667803 */ /* 0x000fe20000000000 */
[----:B------:R-:W-:Y:S01]  /*2220*/  IMAD R9, R178, UR5, R3 ;  /* 0x00000005b2097c24 */ /* 0x000fe2000f8e0203 */
[----:B------:R-:W-:Y:S01]  /*2230*/  ULDC.64 UR4, c[0x0][0x310] ;  /* 0x0000c40000047ab9 */ /* 0x000fe20000000a00 */
[C---:B------:R-:W-:Y:S01]  /*2240*/  VIADD R6, R22.reuse, 0x80 ;  /* 0x0000008016067836 */ /* 0x040fe20000000000 */
[----:B------:R-:W-:Y:S01]  /*2250*/  P2R R103, PR, RZ, 0x10 ;  /* 0x00000010ff677803 */ /* 0x000fe20000000000 */
[----:B------:R-:W-:Y:S02]  /*2260*/  IMAD.IADD R5, R5, 0x1, R9 ;  /* 0x0000000105057824 */ /* 0x000fe400078e0209 */
[----:B------:R-:W-:Y:S02]  /*2270*/  VIADD R9, R22, 0xa0 ;  /* 0x000000a016097836 */ /* 0x000fe40000000000 */
[----:B--2---:R-:W-:-:S04]  /*2280*/  IMAD.WIDE.U32 R58, R19, R80, R22 ;  /* 0x00000050133a7225 */ /* 0x004fc800078e0016 */
[----:B------:R-:W-:-:S04]  /*2290*/  IMAD.WIDE.U32 R56, R19, R80, R172 ;  /* 0x0000005013387225 */ /* 0x000fc800078e00ac */
[----:B------:R-:W-:-:S04]  /*22a0*/  IMAD.WIDE.U32 R52, R19, R78, R22 ;  /* 0x0000004e13347225 */ /* 0x000fc800078e0016 */
[----:B------:R-:W-:-:S04]  /*22b0*/  IMAD.WIDE.U32 R50, R19, R78, R172 ;  /* 0x0000004e13327225 */ /* 0x000fc800078e00ac */
[----:B------:R-:W-:Y:S02]  /*22c0*/  VIADD R77, R20, 0x8 ;  /* 0x00000008144d7836 */ /* 0x000fe40000000000 */
[----:B------:R-:W-:Y:S01]  /*22d0*/  IMAD.SHL.U32 R76, R13, 0x2, RZ ;  /* 0x000000020d4c7824 */ /* 0x000fe200078e00ff */
[----:B------:R-:W-:Y:S02]  /*22e0*/  SHF.R.S32.HI R3, RZ, 0x1f, R0 ;  /* 0x0000001fff037819 */ /* 0x000fe40000011400 */
[----:B------:R-:W-:Y:S02]  /*22f0*/  SEL R61, R0, RZ, !P0 ;  /* 0x000000ff003d7207 */ /* 0x000fe40004000000 */
[----:B------:R-:W-:-:S03]  /*2300*/  SEL R10, R3, RZ, !P0 ;  /* 0x000000ff030a7207 */ /* 0x000fc60004000000 */
[----:B------:R-:W-:-:S04]  /*2310*/  IMAD.WIDE.U32 R62, R61, UR4, R4 ;  /* 0x000000043d3e7c25 */ /* 0x000fc8000f8e0004 */
[----:B------:R-:W-:Y:S02]  /*2320*/  IMAD R0, R10, UR4, RZ ;  /* 0x000000040a007c24 */ /* 0x000fe4000f8e02ff */
[----:B------:R-:W-:-:S04]  /*2330*/  IMAD.WIDE.U32 R4, R19, R82, R22 ;  /* 0x0000005213047225 */ /* 0x000fc800078e0016 */
[----:B------:R-:W-:Y:S01]  /*2340*/  IMAD R3, R61, UR5, R0 ;  /* 0x000000053d037c24 */ /* 0x000fe2000f8e0200 */
[----:B------:R-:W-:Y:S05]  /*2350*/  @!P6 WARPSYNC.ALL ;  /* 0x000000000000e948 */ /* 0x000fea0003800000 */
[----:B------:R-:W-:Y:S01]  /*2360*/  IMAD R0, R212, R82, RZ ;  /* 0x00000052d4007224 */ /* 0x000fe200078e02ff */
[----:B------:R-:W-:Y:S01]  /*2370*/  ULDC UR4, c[0x0][0x2f4] ;  /* 0x0000bd0000047ab9 */ /* 0x000fe20000000800 */
[----:B------:R-:W-:Y:S01]  /*2380*/  IMAD.IADD R100, R63, 0x1, R3 ;  /* 0x000000013f647824 */ /* 0x000fe200078e0203 */
[----:B------:R-:W-:Y:S01]  /*2390*/  @!P6 BAR.SYNC.DEFER_BLOCKING 0x9, 0x100 ;  /* 0x024400000000eb1d */ /* 0x000fe20000010000 */
[----:B------:R-:W-:Y:S01]  /*23a0*/  IMAD R93, R19, R83, R0 ;  /* 0x00000053135d7224 */ /* 0x000fe200078e0200 */
[----:B------:R-:W-:-:S02]  /*23b0*/  ISETP.GE.AND P1, PT, R98, UR4, PT ;  /* 0x0000000462007c0c */ /* 0x000fc4000bf26270 */
[----:B------:R-:W-:Y:S02]  /*23c0*/  IADD3 R99, P0, R62, R4, RZ ;  /* 0x000000043e637210 */ /* 0x000fe40007f1e0ff */
[----:B------:R-:W-:Y:S01]  /*23d0*/  ULDC.64 UR6, c[0x0][0x330] ;  /* 0x0000cc0000067ab9 */ /* 0x000fe20000000a00 */
[----:B------:R-:W-:Y:S01]  /*23e0*/  SEL R3, RZ, 0xffffffff, P1 ;  /* 0xffffffffff037807 */ /* 0x000fe20000800000 */
[----:B------:R-:W-:Y:S01]  /*23f0*/  IMAD R7, R8, UR6, RZ ;  /* 0x0000000608077c24 */ /* 0x000fe2000f8e02ff */
[----:B------:R-:W-:Y:S01]  /*2400*/  IADD3.X R93, R100, R5, R93, P0, !PT ;  /* 0x00000005645d7210 */ /* 0x000fe200007fe45d */
[----:B------:R-:W-:Y:S01]  /*2410*/  IMAD.WIDE.U32 R4, R178, UR6, R22 ;  /* 0x00000006b2047c25 */ /* 0x000fe2000f8e0016 */
[----:B------:R-:W-:Y:S02]  /*2420*/  ISETP.GE.AND P0, PT, R22, UR4, PT ;  /* 0x0000000416007c0c */ /* 0x000fe4000bf06270 */
[----:B------:R-:W-:Y:S01]  /*2430*/  ISETP.GE.AND P3, PT, R6, UR4, PT ;  /* 0x0000000406007c0c */ /* 0x000fe2000bf66270 */
[----:B------:R-:W-:Y:S01]  /*2440*/  IMAD.SHL.U32 R3, R3, 0x2, RZ ;  /* 0x0000000203037824 */ /* 0x000fe200078e00ff */
[----:B------:R-:W-:Y:S01]  /*2450*/  SEL R0, RZ, 0x1, P0 ;  /* 0x00000001ff007807 */ /* 0x000fe20000000000 */
[----:B------:R-:W-:Y:S01]  /*2460*/  IMAD R7, R178, UR7, R7 ;  /* 0x00000007b2077c24 */ /* 0x000fe2000f8e0207 */
[----:B------:R-:W-:Y:S01]  /*2470*/  ISETP.GE.AND P1, PT, R92, UR4, PT ;  /* 0x000000045c007c0c */ /* 0x000fe2000bf26270 */
[----:B------:R-:W-:Y:S01]  /*2480*/  IMAD R6, R212, R80, RZ ;  /* 0x00000050d4067224 */ /* 0x000fe200078e02ff */
[----:B------:R-:W-:Y:S01]  /*2490*/  ISETP.GE.AND P2, PT, R91, UR4, PT ;  /* 0x000000045b007c0c */ /* 0x000fe2000bf46270 */
[----:B------:R-:W-:Y:S01]  /*24a0*/  IMAD.IADD R5, R5, 0x1, R7 ;  /* 0x0000000105057824 */ /* 0x000fe200078e0207 */
[----:B------:R-:W-:Y:S01]  /*24b0*/  LOP3.LUT R0, R3, 0x2, R0, 0xe2, !PT ;  /* 0x0000000203007812 */ /* 0x000fe200078ee200 */
[----:B------:R-:W-:Y:S01]  /*24c0*/  IMAD R7, R19, R81, R6 ;  /* 0x0000005113077224 */ /* 0x000fe200078e0206 */
[----:B------:R-:W-:-:S02]  /*24d0*/  SEL R3, RZ, 0x4, P1 ;  /* 0x00000004ff037807 */ /* 0x000fc40000800000 */
[----:B------:R-:W-:Y:S01]  /*24e0*/  SEL R6, RZ, 0x8, P2 ;  /* 0x00000008ff067807 */ /* 0x000fe20001000000 */
[----:B------:R-:W-:Y:S01]  /*24f0*/  IMAD.IADD R59, R59, 0x1, R7 ;  /* 0x000000013b3b7824 */ /* 0x000fe200078e0207 */
[----:B------:R-:W-:Y:S01]  /*2500*/  ISETP.GE.AND P0, PT, R9, UR4, PT ;  /* 0x0000000409007c0c */ /* 0x000fe2000bf06270 */
[----:B------:R-:W-:Y:S01]  /*2510*/  ULDC.64 UR4, c[0x0][0x338] ;  /* 0x0000ce0000047ab9 */ /* 0x000fe20000000a00 */
[----:B------:R-:W-:Y:S01]  /*2520*/  LOP3.LUT R0, R6, R0, R3, 0xfe, !PT ;  /* 0x0000000006007212 */ /* 0x000fe200078efe03 */
[----:B------:R-:W-:Y:S01]  /*2530*/  IMAD R6, R10, UR4, RZ ;  /* 0x000000040a067c24 */ /* 0x000fe2000f8e02ff */
[----:B------:R-:W-:Y:S01]  /*2540*/  ISETP.GE.AND P1, PT, R22, R13, PT ;  /* 0x0000000d1600720c */ /* 0x000fe20003f26270 */
[----:B------:R-:W-:Y:S01]  /*2550*/  IMAD.IADD R57, R7, 0x1, R57 ;  /* 0x0000000107397824 */ /* 0x000fe200078e0239 */
[----:B------:R-:W-:Y:S01]  /*2560*/  SEL R3, RZ, 0x10, P3 ;  /* 0x00000010ff037807 */ /* 0x000fe20001800000 */
[----:B------:R-:W-:Y:S01]  /*2570*/  IMAD R65, R61, UR5, R6 ;  /* 0x000000053d417c24 */ /* 0x000fe2000f8e0206 */
[----:B------:R-:W-:Y:S01]  /*2580*/  SEL R7, R13, RZ, P5 ;  /* 0x000000ff0d077207 */ /* 0x000fe20002800000 */
[----:B------:R-:W-:Y:S01]  /*2590*/  IMAD.WIDE.U32 R60, R61, UR4, R4 ;  /* 0x000000043d3c7c25 */ /* 0x000fe2000f8e0004 */
[----:B------:R-:W-:-:S02]  /*25a0*/  SEL R5, R13, RZ, P1 ;  /* 0x000000ff0d057207 */ /* 0x000fc40000800000 */
[----:B------:R-:W-:Y:S01]  /*25b0*/  LOP3.LUT R3, R0, R3, RZ, 0xfc, !PT ;  /* 0x0000000300037212 */ /* 0x000fe200078efcff */
[----:B------:R-:W-:Y:S01]  /*25c0*/  IMAD R0, R212, R78, RZ ;  /* 0x0000004ed4007224 */ /* 0x000fe200078e02ff */
[----:B------:R-:W-:Y:S01]  /*25d0*/  SEL R9, R13, RZ, P4 ;  /* 0x000000ff0d097207 */ /* 0x000fe20002000000 */
[----:B------:R-:W-:Y:S01]  /*25e0*/  IMAD.IADD R5, R22, 0x1, R5 ;  /* 0x0000000116057824 */ /* 0x000fe200078e0205 */
[----:B------:R-:W-:Y:S01]  /*25f0*/  P2R R101, PR, RZ, 0x2 ;  /* 0x00000002ff657803 */ /* 0x000fe20000000000 */
[C---:B------:R-:W-:Y:S01]  /*2600*/  IMAD R11, R19.reuse, R79, R0 ;  /* 0x0000004f130b7224 */ /* 0x040fe200078e0200 */
[----:B------:R-:W-:Y:S01]  /*2610*/  IADD3 R54, P1, R19, R29, RZ ;  /* 0x0000001d13367210 */ /* 0x000fe20007f3e0ff */
[----:B------:R-:W-:Y:S01]  /*2620*/  IMAD.IADD R7, R98, 0x1, R7 ;  /* 0x0000000162077824 */ /* 0x000fe200078e0207 */
[----:B------:R-:W-:Y:S01]  /*2630*/  SHF.R.S32.HI R0, RZ, 0x1f, R5 ;  /* 0x0000001fff007819 */ /* 0x000fe20000011405 */
[----:B------:R-:W-:Y:S01]  /*2640*/  IMAD.IADD R9, R92, 0x1, R9 ;  /* 0x000000015c097824 */ /* 0x000fe200078e0209 */
[----:B------:R-:W-:Y:S01]  /*2650*/  LOP3.LUT R64, R3, 0x1, RZ, 0xc0, !PT ;  /* 0x0000000103407812 */ /* 0x000fe200078ec0ff */
[----:B------:R-:W-:Y:S01]  /*2660*/  IMAD.IADD R53, R53, 0x1, R11 ;  /* 0x0000000135357824 */ /* 0x000fe200078e020b */
[----:B------:R-:W-:Y:S01]  /*2670*/  SHF.R.S32.HI R4, RZ, 0x1f, R7 ;  /* 0x0000001fff047819 */ /* 0x000fe20000011407 */
[----:B------:R-:W-:Y:S01]  /*2680*/  IMAD.IADD R51, R11, 0x1, R51 ;  /* 0x000000010b337824 */ /* 0x000fe200078e0233 */
[-C--:B------:R-:W-:Y:S01]  /*2690*/  LEA.HI R90, R0, R5.reuse, RZ, 0x4 ;  /* 0x00000005005a7211 */ /* 0x080fe200078f20ff */
[----:B-----5:R-:W-:Y:S01]  /*26a0*/  IMAD.WIDE.U32 R58, R24, R80, R58 ;  /* 0x00000050183a7225 */ /* 0x020fe200078e003a */
[----:B------:R-:W-:-:S02]  /*26b0*/  LEA.HI R0, R0, R5, RZ, 0x6 ;  /* 0x0000000500007211 */ /* 0x000fc400078f30ff */
[-C--:B------:R-:W-:Y:S01]  /*26c0*/  LEA.HI R89, R4, R7.reuse, RZ, 0x4 ;  /* 0x0000000704597211 */ /* 0x080fe200078f20ff */
[----:B------:R-:W-:Y:S01]  /*26d0*/  IMAD.WIDE.U32 R56, R24, R80, R56 ;  /* 0x0000005018387225 */ /* 0x000fe200078e0038 */
[----:B------:R-:W-:Y:S02]  /*26e0*/  LEA.HI R7, R4, R7, RZ, 0x6 ;  /* 0x0000000704077211 */ /* 0x000fe400078f30ff */
[----:B------:R-:W-:Y:S01]  /*26f0*/  SHF.R.S32.HI R6, RZ, 0x1f, R9 ;  /* 0x0000001fff067819 */ /* 0x000fe20000011409 */
[----:B------:R-:W-:Y:S01]  /*2700*/  IMAD.SHL.U32 R4, R0, 0x80, RZ ;  /* 0x0000008000047824 */ /* 0x000fe200078e00ff */
[----:B------:R-:W-:Y:S01]  /*2710*/  LOP3.LUT R0, R180, 0x30, R90, 0xf8, !PT ;  /* 0x00000030b4007812 */ /* 0x000fe200078ef85a */
[-C--:B------:R-:W-:Y:S01]  /*2720*/  IMAD.WIDE.U32 R52, R24, R78.reuse, R52 ;  /* 0x0000004e18347225 */ /* 0x080fe200078e0034 */
[----:B------:R-:W-:Y:S02]  /*2730*/  SHF.R.S32.HI R11, RZ, 0x1f, R24 ;  /* 0x0000001fff0b7819 */ /* 0x000fe40000011418 */
[----:B------:R-:W-:Y:S01]  /*2740*/  LOP3.LUT R5, R4, 0xffffe000, RZ, 0xc0, !PT ;  /* 0xffffe00004057812 */ /* 0x000fe200078ec0ff */
[----:B------:R-:W-:Y:S01]  /*2750*/  IMAD.WIDE.U32 R50, R24, R78, R50 ;  /* 0x0000004e18327225 */ /* 0x000fe200078e0032 */
[----:B------:R-:W-:-:S02]  /*2760*/  LOP3.LUT R0, R0, R181, RZ, 0x3c, !PT ;  /* 0x000000b500007212 */ /* 0x000fc400078e3cff */
[----:B------:R-:W-:Y:S01]  /*2770*/  LEA.HI R87, R6, R9, RZ, 0x4 ;  /* 0x0000000906577211 */ /* 0x000fe200078f20ff */
[----:B------:R-:W-:Y:S01]  /*2780*/  IMAD.X R55, R212, 0x1, R15, P1 ;  /* 0x00000001d4377824 */ /* 0x000fe200008e060f */
[----:B------:R-:W-:Y:S01]  /*2790*/  IADD3 R86, R0, R5, R182 ;  /* 0x0000000500567210 */ /* 0x000fe20007ffe0b6 */
[C---:B------:R-:W-:Y:S01]  /*27a0*/  IMAD R0, R11.reuse, R80, RZ ;  /* 0x000000500b007224 */ /* 0x040fe200078e02ff */
[----:B------:R-:W-:Y:S01]  /*27b0*/  LEA.HI R6, R6, R9, RZ, 0x6 ;  /* 0x0000000906067211 */ /* 0x000fe200078f30ff */
[----:B------:R-:W-:Y:S01]  /*27c0*/  IMAD R11, R11, R78, RZ ;  /* 0x0000004e0b0b7224 */ /* 0x000fe200078e02ff */
[----:B------:R-:W-:Y:S01]  /*27d0*/  SHF.L.U32 R7, R7, 0x7, RZ ;  /* 0x0000000707077819 */ /* 0x000fe200000006ff */
[----:B------:R-:W-:Y:S01]  /*27e0*/  IMAD R5, R24, R81, R0 ;  /* 0x0000005118057224 */ /* 0x000fe200078e0200 */
[----:B------:R-:W-:Y:S01]  /*27f0*/  SEL R0, RZ, 0x20, P0 ;  /* 0x00000020ff007807 */ /* 0x000fe20000000000 */
[----:B------:R-:W-:Y:S01]  /*2800*/  IMAD.SHL.U32 R9, R6, 0x80, RZ ;  /* 0x0000008006097824 */ /* 0x000fe200078e00ff */
[----:B------:R-:W-:Y:S01]  /*2810*/  LOP3.LUT R6, R180, 0x30, R89, 0xf8, !PT ;  /* 0x00000030b4067812 */ /* 0x000fe200078ef859 */
[----:B------:R-:W-:Y:S01]  /*2820*/  IMAD R11, R24, R79, R11 ;  /* 0x0000004f180b7224 */ /* 0x000fe200078e020b */
[----:B------:R-:W-:Y:S01]  /*2830*/  LOP3.LUT R8, R180, 0x30, R87, 0xf8, !PT ;  /* 0x00000030b4087812 */ /* 0x000fe200078ef857 */
[----:B------:R-:W-:Y:S01]  /*2840*/  IMAD.IADD R75, R59, 0x1, R5 ;  /* 0x000000013b4b7824 */ /* 0x000fe200078e0205 */
[----:B------:R-:W-:Y:S01]  /*2850*/  LOP3.LUT R0, R3, R0, RZ, 0xfc, !PT ;  /* 0x0000000003007212 */ /* 0x000fe200078efcff */
[----:B------:R-:W-:Y:S01]  /*2860*/  IMAD.IADD R74, R5, 0x1, R57 ;  /* 0x00000001054a7824 */ /* 0x000fe200078e0239 */
[----:B------:R-:W-:Y:S01]  /*2870*/  LOP3.LUT R7, R7, 0xffffe000, RZ, 0xc0, !PT ;  /* 0xffffe00007077812 */ /* 0x000fe200078ec0ff */
[----:B------:R-:W-:Y:S01]  /*2880*/  IMAD.IADD R73, R53, 0x1, R11 ;  /* 0x0000000135497824 */ /* 0x000fe200078e020b */
[-C--:B------:R-:W-:Y:S01]  /*2890*/  LOP3.LUT R6, R6, R181.reuse, RZ, 0x3c, !PT ;  /* 0x000000b506067212 */ /* 0x080fe200078e3cff */
[----:B------:R-:W-:Y:S01]  /*28a0*/  IMAD.IADD R72, R11, 0x1, R51 ;  /* 0x000000010b487824 */ /* 0x000fe200078e0233 */
[----:B------:R-:W-:Y:S01]  /*28b0*/  LOP3.LUT R9, R9, 0xffffe000, RZ, 0xc0, !PT ;  /* 0xffffe00009097812 */ /* 0x000fe200078ec0ff */
[----:B------:R-:W-:Y:S01]  /*28c0*/  IMAD.IADD R65, R61, 0x1, R65 ;  /* 0x000000013d417824 */ /* 0x000fe200078e0241 */
[----:B------:R-:W-:-:S02]  /*28d0*/  LOP3.LUT R8, R8, R181, RZ, 0x3c, !PT ;  /* 0x000000b508087212 */ /* 0x000fc400078e3cff */
[----:B------:R-:W-:Y:S02]  /*28e0*/  LOP3.LUT R71, R90, 0xfffffff0, RZ, 0xc0, !PT ;  /* 0xfffffff05a477812 */ /* 0x000fe400078ec0ff */
[----:B------:R-:W-:Y:S02]  /*28f0*/  LOP3.LUT R70, R89, 0xfffffff0, RZ, 0xc0, !PT ;  /* 0xfffffff059467812 */ /* 0x000fe400078ec0ff */
[----:B------:R-:W-:Y:S02]  /*2900*/  LOP3.LUT R69, R87, 0xfffffff0, RZ, 0xc0, !PT ;  /* 0xfffffff057457812 */ /* 0x000fe400078ec0ff */
[C---:B------:R-:W-:Y:S01]  /*2910*/  SHF.L.U64.HI R83, R82.reuse, 0x7, R83 ;  /* 0x0000000752537819 */ /* 0x040fe20000010253 */
[----:B------:R-:W-:Y:S01]  /*2920*/  IMAD.SHL.U32 R82, R82, 0x80, RZ ;  /* 0x0000008052527824 */ /* 0x000fe200078e00ff */
[C---:B------:R-:W-:Y:S01]  /*2930*/  SHF.L.U64.HI R81, R80.reuse, 0x7, R81 ;  /* 0x0000000750517819 */ /* 0x040fe20000010251 */
[----:B------:R-:W-:Y:S01]  /*2940*/  IMAD.SHL.U32 R80, R80, 0x80, RZ ;  /* 0x0000008050507824 */ /* 0x000fe200078e00ff */
[C---:B------:R-:W-:Y:S01]  /*2950*/  SHF.L.U64.HI R79, R78.reuse, 0x7, R79 ;  /* 0x000000074e4f7819 */ /* 0x040fe2000001024f */
[----:B------:R-:W-:Y:S01]  /*2960*/  IMAD.SHL.U32 R78, R78, 0x80, RZ ;  /* 0x000000804e4e7824 */ /* 0x000fe200078e00ff */
[----:B------:R-:W-:-:S02]  /*2970*/  LOP3.LUT R49, R0, 0x2, RZ, 0xc0, !PT ;  /* 0x0000000200317812 */ /* 0x000fc400078ec0ff */
[C---:B------:R-:W-:Y:S02]  /*2980*/  LOP3.LUT R21, R0.reuse, 0x4, RZ, 0xc0, !PT ;  /* 0x0000000400157812 */ /* 0x040fe400078ec0ff */
[C---:B------:R-:W-:Y:S02]  /*2990*/  LOP3.LUT R20, R0.reuse, 0x8, RZ, 0xc0, !PT ;  /* 0x0000000800147812 */ /* 0x040fe400078ec0ff */
[----:B------:R-:W-:Y:S02]  /*29a0*/  LOP3.LUT R3, R0, 0x10, RZ, 0xc0, !PT ;  /* 0x0000001000037812 */ /* 0x000fe400078ec0ff */
[--C-:B------:R-:W-:Y:S02]  /*29b0*/  IADD3 R85, R6, R7, R182.reuse ;  /* 0x0000000706557210 */ /* 0x100fe40007ffe0b6 */
[----:B------:R-:W-:Y:S02]  /*29c0*/  IADD3 R84, R8, R9, R182 ;  /* 0x0000000908547210 */ /* 0x000fe40007ffe0b6 */
[----:B------:R-:W-:-:S02]  /*29d0*/  SHF.R.S32.HI R68, RZ, 0x1f, R71 ;  /* 0x0000001fff447819 */ /* 0x000fc40000011447 */
[----:B------:R-:W-:Y:S02]  /*29e0*/  SHF.R.S32.HI R67, RZ, 0x1f, R70 ;  /* 0x0000001fff437819 */ /* 0x000fe40000011446 */
[----:B------:R-:W-:Y:S02]  /*29f0*/  SHF.R.S32.HI R66, RZ, 0x1f, R69 ;  /* 0x0000001fff427819 */ /* 0x000fe40000011445 */
[----:B------:R-:W-:-:S07]  /*2a00*/  LOP3.LUT R0, R0, 0x20, RZ, 0xc0, !PT ;  /* 0x0000002000007812 */ /* 0x000fce00078ec0ff */
.L_x_1501:
[----:B0-----:R-:W0:Y:S01]  /*2a10*/  LDC.64 R94, c[0x0][0x2e8] ;  /* 0x0000ba00ff5e7b82 */ /* 0x001e220000000a00 */
[----:B------:R-:W-:Y:S01]  /*2a20*/  VIADD R25, R25, 0xffffffff ;  /* 0xffffffff19197836 */ /* 0x000fe20000000000 */
[----:B------:R-:W-:Y:S05]  /*2a30*/  YIELD ;  /* 0x0000000000007946 */ /* 0x000fea0003800000 */
[----:B-1----:R-:W-:Y:S01]  /*2a40*/  SHF.R.S32.HI R4, RZ, 0x1f, R25 ;  /* 0x0000001fff047819 */ /* 0x002fe20000011419 */
[----:B------:R-:W1:Y:S01]  /*2a50*/  LDC R111, c[0x0][0x3f4] ;  /* 0x0000fd00ff6f7b82 */ /* 0x000e620000000800 */
[-C--:B------:R-:W-:Y:S01]  /*2a60*/  IMAD R5, R83, R25.reuse, RZ ;  /* 0x0000001953057224 */ /* 0x080fe200078e02ff */
[----:B------:R-:W-:Y:S01]  /*2a70*/  BSSY B0, `(.L_x_1446) ;  /* 0x0000661000007945 */ /* 0x000fe20003800000 */
[----:B------:R-:W-:Y:S01]  /*2a80*/  IMAD.WIDE.U32 R44, R82, R25, RZ ;  /* 0x00000019522c7225 */ /* 0x000fe200078e00ff */
[----:B------:R-:W-:-:S03]  /*2a90*/  ISETP.GT.AND P0, PT, R25, R26, PT ;  /* 0x0000001a1900720c */ /* 0x000fc60003f04270 */
[----:B------:R-:W-:Y:S02]  /*2aa0*/  IMAD R5, R4, R82, R5 ;  /* 0x0000005204057224 */ /* 0x000fe400078e0205 */
[----:B------:R-:W-:Y:S02]  /*2ab0*/  IMAD R97, R17, 0x6000, R191 ;  /* 0x0000600011617824 */ /* 0x000fe400078e02bf */
[----:B------:R-:W-:Y:S02]  /*2ac0*/  IMAD.IADD R46, R45, 0x1, R5 ;  /* 0x000000012d2e7824 */ /* 0x000fe400078e0205 */
[----:B------:R-:W-:Y:S02]  /*2ad0*/  IMAD R5, R17, 0x6000, R192 ;  /* 0x0000600011057824 */ /* 0x000fe400078e02c0 */
[----:B------:R-:W-:Y:S01]  /*2ae0*/  IMAD.IADD R97, R16, 0x1, R97 ;  /* 0x0000000110617824 */ /* 0x000fe200078e0261 */
[----:B0-----:R-:W-:Y:S01]  /*2af0*/  IADD3 R8, P1, P2, R44, R94, R99 ;  /* 0x0000005e2c087210 */ /* 0x001fe20007a3e063 */
[----:B------:R-:W-:-:S03]  /*2b00*/  IMAD.IADD R96, R16, 0x1, R5 ;  /* 0x0000000110607824 */ /* 0x000fc600078e0205 */
[----:B------:R-:W-:Y:S02]  /*2b10*/  IADD3.X R9, R46, R95, R93, P1, P2 ;  /* 0x0000005f2e097210 */ /* 0x000fe40000fe445d */
[----:B-1----:R-:W-:-:S13]  /*2b20*/  ISETP.GE.AND P1, PT, R111, 0x1, PT ;  /* 0x000000016f00780c */ /* 0x002fda0003f26270 */
[----:B------:R-:W-:Y:S05]  /*2b30*/  @!P1 BRA `(.L_x_1447) ;  /* 0x0000006000d09947 */ /* 0x000fea0003800000 */
[----:B------:R-:W-:Y:S01]  /*2b40*/  ULDC.U8 UR4, c[0x0][0x410] ;  /* 0x0001040000047ab9 */ /* 0x000fe20000000000 */
[-C--:B------:R-:W-:Y:S01]  /*2b50*/  IMAD R5, R79, R25.reuse, RZ ;  /* 0x000000194f057224 */ /* 0x080fe200078e02ff */
[----:B------:R-:W-:Y:S01]  /*2b60*/  ISETP.NE.AND P1, PT, RZ, UR4, PT ;  /* 0x00000004ff007c0c */ /* 0x000fe2000bf25270 */
[-C--:B------:R-:W-:Y:S02]  /*2b70*/  IMAD R7, R81, R25.reuse, RZ ;  /* 0x0000001951077224 */ /* 0x080fe400078e02ff */
[----:B------:R-:W-:Y:S02]  /*2b80*/  IMAD R109, R25, -0x80, R2 ;  /* 0xffffff80196d7824 */ /* 0x000fe400078e0202 */
[C---:B------:R-:W-:Y:S02]  /*2b90*/  IMAD R5, R4.reuse, R78, R5 ;  /* 0x0000004e04057224 */ /* 0x040fe400078e0205 */
[----:B------:R-:W-:Y:S01]  /*2ba0*/  IMAD R7, R4, R80, R7 ;  /* 0x0000005004077224 */ /* 0x000fe200078e0207 */
[----:B------:R-:W-:Y:S01]  /*2bb0*/  VIMNMX R109, R109, 0x80, PT ;  /* 0x000000806d6d7848 */ /* 0x000fe20003fe0100 */
[----:B------:R-:W-:-:S04]  /*2bc0*/  IMAD.WIDE.U32 R42, R78, R25, RZ ;  /* 0x000000194e2a7225 */ /* 0x000fc800078e00ff */
[----:B------:R-:W-:-:S04]  /*2bd0*/  IMAD.WIDE.U32 R40, R80, R25, RZ ;  /* 0x0000001950287225 */ /* 0x000fc800078e00ff */
[----:B------:R-:W-:Y:S02]  /*2be0*/  IMAD.IADD R104, R43, 0x1, R5 ;  /* 0x000000012b687824 */ /* 0x000fe400078e0205 */
        /* <DEDUP_REMOVED lines=23> */
[----:B------:R-:W-:-:S04]  /*2d60*/  IADD3 R40, P1, P3, R56, UR4, R40 ;  /* 0x0000000438287c10 */ /* 0x000fc8000fb3e028 */
        /* <DEDUP_REMOVED lines=29> */
.L_x_1450:
[----:B------:R-:W-:Y:S05]  /*2f40*/  BSYNC B1 ;  /* 0x0000000000017941 */ /* 0x000fea0003800000 */
.L_x_1449:
[----:B------:R-:W-:Y:S01]  /*2f50*/  UISETP.NE.AND UP0, UPT, UR41, 0x3, UPT ;  /* 0x000000032900788c */ /* 0x000fe2000bf05270 */
[----:B0----5:R-:W-:Y:S01]  /*2f60*/  IMAD.MOV.U32 R40, RZ, RZ, R10 ;  /* 0x000000ffff287224 */ /* 0x021fe200078e000a */
[----:B------:R-:W-:Y:S01]  /*2f70*/  MOV R42, R14 ;  /* 0x0000000e002a7202 */ /* 0x000fe20000000f00 */
[----:B------:R-:W-:Y:S02]  /*2f80*/  IMAD.MOV.U32 R104, RZ, RZ, R30 ;  /* 0x000000ffff687224 */ /* 0x000fe400078e001e */
[----:B------:R-:W-:Y:S01]  /*2f90*/  IMAD.MOV.U32 R106, RZ, RZ, R34 ;  /* 0x000000ffff6a7224 */ /* 0x000fe200078e0022 */
[----:B------:R-:W-:Y:S01]  /*2fa0*/  PLOP3.LUT P1, PT, PT, PT, UP0, 0x80, 0x0 ;  /* 0x000000000000781c */ /* 0x000fe20003f2f008 */
[----:B------:R-:W-:Y:S02]  /*2fb0*/  IMAD.MOV.U32 R112, RZ, RZ, R38 ;  /* 0x000000ffff707224 */ /* 0x000fe400078e0026 */
[----:B------:R-:W-:Y:S02]  /*2fc0*/  IMAD.MOV.U32 R121, RZ, RZ, R46 ;  /* 0x000000ffff797224 */ /* 0x000fe400078e002e */
[----:B------:R-:W-:-:S02]  /*2fd0*/  IMAD.MOV.U32 R41, RZ, RZ, R12 ;  /* 0x000000ffff297224 */ /* 0x000fc400078e000c */
[----:B------:R-:W-:Y:S02]  /*2fe0*/  IMAD.MOV.U32 R43, RZ, RZ, R28 ;  /* 0x000000ffff2b7224 */ /* 0x000fe400078e001c */
[----:B------:R-:W-:Y:S02]  /*2ff0*/  IMAD.MOV.U32 R105, RZ, RZ, R32 ;  /* 0x000000ffff697224 */ /* 0x000fe400078e0020 */
[----:B------:R-:W-:Y:S02]  /*3000*/  IMAD.MOV.U32 R107, RZ, RZ, R36 ;  /* 0x000000ffff6b7224 */ /* 0x000fe400078e0024 */
[----:B------:R-:W-:Y:S02]  /*3010*/  IMAD.MOV.U32 R113, RZ, RZ, R44 ;  /* 0x000000ffff717224 */ /* 0x000fe400078e002c */
[----:B------:R-:W-:Y:S01]  /*3020*/  IMAD.MOV.U32 R123, RZ, RZ, R94 ;  /* 0x000000ffff7b7224 */ /* 0x000fe200078e005e */
[----:B------:R-:W-:Y:S06]  /*3030*/  @!P1 BRA `(.L_x_1451) ;  /* 0x0000000000049947 */ /* 0x000fec0003800000 */
[----:B------:R-:W-:Y:S01]  /*3040*/  BPT.TRAP 0x1 ;  /* 0x000000040000795c */ /* 0x000fe20000300000 */
.L_x_1451:
[----:B------:R-:W-:Y:S01]  /*3050*/  IMAD R108, R17, 0x8, R16 ;  /* 0x00000008116c7824 */ /* 0x000fe200078e0210 */
[----:B------:R-:W-:Y:S01]  /*3060*/  SHF.L.U32 R110, R174, 0x1f, RZ ;  /* 0x0000001fae6e7819 */ /* 0x000fe200000006ff */
[----:B------:R-:W-:Y:S03]  /*3070*/  BSSY B1, `(.L_x_1452) ;  /* 0x0000003000017945 */ /* 0x000fe60003800000 */
[----:B------:R-:W0:Y:S02]  /*3080*/  SYNCS.PHASECHK.TRANS64.TRYWAIT P3, [R108+URZ+0x22890], R110 ;  /* 0x0228906e6c0075a7 */ /* 0x000e24000806017f */
[----:B0-----:R-:W-:Y:S05]  /*3090*/  @!P3 BRA `(.L_x_1453) ;  /* 0x000002580094b947 */ /* 0x001fea0003800000 */
.L_x_1799:
[----:B------:R-:W-:Y:S05]  /*30a0*/  BSYNC B1 ;  /* 0x0000000000017941 */ /* 0x000fea0003800000 */
.L_x_1452:
[----:B------:R-:W-:Y:S05]  /*30b0*/  @P2 BRA `(.L_x_1454) ;  /* 0x0000005c00f02947 */ /* 0x000fea0003800000 */
[----:B------:R-:W-:Y:S01]  /*30c0*/  ISETP.NE.AND P2, PT, R64, RZ, PT ;  /* 0x000000ff4000720c */ /* 0x000fe20003f45270 */
[----:B------:R-:W-:-:S12]  /*30d0*/  BSSY B1, `(.L_x_1455) ;  /* 0x000006f000017945 */ /* 0x000fd80003800000 */
[----:B------:R-:W-:Y:S05]  /*30e0*/  @!P2 BRA `(.L_x_1456) ;  /* 0x0000000400b4a947 */ /* 0x000fea0003800000 */
[----:B------:R1:W2:Y:S01]  /*30f0*/  LDS.128 R4, [R97+0x16400] ;  /* 0x0164000061047984 */ /* 0x0002a20000000c00 */
[----:B------:R-:W-:Y:S01]  /*3100*/  ISETP.GE.AND P2, PT, R172, R111, PT ;  /* 0x0000006fac00720c */ /* 0x000fe20003f46270 */
[----:B------:R-:W-:-:S12]  /*3110*/  BSSY B2, `(.L_x_1457) ;  /* 0x0000069000027945 */ /* 0x000fd80003800000 */
[----:B-1----:R-:W-:Y:S05]  /*3120*/  @P2 BRA `(.L_x_1458) ;  /* 0x00000004009c2947 */ /* 0x002fea0003800000 */
[----:B------:R-:W-:Y:S02]  /*3130*/  SHF.R.U32.HI R46, RZ, 0x8, R95 ;  /* 0x00000008ff2e7819 */ /* 0x000fe4000001165f */
[----:B------:R-:W-:Y:S02]  /*3140*/  SHF.R.U32.HI R116, RZ, 0x8, R47 ;  /* 0x00000008ff747819 */ /* 0x000fe4000001162f */
[----:B------:R-:W-:Y:S02]  /*3150*/  SHF.R.U32.HI R115, RZ, 0x10, R95 ;  /* 0x00000010ff737819 */ /* 0x000fe4000001165f */
[----:B------:R-:W-:Y:S01]  /*3160*/  LOP3.LUT R114, R95, 0xff0000ff, RZ, 0xc0, !PT ;  /* 0xff0000ff5f727812 */ /* 0x000fe200078ec0ff */
[----:B------:R-:W-:Y:S01]  /*3170*/  IMAD.SHL.U32 R95, R46, 0x100, RZ ;  /* 0x000001002e5f7824 */ /* 0x000fe200078e00ff */
[----:B------:R-:W-:Y:S01]  /*3180*/  SHF.R.U32.HI R117, RZ, 0x10, R47 ;  /* 0x00000010ff757819 */ /* 0x000fe2000001162f */
[----:B--2---:R-:W-:Y:S01]  /*3190*/  IMAD.MOV.U32 R46, RZ, RZ, R4 ;  /* 0x000000ffff2e7224 */ /* 0x004fe200078e0004 */
[----:B------:R-:W-:Y:S01]  /*31a0*/  LOP3.LUT R94, R47, 0xff0000ff, RZ, 0xc0, !PT ;  /* 0xff0000ff2f5e7812 */ /* 0x000fe200078ec0ff */
[----:B------:R-:W-:Y:S01]  /*31b0*/  IMAD.SHL.U32 R47, R116, 0x100, RZ ;  /* 0x00000100742f7824 */ /* 0x000fe200078e00ff */
[----:B------:R-:W-:Y:S01]  /*31c0*/  LOP3.LUT R116, R114, 0xff00, R95, 0xf8, !PT ;  /* 0x0000ff0072747812 */ /* 0x000fe200078ef85f */
[----:B------:R-:W-:Y:S01]  /*31d0*/  IMAD.U32 R95, R115, 0x10000, RZ ;  /* 0x00010000735f7824 */ /* 0x000fe200078e00ff */
[----:B------:R-:W-:-:S02]  /*31e0*/  F2FP.F16.E4M3.UNPACK_B R4, R5 ;  /* 0x00000005ff04723e */ /* 0x000fc400020006ff */
[----:B------:R-:W-:Y:S01]  /*31f0*/  LOP3.LUT R94, R94, 0xff00, R47, 0xf8, !PT ;  /* 0x0000ff005e5e7812 */ /* 0x000fe200078ef82f */
[----:B------:R-:W-:Y:S01]  /*3200*/  IMAD.U32 R47, R117, 0x10000, RZ ;  /* 0x00010000752f7824 */ /* 0x000fe200078e00ff */
[----:B------:R-:W-:Y:S02]  /*3210*/  F2FP.F16.E4M3.UNPACK_B R114, R123.H1 ;  /* 0x0000007bff72723e */ /* 0x000fe400030006ff */
[----:B------:R-:W-:Y:S02]  /*3220*/  F2FP.F16.E4M3.UNPACK_B R5, R5.H1 ;  /* 0x00000005ff05723e */ /* 0x000fe400030006ff */
[----:B------:R-:W-:Y:S01]  /*3230*/  LOP3.LUT R118, R116, 0xff0000, R95, 0xf8, !PT ;  /* 0x00ff000074767812 */ /* 0x000fe200078ef85f */
[--C-:B------:R-:W-:Y:S01]  /*3240*/  HADD2.F32 R117, -RZ, R114.reuse.H1_H1 ;  /* 0x30000072ff757230 */ /* 0x100fe20000004100 */
[----:B------:R-:W-:Y:S01]  /*3250*/  F2FP.F16.E4M3.UNPACK_B R95, R121.H1 ;  /* 0x00000079ff5f723e */ /* 0x000fe200030006ff */
[----:B------:R-:W-:Y:S01]  /*3260*/  HADD2.F32 R116, -RZ, R114.H0_H0 ;  /* 0x20000072ff747230 */ /* 0x000fe20000004100 */
[----:B------:R-:W-:Y:S01]  /*3270*/  LOP3.LUT R115, R94, 0xff0000, R47, 0xf8, !PT ;  /* 0x00ff00005e737812 */ /* 0x000fe200078ef82f */
[----:B------:R-:W-:-:S02]  /*3280*/  HADD2.F32 R94, -RZ, R5.H1_H1 ;  /* 0x30000005ff5e7230 */ /* 0x000fc40000004100 */
[--C-:B------:R-:W-:Y:S02]  /*3290*/  HADD2.F32 R47, -RZ, R4.reuse.H1_H1 ;  /* 0x30000004ff2f7230 */ /* 0x100fe40000004100 */
[----:B------:R-:W-:Y:S02]  /*32a0*/  HADD2.F32 R114, -RZ, R95.H0_H0 ;  /* 0x2000005fff727230 */ /* 0x000fe40000004100 */
[----:B------:R-:W-:Y:S01]  /*32b0*/  FMUL.FTZ R122, R94, R117 ;  /* 0x000000755e7a7220 */ /* 0x000fe20000410000 */
[----:B------:R-:W-:Y:S02]  /*32c0*/  HADD2.F32 R4, -RZ, R4.H0_H0 ;  /* 0x20000004ff047230 */ /* 0x000fe40000004100 */
[----:B------:R-:W-:Y:S01]  /*32d0*/  FMUL.FTZ R119, R47, R116 ;  /* 0x000000742f777220 */ /* 0x000fe20000410000 */
[----:B------:R-:W-:Y:S02]  /*32e0*/  HADD2.F32 R5, -RZ, R5.H0_H0 ;  /* 0x20000005ff057230 */ /* 0x000fe40000004100 */
[----:B------:R-:W-:-:S02]  /*32f0*/  HADD2.F32 R95, -RZ, R95.H1_H1 ;  /* 0x3000005fff5f7230 */ /* 0x000fc40000004100 */
[C---:B------:R-:W-:Y:S01]  /*3300*/  FMUL.FTZ R120, R4.reuse, R116 ;  /* 0x0000007404787220 */ /* 0x040fe20000410000 */
[----:B------:R-:W-:Y:S01]  /*3310*/  F2FP.F16.E4M3.UNPACK_B R116, R123 ;  /* 0x0000007bff74723e */ /* 0x000fe200020006ff */
[C---:B------:R-:W-:Y:S01]  /*3320*/  FMUL.FTZ R117, R5.reuse, R117 ;  /* 0x0000007505757220 */ /* 0x040fe20000410000 */
[----:B------:R-:W-:Y:S01]  /*3330*/  FFMA.FTZ R4, R4, R114, -R119 ;  /* 0x0000007204047223 */ /* 0x000fe20000010877 */
[-C--:B------:R-:W-:Y:S01]  /*3340*/  FFMA.FTZ R124, R5, R95.reuse, -R122 ;  /* 0x0000005f057c7223 */ /* 0x080fe2000001087a */
[-C--:B------:R-:W-:Y:S01]  /*3350*/  F2FP.F16.E4M3.UNPACK_B R5, R46.reuse.H1 ;  /* 0x0000002eff05723e */ /* 0x080fe200030006ff */
[----:B------:R-:W-:Y:S01]  /*3360*/  FFMA.FTZ R125, R94, R95, R117 ;  /* 0x0000005f5e7d7223 */ /* 0x000fe20000010075 */
[----:B------:R-:W-:Y:S01]  /*3370*/  F2FP.F16.E4M3.UNPACK_B R46, R46 ;  /* 0x0000002eff2e723e */ /* 0x000fe200020006ff */
[----:B------:R-:W-:Y:S01]  /*3380*/  FFMA.FTZ R123, R47, R114, R120 ;  /* 0x000000722f7b7223 */ /* 0x000fe20000010078 */
[----:B------:R-:W-:Y:S01]  /*3390*/  F2FP.F16.E4M3.UNPACK_B R95, R121 ;  /* 0x00000079ff5f723e */ /* 0x000fe200020006ff */
[----:B------:R-:W-:Y:S01]  /*33a0*/  HADD2.F32 R117, -RZ, R116.H1_H1 ;  /* 0x30000074ff757230 */ /* 0x000fe20000004100 */
[----:B------:R-:W-:Y:S01]  /*33b0*/  F2FP.SATFINITE.E4M3.F32.PACK_AB_MERGE_C R127, R125, R124, RZ ;  /* 0x0000007c7d7f723e */ /* 0x000fe200048070ff */
[----:B------:R-:W-:-:S02]  /*33c0*/  HADD2.F32 R47, -RZ, R5.H0_H0 ;  /* 0x20000005ff2f7230 */ /* 0x000fc40000004100 */
[----:B------:R-:W-:Y:S02]  /*33d0*/  HADD2.F32 R94, -RZ, R5.H1_H1 ;  /* 0x30000005ff5e7230 */ /* 0x000fe40000004100 */
[----:B------:R-:W-:Y:S02]  /*33e0*/  HADD2.F32 R116, -RZ, R116.H0_H0 ;  /* 0x20000074ff747230 */ /* 0x000fe40000004100 */
[-C--:B------:R-:W-:Y:S01]  /*33f0*/  FMUL.FTZ R119, R47, R117.reuse ;  /* 0x000000752f777220 */ /* 0x080fe20000410000 */
[--C-:B------:R-:W-:Y:S02]  /*3400*/  HADD2.F32 R5, -RZ, R46.reuse.H0_H0 ;  /* 0x2000002eff057230 */ /* 0x100fe40000004100 */
[----:B------:R-:W-:Y:S01]  /*3410*/  FMUL.FTZ R122, R94, R117 ;  /* 0x000000755e7a7220 */ /* 0x000fe20000410000 */
[----:B------:R-:W-:Y:S02]  /*3420*/  HADD2.F32 R114, -RZ, R95.H1_H1 ;  /* 0x3000005fff727230 */ /* 0x000fe40000004100 */
[----:B------:R-:W-:-:S02]  /*3430*/  HADD2.F32 R46, -RZ, R46.H1_H1 ;  /* 0x3000002eff2e7230 */ /* 0x000fc40000004100 */
[----:B------:R-:W-:Y:S01]  /*3440*/  FMUL.FTZ R117, R5, R116 ;  /* 0x0000007405757220 */ /* 0x000fe20000410000 */
[----:B------:R-:W-:Y:S02]  /*3450*/  HADD2.F32 R95, -RZ, R95.H0_H0 ;  /* 0x2000005fff5f7230 */ /* 0x000fe40000004100 */
[-C--:B------:R-:W-:Y:S01]  /*3460*/  FFMA.FTZ R122, R47, R114.reuse, -R122 ;  /* 0x000000722f7a7223 */ /* 0x080fe2000001087a */
[----:B------:R-:W-:Y:S01]  /*3470*/  FFMA.FTZ R119, R94, R114, R119 ;  /* 0x000000725e777223 */ /* 0x000fe20000010077 */
[C---:B------:R-:W-:Y:S01]  /*3480*/  FMUL.FTZ R120, R46.reuse, R116 ;  /* 0x000000742e787220 */ /* 0x040fe20000410000 */
[----:B------:R-:W-:Y:S01]  /*3490*/  F2FP.F16.E4M3.UNPACK_B R116, R118.H1 ;  /* 0x00000076ff74723e */ /* 0x000fe200030006ff */
[----:B------:R-:W-:Y:S01]  /*34a0*/  FFMA.FTZ R121, R46, R95, R117 ;  /* 0x0000005f2e797223 */ /* 0x000fe20000010075 */
[----:B------:R-:W-:Y:S01]  /*34b0*/  F2FP.F16.E4M3.UNPACK_B R46, R7.H1 ;  /* 0x00000007ff2e723e */ /* 0x000fe200030006ff */
[----:B------:R-:W-:Y:S01]  /*34c0*/  FFMA.FTZ R120, R5, R95, -R120 ;  /* 0x0000005f05787223 */ /* 0x000fe20000010878 */
[----:B------:R-:W-:Y:S01]  /*34d0*/  F2FP.SATFINITE.E4M3.F32.PACK_AB_MERGE_C R126, R119, R122, RZ ;  /* 0x0000007a777e723e */ /* 0x000fe200048070ff */
[----:B------:R-:W-:Y:S01]  /*34e0*/  HADD2.F32 R119, -RZ, R116.H1_H1 ;  /* 0x30000074ff777230 */ /* 0x000fe20000004100 */
[-C--:B------:R-:W-:Y:S01]  /*34f0*/  F2FP.F16.E4M3.UNPACK_B R95, R115.reuse.H1 ;  /* 0x00000073ff5f723e */ /* 0x080fe200030006ff */
[--C-:B------:R-:W-:Y:S01]  /*3500*/  HADD2.F32 R94, -RZ, R46.reuse.H1_H1 ;  /* 0x3000002eff5e7230 */ /* 0x100fe20000004100 */
[----:B------:R-:W-:Y:S01]  /*3510*/  F2FP.F16.E4M3.UNPACK_B R5, R6.H1 ;  /* 0x00000006ff05723e */ /* 0x000fe200030006ff */
[----:B------:R-:W-:Y:S01]  /*3520*/  HADD2.F32 R47, -RZ, R46.H0_H0 ;  /* 0x2000002eff2f7230 */ /* 0x000fe20000004100 */
        /* <DEDUP_REMOVED lines=39> */
.L_x_1458:
[----:B------:R-:W-:Y:S05]  /*37a0*/  BSYNC B2 ;  /* 0x0000000000027941 */ /* 0x000fea0003800000 */
.L_x_1457:
[----:B--2---:R1:W-:Y:S02]  /*37b0*/  STG.E.128 desc[UR38][R8.64], R4 ;  /* 0x0000000408007986 */ /* 0x0043e4000c101d26 */
.L_x_1456:
[----:B------:R-:W-:Y:S05]  /*37c0*/  BSYNC B1 ;  /* 0x0000000000017941 */ /* 0x000fea0003800000 */
.L_x_1455:
[----:B------:R-:W-:Y:S01]  /*37d0*/  ISETP.NE.AND P2, PT, R49, RZ, PT ;  /* 0x000000ff3100720c */ /* 0x000fe20003f45270 */
[----:B------:R-:W-:-:S12]  /*37e0*/  BSSY B1, `(.L_x_1459) ;  /* 0x0000071000017945 */ /* 0x000fd80003800000 */
[----:B------:R-:W-:Y:S05]  /*37f0*/  @!P2 BRA `(.L_x_1460) ;  /* 0x0000000400bca947 */ /* 0x000fea0003800000 */
[----:B-1----:R1:W2:Y:S01]  /*3800*/  LDS.128 R4, [R96+0x16400] ;  /* 0x0164000060047984 */ /* 0x0022a20000000c00 */
[----:B------:R-:W-:Y:S01]  /*3810*/  ISETP.GE.AND P2, PT, R185, R111, PT ;  /* 0x0000006fb900720c */ /* 0x000fe20003f46270 */
[----:B------:R-:W-:-:S12]  /*3820*/  BSSY B2, `(.L_x_1461) ;  /* 0x000006b000027945 */ /* 0x000fd80003800000 */
[----:B-1----:R-:W-:Y:S05]  /*3830*/  @P2 BRA `(.L_x_1462) ;  /* 0x0000000400a42947 */ /* 0x002fea0003800000 */
[----:B------:R-:W-:Y:S01]  /*3840*/  SHF.R.U32.HI R114, RZ, 0x8, R39 ;  /* 0x00000008ff727819 */ /* 0x000fe20000011627 */
[----:B--2---:R-:W-:Y:S01]  /*3850*/  IMAD.MOV.U32 R44, RZ, RZ, R7 ;  /* 0x000000ffff2c7224 */ /* 0x004fe200078e0007 */
[--C-:B------:R-:W-:Y:S02]  /*3860*/  SHF.R.U32.HI R47, RZ, 0x8, R45.reuse ;  /* 0x00000008ff2f7819 */ /* 0x100fe4000001162d */
[----:B------:R-:W-:Y:S01]  /*3870*/  SHF.R.U32.HI R94, RZ, 0x10, R45 ;  /* 0x00000010ff5e7819 */ /* 0x000fe2000001162d */
[----:B------:R-:W-:Y:S01]  /*3880*/  IMAD.SHL.U32 R7, R114, 0x100, RZ ;  /* 0x0000010072077824 */ /* 0x000fe200078e00ff */
[----:B------:R-:W-:Y:S02]  /*3890*/  LOP3.LUT R38, R39, 0xff0000ff, RZ, 0xc0, !PT ;  /* 0xff0000ff27267812 */ /* 0x000fe400078ec0ff */
[----:B------:R-:W-:Y:S01]  /*38a0*/  SHF.R.U32.HI R95, RZ, 0x10, R39 ;  /* 0x00000010ff5f7819 */ /* 0x000fe20000011627 */
[----:B------:R-:W-:Y:S01]  /*38b0*/  IMAD.U32 R94, R94, 0x10000, RZ ;  /* 0x000100005e5e7824 */ /* 0x000fe200078e00ff */
[----:B------:R-:W-:Y:S01]  /*38c0*/  LOP3.LUT R46, R45, 0xff0000ff, RZ, 0xc0, !PT ;  /* 0xff0000ff2d2e7812 */ /* 0x000fe200078ec0ff */
[----:B------:R-:W-:Y:S01]  /*38d0*/  IMAD.MOV.U32 R39, RZ, RZ, R6 ;  /* 0x000000ffff277224 */ /* 0x000fe200078e0006 */
[----:B------:R-:W-:-:S02]  /*38e0*/  SHF.L.U32 R45, R47, 0x8, RZ ;  /* 0x000000082f2d7819 */ /* 0x000fc400000006ff */
[----:B------:R-:W-:Y:S01]  /*38f0*/  LOP3.LUT R7, R38, 0xff00, R7, 0xf8, !PT ;  /* 0x0000ff0026077812 */ /* 0x000fe200078ef807 */
[----:B------:R-:W-:Y:S01]  /*3900*/  IMAD.U32 R38, R95, 0x10000, RZ ;  /* 0x000100005f267824 */ /* 0x000fe200078e00ff */
[----:B------:R-:W-:Y:S02]  /*3910*/  LOP3.LUT R45, R46, 0xff00, R45, 0xf8, !PT ;  /* 0x0000ff002e2d7812 */ /* 0x000fe400078ef82d */
        /* <DEDUP_REMOVED lines=36> */
[-C--:B------:R-:W-:Y:S01]  /*3b60*/  FMUL.FTZ R45, R5, R113.reuse ;  /* 0x00000071052d7220 */ /* 0x080fe20000410000 */
[----:B------:R-:W-:Y:S02]  /*3b70*/  HADD2.F32 R112, -RZ, R112.H0_H0 ;  /* 0x20000070ff707230 */ /* 0x000fe40000004100 */
[----:B------:R-:W-:Y:S01]  /*3b80*/  FMUL.FTZ R46, R4, R113 ;  /* 0x00000071042e7220 */ /* 0x000fe20000410000 */
[-C--:B------:R-:W-:Y:S01]  /*3b90*/  FFMA.FTZ R95, R6, R38.reuse, -R95 ;  /* 0x00000026065f7223 */ /* 0x080fe2000001085f */
[----:B------:R-:W-:Y:S02]  /*3ba0*/  FFMA.FTZ R94, R7, R38, R94 ;  /* 0x00000026075e7223 */ /* 0x000fe4000001005e */
        /* <DEDUP_REMOVED lines=47> */
[----:B------:R-:W-:Y:S01]  /*3ea0*/  F2FP.SATFINITE.E4M3.F32.PACK_AB_MERGE_C R5, R116, R115, R120 ;  /* 0x000000737405723e */ /* 0x000fe20004807078 */
[----:B------:R-:W-:Y:S01]  /*3eb0*/  IMAD.MOV.U32 R6, RZ, RZ, R94 ;  /* 0x000000ffff067224 */ /* 0x000fe200078e005e */
[----:B------:R-:W-:-:S07]  /*3ec0*/  F2FP.SATFINITE.E4M3.F32.PACK_AB_MERGE_C R4, R112, R113, R119 ;  /* 0x000000717004723e */ /* 0x000fce0004807077 */
.L_x_1462:
[----:B------:R-:W-:Y:S05]  /*3ed0*/  BSYNC B2 ;  /* 0x0000000000027941 */ /* 0x000fea0003800000 */
.L_x_1461:
[----:B--2---:R2:W-:Y:S02]  /*3ee0*/  STG.E.128 desc[UR38][R8.64+0x20], R4 ;  /* 0x0000200408007986 */ /* 0x0045e4000c101d26 */
.L_x_1460:
[----:B------:R-:W-:Y:S05]  /*3ef0*/  BSYNC B1 ;  /* 0x0000000000017941 */ /* 0x000fea0003800000 */
.L_x_1459:
[----:B------:R-:W-:Y:S01]  /*3f00*/  ISETP.NE.AND P2, PT, R21, RZ, PT ;  /* 0x000000ff1500720c */ /* 0x000fe20003f45270 */
[----:B------:R-:W-:-:S12]  /*3f10*/  BSSY B1, `(.L_x_1463) ;  /* 0x0000071000017945 */ /* 0x000fd80003800000 */
[----:B------:R-:W-:Y:S05]  /*3f20*/  @!P2 BRA `(.L_x_1464) ;  /* 0x0000000400bca947 */ /* 0x000fea0003800000 */
[----:B-12---:R1:W2:Y:S01]  /*3f30*/  LDS.128 R4, [R97+0x18400] ;  /* 0x0184000061047984 */ /* 0x0062a20000000c00 */
        /* <DEDUP_REMOVED lines=8> */
[----:B------:R-:W-:Y:S01]  /*3fc0*/  LOP3.LUT R39, R35, 0xff0000ff, RZ, 0xc0, !PT ;  /* 0xff0000ff23277812 */ /* 0x000fe200078ec0ff */
[----:B------:R-:W-:Y:S01]  /*3fd0*/  IMAD.MOV.U32 R35, RZ, RZ, R6 ;  /* 0x000000ffff237224 */ /* 0x000fe200078e0006 */
[----:B------:R-:W-:Y:S01]  /*3fe0*/  SHF.R.U32.HI R45, RZ, 0x10, R37 ;  /* 0x00000010ff2d7819 */ /* 0x000fe20000011625 */
[----:B------:R-:W-:Y:S01]  /*3ff0*/  IMAD.SHL.U32 R6, R44, 0x100, RZ ;  /* 0x000001002c067824 */ /* 0x000fe200078e00ff */
[----:B------:R-:W-:-:S03]  /*4000*/  LOP3.LUT R38, R37, 0xff0000ff, RZ, 0xc0, !PT ;  /* 0xff0000ff25267812 */ /* 0x000fc600078ec0ff */
[----:B------:R-:W-:Y:S01]  /*4010*/  IMAD.U32 R37, R45, 0x10000, RZ ;  /* 0x000100002d257824 */ /* 0x000fe200078e00ff */
        /* <DEDUP_REMOVED lines=94> */
.L_x_1466:
[----:B------:R-:W-:Y:S05]  /*4600*/  BSYNC B2 ;  /* 0x0000000000027941 */ /* 0x000fea0003800000 */
.L_x_1465:
[----:B--2---:R3:W-:Y:S02]  /*4610*/  STG.E.128 desc[UR38][R8.64+0x40], R4 ;  /* 0x0000400408007986 */ /* 0x0047e4000c101d26 */
.L_x_1464:
[----:B------:R-:W-:Y:S05]  /*4620*/  BSYNC B1 ;  /* 0x0000000000017941 */ /* 0x000fea0003800000 */
.L_x_1463:
[----:B------:R-:W-:Y:S01]  /*4630*/  ISETP.NE.AND P2, PT, R20, RZ, PT ;  /* 0x000000ff1400720c */ /* 0x000fe20003f45270 */
[----:B------:R-:W-:-:S12]  /*4640*/  BSSY B1, `(.L_x_1467) ;  /* 0x0000071000017945 */ /* 0x000fd80003800000 */
[----:B------:R-:W-:Y:S05]  /*4650*/  @!P2 BRA `(.L_x_1468) ;  /* 0x0000000400bca947 */ /* 0x000fea0003800000 */
[----:B-123--:R1:W2:Y:S01]  /*4660*/  LDS.128 R4, [R96+0x18400] ;  /* 0x0184000060047984 */ /* 0x00e2a20000000c00 */
[----:B------:R-:W-:Y:S01]  /*4670*/  ISETP.GE.AND P2, PT, R187, R111, PT ;  /* 0x0000006fbb00720c */ /* 0x000fe20003f46270 */
[----:B------:R-:W-:-:S12]  /*4680*/  BSSY B2, `(.L_x_1469) ;  /* 0x000006b000027945 */ /* 0x000fd80003800000 */
[----:B-1----:R-:W-:Y:S05]  /*4690*/  @P2 BRA `(.L_x_1470) ;  /* 0x0000000400a42947 */ /* 0x002fea0003800000 */
[----:B------:R-:W-:Y:S01]  /*46a0*/  SHF.R.U32.HI R38, RZ, 0x8, R31 ;  /* 0x00000008ff267819 */ /* 0x000fe2000001161f */
[----:B--2---:R-:W-:Y:S01]  /*46b0*/  IMAD.MOV.U32 R32, RZ, RZ, R7 ;  /* 0x000000ffff207224 */ /* 0x004fe200078e0007 */
[--C-:B------:R-:W-:Y:S02]  /*46c0*/  SHF.R.U32.HI R35, RZ, 0x8, R33.reuse ;  /* 0x00000008ff237819 */ /* 0x100fe40000011621 */
[----:B------:R-:W-:Y:S01]  /*46d0*/  LOP3.LUT R34, R33, 0xff0000ff, RZ, 0xc0, !PT ;  /* 0xff0000ff21227812 */ /* 0x000fe200078ec0ff */
[----:B------:R-:W-:Y:S01]  /*46e0*/  IMAD.SHL.U32 R7, R38, 0x100, RZ ;  /* 0x0000010026077824 */ /* 0x000fe200078e00ff */
[----:B------:R-:W-:Y:S01]  /*46f0*/  SHF.R.U32.HI R36, RZ, 0x10, R33 ;  /* 0x00000010ff247819 */ /* 0x000fe20000011621 */
[----:B------:R-:W-:Y:S01]  /*4700*/  IMAD.SHL.U32 R33, R35, 0x100, RZ ;  /* 0x0000010023217824 */ /* 0x000fe200078e00ff */
[----:B------:R-:W-:Y:S02]  /*4710*/  LOP3.LUT R30, R31, 0xff0000ff, RZ, 0xc0, !PT ;  /* 0xff0000ff1f1e7812 */ /* 0x000fe400078ec0ff */
[----:B------:R-:W-:Y:S01]  /*4720*/  SHF.R.U32.HI R37, RZ, 0x10, R31 ;  /* 0x00000010ff257819 */ /* 0x000fe2000001161f */
[----:B------:R-:W-:Y:S01]  /*4730*/  IMAD.U32 R36, R36, 0x10000, RZ ;  /* 0x0001000024247824 */ /* 0x000fe200078e00ff */
[----:B------:R-:W-:Y:S01]  /*4740*/  LOP3.LUT R7, R30, 0xff00, R7, 0xf8, !PT ;  /* 0x0000ff001e077812 */ /* 0x000fe200078ef807 */
[----:B------:R-:W-:Y:S01]  /*4750*/  IMAD.MOV.U32 R31, RZ, RZ, R6 ;  /* 0x000000ffff1f7224 */ /* 0x000fe200078e0006 */
[----:B------:R-:W-:Y:S01]  /*4760*/  LOP3.LUT R33, R34, 0xff00, R33, 0xf8, !PT ;  /* 0x0000ff0022217812 */ /* 0x000fe200078ef821 */
[----:B------:R-:W-:Y:S01]  /*4770*/  IMAD.U32 R30, R37, 0x10000, RZ ;  /* 0x00010000251e7824 */ /* 0x000fe200078e00ff */
[----:B------:R-:W-:-:S02]  /*4780*/  F2FP.F16.E4M3.UNPACK_B R34, R105.H1 ;  /* 0x00000069ff22723e */ /* 0x000fc400030006ff */
        /* <DEDUP_REMOVED lines=8> */
[----:B------:R-:W-:Y:S02]  /*4810*/  HADD2.F32 R6, -RZ, R6.H0_H0 ;  /* 0x20000006ff067230 */ /* 0x000fe40000004100 */
[----:B------:R-:W-:Y:S01]  /*4820*/  FMUL.FTZ R39, R7, R36 ;  /* 0x0000002407277220 */ /* 0x000fe20000410000 */
[----:B------:R-:W-:Y:S01]  /*4830*/  HADD2.F32 R34, -RZ, R33.H0_H0 ;  /* 0x20000021ff227230 */ /* 0x000fe20000004100 */
[----:B------:R-:W-:Y:S01]  /*4840*/  F2FP.F16.E4M3.UNPACK_B R105, R105 ;  /* 0x00000069ff69723e */ /* 0x000fe200020006ff */
[----:B------:R-:W-:-:S02]  /*4850*/  HADD2.F32 R30, -RZ, R5.H1_H1 ;  /* 0x30000005ff1e7230 */ /* 0x000fc40000004100 */
        /* <DEDUP_REMOVED lines=77> */
.L_x_1470:
[----:B------:R-:W-:Y:S05]  /*4d30*/  BSYNC B2 ;  /* 0x0000000000027941 */ /* 0x000fea0003800000 */
.L_x_1469:
[----:B--2---:R4:W-:Y:S02]  /*4d40*/  STG.E.128 desc[UR38][R8.64+0x60], R4 ;  /* 0x0000600408007986 */ /* 0x0049e4000c101d26 */
.L_x_1468:
[----:B------:R-:W-:Y:S05]  /*4d50*/  BSYNC B1 ;  /* 0x0000000000017941 */ /* 0x000fea0003800000 */
.L_x_1467:
[----:B------:R-:W-:Y:S01]  /*4d60*/  ISETP.NE.AND P2, PT, R3, RZ, PT ;  /* 0x000000ff0300720c */ /* 0x000fe20003f45270 */
[----:B------:R-:W-:-:S12]  /*4d70*/  BSSY B1, `(.L_x_1471) ;  /* 0x0000071000017945 */ /* 0x000fd80003800000 */
[----:B------:R-:W-:Y:S05]  /*4d80*/  @!P2 BRA `(.L_x_1472) ;  /* 0x0000000400bca947 */ /* 0x000fea0003800000 */
[----:B-1234-:R1:W2:Y:S01]  /*4d90*/  LDS.128 R4, [R97+0x1a400] ;  /* 0x01a4000061047984 */ /* 0x01e2a20000000c00 */
        /* <DEDUP_REMOVED lines=10> */
[----:B------:R-:W-:Y:S02]  /*4e40*/  SHF.R.U32.HI R33, RZ, 0x10, R29 ;  /* 0x00000010ff217819 */ /* 0x000fe4000001161d */
[----:B------:R-:W-:-:S02]  /*4e50*/  LOP3.LUT R30, R29, 0xff0000ff, RZ, 0xc0, !PT ;  /* 0xff0000ff1d1e7812 */ /* 0x000fc400078ec0ff */
[----:B------:R-:W-:Y:S01]  /*4e60*/  SHF.L.U32 R6, R32, 0x8, RZ ;  /* 0x0000000820067819 */ /* 0x000fe200000006ff */
        /* <DEDUP_REMOVED lines=95> */
.L_x_1474:
[----:B------:R-:W-:Y:S05]  /*5460*/  BSYNC B2 ;  /* 0x0000000000027941 */ /* 0x000fea0003800000 */
.L_x_1473:
[----:B--2---:R1:W-:Y:S02]  /*5470*/  STG.E.128 desc[UR38][R8.64+0x80], R4 ;  /* 0x0000800408007986 */ /* 0x0043e4000c101d26 */
.L_x_1472:
[----:B------:R-:W-:Y:S05]  /*5480*/  BSYNC B1 ;  /* 0x0000000000017941 */ /* 0x000fea0003800000 */
.L_x_1471:
[----:B------:R-:W-:-:S13]  /*5490*/  ISETP.NE.AND P2, PT, R0, RZ, PT ;  /* 0x000000ff0000720c */ /* 0x000fda0003f45270 */
        /* <DEDUP_REMOVED lines=110> */
.L_x_1476:
[----:B------:R-:W-:Y:S05]  /*5b80*/  BSYNC B1 ;  /* 0x0000000000017941 */ /* 0x000fea0003800000 */
.L_x_1475:
[----:B--2---:R1:W-:Y:S01]  /*5b90*/  STG.E.128 desc[UR38][R8.64+0xa0], R4 ;  /* 0x0000a00408007986 */ /* 0x0043e2000c101d26 */
[----:B------:R-:W-:Y:S05]  /*5ba0*/  BRA `(.L_x_1454) ;  /* 0x0000003400347947 */ /* 0x000fea0003800000 */
.L_x_1448:
        /* <DEDUP_REMOVED lines=42> */
.L_x_1478:
[----:B------:R-:W-:Y:S05]  /*5e50*/  BSYNC B1 ;  /* 0x0000000000017941 */ /* 0x000fea0003800000 */
.L_x_1477:
[----:B------:R-:W-:Y:S01]  /*5e60*/  UISETP.NE.AND UP0, UPT, UR41, 0x3, UPT ;  /* 0x000000032900788c */ /* 0x000fe2000bf05270 */
[----:B-----5:R-:W-:Y:S01]  /*5e70*/  IMAD.MOV.U32 R112, RZ, RZ, R6 ;  /* 0x000000ffff707224 */ /* 0x020fe200078e0006 */
        /* <DEDUP_REMOVED lines=14> */
.L_x_1479:
[----:B------:R-:W-:Y:S01]  /*5f60*/  IMAD R108, R17, 0x8, R16 ;  /* 0x00000008116c7824 */ /* 0x000fe200078e0210 */
[----:B------:R-:W-:Y:S01]  /*5f70*/  SHF.L.U32 R110, R174, 0x1f, RZ ;  /* 0x0000001fae6e7819 */ /* 0x000fe200000006ff */
[----:B------:R-:W-:Y:S03]  /*5f80*/  BSSY B1, `(.L_x_1480) ;  /* 0x0000003000017945 */ /* 0x000fe60003800000 */
[----:B------:R-:W1:Y:S02]  /*5f90*/  SYNCS.PHASECHK.TRANS64.TRYWAIT P3, [R108+URZ+0x22890], R110 ;  /* 0x0228906e6c0075a7 */ /* 0x000e64000806017f */
[----:B-1----:R-:W-:Y:S05]  /*5fa0*/  @!P3 BRA `(.L_x_1481) ;  /* 0x0000022800e4b947 */ /* 0x002fea0003800000 */
.L_x_1800:
[----:B------:R-:W-:Y:S05]  /*5fb0*/  BSYNC B1 ;  /* 0x0000000000017941 */ /* 0x000fea0003800000 */
.L_x_1480:
[----:B------:R-:W-:Y:S05]  /*5fc0*/  @P2 BRA `(.L_x_1454) ;  /* 0x00000030002c2947 */ /* 0x000fea0003800000 */
[----:B------:R-:W2:Y:S01]  /*5fd0*/  LDC R117, c[0x0][0x2f4] ;  /* 0x0000bd00ff757b82 */ /* 0x000ea20000000800 */
[----:B------:R-:W-:Y:S01]  /*5fe0*/  ISETP.NE.AND P2, PT, R64, RZ, PT ;  /* 0x000000ff4000720c */ /* 0x000fe20003f45270 */
[----:B------:R-:W-:Y:S01]  /*5ff0*/  ULDC.64 UR4, c[0x0][0x300] ;  /* 0x0000c00000047ab9 */ /* 0x000fe20000000a00 */
[----:B------:R-:W-:Y:S01]  /*6000*/  IMAD.MOV.U32 R96, RZ, RZ, R44 ;  /* 0x000000ffff607224 */ /* 0x000fe200078e002c */
[----:B------:R-:W-:Y:S01]  /*6010*/  BSSY B1, `(.L_x_1482) ;  /* 0x00000f8000017945 */ /* 0x000fe20003800000 */
[----:B0-----:R-:W-:Y:S02]  /*6020*/  IMAD R40, R212, UR4, RZ ;  /* 0x00000004d4287c24 */ /* 0x001fe4000f8e02ff */
[----:B------:R-:W-:Y:S02]  /*6030*/  IMAD.MOV.U32 R97, RZ, RZ, R46 ;  /* 0x000000ffff617224 */ /* 0x000fe400078e002e */
[C---:B------:R-:W-:Y:S02]  /*6040*/  IMAD R119, R19.reuse, UR5, R40 ;  /* 0x0000000513777c24 */ /* 0x040fe4000f8e0228 */
[----:B------:R-:W-:-:S04]  /*6050*/  IMAD.WIDE.U32 R96, R19, UR4, R96 ;  /* 0x0000000413607c25 */ /* 0x000fc8000f8e0060 */
[----:B------:R-:W-:Y:S02]  /*6060*/  IMAD.IADD R119, R119, 0x1, R97 ;  /* 0x0000000177777824 */ /* 0x000fe400078e0261 */
[----:B--2---:R-:W-:Y:S01]  /*6070*/  IMAD.IADD R123, R117, 0x1, -R76 ;  /* 0x00000001757b7824 */ /* 0x004fe200078e0a4c */
[----:B------:R-:W-:Y:S06]  /*6080*/  @!P2 BRA `(.L_x_1483) ;  /* 0x0000000c00c0a947 */ /* 0x000fec0003800000 */
[----:B------:R-:W-:Y:S01]  /*6090*/  ISETP.NE.AND P4, PT, R101, RZ, PT ;  /* 0x000000ff6500720c */ /* 0x000fe20003f85270 */
[----:B------:R-:W-:Y:S01]  /*60a0*/  BSSY B2, `(.L_x_1484) ;  /* 0x00000ec000027945 */ /* 0x000fe20003800000 */
[----:B------:R-:W-:Y:S02]  /*60b0*/  IADD3 R105, P2, P3, R62, R96, R71 ;  /* 0x000000603e697210 */ /* 0x000fe40007b5e047 */
[----:B------:R-:W-:Y:S02]  /*60c0*/  SEL R40, R76, R123, !P4 ;  /* 0x0000007b4c287207 */ /* 0x000fe40006000000 */
[----:B------:R-:W-:Y:S02]  /*60d0*/  IADD3.X R42, R100, R119, R68, P2, P3 ;  /* 0x00000077642a7210 */ /* 0x000fe400017e6444 */
[----:B------:R-:W-:-:S04]  /*60e0*/  SHF.R.S32.HI R41, RZ, 0x1f, R40 ;  /* 0x0000001fff297819 */ /* 0x000fc80000011428 */
[----:B------:R-:W-:-:S04]  /*60f0*/  LEA.HI R41, R41, R40, RZ, 0x5 ;  /* 0x0000002829297211 */ /* 0x000fc800078f28ff */
[----:B------:R-:W-:-:S04]  /*6100*/  SHF.R.S32.HI R41, RZ, 0x5, R41 ;  /* 0x00000005ff297819 */ /* 0x000fc80000011429 */
        /* <DEDUP_REMOVED lines=8> */
[----:B------:R-:W-:-:S05]  /*6190*/  @!P2 IADD3 R106, P3, R107, R94, RZ ;  /* 0x0000005e6b6aa210 */ /* 0x000fca0007f7e0ff */
[----:B------:R-:W-:Y:S01]  /*61a0*/  @!P2 IMAD.X R107, R40, 0x1, R95, P3 ;  /* 0x00000001286ba824 */ /* 0x000fe200018e065f */
[----:B------:R-:W-:Y:S02]  /*61b0*/  SHF.R.S32.HI R40, RZ, 0x1f, R41 ;  /* 0x0000001fff287819 */ /* 0x000fe40000011429 */
[----:B------:R-:W-:Y:S02]  /*61c0*/  ISETP.GE.AND P3, PT, R22, R111, PT ;  /* 0x0000006f1600720c */ /* 0x000fe40003f66270 */
[----:B------:R-:W-:Y:S02]  /*61d0*/  LEA.HI R41, R40, R41, RZ, 0x2 ;  /* 0x0000002928297211 */ /* 0x000fe400078f10ff */
[----:B------:R-:W-:-:S03]  /*61e0*/  LOP3.LUT R40, R180, 0x30, R43, 0xf8, !PT ;  /* 0x00000030b4287812 */ /* 0x000fc600078ef82b */
[----:B------:R-:W-:Y:S01]  /*61f0*/  IMAD.SHL.U32 R41, R41, 0x800, RZ ;  /* 0x0000080029297824 */ /* 0x000fe200078e00ff */
[----:B------:R-:W-:-:S04]  /*6200*/  LOP3.LUT R40, R40, R181, RZ, 0x3c, !PT ;  /* 0x000000b528287212 */ /* 0x000fc800078e3cff */
[----:B------:R-:W-:-:S04]  /*6210*/  LOP3.LUT R41, R41, 0xffffe000, RZ, 0xc0, !PT ;  /* 0xffffe00029297812 */ /* 0x000fc800078ec0ff */
[----:B------:R-:W-:Y:S01]  /*6220*/  IADD3 R40, R40, R41, R182 ;  /* 0x0000002928287210 */ /* 0x000fe20007ffe0b6 */
[----:B------:R-:W-:-:S04]  /*6230*/  IMAD R41, R17, 0x6000, R86 ;  /* 0x0000600011297824 */ /* 0x000fc800078e0256 */
[----:B------:R-:W-:Y:S02]  /*6240*/  IMAD R43, R17, 0x6000, R40 ;  /* 0x00006000112b7824 */ /* 0x000fe400078e0228 */
[C---:B------:R-:W-:Y:S02]  /*6250*/  IMAD.IADD R41, R16.reuse, 0x1, R41 ;  /* 0x0000000110297824 */ /* 0x040fe400078e0229 */
[----:B------:R-:W-:-:S04]  /*6260*/  IMAD.IADD R44, R16, 0x1, R43 ;  /* 0x00000001102c7824 */ /* 0x000fc800078e022b */
[----:B------:R-:W0:Y:S04]  /*6270*/  LDS.128 R40, [R41+0x16400] ;  /* 0x0164000029287984 */ /* 0x000e280000000c00 */
[----:B------:R-:W2:Y:S01]  /*6280*/  LDS.128 R44, [R44+0x16400] ;  /* 0x016400002c2c7984 */ /* 0x000ea20000000c00 */
[----:B------:R-:W-:Y:S05]  /*6290*/  @P3 BRA `(.L_x_1485) ;  /* 0x0000000c00303947 */ /* 0x000fea0003800000 */
[--C-:B------:R-:W-:Y:S02]  /*62a0*/  SHF.R.U32.HI R12, RZ, 0x8, R13.reuse ;  /* 0x00000008ff0c7819 */ /* 0x100fe4000001160d */
[----:B------:R-:W-:Y:S02]  /*62b0*/  SHF.R.U32.HI R129, RZ, 0x10, R13 ;  /* 0x00000010ff817819 */ /* 0x000fe4000001160d */
[----:B------:R-:W-:Y:S01]  /*62c0*/  LOP3.LUT R13, R13, 0xff0000ff, RZ, 0xc0, !PT ;  /* 0xff0000ff0d0d7812 */ /* 0x000fe200078ec0ff */
[----:B------:R-:W-:Y:S01]  /*62d0*/  IMAD.SHL.U32 R12, R12, 0x100, RZ ;  /* 0x000001000c0c7824 */ /* 0x000fe200078e00ff */
[----:B------:R-:W-:Y:S02]  /*62e0*/  SHF.R.U32.HI R14, RZ, 0x8, R15 ;  /* 0x00000008ff0e7819 */ /* 0x000fe4000001160f */
[----:B------:R-:W-:Y:S02]  /*62f0*/  SHF.R.U32.HI R38, RZ, 0x8, R39 ;  /* 0x00000008ff267819 */ /* 0x000fe40000011627 */
[----:B------:R-:W-:Y:S01]  /*6300*/  LOP3.LUT R13, R13, 0xff00, R12, 0xf8, !PT ;  /* 0x0000ff000d0d7812 */ /* 0x000fe200078ef80c */
[----:B------:R-:W-:Y:S01]  /*6310*/  IMAD.SHL.U32 R12, R14, 0x100, RZ ;  /* 0x000001000e0c7824 */ /* 0x000fe200078e00ff */
[----:B------:R-:W-:Y:S01]  /*6320*/  SHF.R.U32.HI R127, RZ, 0x10, R15 ;  /* 0x00000010ff7f7819 */ /* 0x000fe2000001160f */
[----:B------:R-:W-:Y:S01]  /*6330*/  IMAD.SHL.U32 R38, R38, 0x100, RZ ;  /* 0x0000010026267824 */ /* 0x000fe200078e00ff */
[----:B------:R-:W-:Y:S01]  /*6340*/  LOP3.LUT R15, R15, 0xff0000ff, RZ, 0xc0, !PT ;  /* 0xff0000ff0f0f7812 */ /* 0x000fe200078ec0ff */
[----:B------:R-:W-:Y:S01]  /*6350*/  IMAD.U32 R14, R129, 0x10000, RZ ;  /* 0x00010000810e7824 */ /* 0x000fe200078e00ff */
[----:B------:R-:W-:-:S02]  /*6360*/  SHF.R.U32.HI R36, RZ, 0x8, R37 ;  /* 0x00000008ff247819 */ /* 0x000fc40000011625 */
[----:B------:R-:W-:Y:S02]  /*6370*/  SHF.R.U32.HI R131, RZ, 0x10, R39 ;  /* 0x00000010ff837819 */ /* 0x000fe40000011627 */
[----:B------:R-:W-:Y:S01]  /*6380*/  LOP3.LUT R39, R39, 0xff0000ff, RZ, 0xc0, !PT ;  /* 0xff0000ff27277812 */ /* 0x000fe200078ec0ff */
[----:B------:R-:W-:Y:S01]  /*6390*/  IMAD.SHL.U32 R36, R36, 0x100, RZ ;  /* 0x0000010024247824 */ /* 0x000fe200078e00ff */
[----:B------:R-:W-:Y:S01]  /*63a0*/  LOP3.LUT R15, R15, 0xff00, R12, 0xf8, !PT ;  /* 0x0000ff000f0f7812 */ /* 0x000fe200078ef80c */
[----:B------:R-:W-:Y:S01]  /*63b0*/  IMAD.U32 R131, R131, 0x10000, RZ ;  /* 0x0001000083837824 */ /* 0x000fe200078e00ff */
[----:B------:R-:W-:Y:S02]  /*63c0*/  SHF.R.U32.HI R128, RZ, 0x10, R37 ;  /* 0x00000010ff807819 */ /* 0x000fe40000011625 */
[----:B------:R-:W-:Y:S02]  /*63d0*/  LOP3.LUT R132, R39, 0xff00, R38, 0xf8, !PT ;  /* 0x0000ff0027847812 */ /* 0x000fe400078ef826 */
[----:B------:R-:W-:-:S02]  /*63e0*/  SHF.L.U32 R12, R127, 0x10, RZ ;  /* 0x000000107f0c7819 */ /* 0x000fc400000006ff */
[----:B------:R-:W-:Y:S02]  /*63f0*/  LOP3.LUT R37, R37, 0xff0000ff, RZ, 0xc0, !PT ;  /* 0xff0000ff25257812 */ /* 0x000fe400078ec0ff */
[----:B------:R-:W-:Y:S02]  /*6400*/  F2FP.F16.E4M3.UNPACK_B R129, R126.H1 ;  /* 0x0000007eff81723e */ /* 0x000fe400030006ff */
[----:B--2---:R-:W-:Y:S02]  /*6410*/  F2FP.F16.E4M3.UNPACK_B R127, R44.H1 ;  /* 0x0000002cff7f723e */ /* 0x004fe400030006ff */
[----:B0-----:R-:W-:Y:S02]  /*6420*/  F2FP.F16.E4M3.UNPACK_B R38, R40.H1 ;  /* 0x00000028ff26723e */ /* 0x001fe400030006ff */
[----:B------:R-:W-:Y:S01]  /*6430*/  LOP3.LUT R130, R37, 0xff00, R36, 0xf8, !PT ;  /* 0x0000ff0025827812 */ /* 0x000fe200078ef824 */
[----:B------:R-:W-:Y:S01]  /*6440*/  HADD2.F32 R37, -RZ, R127.H0_H0 ;  /* 0x2000007fff257230 */ /* 0x000fe20000004100 */
[----:B------:R-:W-:Y:S01]  /*6450*/  LOP3.LUT R14, R13, 0xff0000, R14, 0xf8, !PT ;  /* 0x00ff00000d0e7812 */ /* 0x000fe200078ef80e */
[----:B------:R-:W-:Y:S01]  /*6460*/  HADD2.F32 R13, -RZ, R129.H0_H0 ;  /* 0x20000081ff0d7230 */ /* 0x000fe20000004100 */
[----:B------:R-:W-:Y:S01]  /*6470*/  F2FP.F16.E4M3.UNPACK_B R39, R125.H1 ;  /* 0x0000007dff27723e */ /* 0x000fe200030006ff */
[----:B------:R-:W-:Y:S01]  /*6480*/  HADD2.F32 R36, -RZ, R38.H0_H0 ;  /* 0x20000026ff247230 */ /* 0x000fe20000004100 */
[----:B------:R-:W-:Y:S01]  /*6490*/  LOP3.LUT R12, R15, 0xff0000, R12, 0xf8, !PT ;  /* 0x00ff00000f0c7812 */ /* 0x000fe200078ef80c */
[----:B------:R-:W-:-:S02]  /*64a0*/  IMAD.U32 R15, R128, 0x10000, RZ ;  /* 0x00010000800f7824 */ /* 0x000fc400078e00ff */
[CC--:B------:R-:W-:Y:S01]  /*64b0*/  FMUL.FTZ R133, R37.reuse, R13.reuse ;  /* 0x0000000d25857220 */ /* 0x0c0fe20000410000 */
[----:B------:R-:W-:Y:S02]  /*64c0*/  HADD2.F32 R128, -RZ, R39.H0_H0 ;  /* 0x20000027ff807230 */ /* 0x000fe40000004100 */
[----:B------:R-:W-:Y:S01]  /*64d0*/  FMUL.FTZ R134, R36, R13 ;  /* 0x0000000d24867220 */ /* 0x000fe20000410000 */
[----:B------:R-:W-:Y:S01]  /*64e0*/  LOP3.LUT R13, R132, 0xff0000, R131, 0xf8, !PT ;  /* 0x00ff0000840d7812 */ /* 0x000fe200078ef883 */
[----:B------:R-:W-:Y:S01]  /*64f0*/  HADD2.F32 R132, -RZ, R129.H1_H1 ;  /* 0x30000081ff847230 */ /* 0x000fe20000004100 */
[----:B------:R-:W-:Y:S01]  /*6500*/  F2FP.F16.E4M3.UNPACK_B R129, R126 ;  /* 0x0000007eff81723e */ /* 0x000fe200020006ff */
[-C--:B------:R-:W-:Y:S01]  /*6510*/  FFMA.FTZ R36, R36, R128.reuse, -R133 ;  /* 0x0000008024247223 */ /* 0x080fe20000010885 */
[----:B------:R-:W-:Y:S01]  /*6520*/  FFMA.FTZ R37, R37, R128, R134 ;  /* 0x0000008025257223 */ /* 0x000fe20000010086 */
[----:B------:R-:W-:Y:S01]  /*6530*/  HADD2.F32 R128, -RZ, R39.H1_H1 ;  /* 0x30000027ff807230 */ /* 0x000fe20000004100 */
[----:B------:R-:W-:Y:S01]  /*6540*/  F2FP.F16.E4M3.UNPACK_B R44, R44 ;  /* 0x0000002cff2c723e */ /* 0x000fe200020006ff */
[----:B------:R-:W-:Y:S01]  /*6550*/  HADD2.F32 R127, -RZ, R127.H1_H1 ;  /* 0x3000007fff7f7230 */ /* 0x000fe20000004100 */
[----:B------:R-:W-:Y:S01]  /*6560*/  F2FP.F16.E4M3.UNPACK_B R40, R40 ;  /* 0x00000028ff28723e */ /* 0x000fe200020006ff */
[----:B------:R-:W-:Y:S01]  /*6570*/  HADD2.F32 R39, -RZ, R38.H1_H1 ;  /* 0x30000026ff277230 */ /* 0x000fe20000004100 */
[----:B------:R-:W-:Y:S01]  /*6580*/  LOP3.LUT R15, R130, 0xff0000, R15, 0xf8, !PT ;  /* 0x00ff0000820f7812 */ /* 0x000fe200078ef80f */
[----:B------:R-:W-:Y:S01]  /*6590*/  HADD2.F32 R130, -RZ, R129.H0_H0 ;  /* 0x20000081ff827230 */ /* 0x000fe20000004100 */
[----:B------:R-:W-:Y:S01]  /*65a0*/  F2FP.F16.E4M3.UNPACK_B R126, R125 ;  /* 0x0000007dff7e723e */ /* 0x000fe200020006ff */
[-C--:B------:R-:W-:Y:S01]  /*65b0*/  FMUL.FTZ R134, R127, R132.reuse ;  /* 0x000000847f867220 */ /* 0x080fe20000410000 */
[----:B------:R-:W-:Y:S01]  /*65c0*/  FMUL.FTZ R132, R39, R132 ;  /* 0x0000008427847220 */ /* 0x000fe20000410000 */
[----:B------:R-:W-:-:S02]  /*65d0*/  HADD2.F32 R125, -RZ, R44.H0_H0 ;  /* 0x2000002cff7d7230 */ /* 0x000fc40000004100 */
[----:B------:R-:W-:Y:S02]  /*65e0*/  HADD2.F32 R38, -RZ, R40.H0_H0 ;  /* 0x20000028ff267230 */ /* 0x000fe40000004100 */
[-C--:B------:R-:W-:Y:S01]  /*65f0*/  FFMA.FTZ R135, R39, R128.reuse, -R134 ;  /* 0x0000008027877223 */ /* 0x080fe20000010886 */
[----:B------:R-:W-:Y:S01]  /*6600*/  FFMA.FTZ R134, R127, R128, R132 ;  /* 0x000000807f867223 */ /* 0x000fe20000010084 */
[----:B------:R-:W-:Y:S02]  /*6610*/  HADD2.F32 R39, -RZ, R126.H0_H0 ;  /* 0x2000007eff277230 */ /* 0x000fe40000004100 */
[-C--:B------:R-:W-:Y:S01]  /*6620*/  FMUL.FTZ R127, R125, R130.reuse ;  /* 0x000000827d7f7220 */ /* 0x080fe20000410000 */
[----:B------:R-:W-:Y:S01]  /*6630*/  FMUL.FTZ R128, R38, R130 ;  /* 0x0000008226807220 */ /* 0x000fe20000410000 */
[----:B------:R-:W-:Y:S01]  /*6640*/  HADD2.F32 R129, -RZ, R129.H1_H1 ;  /* 0x30000081ff817230 */ /* 0x000fe20000004100 */
[----:B------:R-:W-:Y:S01]  /*6650*/  F2FP.SATFINITE.E4M3.F32.PACK_AB_MERGE_C R37, R134, R37, RZ ;  /* 0x000000258625723e */ /* 0x000fe200048070ff */
[----:B------:R-:W-:-:S02]  /*6660*/  HADD2.F32 R44, -RZ, R44.H1_H1 ;  /* 0x3000002cff2c7230 */ /* 0x000fc40000004100 */
[-C--:B------:R-:W-:Y:S01]  /*6670*/  FFMA.FTZ R130, R38, R39.reuse, -R127 ;  /* 0x0000002726827223 */ /* 0x080fe2000001087f */
[----:B------:R-:W-:Y:S01]  /*6680*/  FFMA.FTZ R131, R125, R39, R128 ;  /* 0x000000277d837223 */ /* 0x000fe20000010080 */
[----:B------:R-:W-:Y:S01]  /*6690*/  HADD2.F32 R40, -RZ, R40.H1_H1 ;  /* 0x30000028ff287230 */ /* 0x000fe20000004100 */
[----:B------:R-:W-:Y:S01]  /*66a0*/  F2FP.F16.E4M3.UNPACK_B R127, R124.H1 ;  /* 0x0000007cff7f723e */ /* 0x000fe200030006ff */
[----:B------:R-:W-:Y:S02]  /*66b0*/  HADD2.F32 R39, -RZ, R126.H1_H1 ;  /* 0x3000007eff277230 */ /* 0x000fe40000004100 */
[-C--:B------:R-:W-:Y:S01]  /*66c0*/  FMUL.FTZ R133, R44, R129.reuse ;  /* 0x000000812c857220 */ /* 0x080fe20000410000 */
        /* <DEDUP_REMOVED lines=16> */
[----:B------:R-:W-:Y:S01]  /*67d0*/  FFMA.FTZ R136, R39, R44, -R136 ;  /* 0x0000002c27887223 */ /* 0x000fe20000010888 */
[----:B------:R-:W-:Y:S01]  /*67e0*/  HADD2.F32 R38, -RZ, R38.H1_H1 ;  /* 0x30000026ff267230 */ /* 0x000fe20000004100 */
[----:B------:R-:W-:Y:S01]  /*67f0*/  F2FP.F16.E4M3.UNPACK_B R42, R42 ;  /* 0x0000002aff2a723e */ /* 0x000fe200020006ff */
[----:B------:R-:W-:Y:S02]  /*6800*/  HADD2.F32 R126, -RZ, R126.H1_H1 ;  /* 0x3000007eff7e7230 */ /* 0x000fe40000004100 */
[-C--:B------:R-:W-:Y:S01]  /*6810*/  FMUL.FTZ R39, R125, R127.reuse ;  /* 0x0000007f7d277220 */ /* 0x080fe20000410000 */
[----:B------:R-:W-:Y:S01]  /*6820*/  FFMA.FTZ R128, R40, R44, R129 ;  /* 0x0000002c28807223 */ /* 0x000fe20000010081 */
[C---:B------:R-:W-:Y:S01]  /*6830*/  FMUL.FTZ R138, R38.reuse, R127 ;  /* 0x0000007f268a7220 */ /* 0x040fe20000410000 */
[----:B------:R-:W-:Y:S02]  /*6840*/  HADD2.F32 R44, -RZ, R124.H0_H0 ;  /* 0x2000007cff2c7230 */ /* 0x000fe40000004100 */
[----:B------:R-:W-:Y:S01]  /*6850*/  FFMA.FTZ R139, R38, R126, -R39 ;  /* 0x0000007e268b7223 */ /* 0x000fe20000010827 */
[----:B------:R-:W-:Y:S01]  /*6860*/  F2FP.F16.E4M3.UNPACK_B R122, R122 ;  /* 0x0000007aff7a723e */ /* 0x000fe200020006ff */
[----:B------:R-:W-:-:S02]  /*6870*/  HADD2.F32 R39, -RZ, R46.H0_H0 ;  /* 0x2000002eff277230 */ /* 0x000fc40000004100 */
[----:B------:R-:W-:Y:S01]  /*6880*/  FFMA.FTZ R141, R125, R126, R138 ;  /* 0x0000007e7d8d7223 */ /* 0x000fe2000001008a */
[----:B------:R-:W-:Y:S01]  /*6890*/  HADD2.F32 R38, -RZ, R42.H0_H0 ;  /* 0x2000002aff267230 */ /* 0x000fe20000004100 */
[----:B------:R-:W-:Y:S01]  /*68a0*/  F2FP.SATFINITE.E4M3.F32.PACK_AB_MERGE_C R36, R135, R36, RZ ;  /* 0x000000248724723e */ /* 0x000fe200048070ff */
[----:B------:R-:W-:Y:S02]  /*68b0*/  HADD2.F32 R127, -RZ, R124.H1_H1 ;  /* 0x3000007cff7f7230 */ /* 0x000fe40000004100 */
[-C--:B------:R-:W-:Y:S01]  /*68c0*/  FMUL.FTZ R129, R39, R44.reuse ;  /* 0x0000002c27817220 */ /* 0x080fe20000410000 */
[----:B------:R-:W-:Y:S02]  /*68d0*/  HADD2.F32 R46, -RZ, R46.H1_H1 ;  /* 0x3000002eff2e7230 */ /* 0x000fe40000004100 */
[----:B------:R-:W-:Y:S01]  /*68e0*/  FMUL.FTZ R44, R38, R44 ;  /* 0x0000002c262c7220 */ /* 0x000fe20000410000 */
[----:B------:R-:W-:Y:S01]  /*68f0*/  HADD2.F32 R40, -RZ, R122.H0_H0 ;  /* 0x2000007aff287230 */ /* 0x000fe20000004100 */
[----:B------:R-:W-:Y:S01]  /*6900*/  F2FP.SATFINITE.E4M3.F32.PACK_AB_MERGE_C R136, R139, R136, RZ ;  /* 0x000000888b88723e */ /* 0x000fe200048070ff */
[----:B------:R-:W-:-:S02]  /*6910*/  HADD2.F32 R42, -RZ, R42.H1_H1 ;  /* 0x3000002aff2a7230 */ /* 0x000fc40000004100 */
[-C--:B------:R-:W-:Y:S01]  /*6920*/  FMUL.FTZ R137, R46, R127.reuse ;  /* 0x0000007f2e897220 */ /* 0x080fe20000410000 */
[----:B------:R-:W-:Y:S02]  /*6930*/  HADD2.F32 R125, -RZ, R122.H1_H1 ;  /* 0x3000007aff7d7230 */ /* 0x000fe40000004100 */
[-C--:B------:R-:W-:Y:S01]  /*6940*/  FFMA.FTZ R129, R38, R40.reuse, -R129 ;  /* 0x0000002826817223 */ /* 0x080fe20000010881 */
[----:B------:R-:W-:Y:S01]  /*6950*/  FFMA.FTZ R126, R39, R40, R44 ;  /* 0x00000028277e7223 */ /* 0x000fe2000001002c */
[C---:B------:R-:W-:Y:S01]  /*6960*/  FMUL.FTZ R127, R42.reuse, R127 ;  /* 0x0000007f2a7f7220 */ /* 0x040fe20000410000 */
[----:B------:R-:W-:Y:S01]  /*6970*/  F2FP.F16.E4M3.UNPACK_B R38, R45 ;  /* 0x0000002dff26723e */ /* 0x000fe200020006ff */
[----:B------:R-:W-:Y:S01]  /*6980*/  FFMA.FTZ R42, R42, R125, -R137 ;  /* 0x0000007d2a2a7223 */ /* 0x000fe20000010889 */
[----:B------:R-:W-:Y:S01]  /*6990*/  F2FP.F16.E4M3.UNPACK_B R39, R15 ;  /* 0x0000000fff27723e */ /* 0x000fe200020006ff */
[----:B------:R-:W-:Y:S01]  /*69a0*/  FFMA.FTZ R125, R46, R125, R127 ;  /* 0x0000007d2e7d7223 */ /* 0x000fe2000001007f */
[----:B------:R-:W-:Y:S01]  /*69b0*/  F2FP.SATFINITE.E4M3.F32.PACK_AB_MERGE_C R44, R132, R131, R37 ;  /* 0x00000083842c723e */ /* 0x000fe20004807025 */
[--C-:B------:R-:W-:Y:S01]  /*69c0*/  HADD2.F32 R122, -RZ, R38.reuse.H0_H0 ;  /* 0x20000026ff7a7230 */ /* 0x100fe20000004100 */
[----:B------:R-:W-:Y:S01]  /*69d0*/  F2FP.F16.E4M3.UNPACK_B R37, R41 ;  /* 0x00000029ff25723e */ /* 0x000fe200020006ff */
[----:B------:R-:W-:Y:S01]  /*69e0*/  HADD2.F32 R127, -RZ, R39.H0_H0 ;  /* 0x20000027ff7f7230 */ /* 0x000fe20000004100 */
[----:B------:R-:W-:Y:S01]  /*69f0*/  F2FP.SATFINITE.E4M3.F32.PACK_AB_MERGE_C R46, R141, R128, RZ ;  /* 0x000000808d2e723e */ /* 0x000fe200048070ff */
[----:B------:R-:W-:Y:S01]  /*6a00*/  HADD2.F32 R38, -RZ, R38.H1_H1 ;  /* 0x30000026ff267230 */ /* 0x000fe20000004100 */
[----:B------:R-:W-:Y:S01]  /*6a10*/  F2FP.SATFINITE.E4M3.F32.PACK_AB_MERGE_C R40, R133, R130, R36 ;  /* 0x000000828528723e */ /* 0x000fe20004807024 */
[----:B------:R-:W-:Y:S01]  /*6a20*/  HADD2.F32 R36, -RZ, R37.H0_H0 ;  /* 0x20000025ff247230 */ /* 0x000fe20000004100 */
[----:B------:R-:W-:-:S02]  /*6a30*/  F2FP.F16.E4M3.UNPACK_B R124, R14 ;  /* 0x0000000eff7c723e */ /* 0x000fc400020006ff */
[----:B------:R-:W-:Y:S01]  /*6a40*/  F2FP.SATFINITE.E4M3.F32.PACK_AB_MERGE_C R42, R42, R129, R136 ;  /* 0x000000812a2a723e */ /* 0x000fe20004807088 */
[-C--:B------:R-:W-:Y:S01]  /*6a50*/  FMUL.FTZ R129, R122, R127.reuse ;  /* 0x0000007f7a817220 */ /* 0x080fe20000410000 */
[----:B------:R-:W-:Y:S01]  /*6a60*/  F2FP.SATFINITE.E4M3.F32.PACK_AB_MERGE_C R46, R125, R126, R46 ;  /* 0x0000007e7d2e723e */ /* 0x000fe2000480702e */
[--C-:B------:R-:W-:Y:S02]  /*6a70*/  HADD2.F32 R125, -RZ, R124.reuse.H0_H0 ;  /* 0x2000007cff7d7230 */ /* 0x100fe40000004100 */
[----:B------:R-:W-:Y:S01]  /*6a80*/  FMUL.FTZ R127, R36, R127 ;  /* 0x0000007f247f7220 */ /* 0x000fe20000410000 */
[----:B------:R-:W-:Y:S01]  /*6a90*/  HADD2.F32 R126, -RZ, R39.H1_H1 ;  /* 0x30000027ff7e7230 */ /* 0x000fe20000004100 */
[----:B------:R-:W-:Y:S01]  /*6aa0*/  F2FP.F16.E4M3.UNPACK_B R41, R41.H1 ;  /* 0x00000029ff29723e */ /* 0x000fe200030006ff */
[----:B------:R-:W-:Y:S02]  /*6ab0*/  HADD2.F32 R39, -RZ, R37.H1_H1 ;  /* 0x30000025ff277230 */ /* 0x000fe40000004100 */
[----:B------:R-:W-:Y:S01]  /*6ac0*/  FFMA.FTZ R37, R122, R125, R127 ;  /* 0x0000007d7a257223 */ /* 0x000fe2000001007f */
[----:B------:R-:W-:-:S02]  /*6ad0*/  HADD2.F32 R124, -RZ, R124.H1_H1 ;  /* 0x3000007cff7c7230 */ /* 0x000fc40000004100 */
[-C--:B------:R-:W-:Y:S01]  /*6ae0*/  FMUL.FTZ R122, R38, R126.reuse ;  /* 0x0000007e267a7220 */ /* 0x080fe20000410000 */
[----:B------:R-:W-:Y:S01]  /*6af0*/  FFMA.FTZ R36, R36, R125, -R129 ;  /* 0x0000007d24247223 */ /* 0x000fe20000010881 */
[C---:B------:R-:W-:Y:S01]  /*6b00*/  FMUL.FTZ R125, R39.reuse, R126 ;  /* 0x0000007e277d7220 */ /* 0x040fe20000410000 */
[----:B------:R-:W-:Y:S01]  /*6b10*/  F2FP.F16.E4M3.UNPACK_B R45, R45.H1 ;  /* 0x0000002dff2d723e */ /* 0x000fe200030006ff */
[-C--:B------:R-:W-:Y:S01]  /*6b20*/  FFMA.FTZ R39, R39, R124.reuse, -R122 ;  /* 0x0000007c27277223 */ /* 0x080fe2000001087a */
[----:B------:R-:W-:Y:S01]  /*6b30*/  F2FP.F16.E4M3.UNPACK_B R122, R15.H1 ;  /* 0x0000000fff7a723e */ /* 0x000fe200030006ff */
[----:B------:R-:W-:Y:S01]  /*6b40*/  FFMA.FTZ R130, R38, R124, R125 ;  /* 0x0000007c26827223 */ /* 0x000fe2000001007d */
[----:B------:R-:W-:Y:S01]  /*6b50*/  HADD2.F32 R15, -RZ, R41.H0_H0 ;  /* 0x20000029ff0f7230 */ /* 0x000fe20000004100 */
[----:B------:R-:W-:Y:S01]  /*6b60*/  F2FP.F16.E4M3.UNPACK_B R14, R14.H1 ;  /* 0x0000000eff0e723e */ /* 0x000fe200030006ff */
[----:B------:R-:W-:Y:S01]  /*6b70*/  HADD2.F32 R38, -RZ, R45.H0_H0 ;  /* 0x2000002dff267230 */ /* 0x000fe20000004100 */
[----:B------:R-:W-:Y:S01]  /*6b80*/  F2FP.F16.E4M3.UNPACK_B R127, R13.H1 ;  /* 0x0000000dff7f723e */ /* 0x000fe200030006ff */
[----:B------:R-:W-:-:S02]  /*6b90*/  HADD2.F32 R124, -RZ, R122.H0_H0 ;  /* 0x2000007aff7c7230 */ /* 0x000fc40000004100 */
[----:B------:R-:W-:Y:S02]  /*6ba0*/  HADD2.F32 R45, -RZ, R45.H1_H1 ;  /* 0x3000002dff2d7230 */ /* 0x000fe40000004100 */
[----:B------:R-:W-:Y:S02]  /*6bb0*/  HADD2.F32 R126, -RZ, R122.H1_H1 ;  /* 0x3000007aff7e7230 */ /* 0x000fe40000004100 */
[-C--:B------:R-:W-:Y:S01]  /*6bc0*/  FMUL.FTZ R128, R38, R124.reuse ;  /* 0x0000007c26807220 */ /* 0x080fe20000410000 */
[----:B------:R-:W-:Y:S01]  /*6bd0*/  FMUL.FTZ R125, R15, R124 ;  /* 0x0000007c0f7d7220 */ /* 0x000fe20000410000 */
[----:B------:R-:W-:Y:S02]  /*6be0*/  HADD2.F32 R41, -RZ, R41.H1_H1 ;  /* 0x30000029ff297230 */ /* 0x000fe40000004100 */
[--C-:B------:R-:W-:Y:S02]  /*6bf0*/  HADD2.F32 R122, -RZ, R14.reuse.H0_H0 ;  /* 0x2000000eff7a7230 */ /* 0x100fe40000004100 */
[----:B------:R-:W-:-:S02]  /*6c00*/  HADD2.F32 R124, -RZ, R14.H1_H1 ;  /* 0x3000000eff7c7230 */ /* 0x000fc40000004100 */
[-C--:B------:R-:W-:Y:S01]  /*6c10*/  FMUL.FTZ R14, R45, R126.reuse ;  /* 0x0000007e2d0e7220 */ /* 0x080fe20000410000 */
[----:B------:R-:W-:Y:S01]  /*6c20*/  FMUL.FTZ R126, R41, R126 ;  /* 0x0000007e297e7220 */ /* 0x000fe20000410000 */
[-C--:B------:R-:W-:Y:S01]  /*6c30*/  FFMA.FTZ R131, R15, R122.reuse, -R128 ;  /* 0x0000007a0f837223 */ /* 0x080fe20000010880 */
[----:B------:R-:W-:Y:S01]  /*6c40*/  FFMA.FTZ R132, R38, R122, R125 ;  /* 0x0000007a26847223 */ /* 0x000fe2000001007d */
[-C--:B------:R-:W-:Y:S01]  /*6c50*/  FFMA.FTZ R134, R41, R124.reuse, -R14 ;  /* 0x0000007c29867223 */ /* 0x080fe2000001080e */
[----:B------:R-:W-:Y:S01]  /*6c60*/  F2FP.F16.E4M3.UNPACK_B R41, R47 ;  /* 0x0000002fff29723e */ /* 0x000fe200020006ff */
[----:B------:R-:W-:Y:S01]  /*6c70*/  FFMA.FTZ R133, R45, R124, R126 ;  /* 0x0000007c2d857223 */ /* 0x000fe2000001007e */
[----:B------:R-:W-:Y:S01]  /*6c80*/  F2FP.F16.E4M3.UNPACK_B R14, R43 ;  /* 0x0000002bff0e723e */ /* 0x000fe200020006ff */
[----:B------:R-:W-:Y:S01]  /*6c90*/  HADD2.F32 R129, -RZ, R127.H0_H0 ;  /* 0x2000007fff817230 */ /* 0x000fe20000004100 */
[----:B------:R-:W-:Y:S01]  /*6ca0*/  F2FP.F16.E4M3.UNPACK_B R47, R47.H1 ;  /* 0x0000002fff2f723e */ /* 0x000fe200030006ff */
[--C-:B------:R-:W-:Y:S01]  /*6cb0*/  HADD2.F32 R45, -RZ, R41.reuse.H0_H0 ;  /* 0x20000029ff2d7230 */ /* 0x100fe20000004100 */
[----:B------:R-:W-:Y:S01]  /*6cc0*/  F2FP.F16.E4M3.UNPACK_B R43, R43.H1 ;  /* 0x0000002bff2b723e */ /* 0x000fe200030006ff */
[----:B------:R-:W-:Y:S01]  /*6cd0*/  HADD2.F32 R15, -RZ, R14.H0_H0 ;  /* 0x2000000eff0f7230 */ /* 0x000fe20000004100 */
[----:B------:R-:W-:Y:S01]  /*6ce0*/  F2FP.F16.E4M3.UNPACK_B R126, R13 ;  /* 0x0000000dff7e723e */ /* 0x000fe200020006ff */
[----:B------:R-:W-:Y:S01]  /*6cf0*/  HADD2.F32 R41, -RZ, R41.H1_H1 ;  /* 0x30000029ff297230 */ /* 0x000fe20000004100 */
[-C--:B------:R-:W-:Y:S01]  /*6d00*/  F2FP.F16.E4M3.UNPACK_B R13, R12.reuse ;  /* 0x0000000cff0d723e */ /* 0x080fe200020006ff */
[----:B------:R-:W-:Y:S01]  /*6d10*/  HADD2.F32 R38, -RZ, R43.H0_H0 ;  /* 0x2000002bff267230 */ /* 0x000fe20000004100 */
[----:B------:R-:W-:Y:S01]  /*6d20*/  F2FP.F16.E4M3.UNPACK_B R122, R12.H1 ;  /* 0x0000000cff7a723e */ /* 0x000fe200030006ff */
[----:B------:R-:W-:Y:S01]  /*6d30*/  HADD2.F32 R12, -RZ, R47.H0_H0 ;  /* 0x2000002fff0c7230 */ /* 0x000fe20000004100 */
[----:B------:R-:W-:Y:S01]  /*6d40*/  F2FP.SATFINITE.E4M3.F32.PACK_AB_MERGE_C R131, R134, R131, RZ ;  /* 0x000000838683723e */ /* 0x000fe200048070ff */
[----:B------:R-:W-:Y:S01]  /*6d50*/  HADD2.F32 R128, -RZ, R126.H0_H0 ;  /* 0x2000007eff807230 */ /* 0x000fe20000004100 */
[----:B------:R-:W-:Y:S01]  /*6d60*/  F2FP.SATFINITE.E4M3.F32.PACK_AB_MERGE_C R132, R133, R132, RZ ;  /* 0x000000848584723e */ /* 0x000fe200048070ff */
[----:B------:R-:W-:-:S02]  /*6d70*/  HADD2.F32 R125, -RZ, R122.H0_H0 ;  /* 0x2000007aff7d7230 */ /* 0x000fc40000004100 */
[-C--:B------:R-:W-:Y:S01]  /*6d80*/  FMUL.FTZ R135, R12, R129.reuse ;  /* 0x000000810c877220 */ /* 0x080fe20000410000 */
[----:B------:R-:W-:Y:S01]  /*6d90*/  FMUL.FTZ R129, R38, R129 ;  /* 0x0000008126817220 */ /* 0x000fe20000410000 */
[----:B------:R-:W-:Y:S02]  /*6da0*/  HADD2.F32 R47, -RZ, R47.H1_H1 ;  /* 0x3000002fff2f7230 */ /* 0x000fe40000004100 */
[----:B------:R-:W-:Y:S01]  /*6db0*/  FMUL.FTZ R136, R45, R128 ;  /* 0x000000802d887220 */ /* 0x000fe20000410000 */
[----:B------:R-:W-:Y:S02]  /*6dc0*/  HADD2.F32 R43, -RZ, R43.H1_H1 ;  /* 0x3000002bff2b7230 */ /* 0x000fe40000004100 */
[-C--:B------:R-:W-:Y:S01]  /*6dd0*/  FFMA.FTZ R129, R12, R125.reuse, R129 ;  /* 0x0000007d0c817223 */ /* 0x080fe20000010081 */
[----:B------:R-:W-:Y:S02]  /*6de0*/  HADD2.F32 R12, -RZ, R127.H1_H1 ;  /* 0x3000007fff0c7230 */ /* 0x000fe40000004100 */
[----:B------:R-:W-:Y:S01]  /*6df0*/  FFMA.FTZ R135, R38, R125, -R135 ;  /* 0x0000007d26877223 */ /* 0x000fe20000010887 */
[----:B------:R-:W-:-:S02]  /*6e00*/  HADD2.F32 R124, -RZ, R13.H0_H0 ;  /* 0x2000000dff7c7230 */ /* 0x000fc40000004100 */
[----:B------:R-:W-:Y:S01]  /*6e10*/  FMUL.FTZ R128, R15, R128 ;  /* 0x000000800f807220 */ /* 0x000fe20000410000 */
[----:B------:R-:W-:Y:S02]  /*6e20*/  HADD2.F32 R126, -RZ, R126.H1_H1 ;  /* 0x3000007eff7e7230 */ /* 0x000fe40000004100 */
[-C--:B------:R-:W-:Y:S01]  /*6e30*/  FMUL.FTZ R38, R47, R12.reuse ;  /* 0x0000000c2f267220 */ /* 0x080fe20000410000 */
[----:B------:R-:W-:Y:S02]  /*6e40*/  HADD2.F32 R14, -RZ, R14.H1_H1 ;  /* 0x3000000eff0e7230 */ /* 0x000fe40000004100 */
[----:B------:R-:W-:Y:S01]  /*6e50*/  FMUL.FTZ R12, R43, R12 ;  /* 0x0000000c2b0c7220 */ /* 0x000fe20000410000 */
[----:B------:R-:W-:Y:S02]  /*6e60*/  HADD2.F32 R122, -RZ, R122.H1_H1 ;  /* 0x3000007aff7a7230 */ /* 0x000fe40000004100 */
[----:B------:R-:W-:Y:S01]  /*6e70*/  FFMA.FTZ R136, R15, R124, -R136 ;  /* 0x0000007c0f887223 */ /* 0x000fe20000010888 */
[----:B------:R-:W-:-:S02]  /*6e80*/  HADD2.F32 R13, -RZ, R13.H1_H1 ;  /* 0x3000000dff0d7230 */ /* 0x000fc40000004100 */
[-C--:B------:R-:W-:Y:S01]  /*6e90*/  FMUL.FTZ R15, R41, R126.reuse ;  /* 0x0000007e290f7220 */ /* 0x080fe20000410000 */
[C---:B------:R-:W-:Y:S01]  /*6ea0*/  FMUL.FTZ R126, R14.reuse, R126 ;  /* 0x0000007e0e7e7220 */ /* 0x040fe20000410000 */
[-C--:B------:R-:W-:Y:S01]  /*6eb0*/  FFMA.FTZ R38, R43, R122.reuse, -R38 ;  /* 0x0000007a2b267223 */ /* 0x080fe20000010826 */
[----:B------:R-:W-:Y:S01]  /*6ec0*/  FFMA.FTZ R12, R47, R122, R12 ;  /* 0x0000007a2f0c7223 */ /* 0x000fe2000001000c */
[-C--:B------:R-:W-:Y:S01]  /*6ed0*/  FFMA.FTZ R15, R14, R13.reuse, -R15 ;  /* 0x0000000d0e0f7223 */ /* 0x080fe2000001080f */
[----:B------:R-:W-:Y:S01]  /*6ee0*/  FFMA.FTZ R128, R45, R124, R128 ;  /* 0x0000007c2d807223 */ /* 0x000fe20000010080 */
[----:B------:R-:W-:Y:S01]  /*6ef0*/  FFMA.FTZ R13, R41, R13, R126 ;  /* 0x0000000d290d7223 */ /* 0x000fe2000001007e */
[----:B------:R-:W-:Y:S02]  /*6f00*/  F2FP.SATFINITE.E4M3.F32.PACK_AB_MERGE_C R38, R38, R135, RZ ;  /* 0x000000872626723e */ /* 0x000fe400048070ff */
[----:B------:R-:W-:Y:S02]  /*6f10*/  F2FP.SATFINITE.E4M3.F32.PACK_AB_MERGE_C R12, R12, R129, RZ ;  /* 0x000000810c0c723e */ /* 0x000fe400048070ff */
[----:B------:R-:W-:-:S02]  /*6f20*/  F2FP.SATFINITE.E4M3.F32.PACK_AB_MERGE_C R41, R39, R36, R131 ;  /* 0x000000242729723e */ /* 0x000fc40004807083 */
[----:B------:R-:W-:Y:S02]  /*6f30*/  F2FP.SATFINITE.E4M3.F32.PACK_AB_MERGE_C R43, R15, R136, R38 ;  /* 0x000000880f2b723e */ /* 0x000fe40004807026 */
[----:B------:R-:W-:Y:S02]  /*6f40*/  F2FP.SATFINITE.E4M3.F32.PACK_AB_MERGE_C R45, R130, R37, R132 ;  /* 0x00000025822d723e */ /* 0x000fe40004807084 */
[----:B------:R-:W-:-:S07]  /*6f50*/  F2FP.SATFINITE.E4M3.F32.PACK_AB_MERGE_C R47, R13, R128, R12 ;  /* 0x000000800d2f723e */ /* 0x000fce000480700c */
.L_x_1485:
[----:B------:R-:W-:Y:S05]  /*6f60*/  BSYNC B2 ;  /* 0x0000000000027941 */ /* 0x000fea0003800000 */
.L_x_1484:
[----:B0-----:R0:W-:Y:S04]  /*6f70*/  STG.E.128 desc[UR38][R104.64], R40 ;  /* 0x0000002868007986 */ /* 0x0011e8000c101d26 */
[----:B--2---:R0:W-:Y:S02]  /*6f80*/  @!P2 STG.E.128 desc[UR38][R106.64], R44 ;  /* 0x0000002c6a00a986 */ /* 0x0041e4000c101d26 */
.L_x_1483:
[----:B------:R-:W-:Y:S05]  /*6f90*/  BSYNC B1 ;  /* 0x0000000000017941 */ /* 0x000fea0003800000 */
.L_x_1482:
[----:B------:R-:W-:Y:S01]  /*6fa0*/  ISETP.NE.AND P2, PT, R49, RZ, PT ;  /* 0x000000ff3100720c */ /* 0x000fe20003f45270 */
[----:B------:R-:W-:-:S12]  /*6fb0*/  BSSY B1, `(.L_x_1486) ;  /* 0x00000f4000017945 */ /* 0x000fd80003800000 */
[----:B------:R-:W-:Y:S05]  /*6fc0*/  @!P2 BRA `(.L_x_1487) ;  /* 0x0000000c00c8a947 */ /* 0x000fea0003800000 */
[----:B------:R-:W-:Y:S01]  /*6fd0*/  ISETP.NE.AND P4, PT, R102, RZ, PT ;  /* 0x000000ff6600720c */ /* 0x000fe20003f85270 */
[----:B------:R-:W-:Y:S01]  /*6fe0*/  BSSY B2, `(.L_x_1488) ;  /* 0x00000ee000027945 */ /* 0x000fe20003800000 */
[----:B0-----:R-:W-:Y:S02]  /*6ff0*/  IADD3 R41, P2, P3, R62, R96, R70 ;  /* 0x000000603e297210 */ /* 0x001fe40007b5e046 */
[----:B------:R-:W-:Y:S02]  /*7000*/  SEL R12, R76, R123, !P4 ;  /* 0x0000007b4c0c7207 */ /* 0x000fe40006000000 */
[----:B------:R-:W-:Y:S02]  /*7010*/  IADD3.X R36, R100, R119, R67, P2, P3 ;  /* 0x0000007764247210 */ /* 0x000fe400017e6443 */
[----:B------:R-:W-:-:S04]  /*7020*/  SHF.R.S32.HI R13, RZ, 0x1f, R12 ;  /* 0x0000001fff0d7819 */ /* 0x000fc8000001140c */
[----:B------:R-:W-:-:S04]  /*7030*/  LEA.HI R13, R13, R12, RZ, 0x5 ;  /* 0x0000000c0d0d7211 */ /* 0x000fc800078f28ff */
[----:B------:R-:W-:-:S04]  /*7040*/  SHF.R.S32.HI R12, RZ, 0x5, R13 ;  /* 0x00000005ff0c7819 */ /* 0x000fc8000001140d */
[----:B------:R-:W-:-:S04]  /*7050*/  LEA.HI.SX32 R12, R89, R12, 0x1c ;  /* 0x0000000c590c7211 */ /* 0x000fc800078fe2ff */
[----:B------:R-:W-:Y:S01]  /*7060*/  SHF.R.S32.HI R15, RZ, 0x1f, R12 ;  /* 0x0000001fff0f7819 */ /* 0x000fe2000001140c */
[----:B------:R-:W-:-:S03]  /*7070*/  IMAD.SHL.U32 R13, R12, 0x10, RZ ;  /* 0x000000100c0d7824 */ /* 0x000fc600078e00ff */
[----:B------:R-:W-:Y:S02]  /*7080*/  LEA.HI R15, R15, R12, RZ, 0x2 ;  /* 0x0000000c0f0f7211 */ /* 0x000fe400078f10ff */
[----:B------:R-:W-:Y:S02]  /*7090*/  ISETP.GE.AND P2, PT, R13, R117, PT ;  /* 0x000000750d00720c */ /* 0x000fe40003f46270 */
[----:B------:R-:W-:Y:S01]  /*70a0*/  LOP3.LUT R12, R180, 0x30, R13, 0xf8, !PT ;  /* 0x00000030b40c7812 */ /* 0x000fe200078ef80d */
[----:B------:R-:W-:-:S03]  /*70b0*/  IMAD.SHL.U32 R15, R15, 0x800, RZ ;  /* 0x000008000f0f7824 */ /* 0x000fc600078e00ff */
[----:B------:R-:W-:Y:S02]  /*70c0*/  LOP3.LUT R12, R12, R181, RZ, 0x3c, !PT ;  /* 0x000000b50c0c7212 */ /* 0x000fe400078e3cff */
[----:B------:R-:W-:-:S04]  /*70d0*/  LOP3.LUT R15, R15, 0xffffe000, RZ, 0xc0, !PT ;  /* 0xffffe0000f0f7812 */ /* 0x000fc800078ec0ff */
[----:B------:R-:W-:Y:S02]  /*70e0*/  IADD3 R12, R12, R15, R182 ;  /* 0x0000000f0c0c7210 */ /* 0x000fe40007ffe0b6 */
[--C-:B------:R-:W-:Y:S02]  /*70f0*/  @!P2 SHF.R.S32.HI R14, RZ, 0x1f, R13.reuse ;  /* 0x0000001fff0ea819 */ /* 0x100fe4000001140d */
[----:B------:R-:W-:Y:S01]  /*7100*/  @!P2 IADD3 R43, P3, P4, R62, R96, R13 ;  /* 0x000000603e2ba210 */ /* 0x000fe20007c7e00d */
[C---:B------:R-:W-:Y:S02]  /*7110*/  IMAD R13, R17.reuse, 0x6000, R85 ;  /* 0x00006000110d7824 */ /* 0x040fe400078e0255 */
[----:B------:R-:W-:Y:S01]  /*7120*/  IMAD R15, R17, 0x6000, R12 ;  /* 0x00006000110f7824 */ /* 0x000fe200078e020c */
[----:B------:R-:W-:Y:S01]  /*7130*/  @!P2 IADD3.X R14, R100, R119, R14, P3, P4 ;  /* 0x00000077640ea210 */ /* 0x000fe20001fe840e */
[----:B------:R-:W-:Y:S01]  /*7140*/  IMAD.IADD R13, R16, 0x1, R13 ;  /* 0x00000001100d7824 */ /* 0x000fe200078e020d */
[----:B------:R-:W-:-:S05]  /*7150*/  IADD3 R40, P3, R41, R94, RZ ;  /* 0x0000005e29287210 */ /* 0x000fca0007f7e0ff */
[----:B------:R-:W-:Y:S01]  /*7160*/  IMAD.X R41, R36, 0x1, R95, P3 ;  /* 0x0000000124297824 */ /* 0x000fe200018e065f */
[----:B------:R-:W-:Y:S01]  /*7170*/  @!P2 IADD3 R42, P3, R43, R94, RZ ;  /* 0x0000005e2b2aa210 */ /* 0x000fe20007f7e0ff */
[----:B------:R-:W-:-:S04]  /*7180*/  IMAD.IADD R36, R16, 0x1, R15 ;  /* 0x0000000110247824 */ /* 0x000fc800078e020f */
[----:B------:R-:W-:Y:S01]  /*7190*/  @!P2 IMAD.X R43, R14, 0x1, R95, P3 ;  /* 0x000000010e2ba824 */ /* 0x000fe200018e065f */
[----:B------:R-:W-:Y:S01]  /*71a0*/  ISETP.GE.AND P3, PT, R98, R111, PT ;  /* 0x0000006f6200720c */ /* 0x000fe20003f66270 */
[----:B------:R-:W0:Y:S04]  /*71b0*/  LDS.128 R12, [R13+0x16400] ;  /* 0x016400000d0c7984 */ /* 0x000e280000000c00 */
[----:B------:R-:W2:Y:S08]  /*71c0*/  LDS.128 R36, [R36+0x16400] ;  /* 0x0164000024247984 */ /* 0x000eb00000000c00 */
[----:B------:R-:W-:Y:S05]  /*71d0*/  @P3 BRA `(.L_x_1489) ;  /* 0x0000000c00383947 */ /* 0x000fea0003800000 */
[----:B------:R-:W-:Y:S01]  /*71e0*/  SHF.R.U32.HI R122, RZ, 0x8, R9 ;  /* 0x00000008ff7a7819 */ /* 0x000fe20000011609 */
[----:B0-----:R-:W-:Y:S01]  /*71f0*/  IMAD.MOV.U32 R32, RZ, RZ, R12 ;  /* 0x000000ffff207224 */ /* 0x001fe200078e000c */
[----:B------:R-:W-:Y:S02]  /*7200*/  SHF.R.U32.HI R46, RZ, 0x8, R33 ;  /* 0x00000008ff2e7819 */ /* 0x000fe40000011621 */
[----:B------:R-:W-:Y:S02]  /*7210*/  SHF.R.U32.HI R45, RZ, 0x8, R35 ;  /* 0x00000008ff2d7819 */ /* 0x000fe40000011623 */
[----:B------:R-:W-:Y:S02]  /*7220*/  LOP3.LUT R8, R9, 0xff0000ff, RZ, 0xc0, !PT ;  /* 0xff0000ff09087812 */ /* 0x000fe400078ec0ff */
[----:B------:R-:W-:Y:S01]  /*7230*/  SHF.R.U32.HI R105, RZ, 0x10, R9 ;  /* 0x00000010ff697819 */ /* 0x000fe20000011609 */
[----:B------:R-:W-:Y:S01]  /*7240*/  IMAD.SHL.U32 R9, R122, 0x100, RZ ;  /* 0x000001007a097824 */ /* 0x000fe200078e00ff */
[----:B------:R-:W-:-:S02]  /*7250*/  SHF.R.U32.HI R47, RZ, 0x8, R11 ;  /* 0x00000008ff2f7819 */ /* 0x000fc4000001160b */
[----:B------:R-:W-:Y:S02]  /*7260*/  LOP3.LUT R34, R33, 0xff0000ff, RZ, 0xc0, !PT ;  /* 0xff0000ff21227812 */ /* 0x000fe400078ec0ff */
[----:B------:R-:W-:Y:S01]  /*7270*/  SHF.R.U32.HI R104, RZ, 0x10, R33 ;  /* 0x00000010ff687819 */ /* 0x000fe20000011621 */
[----:B------:R-:W-:Y:S01]  /*7280*/  IMAD.SHL.U32 R33, R46, 0x100, RZ ;  /* 0x000001002e217824 */ /* 0x000fe200078e00ff */
[----:B------:R-:W-:Y:S02]  /*7290*/  LOP3.LUT R44, R35, 0xff0000ff, RZ, 0xc0, !PT ;  /* 0xff0000ff232c7812 */ /* 0x000fe400078ec0ff */
[----:B------:R-:W-:Y:S01]  /*72a0*/  SHF.R.U32.HI R106, RZ, 0x10, R35 ;  /* 0x00000010ff6a7819 */ /* 0x000fe20000011623 */
[----:B------:R-:W-:Y:S01]  /*72b0*/  IMAD.SHL.U32 R35, R45, 0x100, RZ ;  /* 0x000001002d237824 */ /* 0x000fe200078e00ff */
[----:B------:R-:W-:Y:S01]  /*72c0*/  LOP3.LUT R10, R11, 0xff0000ff, RZ, 0xc0, !PT ;  /* 0xff0000ff0b0a7812 */ /* 0x000fe200078ec0ff */
[----:B------:R-:W-:Y:S01]  /*72d0*/  IMAD.U32 R104, R104, 0x10000, RZ ;  /* 0x0001000068687824 */ /* 0x000fe200078e00ff */
[----:B------:R-:W-:Y:S01]  /*72e0*/  SHF.R.U32.HI R107, RZ, 0x10, R11 ;  /* 0x00000010ff6b7819 */ /* 0x000fe2000001160b */
[----:B------:R-:W-:Y:S01]  /*72f0*/  IMAD.SHL.U32 R11, R47, 0x100, RZ ;  /* 0x000001002f0b7824 */ /* 0x000fe200078e00ff */
[----:B------:R-:W-:Y:S01]  /*7300*/  LOP3.LUT R8, R8, 0xff00, R9, 0xf8, !PT ;  /* 0x0000ff0008087812 */ /* 0x000fe200078ef809 */
[----:B------:R-:W-:Y:S01]  /*7310*/  IMAD.U32 R9, R105, 0x10000, RZ ;  /* 0x0001000069097824 */ /* 0x000fe200078e00ff */
[----:B------:R-:W-:Y:S01]  /*7320*/  LOP3.LUT R47, R34, 0xff00, R33, 0xf8, !PT ;  /* 0x0000ff00222f7812 */ /* 0x000fe200078ef821 */
[----:B------:R-:W-:Y:S01]  /*7330*/  IMAD.U32 R106, R106, 0x10000, RZ ;  /* 0x000100006a6a7824 */ /* 0x000fe200078e00ff */
[----:B------:R-:W-:-:S02]  /*7340*/  LOP3.LUT R105, R44, 0xff00, R35, 0xf8, !PT ;  /* 0x0000ff002c697812 */ /* 0x000fc400078ef823 */
[-C--:B------:R-:W-:Y:S02]  /*7350*/  F2FP.F16.E4M3.UNPACK_B R46, R121.reuse.H1 ;  /* 0x00000079ff2e723e */ /* 0x080fe400030006ff */
[----:B--2---:R-:W-:Y:S02]  /*7360*/  F2FP.F16.E4M3.UNPACK_B R35, R36.H1 ;  /* 0x00000024ff23723e */ /* 0x004fe400030006ff */
[----:B------:R-:W-:Y:S02]  /*7370*/  F2FP.F16.E4M3.UNPACK_B R33, R32.H1 ;  /* 0x00000020ff21723e */ /* 0x000fe400030006ff */
[----:B------:R-:W-:Y:S01]  /*7380*/  LOP3.LUT R11, R10, 0xff00, R11, 0xf8, !PT ;  /* 0x0000ff000a0b7812 */ /* 0x000fe200078ef80b */
[----:B------:R-:W-:Y:S01]  /*7390*/  HADD2.F32 R34, -RZ, R35.H0_H0 ;  /* 0x20000023ff227230 */ /* 0x000fe20000004100 */
[----:B------:R-:W-:Y:S01]  /*73a0*/  LOP3.LUT R10, R8, 0xff0000, R9, 0xf8, !PT ;  /* 0x00ff0000080a7812 */ /* 0x000fe200078ef809 */
[----:B------:R-:W-:Y:S01]  /*73b0*/  HADD2.F32 R9, -RZ, R46.H0_H0 ;  /* 0x2000002eff097230 */ /* 0x000fe20000004100 */
[----:B------:R-:W-:Y:S01]  /*73c0*/  F2FP.F16.E4M3.UNPACK_B R44, R118.H1 ;  /* 0x00000076ff2c723e */ /* 0x000fe200030006ff */
[----:B------:R-:W-:Y:S01]  /*73d0*/  HADD2.F32 R12, -RZ, R33.H0_H0 ;  /* 0x20000021ff0c7230 */ /* 0x000fe20000004100 */
[----:B------:R-:W-:Y:S01]  /*73e0*/  F2FP.F16.E4M3.UNPACK_B R121, R121 ;  /* 0x00000079ff79723e */ /* 0x000fe200020006ff */
[----:B------:R-:W-:-:S02]  /*73f0*/  IMAD.U32 R8, R107, 0x10000, RZ ;  /* 0x000100006b087824 */ /* 0x000fc400078e00ff */
[-C--:B------:R-:W-:Y:S01]  /*7400*/  FMUL.FTZ R107, R34, R9.reuse ;  /* 0x00000009226b7220 */ /* 0x080fe20000410000 */
[--C-:B------:R-:W-:Y:S02]  /*7410*/  HADD2.F32 R45, -RZ, R44.reuse.H0_H0 ;  /* 0x2000002cff2d7230 */ /* 0x100fe40000004100 */
[C---:B------:R-:W-:Y:S01]  /*7420*/  FMUL.FTZ R125, R12.reuse, R9 ;  /* 0x000000090c7d7220 */ /* 0x040fe20000410000 */
[----:B------:R-:W-:Y:S02]  /*7430*/  F2FP.F16.E4M3.UNPACK_B R36, R36 ;  /* 0x00000024ff24723e */ /* 0x000fe400020006ff */
[----:B------:R-:W-:Y:S01]  /*7440*/  LOP3.LUT R8, R11, 0xff0000, R8, 0xf8, !PT ;  /* 0x00ff00000b087812 */ /* 0x000fe200078ef808 */
[-C--:B------:R-:W-:Y:S01]  /*7450*/  FFMA.FTZ R12, R12, R45.reuse, -R107 ;  /* 0x0000002d0c0c7223 */ /* 0x080fe2000001086b */
[----:B------:R-:W-:Y:S01]  /*7460*/  FFMA.FTZ R125, R34, R45, R125 ;  /* 0x0000002d227d7223 */ /* 0x000fe2000001007d */
[----:B------:R-:W-:Y:S01]  /*7470*/  LOP3.LUT R11, R47, 0xff0000, R104, 0xf8, !PT ;  /* 0x00ff00002f0b7812 */ /* 0x000fe200078ef868 */
[----:B------:R-:W-:Y:S01]  /*7480*/  HADD2.F32 R45, -RZ, R44.H1_H1 ;  /* 0x3000002cff2d7230 */ /* 0x000fe20000004100 */
[----:B------:R-:W-:Y:S01]  /*7490*/  F2FP.F16.E4M3.UNPACK_B R32, R32 ;  /* 0x00000020ff20723e */ /* 0x000fe200020006ff */
[----:B------:R-:W-:Y:S01]  /*74a0*/  HADD2.F32 R47, -RZ, R46.H1_H1 ;  /* 0x3000002eff2f7230 */ /* 0x000fe20000004100 */
[----:B------:R-:W-:Y:S01]  /*74b0*/  LOP3.LUT R9, R105, 0xff0000, R106, 0xf8, !PT ;  /* 0x00ff000069097812 */ /* 0x000fe200078ef86a */
[----:B------:R-:W-:Y:S01]  /*74c0*/  HADD2.F32 R44, -RZ, R35.H1_H1 ;  /* 0x30000023ff2c7230 */ /* 0x000fe20000004100 */
[----:B------:R-:W-:Y:S01]  /*74d0*/  F2FP.F16.E4M3.UNPACK_B R118, R118 ;  /* 0x00000076ff76723e */ /* 0x000fe200020006ff */
[----:B------:R-:W-:-:S02]  /*74e0*/  HADD2.F32 R34, -RZ, R33.H1_H1 ;  /* 0x30000021ff227230 */ /* 0x000fc40000004100 */
[--C-:B------:R-:W-:Y:S02]  /*74f0*/  HADD2.F32 R46, -RZ, R121.reuse.H0_H0 ;  /* 0x20000079ff2e7230 */ /* 0x100fe40000004100 */
[-C--:B------:R-:W-:Y:S01]  /*7500*/  FMUL.FTZ R105, R44, R47.reuse ;  /* 0x0000002f2c697220 */ /* 0x080fe20000410000 */
[----:B------:R-:W-:Y:S02]  /*7510*/  HADD2.F32 R35, -RZ, R36.H0_H0 ;  /* 0x20000024ff237230 */ /* 0x000fe40000004100 */
[C---:B------:R-:W-:Y:S01]  /*7520*/  FMUL.FTZ R47, R34.reuse, R47 ;  /* 0x0000002f222f7220 */ /* 0x040fe20000410000 */
[----:B------:R-:W-:Y:S02]  /*7530*/  HADD2.F32 R33, -RZ, R32.H0_H0 ;  /* 0x20000020ff217230 */ /* 0x000fe40000004100 */
[-C--:B------:R-:W-:Y:S01]  /*7540*/  FFMA.FTZ R105, R34, R45.reuse, -R105 ;  /* 0x0000002d22697223 */ /* 0x080fe20000010869 */
[----:B------:R-:W-:Y:S02]  /*7550*/  HADD2.F32 R34, -RZ, R118.H0_H0 ;  /* 0x20000076ff227230 */ /* 0x000fe40000004100 */
[----:B------:R-:W-:Y:S01]  /*7560*/  FFMA.FTZ R122, R44, R45, R47 ;  /* 0x0000002d2c7a7223 */ /* 0x000fe2000001002f */
[-C--:B------:R-:W-:Y:S01]  /*7570*/  FMUL.FTZ R44, R35, R46.reuse ;  /* 0x0000002e232c7220 */ /* 0x080fe20000410000 */
[----:B------:R-:W-:Y:S01]  /*7580*/  FMUL.FTZ R46, R33, R46 ;  /* 0x0000002e212e7220 */ /* 0x000fe20000410000 */
[----:B------:R-:W-:Y:S01]  /*7590*/  HADD2.F32 R121, -RZ, R121.H1_H1 ;  /* 0x30000079ff797230 */ /* 0x000fe20000004100 */
[----:B------:R-:W-:Y:S01]  /*75a0*/  F2FP.F16.E4M3.UNPACK_B R45, R120.H1 ;  /* 0x00000078ff2d723e */ /* 0x000fe200030006ff */
        /* <DEDUP_REMOVED lines=9> */
[----:B------:R-:W-:Y:S02]  /*7640*/  HADD2.F32 R46, -RZ, R45.H0_H0 ;  /* 0x2000002dff2e7230 */ /* 0x000fe40000004100 */
[----:B------:R-:W-:Y:S01]  /*7650*/  FFMA.FTZ R106, R32, R33, -R35 ;  /* 0x00000021206a7223 */ /* 0x000fe20000010823 */
[----:B------:R-:W-:Y:S01]  /*7660*/  F2FP.F16.E4M3.UNPACK_B R32, R14.H1 ;  /* 0x0000000eff20723e */ /* 0x000fe200030006ff */
[----:B------:R-:W-:-:S02]  /*7670*/  HADD2.F32 R35, -RZ, R34.H0_H0 ;  /* 0x20000022ff237230 */ /* 0x000fc40000004100 */
[----:B------:R-:W-:Y:S01]  /*7680*/  FFMA.FTZ R121, R36, R33, R121 ;  /* 0x0000002124797223 */ /* 0x000fe20000010079 */
[----:B------:R-:W-:Y:S01]  /*7690*/  HADD2.F32 R36, -RZ, R44.H0_H0 ;  /* 0x2000002cff247230 */ /* 0x000fe20000004100 */
[----:B------:R-:W-:Y:S01]  /*76a0*/  F2FP.F16.E4M3.UNPACK_B R38, R38 ;  /* 0x00000026ff26723e */ /* 0x000fe200020006ff */
[----:B------:R-:W-:Y:S02]  /*76b0*/  HADD2.F32 R33, -RZ, R32.H0_H0 ;  /* 0x20000020ff217230 */ /* 0x000fe40000004100 */
[----:B------:R-:W-:Y:S01]  /*76c0*/  FMUL.FTZ R118, R35, R46 ;  /* 0x0000002e23767220 */ /* 0x000fe20000410000 */
[----:B------:R-:W-:Y:S01]  /*76d0*/  HADD2.F32 R45, -RZ, R45.H1_H1 ;  /* 0x3000002dff2d7230 */ /* 0x000fe20000004100 */
[----:B------:R-:W-:Y:S01]  /*76e0*/  F2FP.F16.E4M3.UNPACK_B R120, R120 ;  /* 0x00000078ff78723e */ /* 0x000fe200020006ff */
[----:B------:R-:W-:Y:S02]  /*76f0*/  HADD2.F32 R34, -RZ, R34.H1_H1 ;  /* 0x30000022ff227230 */ /* 0x000fe40000004100 */
[----:B------:R-:W-:Y:S01]  /*7700*/  FMUL.FTZ R46, R33, R46 ;  /* 0x0000002e212e7220 */ /* 0x000fe20000410000 */
[----:B------:R-:W-:-:S02]  /*7710*/  HADD2.F32 R32, -RZ, R32.H1_H1 ;  /* 0x30000020ff207230 */ /* 0x000fc40000004100 */
[----:B------:R-:W-:Y:S01]  /*7720*/  FFMA.FTZ R118, R33, R36, -R118 ;  /* 0x0000002421767223 */ /* 0x000fe20000010876 */
[----:B------:R-:W-:Y:S02]  /*7730*/  HADD2.F32 R33, -RZ, R44.H1_H1 ;  /* 0x3000002cff217230 */ /* 0x000fe40000004100 */
[-C--:B------:R-:W-:Y:S01]  /*7740*/  FMUL.FTZ R107, R34, R45.reuse ;  /* 0x0000002d226b7220 */ /* 0x080fe20000410000 */
[----:B------:R-:W-:Y:S01]  /*7750*/  F2FP.F16.E4M3.UNPACK_B R14, R14 ;  /* 0x0000000eff0e723e */ /* 0x000fe200020006ff */
[C---:B------:R-:W-:Y:S01]  /*7760*/  FMUL.FTZ R45, R32.reuse, R45 ;  /* 0x0000002d202d7220 */ /* 0x040fe20000410000 */
[----:B------:R-:W-:Y:S01]  /*7770*/  FFMA.FTZ R44, R35, R36, R46 ;  /* 0x00000024232c7223 */ /* 0x000fe2000001002e */
[-C--:B------:R-:W-:Y:S01]  /*7780*/  FFMA.FTZ R129, R32, R33.reuse, -R107 ;  /* 0x0000002120817223 */ /* 0x080fe2000001086b */
[----:B------:R-:W-:Y:S01]  /*7790*/  F2FP.F16.E4M3.UNPACK_B R116, R116 ;  /* 0x00000074ff74723e */ /* 0x000fe200020006ff */
[----:B------:R-:W-:Y:S01]  /*77a0*/  FFMA.FTZ R131, R34, R33, R45 ;  /* 0x0000002122837223 */ /* 0x000fe2000001002d */
[----:B------:R-:W-:Y:S01]  /*77b0*/  HADD2.F32 R33, -RZ, R38.H0_H0 ;  /* 0x20000026ff217230 */ /* 0x000fe20000004100 */
[----:B------:R-:W-:Y:S01]  /*77c0*/  F2FP.SATFINITE.E4M3.F32.PACK_AB_MERGE_C R12, R105, R12, RZ ;  /* 0x0000000c690c723e */ /* 0x000fe200048070ff */
[--C-:B------:R-:W-:Y:S01]  /*77d0*/  HADD2.F32 R36, -RZ, R120.reuse.H0_H0 ;  /* 0x20000078ff247230 */ /* 0x100fe20000004100 */
[----:B------:R-:W-:Y:S01]  /*77e0*/  F2FP.SATFINITE.E4M3.F32.PACK_AB_MERGE_C R118, R129, R118, RZ ;  /* 0x000000768176723e */ /* 0x000fe200048070ff */
[----:B------:R-:W-:Y:S01]  /*77f0*/  HADD2.F32 R45, -RZ, R120.H1_H1 ;  /* 0x30000078ff2d7230 */ /* 0x000fe20000004100 */
[----:B------:R-:W-:Y:S01]  /*7800*/  F2FP.SATFINITE.E4M3.F32.PACK_AB_MERGE_C R12, R106, R47, R12 ;  /* 0x0000002f6a0c723e */ /* 0x000fe2000480700c */
[----:B------:R-:W-:-:S02]  /*7810*/  HADD2.F32 R32, -RZ, R14.H0_H0 ;  /* 0x2000000eff207230 */ /* 0x000fc40000004100 */
[-C--:B------:R-:W-:Y:S01]  /*7820*/  FMUL.FTZ R107, R33, R36.reuse ;  /* 0x00000024216b7220 */ /* 0x080fe20000410000 */
[----:B------:R-:W-:Y:S02]  /*7830*/  HADD2.F32 R38, -RZ, R38.H1_H1 ;  /* 0x30000026ff267230 */ /* 0x000fe40000004100 */
[----:B------:R-:W-:Y:S02]  /*7840*/  HADD2.F32 R14, -RZ, R14.H1_H1 ;  /* 0x3000000eff0e7230 */ /* 0x000fe40000004100 */
[----:B------:R-:W-:Y:S01]  /*7850*/  FMUL.FTZ R36, R32, R36 ;  /* 0x0000002420247220 */ /* 0x000fe20000410000 */
[--C-:B------:R-:W-:Y:S02]  /*7860*/  HADD2.F32 R35, -RZ, R116.reuse.H1_H1 ;  /* 0x30000074ff237230 */ /* 0x100fe40000004100 */
[-C--:B------:R-:W-:Y:S01]  /*7870*/  FMUL.FTZ R127, R38, R45.reuse ;  /* 0x0000002d267f7220 */ /* 0x080fe20000410000 */
[----:B------:R-:W-:Y:S02]  /*7880*/  HADD2.F32 R34, -RZ, R116.H0_H0 ;  /* 0x20000074ff227230 */ /* 0x000fe40000004100 */
[C---:B------:R-:W-:Y:S01]  /*7890*/  FMUL.FTZ R45, R14.reuse, R45 ;  /* 0x0000002d0e2d7220 */ /* 0x040fe20000410000 */
[----:B------:R-:W-:-:S02]  /*78a0*/  FFMA.FTZ R14, R14, R35, -R127 ;  /* 0x000000230e0e7223 */ /* 0x000fc4000001087f */
[-C--:B------:R-:W-:Y:S01]  /*78b0*/  FFMA.FTZ R107, R32, R34.reuse, -R107 ;  /* 0x00000022206b7223 */ /* 0x080fe2000001086b */
[----:B------:R-:W-:Y:S01]  /*78c0*/  FFMA.FTZ R46, R33, R34, R36 ;  /* 0x00000022212e7223 */ /* 0x000fe20000010024 */
[----:B------:R-:W-:Y:S01]  /*78d0*/  FFMA.FTZ R127, R38, R35, R45 ;  /* 0x00000023267f7223 */ /* 0x000fe2000001002d */
[----:B------:R-:W-:Y:S02]  /*78e0*/  F2FP.SATFINITE.E4M3.F32.PACK_AB_MERGE_C R36, R122, R125, RZ ;  /* 0x0000007d7a24723e */ /* 0x000fe400048070ff */
[----:B------:R-:W-:Y:S02]  /*78f0*/  F2FP.F16.E4M3.UNPACK_B R34, R37 ;  /* 0x00000025ff22723e */ /* 0x000fe400020006ff */
[----:B------:R-:W-:Y:S02]  /*7900*/  F2FP.F16.E4M3.UNPACK_B R45, R11 ;  /* 0x0000000bff2d723e */ /* 0x000fe400020006ff */
[----:B------:R-:W-:Y:S01]  /*7910*/  F2FP.F16.E4M3.UNPACK_B R32, R13 ;  /* 0x0000000dff20723e */ /* 0x000fe200020006ff */
[--C-:B------:R-:W-:Y:S01]  /*7920*/  HADD2.F32 R35, -RZ, R34.reuse.H0_H0 ;  /* 0x20000022ff237230 */ /* 0x100fe20000004100 */
[----:B------:R-:W-:Y:S01]  /*7930*/  F2FP.SATFINITE.E4M3.F32.PACK_AB_MERGE_C R38, R131, R44, RZ ;  /* 0x0000002c8326723e */ /* 0x000fe200048070ff */
[----:B------:R-:W-:Y:S01]  /*7940*/  HADD2.F32 R34, -RZ, R34.H1_H1 ;  /* 0x30000022ff227230 */ /* 0x000fe20000004100 */
[----:B------:R-:W-:Y:S01]  /*7950*/  F2FP.SATFINITE.E4M3.F32.PACK_AB_MERGE_C R36, R121, R104, R36 ;  /* 0x000000687924723e */ /* 0x000fe20004807024 */
[--C-:B------:R-:W-:Y:S01]  /*7960*/  HADD2.F32 R104, -RZ, R45.reuse.H0_H0 ;  /* 0x2000002dff687230 */ /* 0x100fe20000004100 */
[----:B------:R-:W-:Y:S01]  /*7970*/  F2FP.F16.E4M3.UNPACK_B R44, R10 ;  /* 0x0000000aff2c723e */ /* 0x000fe200020006ff */
[----:B------:R-:W-:Y:S01]  /*7980*/  HADD2.F32 R33, -RZ, R32.H0_H0 ;  /* 0x20000020ff217230 */ /* 0x000fe20000004100 */
[----:B------:R-:W-:Y:S01]  /*7990*/  F2FP.SATFINITE.E4M3.F32.PACK_AB_MERGE_C R38, R127, R46, R38 ;  /* 0x0000002e7f26723e */ /* 0x000fe20004807026 */
[----:B------:R-:W-:-:S02]  /*79a0*/  HADD2.F32 R45, -RZ, R45.H1_H1 ;  /* 0x3000002dff2d7230 */ /* 0x000fc40000004100 */
[-C--:B------:R-:W-:Y:S01]  /*79b0*/  FMUL.FTZ R106, R35, R104.reuse ;  /* 0x00000068236a7220 */ /* 0x080fe20000410000 */
[----:B------:R-:W-:Y:S02]  /*79c0*/  HADD2.F32 R46, -RZ, R44.H0_H0 ;  /* 0x2000002cff2e7230 */ /* 0x000fe40000004100 */
[C---:B------:R-:W-:Y:S01]  /*79d0*/  FMUL.FTZ R104, R33.reuse, R104 ;  /* 0x0000006821687220 */ /* 0x040fe20000410000 */
[----:B------:R-:W-:Y:S01]  /*79e0*/  HADD2.F32 R32, -RZ, R32.H1_H1 ;  /* 0x30000020ff207230 */ /* 0x000fe20000004100 */
[----:B------:R-:W-:Y:S01]  /*79f0*/  F2FP.F16.E4M3.UNPACK_B R13, R13.H1 ;  /* 0x0000000dff0d723e */ /* 0x000fe200030006ff */
[-C--:B------:R-:W-:Y:S01]  /*7a00*/  FFMA.FTZ R106, R33, R46.reuse, -R106 ;  /* 0x0000002e216a7223 */ /* 0x080fe2000001086a */
[----:B------:R-:W-:Y:S01]  /*7a10*/  FFMA.FTZ R104, R35, R46, R104 ;  /* 0x0000002e23687223 */ /* 0x000fe20000010068 */
[----:B------:R-:W-:Y:S02]  /*7a20*/  HADD2.F32 R33, -RZ, R44.H1_H1 ;  /* 0x3000002cff217230 */ /* 0x000fe40000004100 */
[-C--:B------:R-:W-:Y:S01]  /*7a30*/  FMUL.FTZ R35, R34, R45.reuse ;  /* 0x0000002d22237220 */ /* 0x080fe20000410000 */
[----:B------:R-:W-:Y:S01]  /*7a40*/  FMUL.FTZ R45, R32, R45 ;  /* 0x0000002d202d7220 */ /* 0x000fe20000410000 */
[----:B------:R-:W-:-:S02]  /*7a50*/  F2FP.F16.E4M3.UNPACK_B R37, R37.H1 ;  /* 0x00000025ff25723e */ /* 0x000fc400030006ff */
[----:B------:R-:W-:Y:S01]  /*7a60*/  FFMA.FTZ R105, R32, R33, -R35 ;  /* 0x0000002120697223 */ /* 0x000fe20000010823 */
[----:B------:R-:W-:Y:S01]  /*7a70*/  F2FP.F16.E4M3.UNPACK_B R35, R11.H1 ;  /* 0x0000000bff23723e */ /* 0x000fe200030006ff */
[----:B------:R-:W-:Y:S01]  /*7a80*/  HADD2.F32 R11, -RZ, R13.H0_H0 ;  /* 0x2000000dff0b7230 */ /* 0x000fe20000004100 */
[----:B------:R-:W-:Y:S01]  /*7a90*/  F2FP.SATFINITE.E4M3.F32.PACK_AB_MERGE_C R14, R14, R107, R118 ;  /* 0x0000006b0e0e723e */ /* 0x000fe20004807076 */
[----:B------:R-:W-:Y:S01]  /*7aa0*/  FFMA.FTZ R107, R34, R33, R45 ;  /* 0x00000021226b7223 */ /* 0x000fe2000001002d */
[----:B------:R-:W-:Y:S01]  /*7ab0*/  HADD2.F32 R32, -RZ, R37.H0_H0 ;  /* 0x20000025ff207230 */ /* 0x000fe20000004100 */
[----:B------:R-:W-:Y:S01]  /*7ac0*/  F2FP.F16.E4M3.UNPACK_B R10, R10.H1 ;  /* 0x0000000aff0a723e */ /* 0x000fe200030006ff */
[----:B------:R-:W-:Y:S01]  /*7ad0*/  HADD2.F32 R34, -RZ, R35.H0_H0 ;  /* 0x20000023ff227230 */ /* 0x000fe20000004100 */
[----:B------:R-:W-:Y:S01]  /*7ae0*/  F2FP.F16.E4M3.UNPACK_B R45, R9.H1 ;  /* 0x00000009ff2d723e */ /* 0x000fe200030006ff */
[----:B------:R-:W-:Y:S02]  /*7af0*/  HADD2.F32 R37, -RZ, R37.H1_H1 ;  /* 0x30000025ff257230 */ /* 0x000fe40000004100 */
[----:B------:R-:W-:-:S02]  /*7b00*/  HADD2.F32 R44, -RZ, R35.H1_H1 ;  /* 0x30000023ff2c7230 */ /* 0x000fc40000004100 */
[CC--:B------:R-:W-:Y:S01]  /*7b10*/  FMUL.FTZ R46, R32.reuse, R34.reuse ;  /* 0x00000022202e7220 */ /* 0x0c0fe20000410000 */
[----:B------:R-:W-:Y:S02]  /*7b20*/  HADD2.F32 R13, -RZ, R13.H1_H1 ;  /* 0x3000000dff0d7230 */ /* 0x000fe40000004100 */
[----:B------:R-:W-:Y:S01]  /*7b30*/  FMUL.FTZ R35, R11, R34 ;  /* 0x000000220b237220 */ /* 0x000fe20000410000 */
        /* <DEDUP_REMOVED lines=8> */
[----:B------:R-:W-:Y:S01]  /*7bc0*/  FFMA.FTZ R125, R37, R34, R44 ;  /* 0x00000022257d7223 */ /* 0x000fe2000001002c */
[----:B------:R-:W-:Y:S01]  /*7bd0*/  F2FP.F16.E4M3.UNPACK_B R39, R39.H1 ;  /* 0x00000027ff27723e */ /* 0x000fe200030006ff */
[----:B------:R-:W-:Y:S01]  /*7be0*/  HADD2.F32 R47, -RZ, R45.H0_H0 ;  /* 0x2000002dff2f7230 */ /* 0x000fe20000004100 */
[----:B------:R-:W-:Y:S01]  /*7bf0*/  F2FP.F16.E4M3.UNPACK_B R15, R15.H1 ;  /* 0x0000000fff0f723e */ /* 0x000fe200030006ff */
[----:B------:R-:W-:Y:S01]  /*7c00*/  FFMA.FTZ R116, R11, R33, -R46 ;  /* 0x000000210b747223 */ /* 0x000fe2000001082e */
[----:B------:R-:W-:Y:S01]  /*7c10*/  F2FP.F16.E4M3.UNPACK_B R37, R9 ;  /* 0x00000009ff25723e */ /* 0x000fe200020006ff */
[----:B------:R-:W-:Y:S01]  /*7c20*/  HADD2.F32 R33, -RZ, R32.H0_H0 ;  /* 0x20000020ff217230 */ /* 0x000fe20000004100 */
        /* <DEDUP_REMOVED lines=8> */
[CC--:B------:R-:W-:Y:S01]  /*7cb0*/  FMUL.FTZ R122, R8.reuse, R47.reuse ;  /* 0x0000002f087a7220 */ /* 0x0c0fe20000410000 */
[----:B------:R-:W-:Y:S02]  /*7cc0*/  HADD2.F32 R11, -RZ, R10.H0_H0 ;  /* 0x2000000aff0b7230 */ /* 0x000fe40000004100 */
[----:B------:R-:W-:Y:S01]  /*7cd0*/  FMUL.FTZ R47, R13, R47 ;  /* 0x0000002f0d2f7220 */ /* 0x000fe20000410000 */
[----:B------:R-:W-:Y:S02]  /*7ce0*/  HADD2.F32 R44, -RZ, R9.H0_H0 ;  /* 0x20000009ff2c7230 */ /* 0x000fe40000004100 */
[-C--:B------:R-:W-:Y:S01]  /*7cf0*/  FMUL.FTZ R120, R33, R46.reuse ;  /* 0x0000002e21787220 */ /* 0x080fe20000410000 */
[----:B------:R-:W-:Y:S02]  /*7d00*/  HADD2.F32 R39, -RZ, R39.H1_H1 ;  /* 0x30000027ff277230 */ /* 0x000fe40000004100 */
[----:B------:R-:W-:Y:S01]  /*7d10*/  FFMA.FTZ R47, R8, R35, R47 ;  /* 0x00000023082f7223 */ /* 0x000fe2000001002f */
        /* <DEDUP_REMOVED lines=9> */
[----:B------:R-:W-:-:S02]  /*7db0*/  HADD2.F32 R10, -RZ, R10.H1_H1 ;  /* 0x3000000aff0a7230 */ /* 0x000fc40000004100 */
[----:B------:R-:W-:Y:S01]  /*7dc0*/  FFMA.FTZ R122, R13, R35, -R122 ;  /* 0x000000230d7a7223 */ /* 0x000fe2000001087a */
[----:B------:R-:W-:Y:S02]  /*7dd0*/  HADD2.F32 R34, -RZ, R34.H1_H1 ;  /* 0x30000022ff227230 */ /* 0x000fe40000004100 */
[-C--:B------:R-:W-:Y:S01]  /*7de0*/  FMUL.FTZ R11, R32, R37.reuse ;  /* 0x00000025200b7220 */ /* 0x080fe20000410000 */
[----:B------:R-:W-:Y:S02]  /*7df0*/  HADD2.F32 R9, -RZ, R9.H1_H1 ;  /* 0x30000009ff097230 */ /* 0x000fe40000004100 */
[----:B------:R-:W-:Y:S01]  /*7e00*/  FMUL.FTZ R37, R10, R37 ;  /* 0x000000250a257220 */ /* 0x000fe20000410000 */
[----:B------:R-:W-:Y:S01]  /*7e10*/  F2FP.SATFINITE.E4M3.F32.PACK_AB_MERGE_C R107, R107, R104, R118 ;  /* 0x000000686b6b723e */ /* 0x000fe20004807076 */
[-C--:B------:R-:W-:Y:S01]  /*7e20*/  FFMA.FTZ R8, R39, R34.reuse, R8 ;  /* 0x0000002227087223 */ /* 0x080fe20000010008 */
[----:B------:R-:W-:Y:S01]  /*7e30*/  FFMA.FTZ R15, R15, R34, -R44 ;  /* 0x000000220f0f7223 */ /* 0x000fe2000001082c */
[-C--:B------:R-:W-:Y:S01]  /*7e40*/  FFMA.FTZ R37, R32, R9.reuse, R37 ;  /* 0x0000000920257223 */ /* 0x080fe20000010025 */
[----:B------:R-:W-:Y:S01]  /*7e50*/  FFMA.FTZ R11, R10, R9, -R11 ;  /* 0x000000090a0b7223 */ /* 0x000fe2000001080b */
[----:B------:R-:W-:-:S02]  /*7e60*/  F2FP.SATFINITE.E4M3.F32.PACK_AB_MERGE_C R13, R105, R106, R116 ;  /* 0x0000006a690d723e */ /* 0x000fc40004807074 */
[----:B------:R-:W-:Y:S02]  /*7e70*/  F2FP.SATFINITE.E4M3.F32.PACK_AB_MERGE_C R8, R8, R47, RZ ;  /* 0x0000002f0808723e */ /* 0x000fe400048070ff */
[----:B------:R-:W-:Y:S02]  /*7e80*/  F2FP.SATFINITE.E4M3.F32.PACK_AB_MERGE_C R15, R15, R122, RZ ;  /* 0x0000007a0f0f723e */ /* 0x000fe400048070ff */
[----:B------:R-:W-:Y:S01]  /*7e90*/  F2FP.SATFINITE.E4M3.F32.PACK_AB_MERGE_C R39, R37, R46, R8 ;  /* 0x0000002e2527723e */ /* 0x000fe20004807008 */
[----:B------:R-:W-:Y:S01]  /*7ea0*/  IMAD.MOV.U32 R37, RZ, RZ, R107 ;  /* 0x000000ffff257224 */ /* 0x000fe200078e006b */
[----:B------:R-:W-:-:S07]  /*7eb0*/  F2FP.SATFINITE.E4M3.F32.PACK_AB_MERGE_C R15, R11, R120, R15 ;  /* 0x000000780b0f723e */ /* 0x000fce000480700f */
.L_x_1489:
[----:B------:R-:W-:Y:S05]  /*7ec0*/  BSYNC B2 ;  /* 0x0000000000027941 */ /* 0x000fea0003800000 */
.L_x_1488:
[----:B0-----:R3:W-:Y:S04]  /*7ed0*/  STG.E.128 desc[UR38][R40.64], R12 ;  /* 0x0000000c28007986 */ /* 0x0017e8000c101d26 */
[----:B--2---:R3:W-:Y:S02]  /*7ee0*/  @!P2 STG.E.128 desc[UR38][R42.64], R36 ;  /* 0x000000242a00a986 */ /* 0x0047e4000c101d26 */
.L_x_1487:
[----:B------:R-:W-:Y:S05]  /*7ef0*/  BSYNC B1 ;  /* 0x0000000000017941 */ /* 0x000fea0003800000 */
.L_x_1486:
[----:B------:R-:W-:-:S13]  /*7f00*/  ISETP.NE.AND P2, PT, R21, RZ, PT ;  /* 0x000000ff1500720c */ /* 0x000fda0003f45270 */
[----:B------:R-:W-:Y:S05]  /*7f10*/  @!P2 BRA `(.L_x_1454) ;  /* 0x000000100058a947 */ /* 0x000fea0003800000 */
[----:B------:R-:W-:Y:S01]  /*7f20*/  ISETP.NE.AND P4, PT, R103, RZ, PT ;  /* 0x000000ff6700720c */ /* 0x000fe20003f85270 */
[----:B------:R-:W-:Y:S01]  /*7f30*/  BSSY B1, `(.L_x_1490) ;  /* 0x00000ea000017945 */ /* 0x000fe20003800000 */
[----:B------:R-:W-:Y:S02]  /*7f40*/  IADD3 R33, P2, P3, R62, R96, R69 ;  /* 0x000000603e217210 */ /* 0x000fe40007b5e045 */
[----:B------:R-:W-:Y:S02]  /*7f50*/  SEL R123, R76, R123, !P4 ;  /* 0x0000007b4c7b7207 */ /* 0x000fe40006000000 */
[----:B------:R-:W-:Y:S02]  /*7f60*/  IADD3.X R10, R100, R119, R66, P2, P3 ;  /* 0x00000077640a7210 */ /* 0x000fe400017e6442 */
[----:B------:R-:W-:Y:S02]  /*7f70*/  SHF.R.S32.HI R8, RZ, 0x1f, R123 ;  /* 0x0000001fff087819 */ /* 0x000fe4000001147b */
[----:B------:R-:W-:-:S02]  /*7f80*/  IADD3 R32, P2, R33, R94, RZ ;  /* 0x0000005e21207210 */ /* 0x000fc40007f5e0ff */
[----:B------:R-:W-:-:S03]  /*7f90*/  LEA.HI R8, R8, R123, RZ, 0x5 ;  /* 0x0000007b08087211 */ /* 0x000fc600078f28ff */
[----:B------:R-:W-:Y:S01]  /*7fa0*/  IMAD.X R33, R10, 0x1, R95, P2 ;  /* 0x000000010a217824 */ /* 0x000fe200010e065f */
[----:B------:R-:W-:Y:S02]  /*7fb0*/  SHF.R.S32.HI R8, RZ, 0x5, R8 ;  /* 0x00000005ff087819 */ /* 0x000fe40000011408 */
[----:B------:R-:W-:Y:S02]  /*7fc0*/  ISETP.GE.AND P2, PT, R92, R111, PT ;  /* 0x0000006f5c00720c */ /* 0x000fe40003f46270 */
[----:B------:R-:W-:-:S04]  /*7fd0*/  LEA.HI.SX32 R8, R87, R8, 0x1c ;  /* 0x0000000857087211 */ /* 0x000fc800078fe2ff */
[----:B------:R-:W-:Y:S01]  /*7fe0*/  SHF.R.S32.HI R9, RZ, 0x1f, R8 ;  /* 0x0000001fff097819 */ /* 0x000fe20000011408 */
[----:B------:R-:W-:-:S03]  /*7ff0*/  IMAD.SHL.U32 R35, R8, 0x10, RZ ;  /* 0x0000001008237824 */ /* 0x000fc600078e00ff */
[----:B------:R-:W-:Y:S02]  /*8000*/  LEA.HI R9, R9, R8, RZ, 0x2 ;  /* 0x0000000809097211 */ /* 0x000fe400078f10ff */
[----:B------:R-:W-:Y:S02]  /*8010*/  LOP3.LUT R8, R180, 0x30, R35, 0xf8, !PT ;  /* 0x00000030b4087812 */ /* 0x000fe400078ef823 */
[----:B------:R-:W-:Y:S02]  /*8020*/  SHF.L.U32 R9, R9, 0xb, RZ ;  /* 0x0000000b09097819 */ /* 0x000fe400000006ff */
[----:B------:R-:W-:Y:S02]  /*8030*/  LOP3.LUT R8, R8, R181, RZ, 0x3c, !PT ;  /* 0x000000b508087212 */ /* 0x000fe400078e3cff */
[----:B------:R-:W-:-:S04]  /*8040*/  LOP3.LUT R9, R9, 0xffffe000, RZ, 0xc0, !PT ;  /* 0xffffe00009097812 */ /* 0x000fc800078ec0ff */
[----:B------:R-:W-:Y:S01]  /*8050*/  IADD3 R8, R8, R9, R182 ;  /* 0x0000000908087210 */ /* 0x000fe20007ffe0b6 */
[----:B------:R-:W-:-:S04]  /*8060*/  IMAD R9, R17, 0x6000, R84 ;  /* 0x0000600011097824 */ /* 0x000fc800078e0254 */
[----:B------:R-:W-:Y:S02]  /*8070*/  IMAD R11, R17, 0x6000, R8 ;  /* 0x00006000110b7824 */ /* 0x000fe400078e0208 */
[C---:B------:R-:W-:Y:S02]  /*8080*/  IMAD.IADD R9, R16.reuse, 0x1, R9 ;  /* 0x0000000110097824 */ /* 0x040fe400078e0209 */
[----:B---3--:R-:W-:-:S04]  /*8090*/  IMAD.IADD R12, R16, 0x1, R11 ;  /* 0x00000001100c7824 */ /* 0x008fc800078e020b */
[----:B------:R-:W2:Y:S04]  /*80a0*/  LDS.128 R8, [R9+0x16400] ;  /* 0x0164000009087984 */ /* 0x000ea80000000c00 */
[----:B------:R-:W3:Y:S01]  /*80b0*/  LDS.128 R12, [R12+0x16400] ;  /* 0x016400000c0c7984 */ /* 0x000ee20000000c00 */
[----:B------:R-:W-:Y:S05]  /*80c0*/  @P2 BRA `(.L_x_1491) ;  /* 0x0000000c00402947 */ /* 0x000fea0003800000 */
[--C-:B------:R-:W-:Y:S01]  /*80d0*/  SHF.R.U32.HI R4, RZ, 0x8, R5.reuse ;  /* 0x00000008ff047819 */ /* 0x100fe20000011605 */
[----:B--2---:R-:W-:Y:S01]  /*80e0*/  IMAD.MOV.U32 R28, RZ, RZ, R10 ;  /* 0x000000ffff1c7224 */ /* 0x004fe200078e000a */
[----:B------:R-:W-:Y:S02]  /*80f0*/  SHF.R.U32.HI R38, RZ, 0x10, R5 ;  /* 0x00000010ff267819 */ /* 0x000fe40000011605 */
[----:B------:R-:W-:Y:S01]  /*8100*/  LOP3.LUT R5, R5, 0xff0000ff, RZ, 0xc0, !PT ;  /* 0xff0000ff05057812 */ /* 0x000fe200078ec0ff */
[----:B------:R-:W-:Y:S01]  /*8110*/  IMAD.SHL.U32 R4, R4, 0x100, RZ ;  /* 0x0000010004047824 */ /* 0x000fe200078e00ff */
[----:B------:R-:W-:Y:S02]  /*8120*/  SHF.R.U32.HI R34, RZ, 0x8, R7 ;  /* 0x00000008ff227819 */ /* 0x000fe40000011607 */
[----:B------:R-:W-:Y:S02]  /*8130*/  SHF.R.U32.HI R30, RZ, 0x8, R29 ;  /* 0x00000008ff1e7819 */ /* 0x000fe4000001161d */
[----:B------:R-:W-:-:S02]  /*8140*/  SHF.R.U32.HI R6, RZ, 0x8, R31 ;  /* 0x00000008ff067819 */ /* 0x000fc4000001161f */
[----:B------:R-:W-:Y:S01]  /*8150*/  LOP3.LUT R5, R5, 0xff00, R4, 0xf8, !PT ;  /* 0x0000ff0005057812 */ /* 0x000fe200078ef804 */
[----:B------:R-:W-:Y:S01]  /*8160*/  IMAD.SHL.U32 R4, R34, 0x100, RZ ;  /* 0x0000010022047824 */ /* 0x000fe200078e00ff */
[----:B------:R-:W-:Y:S01]  /*8170*/  SHF.R.U32.HI R36, RZ, 0x10, R7 ;  /* 0x00000010ff247819 */ /* 0x000fe20000011607 */
[----:B------:R-:W-:Y:S01]  /*8180*/  IMAD.SHL.U32 R10, R30, 0x100, RZ ;  /* 0x000001001e0a7824 */ /* 0x000fe200078e00ff */
[----:B------:R-:W-:Y:S02]  /*8190*/  LOP3.LUT R7, R7, 0xff0000ff, RZ, 0xc0, !PT ;  /* 0xff0000ff07077812 */ /* 0x000fe400078ec0ff */
[----:B0-----:R-:W-:Y:S02]  /*81a0*/  SHF.R.U32.HI R42, RZ, 0x10, R29 ;  /* 0x00000010ff2a7819 */ /* 0x001fe4000001161d */
[----:B------:R-:W-:Y:S01]  /*81b0*/  LOP3.LUT R37, R29, 0xff0000ff, RZ, 0xc0, !PT ;  /* 0xff0000ff1d257812 */ /* 0x000fe200078ec0ff */
[----:B---3--:R-:W-:Y:S01]  /*81c0*/  IMAD.MOV.U32 R29, RZ, RZ, R12 ;  /* 0x000000ffff1d7224 */ /* 0x008fe200078e000c */
[----:B------:R-:W-:Y:S01]  /*81d0*/  SHF.R.U32.HI R41, RZ, 0x10, R31 ;  /* 0x00000010ff297819 */ /* 0x000fe2000001161f */
[----:B------:R-:W-:Y:S01]  /*81e0*/  IMAD.SHL.U32 R12, R6, 0x100, RZ ;  /* 0x00000100060c7824 */ /* 0x000fe200078e00ff */
[----:B------:R-:W-:Y:S01]  /*81f0*/  LOP3.LUT R39, R31, 0xff0000ff, RZ, 0xc0, !PT ;  /* 0xff0000ff1f277812 */ /* 0x000fe200078ec0ff */
[----:B------:R-:W-:Y:S01]  /*8200*/  IMAD.U32 R6, R38, 0x10000, RZ ;  /* 0x0001000026067824 */ /* 0x000fe200078e00ff */
[----:B------:R-:W-:Y:S01]  /*8210*/  LOP3.LUT R7, R7, 0xff00, R4, 0xf8, !PT ;  /* 0x0000ff0007077812 */ /* 0x000fe200078ef804 */
[----:B------:R-:W-:Y:S01]  /*8220*/  IMAD.MOV.U32 R31, RZ, RZ, R14 ;  /* 0x000000ffff1f7224 */ /* 0x000fe200078e000e */
[----:B------:R-:W-:Y:S01]  /*8230*/  LOP3.LUT R38, R37, 0xff00, R10, 0xf8, !PT ;  /* 0x0000ff0025267812 */ /* 0x000fe200078ef80a */
[----:B------:R-:W-:Y:S01]  /*8240*/  IMAD.U32 R4, R36, 0x10000, RZ ;  /* 0x0001000024047824 */ /* 0x000fe200078e00ff */
[----:B------:R-:W-:-:S02]  /*8250*/  F2FP.F16.E4M3.UNPACK_B R36, R115.H1 ;  /* 0x00000073ff24723e */ /* 0x000fc400030006ff */
[----:B------:R-:W-:Y:S02]  /*8260*/  F2FP.F16.E4M3.UNPACK_B R14, R29.H1 ;  /* 0x0000001dff0e723e */ /* 0x000fe400030006ff */
        /* <DEDUP_REMOVED lines=10> */
[----:B------:R-:W-:Y:S02]  /*8310*/  HADD2.F32 R37, -RZ, R34.H0_H0 ;  /* 0x20000022ff257230 */ /* 0x000fe40000004100 */
[----:B------:R-:W-:Y:S01]  /*8320*/  FMUL.FTZ R43, R12, R5 ;  /* 0x000000050c2b7220 */ /* 0x000fe20000410000 */
[----:B------:R-:W-:Y:S02]  /*8330*/  F2FP.F16.E4M3.UNPACK_B R29, R29 ;  /* 0x0000001dff1d723e */ /* 0x000fe400020006ff */
[----:B------:R-:W-:Y:S01]  /*8340*/  LOP3.LUT R5, R40, 0xff0000, R39, 0xf8, !PT ;  /* 0x00ff000028057812 */ /* 0x000fe200078ef827 */
        /* <DEDUP_REMOVED lines=8> */
[----:B------:R-:W-:-:S02]  /*83d0*/  HADD2.F32 R37, -RZ, R34.H1_H1 ;  /* 0x30000022ff257230 */ /* 0x000fc40000004100 */
[-C--:B------:R-:W-:Y:S01]  /*83e0*/  FMUL.FTZ R45, R30, R41.reuse ;  /* 0x000000291e2d7220 */ /* 0x080fe20000410000 */
[----:B------:R-:W-:Y:S02]  /*83f0*/  HADD2.F32 R39, -RZ, R115.H0_H0 ;  /* 0x20000073ff277230 */ /* 0x000fe40000004100 */
[C---:B------:R-:W-:Y:S01]  /*8400*/  FMUL.FTZ R41, R12.reuse, R41 ;  /* 0x000000290c297220 */ /* 0x040fe20000410000 */
[----:B------:R-:W-:Y:S02]  /*8410*/  HADD2.F32 R14, -RZ, R29.H0_H0 ;  /* 0x2000001dff0e7230 */ /* 0x000fe40000004100 */
[----:B------:R-:W-:Y:S01]  /*8420*/  FFMA.FTZ R45, R12, R37, -R45 ;  /* 0x000000250c2d7223 */ /* 0x000fe2000001082d */
[----:B------:R-:W-:Y:S01]  /*8430*/  HADD2.F32 R10, -RZ, R8.H0_H0 ;  /* 0x20000008ff0a7230 */ /* 0x000fe20000004100 */
[----:B------:R-:W-:Y:S01]  /*8440*/  F2FP.F16.E4M3.UNPACK_B R12, R31.H1 ;  /* 0x0000001fff0c723e */ /* 0x000fe200030006ff */
[----:B------:R-:W-:Y:S02]  /*8450*/  IMAD.U32 R7, R42, 0x10000, RZ ;  /* 0x000100002a077824 */ /* 0x000fe400078e00ff */
[----:B------:R-:W-:Y:S01]  /*8460*/  FFMA.FTZ R42, R30, R37, R41 ;  /* 0x000000251e2a7223 */ /* 0x000fe20000010029 */
[----:B------:R-:W-:-:S02]  /*8470*/  HADD2.F32 R37, -RZ, R113.H0_H0 ;  /* 0x20000071ff257230 */ /* 0x000fc40000004100 */
[-C--:B------:R-:W-:Y:S01]  /*8480*/  FMUL.FTZ R41, R14, R39.reuse ;  /* 0x000000270e297220 */ /* 0x080fe20000410000 */
[----:B------:R-:W-:Y:S01]  /*8490*/  FMUL.FTZ R39, R10, R39 ;  /* 0x000000270a277220 */ /* 0x000fe20000410000 */
[----:B------:R-:W-:Y:S01]  /*84a0*/  HADD2.F32 R115, -RZ, R115.H1_H1 ;  /* 0x30000073ff737230 */ /* 0x000fe20000004100 */
[----:B------:R-:W-:Y:S01]  /*84b0*/  LOP3.LUT R7, R38, 0xff0000, R7, 0xf8, !PT ;  /* 0x00ff000026077812 */ /* 0x000fe200078ef807 */
[----:B------:R-:W-:Y:S02]  /*84c0*/  HADD2.F32 R29, -RZ, R29.H1_H1 ;  /* 0x3000001dff1d7230 */ /* 0x000fe40000004100 */
[-C--:B------:R-:W-:Y:S01]  /*84d0*/  FFMA.FTZ R41, R10, R37.reuse, -R41 ;  /* 0x000000250a297223 */ /* 0x080fe20000010829 */
[----:B------:R-:W-:Y:S01]  /*84e0*/  FFMA.FTZ R36, R14, R37, R39 ;  /* 0x000000250e247223 */ /* 0x000fe20000010027 */
[----:B------:R-:W-:Y:S01]  /*84f0*/  HADD2.F32 R8, -RZ, R8.H1_H1 ;  /* 0x30000008ff087230 */ /* 0x000fe20000004100 */
[----:B------:R-:W-:Y:S01]  /*8500*/  F2FP.F16.E4M3.UNPACK_B R10, R114.H1 ;  /* 0x00000072ff0a723e */ /* 0x000fe200030006ff */
[----:B------:R-:W-:-:S02]  /*8510*/  HADD2.F32 R113, -RZ, R113.H1_H1 ;  /* 0x30000071ff717230 */ /* 0x000fc40000004100 */
[CC--:B------:R-:W-:Y:S01]  /*8520*/  FMUL.FTZ R37, R29.reuse, R115.reuse ;  /* 0x000000731d257220 */ /* 0x0c0fe20000410000 */
[----:B------:R-:W-:Y:S01]  /*8530*/  F2FP.F16.E4M3.UNPACK_B R30, R112.H1 ;  /* 0x00000070ff1e723e */ /* 0x000fe200030006ff */
[C---:B------:R-:W-:Y:S01]  /*8540*/  FMUL.FTZ R38, R8.reuse, R115 ;  /* 0x0000007308267220 */ /* 0x040fe20000410000 */
[----:B------:R-:W-:Y:S02]  /*8550*/  HADD2.F32 R14, -RZ, R12.H0_H0 ;  /* 0x2000000cff0e7230 */ /* 0x000fe40000004100 */
[-C--:B------:R-:W-:Y:S01]  /*8560*/  FFMA.FTZ R34, R8, R113.reuse, -R37 ;  /* 0x0000007108227223 */ /* 0x080fe20000010825 */
[----:B------:R-:W-:Y:S01]  /*8570*/  F2FP.F16.E4M3.UNPACK_B R8, R28.H1 ;  /* 0x0000001cff08723e */ /* 0x000fe200030006ff */
[--C-:B------:R-:W-:Y:S02]  /*8580*/  HADD2.F32 R37, -RZ, R10.reuse.H0_H0 ;  /* 0x2000000aff257230 */ /* 0x100fe40000004100 */
[----:B------:R-:W-:Y:S01]  /*8590*/  FFMA.FTZ R113, R29, R113, R38 ;  /* 0x000000711d717223 */ /* 0x000fe20000010026 */
[----:B------:R-:W-:Y:S01]  /*85a0*/  HADD2.F32 R39, -RZ, R10.H1_H1 ;  /* 0x3000000aff277230 */ /* 0x000fe20000004100 */
[----:B------:R-:W-:Y:S01]  /*85b0*/  F2FP.F16.E4M3.UNPACK_B R114, R114 ;  /* 0x00000072ff72723e */ /* 0x000fe200020006ff */
[----:B------:R-:W-:-:S02]  /*85c0*/  HADD2.F32 R10, -RZ, R8.H0_H0 ;  /* 0x20000008ff0a7230 */ /* 0x000fc40000004100 */
[----:B------:R-:W-:Y:S01]  /*85d0*/  FMUL.FTZ R47, R14, R37 ;  /* 0x000000250e2f7220 */ /* 0x000fe20000410000 */
[----:B------:R-:W-:Y:S01]  /*85e0*/  HADD2.F32 R29, -RZ, R30.H0_H0 ;  /* 0x2000001eff1d7230 */ /* 0x000fe20000004100 */
[----:B------:R-:W-:Y:S01]  /*85f0*/  F2FP.F16.E4M3.UNPACK_B R31, R31 ;  /* 0x0000001fff1f723e */ /* 0x000fe200020006ff */
[----:B------:R-:W-:Y:S02]  /*8600*/  HADD2.F32 R12, -RZ, R12.H1_H1 ;  /* 0x3000000cff0c7230 */ /* 0x000fe40000004100 */
[C---:B------:R-:W-:Y:S01]  /*8610*/  FMUL.FTZ R105, R10.reuse, R37 ;  /* 0x000000250a697220 */ /* 0x040fe20000410000 */
[----:B------:R-:W-:Y:S02]  /*8620*/  HADD2.F32 R8, -RZ, R8.H1_H1 ;  /* 0x30000008ff087230 */ /* 0x000fe40000004100 */
[----:B------:R-:W-:Y:S01]  /*8630*/  FFMA.FTZ R38, R10, R29, -R47 ;  /* 0x0000001d0a267223 */ /* 0x000fe2000001082f */
[----:B------:R-:W-:Y:S02]  /*8640*/  HADD2.F32 R37, -RZ, R30.H1_H1 ;  /* 0x3000001eff257230 */ /* 0x000fe40000004100 */
[-C--:B------:R-:W-:Y:S01]  /*8650*/  FMUL.FTZ R47, R12, R39.reuse ;  /* 0x000000270c2f7220 */ /* 0x080fe20000410000 */
[----:B------:R-:W-:Y:S01]  /*8660*/  F2FP.F16.E4M3.UNPACK_B R28, R28 ;  /* 0x0000001cff1c723e */ /* 0x000fe200020006ff */
[C---:B------:R-:W-:Y:S01]  /*8670*/  FMUL.FTZ R39, R8.reuse, R39 ;  /* 0x0000002708277220 */ /* 0x040fe20000410000 */
[----:B------:R-:W-:Y:S01]  /*8680*/  F2FP.F16.E4M3.UNPACK_B R112, R112 ;  /* 0x00000070ff70723e */ /* 0x000fe200020006ff */
[----:B------:R-:W-:Y:S01]  /*8690*/  FFMA.FTZ R107, R8, R37, -R47 ;  /* 0x00000025086b7223 */ /* 0x000fe2000001082f */
[----:B------:R-:W-:-:S02]  /*86a0*/  HADD2.F32 R10, -RZ, R31.H0_H0 ;  /* 0x2000001fff0a7230 */ /* 0x000fc40000004100 */
[----:B------:R-:W-:Y:S01]  /*86b0*/  FFMA.FTZ R111, R12, R37, R39 ;  /* 0x000000250c6f7223 */ /* 0x000fe20000010027 */
[----:B------:R-:W-:Y:S02]  /*86c0*/  HADD2.F32 R37, -RZ, R114.H0_H0 ;  /* 0x20000072ff257230 */ /* 0x000fe40000004100 */
[----:B------:R-:W-:Y:S01]  /*86d0*/  FFMA.FTZ R14, R14, R29, R105 ;  /* 0x0000001d0e0e7223 */ /* 0x000fe20000010069 */
        /* <DEDUP_REMOVED lines=8> */
[----:B------:R-:W-:Y:S01]  /*8760*/  HADD2.F32 R28, -RZ, R28.H1_H1 ;  /* 0x3000001cff1c7230 */ /* 0x000fe20000004100 */
[----:B------:R-:W-:Y:S01]  /*8770*/  F2FP.SATFINITE.E4M3.F32.PACK_AB_MERGE_C R8, R45, R40, RZ ;  /* 0x000000282d08723e */ /* 0x000fe200048070ff */
[----:B------:R-:W-:Y:S02]  /*8780*/  HADD2.F32 R112, -RZ, R112.H1_H1 ;  /* 0x30000070ff707230 */ /* 0x000fe40000004100 */
[-C--:B------:R-:W-:Y:S01]  /*8790*/  FMUL.FTZ R105, R31, R114.reuse ;  /* 0x000000721f697220 */ /* 0x080fe20000410000 */
[----:B------:R-:W-:Y:S01]  /*87a0*/  FFMA.FTZ R47, R10, R29, R47 ;  /* 0x0000001d0a2f7223 */ /* 0x000fe2000001002f */
[----:B------:R-:W-:Y:S01]  /*87b0*/  F2FP.SATFINITE.E4M3.F32.PACK_AB_MERGE_C R8, R34, R41, R8 ;  /* 0x000000292208723e */ /* 0x000fe20004807008 */
[C---:B------:R-:W-:Y:S01]  /*87c0*/  FMUL.FTZ R114, R28.reuse, R114 ;  /* 0x000000721c727220 */ /* 0x040fe20000410000 */
[----:B------:R-:W-:Y:S01]  /*87d0*/  F2FP.SATFINITE.E4M3.F32.PACK_AB_MERGE_C R111, R111, R14, RZ ;  /* 0x0000000e6f6f723e */ /* 0x000fe200048070ff */
[-C--:B------:R-:W-:Y:S01]  /*87e0*/  FFMA.FTZ R10, R28, R112.reuse, -R105 ;  /* 0x000000701c0a7223 */ /* 0x080fe20000010869 */
[----:B------:R-:W-:Y:S01]  /*87f0*/  F2FP.F16.E4M3.UNPACK_B R29, R13 ;  /* 0x0000000dff1d723e */ /* 0x000fe200020006ff */
[----:B------:R-:W-:Y:S01]  /*8800*/  FFMA.FTZ R114, R31, R112, R114 ;  /* 0x000000701f727223 */ /* 0x000fe20000010072 */
[----:B------:R-:W-:-:S02]  /*8810*/  F2FP.F16.E4M3.UNPACK_B R34, R7 ;  /* 0x00000007ff22723e */ /* 0x000fc400020006ff */
[----:B------:R-:W-:Y:S01]  /*8820*/  F2FP.F16.E4M3.UNPACK_B R14, R9 ;  /* 0x00000009ff0e723e */ /* 0x000fe200020006ff */
[----:B------:R-:W-:Y:S01]  /*8830*/  HADD2.F32 R30, -RZ, R29.H0_H0 ;  /* 0x2000001dff1e7230 */ /* 0x000fe20000004100 */
[----:B------:R-:W-:Y:S01]  /*8840*/  F2FP.F16.E4M3.UNPACK_B R31, R6 ;  /* 0x00000006ff1f723e */ /* 0x000fe200020006ff */
[----:B------:R-:W-:Y:S01]  /*8850*/  HADD2.F32 R39, -RZ, R34.H0_H0 ;  /* 0x20000022ff277230 */ /* 0x000fe20000004100 */
[----:B------:R-:W-:Y:S01]  /*8860*/  F2FP.SATFINITE.E4M3.F32.PACK_AB_MERGE_C R10, R10, R37, R38 ;  /* 0x000000250a0a723e */ /* 0x000fe20004807026 */
[----:B------:R-:W-:Y:S01]  /*8870*/  HADD2.F32 R28, -RZ, R14.H0_H0 ;  /* 0x2000000eff1c7230 */ /* 0x000fe20000004100 */
[----:B------:R-:W-:Y:S01]  /*8880*/  F2FP.F16.E4M3.UNPACK_B R13, R13.H1 ;  /* 0x0000000dff0d723e */ /* 0x000fe200030006ff */
        /* <DEDUP_REMOVED lines=9> */
[CC--:B------:R-:W-:Y:S01]  /*8920*/  FMUL.FTZ R37, R29.reuse, R34.reuse ;  /* 0x000000221d257220 */ /* 0x0c0fe20000410000 */
[----:B------:R-:W-:Y:S01]  /*8930*/  F2FP.F16.E4M3.UNPACK_B R28, R7.H1 ;  /* 0x00000007ff1c723e */ /* 0x000fe200030006ff */
[C---:B------:R-:W-:Y:S01]  /*8940*/  FMUL.FTZ R34, R14.reuse, R34 ;  /* 0x000000220e227220 */ /* 0x040fe20000410000 */
[----:B------:R-:W-:Y:S01]  /*8950*/  F2FP.F16.E4M3.UNPACK_B R9, R9.H1 ;  /* 0x00000009ff09723e */ /* 0x000fe200030006ff */
[----:B------:R-:W-:Y:S01]  /*8960*/  FFMA.FTZ R38, R14, R31, -R37 ;  /* 0x0000001f0e267223 */ /* 0x000fe20000010825 */
[----:B------:R-:W-:Y:S01]  /*8970*/  F2FP.SATFINITE.E4M3.F32.PACK_AB_MERGE_C R12, R42, R43, RZ ;  /* 0x0000002b2a0c723e */ /* 0x000fe200048070ff */
[----:B------:R-:W-:Y:S01]  /*8980*/  FFMA.FTZ R40, R29, R31, R34 ;  /* 0x0000001f1d287223 */ /* 0x000fe20000010022 */
[----:B------:R-:W-:Y:S01]  /*8990*/  HADD2.F32 R14, -RZ, R13.H0_H0 ;  /* 0x2000000dff0e7230 */ /* 0x000fe20000004100 */
[----:B------:R-:W-:Y:S01]  /*89a0*/  F2FP.F16.E4M3.UNPACK_B R6, R6.H1 ;  /* 0x00000006ff06723e */ /* 0x000fe200030006ff */
[----:B------:R-:W-:Y:S01]  /*89b0*/  HADD2.F32 R29, -RZ, R28.H0_H0 ;  /* 0x2000001cff1d7230 */ /* 0x000fe20000004100 */
[----:B------:R-:W-:Y:S01]  /*89c0*/  F2FP.SATFINITE.E4M3.F32.PACK_AB_MERGE_C R12, R113, R36, R12 ;  /* 0x00000024710c723e */ /* 0x000fe2000480700c */
[----:B------:R-:W-:Y:S01]  /*89d0*/  HADD2.F32 R7, -RZ, R9.H0_H0 ;  /* 0x20000009ff077230 */ /* 0x000fe20000004100 */
[----:B------:R-:W-:Y:S01]  /*89e0*/  F2FP.F16.E4M3.UNPACK_B R31, R5 ;  /* 0x00000005ff1f723e */ /* 0x000fe200020006ff */
[----:B------:R-:W-:-:S02]  /*89f0*/  HADD2.F32 R13, -RZ, R13.H1_H1 ;  /* 0x3000000dff0d7230 */ /* 0x000fc40000004100 */
[-C--:B------:R-:W-:Y:S01]  /*8a00*/  FMUL.FTZ R36, R14, R29.reuse ;  /* 0x0000001d0e247220 */ /* 0x080fe20000410000 */
[----:B------:R-:W-:Y:S02]  /*8a10*/  HADD2.F32 R34, -RZ, R28.H1_H1 ;  /* 0x3000001cff227230 */ /* 0x000fe40000004100 */
        /* <DEDUP_REMOVED lines=10> */
[----:B------:R-:W-:Y:S01]  /*8ac0*/  FFMA.FTZ R44, R13, R30, R34 ;  /* 0x0000001e0d2c7223 */ /* 0x000fe20000010022 */
[----:B------:R-:W-:Y:S01]  /*8ad0*/  F2FP.F16.E4M3.UNPACK_B R6, R11 ;  /* 0x0000000bff06723e */ /* 0x000fe200020006ff */
[----:B------:R-:W-:Y:S01]  /*8ae0*/  FFMA.FTZ R42, R7, R28, -R36 ;  /* 0x0000001c072a7223 */ /* 0x000fe20000010824 */
[----:B------:R-:W-:Y:S01]  /*8af0*/  F2FP.F16.E4M3.UNPACK_B R15, R15.H1 ;  /* 0x0000000fff0f723e */ /* 0x000fe200030006ff */
[----:B------:R-:W-:Y:S01]  /*8b00*/  HADD2.F32 R13, -RZ, R14.H0_H0 ;  /* 0x2000000eff0d7230 */ /* 0x000fe20000004100 */
[----:B------:R-:W-:Y:S01]  /*8b10*/  F2FP.F16.E4M3.UNPACK_B R34, R5.H1 ;  /* 0x00000005ff22723e */ /* 0x000fe200030006ff */
[----:B------:R-:W-:Y:S01]  /*8b20*/  HADD2.F32 R36, -RZ, R31.H0_H0 ;  /* 0x2000001fff247230 */ /* 0x000fe20000004100 */
[----:B------:R-:W-:Y:S01]  /*8b30*/  F2FP.F16.E4M3.UNPACK_B R11, R11.H1 ;  /* 0x0000000bff0b723e */ /* 0x000fe200030006ff */
[----:B------:R-:W-:Y:S01]  /*8b40*/  HADD2.F32 R7, -RZ, R6.H0_H0 ;  /* 0x20000006ff077230 */ /* 0x000fe20000004100 */
[-C--:B------:R-:W-:Y:S01]  /*8b50*/  F2FP.F16.E4M3.UNPACK_B R5, R4.reuse ;  /* 0x00000004ff05723e */ /* 0x080fe200020006ff */
[----:B------:R-:W-:Y:S01]  /*8b60*/  HADD2.F32 R37, -RZ, R34.H0_H0 ;  /* 0x20000022ff257230 */ /* 0x000fe20000004100 */
[----:B------:R-:W-:Y:S01]  /*8b70*/  F2FP.F16.E4M3.UNPACK_B R28, R4.H1 ;  /* 0x00000004ff1c723e */ /* 0x000fe200030006ff */
        /* <DEDUP_REMOVED lines=23> */
[C---:B------:R-:W-:Y:S01]  /*8cf0*/  FMUL.FTZ R31, R6.reuse, R31 ;  /* 0x0000001f061f7220 */ /* 0x040fe20000410000 */
[----:B------:R-:W-:Y:S01]  /*8d00*/  F2FP.SATFINITE.E4M3.F32.PACK_AB_MERGE_C R42, R45, R42, RZ ;  /* 0x0000002a2d2a723e */ /* 0x000fe200048070ff */
[-C--:B------:R-:W-:Y:S01]  /*8d10*/  FFMA.FTZ R11, R11, R28.reuse, -R4 ;  /* 0x0000001c0b0b7223 */ /* 0x080fe20000010804 */
[----:B------:R-:W-:Y:S01]  /*8d20*/  FFMA.FTZ R34, R15, R28, R34 ;  /* 0x0000001c0f227223 */ /* 0x000fe20000010022 */
[-C--:B------:R-:W-:Y:S01]  /*8d30*/  FFMA.FTZ R7, R6, R5.reuse, -R7 ;  /* 0x0000000506077223 */ /* 0x080fe20000010807 */
[----:B------:R-:W-:Y:S01]  /*8d40*/  FFMA.FTZ R31, R14, R5, R31 ;  /* 0x000000050e1f7223 */ /* 0x000fe2000001001f */
[----:B------:R-:W-:Y:S01]  /*8d50*/  F2FP.SATFINITE.E4M3.F32.PACK_AB_MERGE_C R43, R44, R43, RZ ;  /* 0x0000002b2c2b723e */ /* 0x000fe200048070ff */
[----:B------:R-:W-:Y:S01]  /*8d60*/  IMAD.MOV.U32 R14, RZ, RZ, R47 ;  /* 0x000000ffff0e7224 */ /* 0x000fe200078e002f */
[----:B------:R-:W-:-:S02]  /*8d70*/  F2FP.SATFINITE.E4M3.F32.PACK_AB_MERGE_C R11, R11, R104, RZ ;  /* 0x000000680b0b723e */ /* 0x000fc400048070ff */
[----:B------:R-:W-:Y:S02]  /*8d80*/  F2FP.SATFINITE.E4M3.F32.PACK_AB_MERGE_C R34, R34, R37, RZ ;  /* 0x000000252222723e */ /* 0x000fe400048070ff */
[----:B------:R-:W-:Y:S02]  /*8d90*/  F2FP.SATFINITE.E4M3.F32.PACK_AB_MERGE_C R9, R38, R41, R42 ;  /* 0x000000292609723e */ /* 0x000fe4000480702a */
[----:B------:R-:W-:Y:S02]  /*8da0*/  F2FP.SATFINITE.E4M3.F32.PACK_AB_MERGE_C R11, R7, R46, R11 ;  /* 0x0000002e070b723e */ /* 0x000fe4000480700b */
[----:B------:R-:W-:Y:S02]  /*8db0*/  F2FP.SATFINITE.E4M3.F32.PACK_AB_MERGE_C R13, R40, R39, R43 ;  /* 0x00000027280d723e */ /* 0x000fe4000480702b */
[----:B------:R-:W-:-:S07]  /*8dc0*/  F2FP.SATFINITE.E4M3.F32.PACK_AB_MERGE_C R15, R31, R36, R34 ;  /* 0x000000241f0f723e */ /* 0x000fce0004807022 */
.L_x_1491:
[----:B------:R-:W-:Y:S05]  /*8dd0*/  BSYNC B1 ;  /* 0x0000000000017941 */ /* 0x000fea0003800000 */
.L_x_1490:
[----:B--2---:R2:W-:Y:S01]  /*8de0*/  STG.E.128 desc[UR38][R32.64], R8 ;  /* 0x0000000820007986 */ /* 0x0045e2000c101d26 */
[----:B------:R-:W-:-:S13]  /*8df0*/  ISETP.GE.AND P2, PT, R35, R117, PT ;  /* 0x000000752300720c */ /* 0x000fda0003f46270 */
[----:B------:R-:W-:Y:S05]  /*8e00*/  @P2 BRA `(.L_x_1454) ;  /* 0x00000000009c2947 */ /* 0x000fea0003800000 */
[--C-:B------:R-:W-:Y:S02]  /*8e10*/  SHF.R.S32.HI R4, RZ, 0x1f, R35.reuse ;  /* 0x0000001fff047819 */ /* 0x100fe40000011423 */
[----:B------:R-:W-:-:S04]  /*8e20*/  IADD3 R35, P2, P3, R62, R96, R35 ;  /* 0x000000603e237210 */ /* 0x000fc80007b5e023 */
[----:B------:R-:W-:Y:S02]  /*8e30*/  IADD3.X R4, R100, R119, R4, P2, P3 ;  /* 0x0000007764047210 */ /* 0x000fe400017e6404 */
[----:B------:R-:W-:-:S05]  /*8e40*/  IADD3 R94, P2, R35, R94, RZ ;  /* 0x0000005e235e7210 */ /* 0x000fca0007f5e0ff */
[----:B------:R-:W-:-:S05]  /*8e50*/  IMAD.X R95, R4, 0x1, R95, P2 ;  /* 0x00000001045f7824 */ /* 0x000fca00010e065f */
[----:B---3--:R3:W-:Y:S01]  /*8e60*/  STG.E.128 desc[UR38][R94.64], R12 ;  /* 0x0000000c5e007986 */ /* 0x0087e2000c101d26 */
[----:B------:R-:W-:Y:S05]  /*8e70*/  BRA `(.L_x_1454) ;  /* 0x0000000000807947 */ /* 0x000fea0003800000 */
.L_x_1447:
[----:B------:R-:W-:-:S06]  /*8e80*/  UISETP.NE.AND UP0, UPT, UR41, 0x3, UPT ;  /* 0x000000032900788c */ /* 0x000fcc000bf05270 */
[----:B------:R-:W-:-:S13]  /*8e90*/  PLOP3.LUT P1, PT, PT, PT, UP0, 0x80, 0x0 ;  /* 0x000000000000781c */ /* 0x000fda0003f2f008 */
[----:B------:R-:W-:Y:S05]  /*8ea0*/  @!P1 BRA `(.L_x_1492) ;  /* 0x0000000000049947 */ /* 0x000fea0003800000 */
[----:B------:R-:W-:Y:S01]  /*8eb0*/  BPT.TRAP 0x1 ;  /* 0x000000040000795c */ /* 0x000fe20000300000 */
.L_x_1492:
[----:B------:R-:W-:Y:S01]  /*8ec0*/  IMAD R108, R17, 0x8, R16 ;  /* 0x00000008116c7824 */ /* 0x000fe200078e0210 */
[----:B------:R-:W-:Y:S01]  /*8ed0*/  SHF.L.U32 R110, R174, 0x1f, RZ ;  /* 0x0000001fae6e7819 */ /* 0x000fe200000006ff */
[----:B------:R-:W-:Y:S01]  /*8ee0*/  IMAD R109, R25, -0x80, R2 ;  /* 0xffffff80196d7824 */ /* 0x000fe200078e0202 */
[----:B------:R-:W-:Y:S02]  /*8ef0*/  BSSY B1, `(.L_x_1493) ;  /* 0x0000004000017945 */ /* 0x000fe40003800000 */
[----:B------:R-:W0:Y:S02]  /*8f00*/  SYNCS.PHASECHK.TRANS64.TRYWAIT P2, [R108+URZ+0x22890], R110 ;  /* 0x0228906e6c0075a7 */ /* 0x000e24000804017f */
[----:B------:R-:W-:Y:S01]  /*8f10*/  VIMNMX R109, R109, 0x80, PT ;  /* 0x000000806d6d7848 */ /* 0x000fe20003fe0100 */
[----:B0-----:R-:W-:Y:S06]  /*8f20*/  @!P2 BRA `(.L_x_1494) ;  /* 0x000001fc0018a947 */ /* 0x001fec0003800000 */
.L_x_1801:
[----:B------:R-:W-:Y:S05]  /*8f30*/  BSYNC B1 ;  /* 0x0000000000017941 */ /* 0x000fea0003800000 */
.L_x_1493:
[----:B------:R-:W-:-:S13]  /*8f40*/  ISETP.GE.AND P2, PT, R19, R109, PT ;  /* 0x0000006d1300720c */ /* 0x000fda0003f46270 */
[----:B------:R-:W-:Y:S05]  /*8f50*/  @P2 BRA `(.L_x_1454) ;  /* 0x0000000000482947 */ /* 0x000fea0003800000 */
[----:B------:R-:W-:-:S13]  /*8f60*/  ISETP.NE.AND P2, PT, R64, RZ, PT ;  /* 0x000000ff4000720c */ /* 0x000fda0003f45270 */
[----:B------:R-:W1:Y:S04]  /*8f70*/  @P2 LDS.128 R4, [R97+0x16400] ;  /* 0x0164000061042984 */ /* 0x000e680000000c00 */
[----:B-1----:R-:W-:Y:S01]  /*8f80*/  @P2 STG.E.128 desc[UR38][R8.64], R4 ;  /* 0x0000000408002986 */ /* 0x002fe2000c101d26 */
        /* <DEDUP_REMOVED lines=14> */
[----:B-1----:R1:W-:Y:S02]  /*9070*/  @P2 STG.E.128 desc[UR38][R8.64+0xa0], R4 ;  /* 0x0000a00408002986 */ /* 0x0023e4000c101d26 */
.L_x_1454:
[----:B------:R-:W-:Y:S05]  /*9080*/  BSYNC B0 ;  /* 0x0000000000007941 */ /* 0x000fea0003800000 */
.L_x_1446:
[----:B-1234-:R-:W1:Y:S01]  /*9090*/  S2R R4, SR_TID.X ;  /* 0x0000000000047919 */ /* 0x01ee620000002100 */
[----:B------:R-:W-:Y:S01]  /*90a0*/  @!PT LDS RZ, [RZ] ;  /* 0x00000000fffff984 */ /* 0x000fe20000000800 */
[----:B------:R-:W-:Y:S01]  /*90b0*/  @!PT LDS RZ, [RZ] ;  /* 0x00000000fffff984 */ /* 0x000fe20000000800 */
[----:B------:R-:W-:Y:S01]  /*90c0*/  @!PT LDS RZ, [RZ] ;  /* 0x00000000fffff984 */ /* 0x000fe20000000800 */
[----:B------:R-:W-:Y:S01]  /*90d0*/  @!PT LDS RZ, [RZ] ;  /* 0x00000000fffff984 */ /* 0x000fe20000000800 */
[----:B------:R2:W-:Y:S06]  /*90e0*/  MEMBAR.ALL.CTA ;  /* 0x0000000000007992 */ /* 0x0005ec0000008000 */
[----:B--2---:R-:W2:Y:S01]  /*90f0*/  FENCE.VIEW.ASYNC.S ;  /* 0x00000000000073c6 */ /* 0x004ea20000000000 */
[----:B------:R-:W-:Y:S05]  /*9100*/  WARPSYNC.ALL ;  /* 0x0000000000007948 */ /* 0x000fea0003800000 */
[----:B------:R-:W-:Y:S01]  /*9110*/  BSSY B0, `(.L_x_1495) ;  /* 0x0000009000007945 */ /* 0x000fe20003800000 */
[----:B-1----:R-:W-:Y:S01]  /*9120*/  LOP3.LUT R4, R4, 0x7f, RZ, 0xc0, !PT ;  /* 0x0000007f04047812 */ /* 0x002fe200078ec0ff */
[----:B--2---:R1:W-:Y:S03]  /*9130*/  BAR.SYNC.DEFER_BLOCKING R77, 0x80 ;  /* 0x0002004d0000751d */ /* 0x0043e60000010000 */
[----:B------:R-:W-:-:S13]  /*9140*/  ISETP.NE.AND P3, PT, R4, RZ, PT ;  /* 0x000000ff0400720c */ /* 0x000fda0003f65270 */
[----:B------:R-:W-:-:S05]  /*9150*/  @!P3 VIADD R4, R108, 0x228a0 ;  /* 0x000228a06c04b836 */ /* 0x000fca0000000000 */
[----:B------:R-:W-:-:S04]  /*9160*/  @!P3 PRMT R4, RZ, 0x654, R4 ;  /* 0x00000654ff04b816 */ /* 0x000fc80000000004 */
[----:B------:R1:W-:Y:S01]  /*9170*/  @!P3 SYNCS.ARRIVE.TRANS64.RED.A1T0 RZ, [R4+URZ], RZ ;  /* 0x000000ff04ffb9a7 */ /* 0x0003e2000810043f */
[----:B------:R-:W-:Y:S05]  /*9180*/  @!P1 BRA `(.L_x_1496) ;  /* 0x0000000000049947 */ /* 0x000fea0003800000 */
[----:B------:R-:W-:Y:S01]  /*9190*/  BPT.TRAP 0x1 ;  /* 0x000000040000795c */ /* 0x000fe20000300000 */
.L_x_1496:
[----:B------:R-:W-:Y:S05]  /*91a0*/  BSYNC B0 ;  /* 0x0000000000007941 */ /* 0x000fea0003800000 */
.L_x_1495:
[----:B------:R-:W2:Y:S01]  /*91b0*/  SYNCS.PHASECHK.TRANS64.TRYWAIT P1, [R108+URZ+0x228b0], R110 ;  /* 0x0228b06e6c0075a7 */ /* 0x000ea2000802017f */
[----:B------:R-:W-:Y:S04]  /*91c0*/  BSSY B0, `(.L_x_1497) ;  /* 0x0000002000007945 */ /* 0x000fe80003800000 */
[----:B--2---:R-:W-:Y:S05]  /*91d0*/  @!P1 BRA `(.L_x_1498) ;  /* 0x000001f800809947 */ /* 0x004fea0003800000 */
.L_x_1802:
[----:B------:R-:W-:Y:S05]  /*91e0*/  BSYNC B0 ;  /* 0x0000000000007941 */ /* 0x000fea0003800000 */
.L_x_1497:
[----:B------:R-:W-:Y:S01]  /*91f0*/  ISETP.GE.AND P1, PT, R19, R109, PT ;  /* 0x0000006d1300720c */ /* 0x000fe20003f26270 */
[----:B------:R-:W-:-:S12]  /*9200*/  BSSY B0, `(.L_x_1499) ;  /* 0x0000030000007945 */ /* 0x000fd80003800000 */
[----:B------:R-:W-:Y:S05]  /*9210*/  @P1 BRA `(.L_x_1500) ;  /* 0x0000000000b81947 */ /* 0x000fea0003800000 */
[----:B------:R-:W-:Y:S01]  /*9220*/  ULDC UR4, c[0x0][0x320] ;  /* 0x0000c80000047ab9 */ /* 0x000fe20000000800 */
[----:B------:R-:W-:Y:S01]  /*9230*/  PLOP3.LUT P5, PT, PT, PT, PT, 0x8, 0x0 ;  /* 0x000000000000781c */ /* 0x000fe20003fae170 */
[----:B-1----:R-:W-:Y:S01]  /*9240*/  IMAD.WIDE R4, R25, 0x80, R54 ;  /* 0x0000008019047825 */ /* 0x002fe200078e0236 */
[----:B------:R-:W-:Y:S01]  /*9250*/  ISETP.GE.AND P2, PT, R98, UR4, PT ;  /* 0x0000000462007c0c */ /* 0x000fe2000bf46270 */
[----:B------:R-:W-:Y:S01]  /*9260*/  ULDC.64 UR6, c[0x0][0x328] ;  /* 0x0000ca0000067ab9 */ /* 0x000fe20000000a00 */
[----:B------:R-:W-:Y:S01]  /*9270*/  MOV R7, R65 ;  /* 0x0000004100077202 */ /* 0x000fe20000000f00 */
[----:B------:R-:W-:Y:S01]  /*9280*/  IMAD.MOV.U32 R6, RZ, RZ, R60 ;  /* 0x000000ffff067224 */ /* 0x000fe200078e003c */
[----:B------:R-:W-:Y:S01]  /*9290*/  PLOP3.LUT P4, PT, PT, PT, PT, 0x8, 0x0 ;  /* 0x000000000000781c */ /* 0x000fe20003f8e170 */
[----:B------:R-:W-:Y:S01]  /*92a0*/  IMAD R5, R5, UR6, RZ ;  /* 0x0000000605057c24 */ /* 0x000fe2000f8e02ff */
[----:B------:R-:W-:Y:S01]  /*92b0*/  ULDC.64 UR8, c[0x0][0x318] ;  /* 0x0000c60000087ab9 */ /* 0x000fe20000000a00 */
[----:B------:R-:W-:-:S02]  /*92c0*/  IMAD R13, R17, 0x4000, R193 ;  /* 0x00004000110d7824 */ /* 0x000fc400078e02c1 */
[----:B------:R-:W-:-:S04]  /*92d0*/  IMAD.WIDE.U32 R6, R4, UR6, R6 ;  /* 0x0000000604067c25 */ /* 0x000fc8000f8e0006 */
[----:B------:R-:W-:Y:S01]  /*92e0*/  @!P2 LOP3.LUT P1, RZ, R183, 0x2, RZ, 0xc0, !PT ;  /* 0x00000002b7ffa812 */ /* 0x000fe2000782c0ff */
[----:B------:R-:W-:Y:S02]  /*92f0*/  IMAD R5, R4, UR7, R5 ;  /* 0x0000000704057c24 */ /* 0x000fe4000f8e0205 */
[----:B------:R-:W-:Y:S01]  /*9300*/  @!P2 VIADD R4, R13, 0x20 ;  /* 0x000000200d04a836 */ /* 0x000fe20000000000 */
[----:B------:R-:W-:Y:S02]  /*9310*/  @!P2 PLOP3.LUT P5, PT, P1, PT, PT, 0x80, 0x0 ;  /* 0x000000000000a81c */ /* 0x000fe40000faf070 */
[----:B------:R-:W-:-:S11]  /*9320*/  ISETP.GE.AND P1, PT, R92, UR4, PT ;  /* 0x000000045c007c0c */ /* 0x000fd6000bf26270 */
[----:B------:R-:W-:Y:S02]  /*9330*/  @P5 VIADD R4, R13, 0xffffffe0 ;  /* 0xffffffe00d045836 */ /* 0x000fe40000000000 */
[----:B------:R-:W-:Y:S01]  /*9340*/  @!P1 LOP3.LUT P6, RZ, R183, 0x4, RZ, 0xc0, !PT ;  /* 0x00000004b7ff9812 */ /* 0x000fe200078cc0ff */
[----:B------:R-:W-:Y:S02]  /*9350*/  @!P1 VIADD R10, R13, 0x40 ;  /* 0x000000400d0a9836 */ /* 0x000fe40000000000 */
[----:B------:R-:W-:Y:S01]  /*9360*/  @!P2 IMAD.IADD R11, R16, 0x1, R4 ;  /* 0x00000001100ba824 */ /* 0x000fe200078e0204 */
[----:B------:R-:W-:Y:S02]  /*9370*/  @!P1 PLOP3.LUT P4, PT, P6, PT, PT, 0x80, 0x0 ;  /* 0x000000000000981c */ /* 0x000fe4000378f070 */
[----:B------:R-:W-:-:S04]  /*9380*/  IADD3 R8, P6, R6, UR8, RZ ;  /* 0x0000000806087c10 */ /* 0x000fc8000ffde0ff */
[----:B------:R-:W-:Y:S02]  /*9390*/  IADD3.X R9, R7, UR9, R5, P6, !PT ;  /* 0x0000000907097c10 */ /* 0x000fe4000b7fe405 */
[----:B------:R-:W1:Y:S05]  /*93a0*/  @!P2 LDS.128 R4, [R11+0x8400] ;  /* 0x008400000b04a984 */ /* 0x000e6a0000000c00 */
[----:B------:R-:W-:-:S04]  /*93b0*/  @P4 VIADD R10, R13, 0xffffffc0 ;  /* 0xffffffc00d0a4836 */ /* 0x000fc80000000000 */
[----:B------:R-:W-:Y:S01]  /*93c0*/  @!P1 IMAD.IADD R12, R16, 0x1, R10 ;  /* 0x00000001100c9824 */ /* 0x000fe200078e020a */
[----:B-1----:R-:W-:Y:S04]  /*93d0*/  @!P2 STG.E.128 desc[UR38][R8.64+0x20], R4 ;  /* 0x000020040800a986 */ /* 0x002fe8000c101d26 */
[----:B------:R-:W1:Y:S04]  /*93e0*/  @!P1 LDS.128 R4, [R12+0x8400] ;  /* 0x008400000c049984 */ /* 0x000e680000000c00 */
[----:B-1----:R-:W-:Y:S01]  /*93f0*/  @!P1 STG.E.128 desc[UR38][R8.64+0x40], R4 ;  /* 0x0000400408009986 */ /* 0x002fe2000c101d26 */
[----:B------:R-:W-:-:S13]  /*9400*/  ISETP.GE.AND P1, PT, R22, UR4, PT ;  /* 0x0000000416007c0c */ /* 0x000fda000bf26270 */
[----:B------:R-:W-:-:S05]  /*9410*/  @!P1 IMAD.IADD R10, R16, 0x1, R13 ;  /* 0x00000001100a9824 */ /* 0x000fca00078e020d */
[----:B------:R-:W1:Y:S04]  /*9420*/  @!P1 LDS.128 R4, [R10+0x8400] ;  /* 0x008400000a049984 */ /* 0x000e680000000c00 */
[----:B-1----:R3:W-:Y:S01]  /*9430*/  @!P1 STG.E.128 desc[UR38][R8.64], R4 ;  /* 0x0000000408009986 */ /* 0x0027e2000c101d26 */
[----:B------:R-:W-:-:S13]  /*9440*/  ISETP.GE.AND P1, PT, R91, UR4, PT ;  /* 0x000000045b007c0c */ /* 0x000fda000bf26270 */
[----:B------:R-:W-:Y:S05]  /*9450*/  @P1 BRA `(.L_x_1500) ;  /* 0x0000000000281947 */ /* 0x000fea0003800000 */
[----:B------:R-:W-:Y:S01]  /*9460*/  R2P PR, R183, 0x6 ;  /* 0x00000006b7007804 */ /* 0x000fe20000000000 */
[----:B---3--:R-:W-:Y:S02]  /*9470*/  IMAD.MOV.U32 R4, RZ, RZ, -0x40 ;  /* 0xffffffc0ff047424 */ /* 0x008fe400078e00ff */
[----:B------:R-:W-:Y:S02]  /*9480*/  IMAD.MOV.U32 R6, RZ, RZ, 0x40 ;  /* 0x00000040ff067424 */ /* 0x000fe400078e00ff */
[----:B------:R-:W-:Y:S01]  /*9490*/  IMAD.MOV.U32 R5, RZ, RZ, 0x60 ;  /* 0x00000060ff057424 */ /* 0x000fe200078e00ff */
[----:B------:R-:W-:-:S07]  /*94a0*/  SEL R4, R4, 0x40, P2 ;  /* 0x0000004004047807 */ /* 0x000fce0001000000 */
[----:B------:R-:W-:Y:S01]  /*94b0*/  @P2 IADD3 R5, -R6, 0x20, RZ ;  /* 0x0000002006052810 */ /* 0x000fe20007ffe1ff */
[----:B------:R-:W-:-:S05]  /*94c0*/  @P1 VIADD R5, R4, 0xffffffe0 ;  /* 0xffffffe004051836 */ /* 0x000fca0000000000 */
[----:B------:R-:W-:-:S06]  /*94d0*/  IADD3 R5, R16, R13, R5 ;  /* 0x0000000d10057210 */ /* 0x000fcc0007ffe005 */
[----:B------:R-:W1:Y:S04]  /*94e0*/  LDS.128 R4, [R5+0x8400] ;  /* 0x0084000005047984 */ /* 0x000e680000000c00 */
[----:B-1----:R4:W-:Y:S02]  /*94f0*/  STG.E.128 desc[UR38][R8.64+0x60], R4 ;  /* 0x0000600408007986 */ /* 0x0029e4000c101d26 */
.L_x_1500:
[----:B------:R-:W-:Y:S05]  /*9500*/  BSYNC B0 ;  /* 0x0000000000007941 */ /* 0x000fea0003800000 */
.L_x_1499:
[----:B------:R-:W-:Y:S01]  /*9510*/  @!PT LDS RZ, [RZ] ;  /* 0x00000000fffff984 */ /* 0x000fe20000000800 */
[----:B------:R-:W-:Y:S01]  /*9520*/  @!PT LDS RZ, [RZ] ;  /* 0x00000000fffff984 */ /* 0x000fe20000000800 */
[----:B------:R-:W-:Y:S01]  /*9530*/  @!PT LDS RZ, [RZ] ;  /* 0x00000000fffff984 */ /* 0x000fe20000000800 */
[----:B------:R-:W-:Y:S01]  /*9540*/  @!PT LDS RZ, [RZ] ;  /* 0x00000000fffff984 */ /* 0x000fe20000000800 */
[----:B------:R5:W-:Y:S06]  /*9550*/  MEMBAR.ALL.CTA ;  /* 0x0000000000007992 */ /* 0x000bec0000008000 */
[----:B-----5:R-:W5:Y:S01]  /*9560*/  FENCE.VIEW.ASYNC.S ;  /* 0x00000000000073c6 */ /* 0x020f620000000000 */
[----:B------:R-:W-:Y:S02]  /*9570*/  VIADD R17, R17, 0x1 ;  /* 0x0000000111117836 */ /* 0x000fe40000000000 */
[----:B0-2---:R-:W-:Y:S01]  /*9580*/  @!P3 VIADD R108, R108, 0x228c0 ;  /* 0x000228c06c6cb836 */ /* 0x005fe20000000000 */
[----:B-----5:R0:W-:Y:S02]  /*9590*/  BAR.SYNC.DEFER_BLOCKING R77, 0x80 ;  /* 0x0002004d0000751d */ /* 0x0201e40000010000 */
[----:B------:R-:W-:-:S02]  /*95a0*/  ISETP.NE.AND P1, PT, R17, 0x2, PT ;  /* 0x000000021100780c */ /* 0x000fc40003f25270 */
[----:B------:R-:W-:Y:S02]  /*95b0*/  @!P3 PRMT R108, RZ, 0x654, R108 ;  /* 0x00000654ff6cb816 */ /* 0x000fe4000000006c */
[----:B---34-:R-:W-:Y:S02]  /*95c0*/  SEL R5, RZ, 0x1, P1 ;  /* 0x00000001ff057807 */ /* 0x018fe40000800000 */
[----:B------:R-:W-:Y:S02]  /*95d0*/  SEL R17, R17, RZ, P1 ;  /* 0x000000ff11117207 */ /* 0x000fe40000800000 */
[----:B------:R-:W-:Y:S01]  /*95e0*/  LOP3.LUT R174, R174, R5, RZ, 0x3c, !PT ;  /* 0x00000005aeae7212 */ /* 0x000fe200078e3cff */
[----:B------:R0:W-:Y:S01]  /*95f0*/  @!P3 SYNCS.ARRIVE.TRANS64.RED.A1T0 RZ, [R108+URZ], RZ ;  /* 0x000000ff6cffb9a7 */ /* 0x0001e2000810043f */
[----:B------:R-:W-:Y:S05]  /*9600*/  @P0 BRA `(.L_x_1501) ;  /* 0xffffff9400000947 */ /* 0x000fea000383ffff */
[----:B-1----:R-:W1:Y:S01]  /*9610*/  S2R R4, SR_TID.X ;  /* 0x0000000000047919 */ /* 0x002e620000002100 */
[----:B------:R-:W-:Y:S02]  /*9620*/  PLOP3.LUT P0, PT, PT, PT, PT, 0x8, 0x0 ;  /* 0x000000000000781c */ /* 0x000fe40003f0e170 */
[----:B-1----:R-:W-:-:S04]  /*9630*/  SHF.R.U32.HI R4, RZ, 0x7, R4 ;  /* 0x00000007ff047819 */ /* 0x002fc80000011604 */
[----:B------:R-:W-:-:S13]  /*9640*/  ISETP.NE.AND P2, PT, R4, 0x1, PT ;  /* 0x000000010400780c */ /* 0x000fda0003f45270 */
[----:B------:R-:W-:Y:S06]  /*9650*/  @!P2 BAR.ARV 0x9, 0x100 ;  /* 0x024400000000ab1d */ /* 0x000fec0000002000 */
.L_x_1441:
[----:B------:R-:W1:Y:S01]  /*9660*/  LDC R0, c[0x0][0x448] ;  /* 0x00011200ff007b82 */ /* 0x000e620000000800 */
[----:B------:R-:W-:-:S07]  /*9670*/  VIADD R3, R175, 0x7f ;  /* 0x0000007faf037836 */ /* 0x000fce0000000000 */
[----:B------:R-:W2:Y:S01]  /*9680*/  LDC.64 R6, c[0x0][0x9e0] ;  /* 0x00027800ff067b82 */ /* 0x000ea20000000a00 */
[----:B-1----:R-:W-:Y:S02]  /*9690*/  ISETP.NE.AND P1, PT, R0, 0x1, PT ;  /* 0x000000010000780c */ /* 0x002fe40003f25270 */
[----:B--2---:R-:W-:-:S11]  /*96a0*/  ISETP.GE.AND P2, PT, R7, 0x1, PT ;  /* 0x000000010700780c */ /* 0x004fd60003f46270 */
[----:B------:R-:W1:Y:S08]  /*96b0*/  @P1 LDC R0, c[0x0][0x44c] ;  /* 0x00011300ff001b82 */ /* 0x000e700000000800 */
[----:B------:R-:W2:Y:S01]  /*96c0*/  @P1 LDC R5, c[0x0][0x450] ;  /* 0x00011400ff051b82 */ /* 0x000ea20000000800 */
[----:B-1----:R-:W-:-:S05]  /*96d0*/  @P1 IMAD.HI.U32 R0, R3, R0, RZ ;  /* 0x0000000003001227 */ /* 0x002fca00078e00ff */
[----:B--2---:R-:W-:-:S05]  /*96e0*/  @P1 SHF.R.U32.HI R3, RZ, R5, R0 ;  /* 0x00000005ff031219 */ /* 0x004fca0000011600 */
[----:B------:R-:W-:Y:S01]  /*96f0*/  IMAD.IADD R3, R48, 0x1, R3 ;  /* 0x0000000130037824 */ /* 0x000fe200078e0203 */
[----:B------:R-:W-:Y:S06]  /*9700*/  @P0 BRA `(.L_x_1502) ;  /* 0x00000000000c0947 */ /* 0x000fec0003800000 */
[----:B------:R-:W1:Y:S01]  /*9710*/  FENCE.VIEW.ASYNC.G ;  /* 0x00000000000073c6 */ /* 0x000e620000000100 */
[----:B------:R-:W-:Y:S05]  /*9720*/  WARPSYNC.ALL ;  /* 0x0000000000007948 */ /* 0x000fea0003800000 */
[----:B-1----:R-:W-:Y:S06]  /*9730*/  BAR.ARV 0xc, 0x180 ;  /* 0x0306000000007b1d */ /* 0x002fec0000002000 */
.L_x_1502:
[----:B------:R-:W-:Y:S01]  /*9740*/  IMAD.IADD R0, R3, 0x1, R6 ;  /* 0x0000000103007824 */ /* 0x000fe200078e0206 */
[----:B------:R-:W-:Y:S06]  /*9750*/  @!P2 BRA `(.L_x_1503) ;  /* 0x000000000048a947 */ /* 0x000fec0003800000 */
[C---:B------:R-:W-:Y:S01]  /*9760*/  ISETP.GT.AND P0, PT, R3.reuse, RZ, PT ;  /* 0x000000ff0300720c */ /* 0x040fe20003f04270 */
[----:B------:R-:W-:Y:S01]  /*9770*/  BSSY B0, `(.L_x_1504) ;  /* 0x000000e000007945 */ /* 0x000fe20003800000 */
[----:B------:R-:W-:-:S11]  /*9780*/  VIADD R2, R3, 0xffffffff ;  /* 0xffffffff03027836 */ /* 0x000fd60000000000 */
[----:B------:R-:W-:Y:S05]  /*9790*/  @P0 BRA `(.L_x_1505) ;  /* 0x00000000001c0947 */ /* 0x000fea0003800000 */
[----:B------:R-:W-:Y:S01]  /*97a0*/  ISETP.NE.AND P0, PT, R7, 0x1, PT ;  /* 0x000000010700780c */ /* 0x000fe20003f05270 */
[----:B------:R-:W-:-:S12]  /*97b0*/  IMAD.MOV R3, RZ, RZ, -R3 ;  /* 0x000000ffff037224 */ /* 0x000fd800078e0a03 */
[----:B------:R-:W1:Y:S02]  /*97c0*/  @P0 LDC.64 R4, c[0x0][0x9e8] ;  /* 0x00027a00ff040b82 */ /* 0x000e640000000a00 */
[----:B-1----:R-:W-:-:S05]  /*97d0*/  @P0 IMAD.HI.U32 R2, R3, R4, RZ ;  /* 0x0000000403020227 */ /* 0x002fca00078e00ff */
[----:B------:R-:W-:-:S04]  /*97e0*/  @P0 SHF.R.U32.HI R3, RZ, R5, R2 ;  /* 0x00000005ff030219 */ /* 0x000fc80000011602 */
[----:B------:R-:W-:Y:S01]  /*97f0*/  LOP3.LUT R2, RZ, R3, RZ, 0x33, !PT ;  /* 0x00000003ff027212 */ /* 0x000fe200078e33ff */
[----:B------:R-:W-:Y:S06]  /*9800*/  BRA `(.L_x_1506) ;  /* 0x0000000000107947 */ /* 0x000fec0003800000 */
.L_x_1505:
[----:B------:R-:W-:-:S13]  /*9810*/  ISETP.NE.AND P0, PT, R7, 0x1, PT ;  /* 0x000000010700780c */ /* 0x000fda0003f05270 */
[----:B------:R-:W1:Y:S02]  /*9820*/  @P0 LDC.64 R4, c[0x0][0x9e8] ;  /* 0x00027a00ff040b82 */ /* 0x000e640000000a00 */
[----:B-1----:R-:W-:-:S05]  /*9830*/  @P0 IMAD.HI.U32 R4, R2, R4, RZ ;  /* 0x0000000402040227 */ /* 0x002fca00078e00ff */
[----:B------:R-:W-:-:S07]  /*9840*/  @P0 SHF.R.U32.HI R2, RZ, R5, R4 ;  /* 0x00000005ff020219 */ /* 0x000fce0000011604 */
.L_x_1506:
[----:B------:R-:W-:Y:S05]  /*9850*/  BSYNC B0 ;  /* 0x0000000000007941 */ /* 0x000fea0003800000 */
.L_x_1504:
[----:B------:R-:W-:-:S05]  /*9860*/  IMAD R3, R2, R7, R7 ;  /* 0x0000000702037224 */ /* 0x000fca00078e0207 */
[----:B------:R-:W-:-:S07]  /*9870*/  VIMNMX R0, R0, R3, PT ;  /* 0x0000000300007248 */ /* 0x000fce0003fe0100 */
.L_x_1503:
[----:B------:R-:W1:Y:S01]  /*9880*/  @P1 LDC R2, c[0x0][0x44c] ;  /* 0x00011300ff021b82 */ /* 0x000e620000000800 */
[----:B------:R-:W-:Y:S01]  /*9890*/  IADD3 R0, R0, 0x7f, RZ ;  /* 0x0000007f00007810 */ /* 0x000fe20007ffe0ff */
[----:B------:R-:W-:Y:S01]  /*98a0*/  IMAD.MOV.U32 R5, RZ, RZ, R175 ;  /* 0x000000ffff057224 */ /* 0x000fe200078e00af */
[----:B------:R-:W-:Y:S02]  /*98b0*/  ULDC UR4, c[0x0][0x9dc] ;  /* 0x0002770000047ab9 */ /* 0x000fe40000000800 */
[----:B------:R-:W-:-:S03]  /*98c0*/  SHF.R.S32.HI R3, RZ, 0x1f, R0 ;  /* 0x0000001fff037819 */ /* 0x000fc60000011400 */
[----:B------:R-:W2:Y:S01]  /*98d0*/  @P1 LDC R9, c[0x0][0x450] ;  /* 0x00011400ff091b82 */ /* 0x000ea20000000800 */
[----:B------:R-:W-:-:S04]  /*98e0*/  LEA.HI R3, R3, R0, RZ, 0x7 ;  /* 0x0000000003037211 */ /* 0x000fc800078f38ff */
[----:B------:R-:W-:-:S04]  /*98f0*/  SHF.R.S32.HI R0, RZ, 0x7, R3 ;  /* 0x00000007ff007819 */ /* 0x000fc80000011403 */
[----:B------:R-:W-:Y:S01]  /*9900*/  VIMNMX R89, R27, R0, PT ;  /* 0x000000001b597248 */ /* 0x000fe20003fe0100 */
[----:B-1----:R-:W-:-:S05]  /*9910*/  @P1 IMAD.HI.U32 R2, R175, R2, RZ ;  /* 0x00000002af021227 */ /* 0x002fca00078e00ff */
[----:B--2---:R-:W-:-:S05]  /*9920*/  @P1 SHF.R.U32.HI R5, RZ, R9, R2 ;  /* 0x00000009ff051219 */ /* 0x004fca0000011602 */
        /* <DEDUP_REMOVED lines=13> */
.L_x_1509:
[----:B------:R-:W-:-:S13]  /*9a00*/  ISETP.NE.AND P0, PT, R7, 0x1, PT ;  /* 0x000000010700780c */ /* 0x000fda0003f05270 */
[----:B------:R-:W1:Y:S02]  /*9a10*/  @P0 LDC.64 R4, c[0x0][0x9e8] ;  /* 0x00027a00ff040b82 */ /* 0x000e640000000a00 */
[----:B-1----:R-:W-:-:S05]  /*9a20*/  @P0 IMAD.HI.U32 R4, R2, R4, RZ ;  /* 0x0000000402040227 */ /* 0x002fca00078e00ff */
[----:B------:R-:W-:-:S07]  /*9a30*/  @P0 SHF.R.U32.HI R2, RZ, R5, R4 ;  /* 0x00000005ff020219 */ /* 0x000fce0000011604 */
.L_x_1510:
[----:B------:R-:W-:Y:S05]  /*9a40*/  BSYNC B0 ;  /* 0x0000000000007941 */ /* 0x000fea0003800000 */
.L_x_1508:
[----:B------:R-:W-:-:S05]  /*9a50*/  IMAD R3, R2, R7, RZ ;  /* 0x0000000702037224 */ /* 0x000fca00078e02ff */
[----:B------:R-:W-:-:S07]  /*9a60*/  VIMNMX R0, R0, R3, !PT ;  /* 0x0000000300007248 */ /* 0x000fce0007fe0100 */
.L_x_1507:
[----:B------:R-:W-:Y:S01]  /*9a70*/  SHF.R.S32.HI R3, RZ, 0x1f, R0 ;  /* 0x0000001fff037819 */ /* 0x000fe20000011400 */
[----:B------:R-:W-:Y:S01]  /*9a80*/  IMAD.MOV.U32 R62, RZ, RZ, RZ ;  /* 0x000000ffff3e7224 */ /* 0x000fe200078e00ff */
[----:B------:R-:W-:Y:S01]  /*9a90*/  PLOP3.LUT P0, PT, PT, PT, PT, 0x80, 0x0 ;  /* 0x000000000000781c */ /* 0x000fe20003f0f070 */
[----:B------:R-:W-:Y:S01]  /*9aa0*/  IMAD.MOV.U32 R64, RZ, RZ, RZ ;  /* 0x000000ffff407224 */ /* 0x000fe200078e00ff */
[----:B------:R-:W-:Y:S02]  /*9ab0*/  LEA.HI R3, R3, R0, RZ, 0x7 ;  /* 0x0000000003037211 */ /* 0x000fe400078f38ff */
[----:B------:R-:W-:Y:S02]  /*9ac0*/  CS2R R150, SRZ ;  /* 0x0000000000967805 */ /* 0x000fe4000001ff00 */
        /* <DEDUP_REMOVED lines=17> */
[----:B------:R-:W-:Y:S01]  /*9be0*/  CS2R R26, SRZ ;  /* 0x00000000001a7805 */ /* 0x000fe2000001ff00 */
[----:B------:R-:W-:Y:S01]  /*9bf0*/  IMAD.MOV.U32 R25, RZ, RZ, RZ ;  /* 0x000000ffff197224 */ /* 0x000fe200078e00ff */
[----:B------:R-:W-:Y:S02]  /*9c00*/  CS2R R118, SRZ ;  /* 0x0000000000767805 */ /* 0x000fe4000001ff00 */
[----:B------:R-:W-:-:S02]  /*9c10*/  CS2R R28, SRZ ;  /* 0x00000000001c7805 */ /* 0x000fc4000001ff00 */
[----:B------:R-:W-:Y:S02]  /*9c20*/  CS2R R116, SRZ ;  /* 0x0000000000747805 */ /* 0x000fe4000001ff00 */
[----:B------:R-:W-:Y:S02]  /*9c30*/  CS2R R30, SRZ ;  /* 0x00000000001e7805 */ /* 0x000fe4000001ff00 */
[----:B------:R-:W-:Y:S02]  /*9c40*/  CS2R R110, SRZ ;  /* 0x00000000006e7805 */ /* 0x000fe4000001ff00 */
[----:B------:R-:W-:Y:S02]  /*9c50*/  CS2R R32, SRZ ;  /* 0x0000000000207805 */ /* 0x000fe4000001ff00 */
[----:B0-----:R-:W-:Y:S02]  /*9c60*/  CS2R R108, SRZ ;  /* 0x00000000006c7805 */ /* 0x001fe4000001ff00 */
        /* <DEDUP_REMOVED lines=8> */
[----:B------:R-:W-:Y:S01]  /*9cf0*/  IMAD.MOV.U32 R42, RZ, RZ, RZ ;  /* 0x000000ffff2a7224 */ /* 0x000fe200078e00ff */
[----:B------:R-:W-:Y:S06]  /*9d00*/  @!P1 BRA `(.L_x_1511) ;  /* 0x0000015400089947 */ /* 0x000fec0003800000 */
[----:B------:R-:W-:-:S03]  /*9d10*/  UMOV UR4, 0xffffffff ;  /* 0xffffffff00047882 */ /* 0x000fc60000000000 */
[----:B------:R-:W-:Y:S05]  /*9d20*/  BRA.DIV UR4, `(.L_x_1512) ;  /* 0x000001ee04c07947 */ /* 0x000fea000b800000 */
[----:B------:R0:W1:Y:S02]  /*9d30*/  SHFL.IDX PT, R176, R213, RZ, 0x1f ;  /* 0x00001fffd5b07589 */ /* 0x00006400000e0000 */
.L_x_1805:
        /* <DEDUP_REMOVED lines=22> */
[----:B-1----:R-:W-:-:S07]  /*9ea0*/  IMAD.MOV.U32 R13, RZ, RZ, RZ ;  /* 0x000000ffff0d7224 */ /* 0x002fce00078e00ff */
[----:B------:R-:W-:-:S07]  /*9eb0*/  LEPC R20, `(.L_x_1513) ;  /* 0x000000001014794e */ /* 0x000fce0000000000 */
[----:B0-2--5:R-:W-:Y:S05]  /*9ec0*/  CALL.ABS.NOINC R2 ;  /* 0x0000000002007343 */ /* 0x025fea0003c00000 */
.L_x_1513:
[----:B------:R-:W-:Y:S01]  /*9ed0*/  ULDC.64 UR4, c[0x0][0x990] ;  /* 0x0002640000047ab9 */ /* 0x000fe20000000a00 */
[----:B------:R-:W-:Y:S01]  /*9ee0*/  ULDC.64 UR6, c[0x0][0x998] ;  /* 0x0002660000067ab9 */ /* 0x000fe20000000a00 */
[----:B------:R-:W-:Y:S02]  /*9ef0*/  ISETP.NE.U32.AND P0, PT, RZ, UR4, PT ;  /* 0x00000004ff007c0c */ /* 0x000fe4000bf05070 */
[----:B------:R-:W-:Y:S02]  /*9f00*/  ISETP.NE.U32.AND P1, PT, RZ, UR6, PT ;  /* 0x00000006ff007c0c */ /* 0x000fe4000bf25070 */
[----:B------:R-:W-:Y:S02]  /*9f10*/  ISETP.NE.AND.EX P0, PT, RZ, UR5, PT, P0 ;  /* 0x00000005ff007c0c */ /* 0x000fe4000bf05300 */
[----:B------:R-:W-:-:S11]  /*9f20*/  ISETP.NE.AND.EX P1, PT, RZ, UR7, PT, P1 ;  /* 0x00000007ff007c0c */ /* 0x000fd6000bf25310 */
[----:B------:R-:W1:Y:S01]  /*9f30*/  @P0 LDC.64 R6, c[0x0][0x9a8] ;  /* 0x00026a00ff060b82 */ /* 0x000e620000000a00 */
[--C-:B------:R-:W-:Y:S02]  /*9f40*/  @P0 SHF.R.S32.HI R3, RZ, 0x1f, R179.reuse ;  /* 0x0000001fff030819 */ /* 0x100fe400000114b3 */
[----:B------:R-:W-:Y:S02]  /*9f50*/  @P1 SHF.R.S32.HI R5, RZ, 0x1f, R179 ;  /* 0x0000001fff051819 */ /* 0x000fe400000114b3 */
[----:B------:R-:W-:-:S03]  /*9f60*/  @P0 SHF.R.S32.HI R15, RZ, 0x1f, R178 ;  /* 0x0000001fff0f0819 */ /* 0x000fc600000114b2 */
        /* <DEDUP_REMOVED lines=18> */
[----:B------:R-:W-:Y:S02]  /*a090*/  @P0 IADD3 R5, R3, R9, RZ ;  /* 0x0000000903050210 */ /* 0x000fe40007ffe0ff */
[----:B------:R-:W-:Y:S01]  /*a0a0*/  @P0 LEA R4, P2, R2, UR4, 0x2 ;  /* 0x0000000402040c11 */ /* 0x000fe2000f8410ff */
[----:B------:R-:W-:Y:S01]  /*a0b0*/  @P1 IMAD.IADD R3, R7, 0x1, R11 ;  /* 0x0000000107031824 */ /* 0x000fe200078e020b */
[----:B------:R-:W-:Y:S01]  /*a0c0*/  @P1 LEA R8, P3, R6, UR6, 0x2 ;  /* 0x0000000606081c11 */ /* 0x000fe2000f8610ff */
[----:B------:R-:W-:Y:S01]  /*a0d0*/  IMAD.MOV.U32 R0, RZ, RZ, 0x3f800000 ;  /* 0x3f800000ff007424 */ /* 0x000fe200078e00ff */
[----:B------:R-:W-:Y:S01]  /*a0e0*/  @P0 LEA.HI.X R5, R2, UR5, R5, 0x2, P2 ;  /* 0x0000000502050c11 */ /* 0x000fe200090f1405 */
[----:B------:R-:W-:Y:S01]  /*a0f0*/  ULDC UR4, c[0x0][0x3f4] ;  /* 0x0000fd0000047ab9 */ /* 0x000fe20000000800 */
        /* <DEDUP_REMOVED lines=19> */
.L_x_1517:
[----:B--2---:R2:W3:Y:S02]  /*a230*/  SYNCS.PHASECHK.TRANS64.TRYWAIT P0, [R16+URZ+0x22800], R3 ;  /* 0x02280003100075a7 */ /* 0x0044e4000800017f */
[----:B---3--:R-:W-:Y:S05]  /*a240*/  @!P0 NANOSLEEP.SYNCS 0x989680 ;  /* 0x009896800000895d */ /* 0x008fea0003900000 */
[----:B------:R-:W3:Y:S02]  /*a250*/  @!P0 SYNCS.PHASECHK.TRANS64 P0, [R16+URZ+0x22800], R3 ;  /* 0x02280003100085a7 */ /* 0x000ee4000800007f */
[----:B---3--:R-:W-:Y:S05]  /*a260*/  @!P0 BRA `(.L_x_1517) ;  /* 0xfffffffc00f08947 */ /* 0x008fea000383ffff */
.L_x_1516:
[----:B------:R-:W-:Y:S05]  /*a270*/  BSYNC B0 ;  /* 0x0000000000007941 */ /* 0x000fea0003800000 */
.L_x_1515:
[----:B------:R-:W-:Y:S05]  /*a280*/  BRA `(.L_x_1518) ;  /* 0x0000006c009c7947 */ /* 0x000fea0003800000 */
.L_x_1514:
[----:B------:R-:W-:Y:S01]  /*a290*/  ULOP3.LUT UP0, URZ, UR42, 0x1bf, URZ, 0xc0, !UPT ;  /* 0x000001bf2a3f7892 */ /* 0x000fe2000f80c03f */
[----:B-----5:R-:W-:Y:S01]  /*a2a0*/  SHF.R.S32.HI R0, RZ, 0x1f, R24 ;  /* 0x0000001fff007819 */ /* 0x020fe20000011418 */
[----:B------:R-:W-:Y:S01]  /*a2b0*/  ULDC.64 UR4, c[0x0][0x3f8] ;  /* 0x0000fe0000047ab9 */ /* 0x000fe20000000a00 */
[----:B------:R-:W-:Y:S01]  /*a2c0*/  ULDC.64 UR6, c[0x0][0x408] ;  /* 0x0001020000067ab9 */ /* 0x000fe20000000a00 */
[----:B------:R-:W-:Y:S02]  /*a2d0*/  IMAD.WIDE.U32 R26, R24, UR4, RZ ;  /* 0x00000004181a7c25 */ /* 0x000fe4000f8e00ff */
[----:B------:R-:W-:Y:S02]  /*a2e0*/  PLOP3.LUT P0, PT, PT, PT, UP0, 0x80, 0x0 ;  /* 0x000000000000781c */ /* 0x000fe40003f0f008 */
[C---:B------:R-:W-:Y:S02]  /*a2f0*/  IMAD R3, R0.reuse, UR4, RZ ;  /* 0x0000000400037c24 */ /* 0x040fe4000f8e02ff */
[----:B------:R-:W-:-:S02]  /*a300*/  IMAD R5, R0, UR6, RZ ;  /* 0x0000000600057c24 */ /* 0x000fc4000f8e02ff */
[C---:B------:R-:W-:Y:S02]  /*a310*/  IMAD R3, R24.reuse, UR5, R3 ;  /* 0x0000000518037c24 */ /* 0x040fe4000f8e0203 */
[C---:B------:R-:W-:Y:S02]  /*a320*/  IMAD R5, R24.reuse, UR7, R5 ;  /* 0x0000000718057c24 */ /* 0x040fe4000f8e0205 */
[----:B------:R-:W-:-:S04]  /*a330*/  IMAD.WIDE.U32 R24, R24, UR6, RZ ;  /* 0x0000000618187c25 */ /* 0x000fc8000f8e00ff */
[----:B------:R-:W-:Y:S02]  /*a340*/  IMAD.IADD R29, R3, 0x1, R27 ;  /* 0x00000001031d7824 */ /* 0x000fe400078e021b */
        /* <DEDUP_REMOVED lines=17> */
[----:B0-2---:R-:W-:Y:S05]  /*a460*/  CALL.ABS.NOINC R14 ;  /* 0x000000000e007343 */ /* 0x005fea0003c00000 */
.L_x_1519:
[----:B------:R-:W-:Y:S01]  /*a470*/  ULDC.U8 UR4, c[0x0][0x410] ;  /* 0x0001040000047ab9 */ /* 0x000fe20000000000 */
[----:B------:R-:W-:Y:S01]  /*a480*/  BSSY B0, `(.L_x_1520) ;  /* 0x00006bf000007945 */ /* 0x000fe20003800000 */
[----:B------:R-:W-:Y:S01]  /*a490*/  ISETP.NE.AND P0, PT, RZ, UR4, PT ;  /* 0x00000004ff007c0c */ /* 0x000fe2000bf05270 */
[----:B------:R-:W-:-:S12]  /*a4a0*/  IMAD.IADD R10, R19, 0x1, R175 ;  /* 0x00000001130a7824 */ /* 0x000fd800078e02af */
[----:B------:R-:W-:Y:S05]  /*a4b0*/  @!P0 BRA `(.L_x_1521) ;  /* 0x0000003400788947 */ /* 0x000fea0003800000 */
[----:B------:R-:W1:Y:S01]  /*a4c0*/  LDC R21, c[0x0][0x448] ;  /* 0x00011200ff157b82 */ /* 0x000e620000000800 */
[----:B------:R-:W-:Y:S01]  /*a4d0*/  ULDC.64 UR4, c[0x0][0x3f8] ;  /* 0x0000fe0000047ab9 */ /* 0x000fe20000000a00 */
[----:B------:R-:W-:Y:S01]  /*a4e0*/  IMAD.MOV.U32 R6, RZ, RZ, R26 ;  /* 0x000000ffff067224 */ /* 0x000fe200078e001a */
[----:B------:R-:W-:Y:S01]  /*a4f0*/  MOV R8, R24 ;  /* 0x0000001800087202 */ /* 0x000fe20000000f00 */
[----:B------:R-:W-:Y:S01]  /*a500*/  IMAD.MOV.U32 R7, RZ, RZ, R29 ;  /* 0x000000ffff077224 */ /* 0x000fe200078e001d */
[----:B------:R-:W-:Y:S01]  /*a510*/  ULDC.64 UR6, c[0x0][0x408] ;  /* 0x0001020000067ab9 */ /* 0x000fe20000000a00 */
[----:B------:R-:W-:Y:S01]  /*a520*/  IMAD.MOV.U32 R9, RZ, RZ, R31 ;  /* 0x000000ffff097224 */ /* 0x000fe200078e001f */
[----:B------:R-:W-:Y:S01]  /*a530*/  ULDC.64 UR8, c[0x0][0x400] ;  /* 0x0001000000087ab9 */ /* 0x000fe20000000a00 */
[----:B-1----:R-:W-:-:S13]  /*a540*/  ISETP.NE.AND P0, PT, R21, 0x1, PT ;  /* 0x000000011500780c */ /* 0x002fda0003f05270 */
[----:B------:R-:W1:Y:S08]  /*a550*/  @P0 LDC R3, c[0x0][0x44c] ;  /* 0x00011300ff030b82 */ /* 0x000e700000000800 */
[----:B------:R-:W2:Y:S01]  /*a560*/  @P0 LDC R5, c[0x0][0x450] ;  /* 0x00011400ff050b82 */ /* 0x000ea20000000800 */
[----:B-1----:R-:W-:-:S04]  /*a570*/  @P0 IMAD.HI.U32 R0, R10, R3, RZ ;  /* 0x000000030a000227 */ /* 0x002fc800078e00ff */
[----:B------:R-:W-:Y:S01]  /*a580*/  IMAD.MOV.U32 R3, RZ, RZ, R10 ;  /* 0x000000ffff037224 */ /* 0x000fe200078e000a */
[----:B--2---:R-:W-:-:S04]  /*a590*/  @P0 SHF.R.U32.HI R3, RZ, R5, R0 ;  /* 0x00000005ff030219 */ /* 0x004fc80000011600 */
[----:B------:R-:W-:Y:S01]  /*a5a0*/  SHF.R.S32.HI R0, RZ, 0x1f, R3 ;  /* 0x0000001fff007819 */ /* 0x000fe20000011403 */
[----:B------:R-:W-:-:S04]  /*a5b0*/  IMAD.WIDE.U32 R6, R3, UR4, R6 ;  /* 0x0000000403067c25 */ /* 0x000fc8000f8e0006 */
[----:B------:R-:W-:Y:S02]  /*a5c0*/  IMAD R4, R0, UR4, RZ ;  /* 0x0000000400047c24 */ /* 0x000fe4000f8e02ff */
[----:B------:R-:W-:-:S04]  /*a5d0*/  IMAD.WIDE.U32 R8, R3, UR6, R8 ;  /* 0x0000000603087c25 */ /* 0x000fc8000f8e0008 */
[C---:B------:R-:W-:Y:S01]  /*a5e0*/  IMAD R13, R3.reuse, UR5, R4 ;  /* 0x00000005030d7c24 */ /* 0x040fe2000f8e0204 */
[----:B------:R-:W-:Y:S01]  /*a5f0*/  ULDC.64 UR4, c[0x0][0x3e8] ;  /* 0x0000fa0000047ab9 */ /* 0x000fe20000000a00 */
[----:B------:R-:W-:Y:S01]  /*a600*/  IMAD R4, R0, UR6, RZ ;  /* 0x0000000600047c24 */ /* 0x000fe2000f8e02ff */
[----:B------:R-:W-:Y:S01]  /*a610*/  IADD3 R5, P0, R6, UR4, RZ ;  /* 0x0000000406057c10 */ /* 0x000fe2000ff1e0ff */
[----:B------:R-:W-:Y:S01]  /*a620*/  UMOV UR4, 0xffffffff ;  /* 0xffffffff00047882 */ /* 0x000fe20000000000 */
[----:B------:R-:W-:Y:S01]  /*a630*/  IADD3 R0, P1, R8, UR8, RZ ;  /* 0x0000000808007c10 */ /* 0x000fe2000ff3e0ff */
[----:B------:R-:W-:Y:S01]  /*a640*/  IMAD R3, R3, UR7, R4 ;  /* 0x0000000703037c24 */ /* 0x000fe2000f8e0204 */
[----:B------:R-:W-:-:S04]  /*a650*/  IADD3.X R13, R7, UR5, R13, P0, !PT ;  /* 0x00000005070d7c10 */ /* 0x000fc800087fe40d */
[----:B------:R-:W-:Y:S01]  /*a660*/  IADD3.X R7, R9, UR9, R3, P1, !PT ;  /* 0x0000000909077c10 */ /* 0x000fe20008ffe403 */
[----:B------:R-:W-:Y:S06]  /*a670*/  BRA.DIV UR4, `(.L_x_1522) ;  /* 0x000001e604987947 */ /* 0x000fec000b800000 */
[----:B------:R1:W2:Y:S04]  /*a680*/  SHFL.IDX PT, R3, R13, RZ, 0x1e1f ;  /* 0x001e1fff0d037589 */ /* 0x0002a800000e0000 */
[----:B------:R-:W3:Y:S04]  /*a690*/  SHFL.IDX PT, R5, R5, RZ, 0x1e1f ;  /* 0x001e1fff05057589 */ /* 0x000ee800000e0000 */
[----:B------:R-:W4:Y:S04]  /*a6a0*/  SHFL.IDX PT, R7, R7, RZ, 0x1e1f ;  /* 0x001e1fff07077589 */ /* 0x000f2800000e0000 */
[----:B------:R1:W0:Y:S02]  /*a6b0*/  SHFL.IDX PT, R14, R0, RZ, 0x1e1f ;  /* 0x001e1fff000e7589 */ /* 0x00022400000e0000 */
.L_x_1811:
[----:B-1----:R-:W-:Y:S01]  /*a6c0*/  IMAD R0, R168, R21, RZ ;  /* 0x00000015a8007224 */ /* 0x002fe200078e02ff */
[----:B------:R-:W-:Y:S01]  /*a6d0*/  BSSY B1, `(.L_x_1523) ;  /* 0x0000047000017945 */ /* 0x000fe20003800000 */
        /* <DEDUP_REMOVED lines=22> */
[CC--:B---3--:R-:W-:Y:S02]  /*a840*/  @!P5 IADD3 R8, P0, R172.reuse, R5.reuse, RZ ;  /* 0x00000005ac08d210 */ /* 0x0c8fe40007f1e0ff */
[-C--:B0-----:R-:W-:Y:S02]  /*a850*/  @!P5 IADD3 R10, P1, R172, R14.reuse, RZ ;  /* 0x0000000eac0ad210 */ /* 0x081fe40007f3e0ff */
[----:B------:R-:W-:Y:S01]  /*a860*/  @!P2 IADD3 R12, P4, R185, R5, RZ ;  /* 0x00000005b90ca210 */ /* 0x000fe20007f9e0ff */
[--C-:B--2---:R-:W-:Y:S02]  /*a870*/  @!P5 IMAD.X R9, R3, 0x1, R4.reuse, P0 ;  /* 0x000000010309d824 */ /* 0x104fe400000e0604 */
[----:B----4-:R-:W-:Y:S01]  /*a880*/  @!P5 IMAD.X R11, R7, 0x1, R4, P1 ;  /* 0x00000001070bd824 */ /* 0x010fe200008e0604 */
[----:B------:R-:W-:Y:S01]  /*a890*/  ISETP.GE.AND P1, PT, R187, UR4, PT ;  /* 0x00000004bb007c0c */ /* 0x000fe2000bf26270 */
[----:B------:R-:W-:Y:S01]  /*a8a0*/  @!P2 IMAD.X R13, R3, 0x1, R208, P4 ;  /* 0x00000001030da824 */ /* 0x000fe200020e06d0 */
[----:B------:R-:W5:Y:S01]  /*a8b0*/  @!P5 LD.E.64 R38, desc[UR38][R8.64] ;  /* 0x000000260826d980 */ /* 0x000f62000c101b00 */
[----:B------:R-:W-:-:S02]  /*a8c0*/  @!P2 IADD3 R20, P0, R185, R14, RZ ;  /* 0x0000000eb914a210 */ /* 0x000fc40007f1e0ff */
[C---:B------:R-:W-:Y:S01]  /*a8d0*/  @!P3 IADD3 R40, P4, R184.reuse, R5, RZ ;  /* 0x00000005b828b210 */ /* 0x040fe20007f9e0ff */
[----:B------:R-:W5:Y:S01]  /*a8e0*/  @!P5 LD.E.64 R36, desc[UR38][R10.64] ;  /* 0x000000260a24d980 */ /* 0x000f62000c101b00 */
[----:B------:R-:W-:Y:S02]  /*a8f0*/  @!P3 IADD3 R42, P5, R184, R14, RZ ;  /* 0x0000000eb82ab210 */ /* 0x000fe40007fbe0ff */
[----:B------:R-:W-:Y:S02]  /*a900*/  CS2R R34, SRZ ;  /* 0x0000000000227805 */ /* 0x000fe4000001ff00 */
[----:B------:R-:W-:Y:S01]  /*a910*/  CS2R R30, SRZ ;  /* 0x00000000001e7805 */ /* 0x000fe2000001ff00 */
[----:B------:R-:W-:Y:S01]  /*a920*/  @!P2 IMAD.X R21, R7, 0x1, R208, P0 ;  /* 0x000000010715a824 */ /* 0x000fe200000e06d0 */
[----:B------:R-:W-:Y:S01]  /*a930*/  CS2R R28, SRZ ;  /* 0x00000000001c7805 */ /* 0x000fe2000001ff00 */
[--C-:B------:R-:W-:Y:S01]  /*a940*/  @!P3 IMAD.X R41, R3, 0x1, R207.reuse, P4 ;  /* 0x000000010329b824 */ /* 0x100fe200020e06cf */
[----:B------:R-:W5:Y:S01]  /*a950*/  @!P2 LD.E.64 R32, desc[UR38][R12.64] ;  /* 0x000000260c20a980 */ /* 0x000f62000c101b00 */
[----:B------:R-:W-:Y:S01]  /*a960*/  @!P3 IMAD.X R43, R7, 0x1, R207, P5 ;  /* 0x00000001072bb824 */ /* 0x000fe200028e06cf */
[----:B------:R-:W-:-:S02]  /*a970*/  ISETP.GE.AND P0, PT, R186, UR4, PT ;  /* 0x00000004ba007c0c */ /* 0x000fc4000bf06270 */
        /* <DEDUP_REMOVED lines=8> */
[--C-:B------:R-:W-:Y:S01]  /*aa00*/  @!P1 IMAD.X R49, R7, 0x1, R206.reuse, P4 ;  /* 0x0000000107319824 */ /* 0x100fe200020e06ce */
[-C--:B------:R-:W-:Y:S01]  /*aa10*/  @!P0 IADD3 R50, P5, R186, R5.reuse, RZ ;  /* 0x00000005ba328210 */ /* 0x080fe20007fbe0ff */
[----:B------:R-:W-:Y:S01]  /*aa20*/  @!P1 IMAD.X R47, R3, 0x1, R206, P3 ;  /* 0x00000001032f9824 */ /* 0x000fe200018e06ce */
[----:B0-----:R-:W-:Y:S02]  /*aa30*/  @!P2 IADD3 R40, P3, R188, R5, RZ ;  /* 0x00000005bc28a210 */ /* 0x001fe40007f7e0ff */
[----:B------:R-:W-:Y:S01]  /*aa40*/  CS2R R12, SRZ ;  /* 0x00000000000c7805 */ /* 0x000fe2000001ff00 */
[----:B------:R1:W5:Y:S01]  /*aa50*/  @!P1 LD.E.64 R24, desc[UR38][R48.64] ;  /* 0x0000002630189980 */ /* 0x000362000c101b00 */
[----:B------:R-:W-:Y:S02]  /*aa60*/  CS2R R20, SRZ ;  /* 0x0000000000147805 */ /* 0x000fe4000001ff00 */
[----:B------:R-:W-:-:S02]  /*aa70*/  CS2R R10, SRZ ;  /* 0x00000000000a7805 */ /* 0x000fc4000001ff00 */
[----:B------:R-:W-:Y:S01]  /*aa80*/  CS2R R8, SRZ ;  /* 0x0000000000087805 */ /* 0x000fe2000001ff00 */
[----:B------:R1:W5:Y:S01]  /*aa90*/  @!P1 LD.E.64 R26, desc[UR38][R46.64] ;  /* 0x000000262e1a9980 */ /* 0x000362000c101b00 */
[-C--:B------:R-:W-:Y:S01]  /*aaa0*/  @!P0 IADD3 R4, P1, R186, R14.reuse, RZ ;  /* 0x0000000eba048210 */ /* 0x080fe20007f3e0ff */
[C-C-:B------:R-:W-:Y:S01]  /*aab0*/  @!P0 IMAD.X R51, R3.reuse, 0x1, R205.reuse, P5 ;  /* 0x0000000103338824 */ /* 0x140fe200028e06cd */
[----:B------:R-:W-:Y:S01]  /*aac0*/  @!P2 IADD3 R14, P4, R188, R14, RZ ;  /* 0x0000000ebc0ea210 */ /* 0x000fe20007f9e0ff */
[--C-:B------:R-:W-:Y:S02]  /*aad0*/  @!P2 IMAD.X R41, R3, 0x1, R204.reuse, P3 ;  /* 0x000000010329a824 */ /* 0x100fe400018e06cc */
[C---:B------:R-:W-:Y:S01]  /*aae0*/  @!P0 IMAD.X R5, R7.reuse, 0x1, R205, P1 ;  /* 0x0000000107058824 */ /* 0x040fe200008e06cd */
[----:B------:R1:W5:Y:S01]  /*aaf0*/  @!P0 LD.E.64 R12, desc[UR38][R50.64] ;  /* 0x00000026320c8980 */ /* 0x000362000c101b00 */
[----:B------:R-:W-:-:S03]  /*ab00*/  @!P2 IMAD.X R15, R7, 0x1, R204, P4 ;  /* 0x00000001070fa824 */ /* 0x000fc600020e06cc */
[----:B------:R1:W5:Y:S04]  /*ab10*/  @!P0 LD.E.64 R20, desc[UR38][R4.64] ;  /* 0x0000002604148980 */ /* 0x000368000c101b00 */
[----:B------:R1:W5:Y:S04]  /*ab20*/  @!P2 LD.E.64 R10, desc[UR38][R40.64] ;  /* 0x00000026280aa980 */ /* 0x000368000c101b00 */
[----:B------:R1:W5:Y:S02]  /*ab30*/  @!P2 LD.E.64 R8, desc[UR38][R14.64] ;  /* 0x000000260e08a980 */ /* 0x000364000c101b00 */
.L_x_1524:
[----:B------:R-:W-:Y:S05]  /*ab40*/  BSYNC B1 ;  /* 0x0000000000017941 */ /* 0x000fea0003800000 */
.L_x_1523:
[----:B------:R-:W-:Y:S01]  /*ab50*/  ULEA.HI UR4, UR37, UR37, URZ, 0x1 ;  /* 0x0000002525047291 */ /* 0x000fe2000f8f083f */
[----:B------:R-:W-:Y:S01]  /*ab60*/  VIADDMNMX R0, R0, -R175, 0x80, PT ;  /* 0x0000008000007446 */ /* 0x000fe200038009af */
[----:B------:R-:W-:Y:S02]  /*ab70*/  BSSY B1, `(.L_x_1525) ;  /* 0x0000008000017945 */ /* 0x000fe40003800000 */
[----:B------:R-:W-:Y:S01]  /*ab80*/  ULOP3.LUT UR4, UR4, 0xfffffffe, URZ, 0xc0, !UPT ;  /* 0xfffffffe04047892 */ /* 0x000fe2000f8ec03f */
[----:B------:R-:W-:-:S03]  /*ab90*/  ISETP.GE.AND P1, PT, R19, R0, PT ;  /* 0x000000001300720c */ /* 0x000fc60003f26270 */
[----:B------:R-:W-:-:S06]  /*aba0*/  UIADD3 UR4, UR37, -UR4, URZ ;  /* 0x8000000425047290 */ /* 0x000fcc000fffe03f */
[----:B--2---:R-:W-:-:S05]  /*abb0*/  IMAD.U32 R3, RZ, RZ, UR4 ;  /* 0x00000004ff037e24 */ /* 0x004fca000f8e00ff */
[----:B------:R-:W-:-:S04]  /*abc0*/  SHF.L.U32 R3, R3, 0x1f, RZ ;  /* 0x0000001f03037819 */ /* 0x000fc800000006ff */
[----:B------:R-:W2:Y:S02]  /*abd0*/  SYNCS.PHASECHK.TRANS64.TRYWAIT P0, [R16+URZ+0x22800], R3 ;  /* 0x02280003100075a7 */ /* 0x000ea4000800017f */
[----:B--2---:R-:W-:Y:S05]  /*abe0*/  @!P0 BRA `(.L_x_1526) ;  /* 0x000001e000a88947 */ /* 0x004fea0003800000 */
.L_x_1812:
[----:B------:R-:W-:Y:S05]  /*abf0*/  BSYNC B1 ;  /* 0x0000000000017941 */ /* 0x000fea0003800000 */
.L_x_1525:
[----:B------:R-:W-:Y:S05]  /*ac00*/  @P1 BRA `(.L_x_1527) ;  /* 0x0000006400181947 */ /* 0x000fea0003800000 */
[----:B--2---:R-:W2:Y:S01]  /*ac10*/  LDC R3, c[0x0][0x3f4] ;  /* 0x0000fd00ff037b82 */ /* 0x004ea20000000800 */
        /* <DEDUP_REMOVED lines=9> */
[----:B-1-34-:R-:W1:Y:S01]  /*acb0*/  LDS.128 R4, [R0+0x10400] ;  /* 0x0104000000047984 */ /* 0x01ae620000000c00 */
[----:B0----5:R-:W-:Y:S02]  /*acc0*/  SHF.R.U32.HI R14, RZ, 0x8, R38 ;  /* 0x00000008ff0e7819 */ /* 0x021fe40000011626 */
        /* <DEDUP_REMOVED lines=24> */
[----:B-1----:R-:W-:-:S02]  /*ae50*/  F2FP.F16.E4M3.UNPACK_B R3, R6.H1 ;  /* 0x00000006ff03723e */ /* 0x002fc400030006ff */
        /* <DEDUP_REMOVED lines=91> */
.L_x_1529:
[----:B------:R-:W-:Y:S05]  /*b410*/  BSYNC B1 ;  /* 0x0000000000017941 */ /* 0x000fea0003800000 */
.L_x_1528:
[----:B------:R-:W-:Y:S04]  /*b420*/  BSSY B1, `(.L_x_1530) ;  /* 0x000007c000017945 */ /* 0x000fe80003800000 */
[----:B------:R-:W-:Y:S05]  /*b430*/  @P1 BRA `(.L_x_1531) ;  /* 0x0000000400e81947 */ /* 0x000fea0003800000 */
[----:B-1234-:R-:W1:Y:S01]  /*b440*/  LDS.128 R4, [R198] ;  /* 0x00000000c6047984 */ /* 0x01ee620000000c00 */
        /* <DEDUP_REMOVED lines=13> */
[----:B0-----:R-:W-:Y:S02]  /*b520*/  LOP3.LUT R14, R32, 0xff, RZ, 0xc0, !PT ;  /* 0x000000ff200e7812 */ /* 0x001fe400078ec0ff */
        /* <DEDUP_REMOVED lines=17> */
[-C--:B-1----:R-:W-:Y:S02]  /*b640*/  F2FP.F16.E4M3.UNPACK_B R3, R6.reuse.H1 ;  /* 0x00000006ff03723e */ /* 0x082fe400030006ff */
        /* <DEDUP_REMOVED lines=89> */
.L_x_1531:
[----:B------:R-:W-:Y:S05]  /*bbe0*/  BSYNC B1 ;  /* 0x0000000000017941 */ /* 0x000fea0003800000 */
.L_x_1530:
[----:B------:R-:W-:Y:S04]  /*bbf0*/  BSSY B1, `(.L_x_1532) ;  /* 0x0000078000017945 */ /* 0x000fe80003800000 */
[----:B------:R-:W-:Y:S05]  /*bc00*/  @P2 BRA `(.L_x_1533) ;  /* 0x0000000400d82947 */ /* 0x000fea0003800000 */
[----:B01234-:R-:W0:Y:S01]  /*bc10*/  LDS.128 R4, [R0+0x12400] ;  /* 0x0124000000047984 */ /* 0x01fe220000000c00 */
[----:B-----5:R-:W-:Y:S02]  /*bc20*/  SHF.R.U32.HI R14, RZ, 0x8, R30 ;  /* 0x00000008ff0e7819 */ /* 0x020fe4000001161e */
        /* <DEDUP_REMOVED lines=116> */
.L_x_1533:
[----:B------:R-:W-:Y:S05]  /*c370*/  BSYNC B1 ;  /* 0x0000000000017941 */ /* 0x000fea0003800000 */
.L_x_1532:
[----:B------:R-:W-:Y:S04]  /*c380*/  BSSY B1, `(.L_x_1534) ;  /* 0x000007c000017945 */ /* 0x000fe80003800000 */
[----:B------:R-:W-:Y:S05]  /*c390*/  @P3 BRA `(.L_x_1535) ;  /* 0x0000000400e83947 */ /* 0x000fea0003800000 */
[----:B01234-:R-:W0:Y:S01]  /*c3a0*/  LDS.128 R4, [R198+0x2000] ;  /* 0x00200000c6047984 */ /* 0x01fe220000000c00 */
        /* <DEDUP_REMOVED lines=13> */
[----:B------:R-:W-:Y:S02]  /*c480*/  LOP3.LUT R14, R26, 0xff, RZ, 0xc0, !PT ;  /* 0x000000ff1a0e7812 */ /* 0x000fe400078ec0ff */
        /* <DEDUP_REMOVED lines=107> */
.L_x_1535:
[----:B------:R-:W-:Y:S05]  /*cb40*/  BSYNC B1 ;  /* 0x0000000000017941 */ /* 0x000fea0003800000 */
.L_x_1534:
[----:B------:R-:W-:Y:S04]  /*cb50*/  BSSY B1, `(.L_x_1536) ;  /* 0x0000078000017945 */ /* 0x000fe80003800000 */
[----:B------:R-:W-:Y:S05]  /*cb60*/  @P4 BRA `(.L_x_1537) ;  /* 0x0000000400d84947 */ /* 0x000fea0003800000 */
[----:B01234-:R-:W0:Y:S01]  /*cb70*/  LDS.128 R4, [R0+0x14400] ;  /* 0x0144000000047984 */ /* 0x01fe220000000c00 */
[----:B-----5:R-:W-:Y:S02]  /*cb80*/  SHF.R.U32.HI R14, RZ, 0x8, R12 ;  /* 0x00000008ff0e7819 */ /* 0x020fe4000001160c */
        /* <DEDUP_REMOVED lines=24> */
[----:B------:R-:W-:Y:S02]  /*cd10*/  LOP3.LUT R15, R3, 0xff0000, R12, 0xf8, !PT ;  /* 0x00ff0000030f7812 */ /* 0x000fe400078ef80c */
        /* <DEDUP_REMOVED lines=91> */
.L_x_1537:
[----:B------:R-:W-:Y:S05]  /*d2d0*/  BSYNC B1 ;  /* 0x0000000000017941 */ /* 0x000fea0003800000 */
.L_x_1536:
[----:B------:R-:W-:Y:S05]  /*d2e0*/  @P5 BRA `(.L_x_1527) ;  /* 0x0000003c00605947 */ /* 0x000fea0003800000 */
[----:B01234-:R-:W0:Y:S01]  /*d2f0*/  LDS.128 R4, [R198+0x4000] ;  /* 0x00400000c6047984 */ /* 0x01fe220000000c00 */
[----:B-----5:R-:W-:Y:S02]  /*d300*/  SHF.R.U32.HI R12, RZ, 0x8, R11 ;  /* 0x00000008ff0c7819 */ /* 0x020fe4000001160b */
[----:B------:R-:W-:Y:S02]  /*d310*/  SHF.R.U32.HI R20, RZ, 0x8, R9 ;  /* 0x00000008ff147819 */ /* 0x000fe40000011609 */
[----:B------:R-:W-:Y:S02]  /*d320*/  LOP3.LUT R13, R11, 0xff, RZ, 0xc0, !PT ;  /* 0x000000ff0b0d7812 */ /* 0x000fe400078ec0ff */
[----:B------:R-:W-:Y:S02]  /*d330*/  LOP3.LUT R21, R9, 0xff, RZ, 0xc0, !PT ;  /* 0x000000ff09157812 */ /* 0x000fe400078ec0ff */
[----:B------:R-:W-:Y:S02]  /*d340*/  LOP3.LUT R12, R12, 0xff, RZ, 0xc0, !PT ;  /* 0x000000ff0c0c7812 */ /* 0x000fe400078ec0ff */
[----:B------:R-:W-:-:S02]  /*d350*/  LOP3.LUT R20, R20, 0xff, RZ, 0xc0, !PT ;  /* 0x000000ff14147812 */ /* 0x000fc400078ec0ff */
[----:B------:R-:W-:Y:S02]  /*d360*/  SHF.R.U32.HI R0, RZ, 0x8, R10 ;  /* 0x00000008ff007819 */ /* 0x000fe4000001160a */
[----:B------:R-:W-:Y:S02]  /*d370*/  SHF.R.U32.HI R14, RZ, 0x8, R8 ;  /* 0x00000008ff0e7819 */ /* 0x000fe40000011608 */
        /* <DEDUP_REMOVED lines=114> */
.L_x_1521:
[----:B------:R-:W1:Y:S01]  /*daa0*/  LDC R25, c[0x0][0x448] ;  /* 0x00011200ff197b82 */ /* 0x000e620000000800 */
[----:B------:R-:W-:Y:S01]  /*dab0*/  IMAD.MOV.U32 R9, RZ, RZ, R10 ;  /* 0x000000ffff097224 */ /* 0x000fe200078e000a */
[----:B------:R-:W-:Y:S01]  /*dac0*/  ULDC.64 UR4, c[0x0][0x3f8] ;  /* 0x0000fe0000047ab9 */ /* 0x000fe20000000a00 */
[----:B------:R-:W-:Y:S01]  /*dad0*/  IMAD.MOV.U32 R6, RZ, RZ, R24 ;  /* 0x000000ffff067224 */ /* 0x000fe200078e0018 */
[----:B------:R-:W-:Y:S01]  /*dae0*/  ULDC.64 UR6, c[0x0][0x408] ;  /* 0x0001020000067ab9 */ /* 0x000fe20000000a00 */
[----:B------:R-:W-:Y:S01]  /*daf0*/  IMAD.MOV.U32 R7, RZ, RZ, R31 ;  /* 0x000000ffff077224 */ /* 0x000fe200078e001f */
[----:B------:R-:W-:Y:S01]  /*db00*/  ULDC.64 UR8, c[0x0][0x400] ;  /* 0x0001000000087ab9 */ /* 0x000fe20000000a00 */
[----:B------:R-:W-:Y:S02]  /*db10*/  IMAD.MOV.U32 R4, RZ, RZ, R26 ;  /* 0x000000ffff047224 */ /* 0x000fe400078e001a */
[----:B------:R-:W-:Y:S01]  /*db20*/  IMAD.MOV.U32 R5, RZ, RZ, R29 ;  /* 0x000000ffff057224 */ /* 0x000fe200078e001d */
[----:B-1----:R-:W-:-:S13]  /*db30*/  ISETP.NE.AND P0, PT, R25, 0x1, PT ;  /* 0x000000011900780c */ /* 0x002fda0003f05270 */
[----:B------:R-:W1:Y:S08]  /*db40*/  @P0 LDC R3, c[0x0][0x44c] ;  /* 0x00011300ff030b82 */ /* 0x000e700000000800 */
[----:B------:R-:W2:Y:S01]  /*db50*/  @P0 LDC R0, c[0x0][0x450] ;  /* 0x00011400ff000b82 */ /* 0x000ea20000000800 */
[----:B-1----:R-:W-:-:S05]  /*db60*/  @P0 IMAD.HI.U32 R3, R10, R3, RZ ;  /* 0x000000030a030227 */ /* 0x002fca00078e00ff */
[----:B--2---:R-:W-:-:S04]  /*db70*/  @P0 SHF.R.U32.HI R9, RZ, R0, R3 ;  /* 0x00000000ff090219 */ /* 0x004fc80000011603 */
[----:B------:R-:W-:Y:S01]  /*db80*/  SHF.R.S32.HI R0, RZ, 0x1f, R9 ;  /* 0x0000001fff007819 */ /* 0x000fe20000011409 */
[----:B------:R-:W-:-:S04]  /*db90*/  IMAD.WIDE.U32 R6, R9, UR6, R6 ;  /* 0x0000000609067c25 */ /* 0x000fc8000f8e0006 */
[----:B------:R-:W-:Y:S01]  /*dba0*/  IMAD R8, R0, UR4, RZ ;  /* 0x0000000400087c24 */ /* 0x000fe2000f8e02ff */
[----:B------:R-:W-:Y:S01]  /*dbb0*/  IADD3 R21, P1, R6, UR8, RZ ;  /* 0x0000000806157c10 */ /* 0x000fe2000ff3e0ff */
[----:B------:R-:W-:-:S04]  /*dbc0*/  IMAD.WIDE.U32 R4, R9, UR4, R4 ;  /* 0x0000000409047c25 */ /* 0x000fc8000f8e0004 */
[----:B------:R-:W-:Y:S02]  /*dbd0*/  IMAD R0, R0, UR6, RZ ;  /* 0x0000000600007c24 */ /* 0x000fe4000f8e02ff */
[C---:B------:R-:W-:Y:S01]  /*dbe0*/  IMAD R13, R9.reuse, UR5, R8 ;  /* 0x00000005090d7c24 */ /* 0x040fe2000f8e0208 */
[----:B------:R-:W-:Y:S01]  /*dbf0*/  ULDC.64 UR4, c[0x0][0x3e8] ;  /* 0x0000fa0000047ab9 */ /* 0x000fe20000000a00 */
[----:B------:R-:W-:Y:S01]  /*dc00*/  IMAD R6, R9, UR7, R0 ;  /* 0x0000000709067c24 */ /* 0x000fe2000f8e0200 */
[----:B------:R-:W-:Y:S01]  /*dc10*/  IADD3 R3, P0, R4, UR4, RZ ;  /* 0x0000000404037c10 */ /* 0x000fe2000ff1e0ff */
[----:B------:R-:W-:-:S03]  /*dc20*/  UMOV UR4, 0xffffffff ;  /* 0xffffffff00047882 */ /* 0x000fc60000000000 */
[----:B------:R-:W-:Y:S02]  /*dc30*/  IADD3.X R13, R5, UR5, R13, P0, !PT ;  /* 0x00000005050d7c10 */ /* 0x000fe400087fe40d */
[----:B------:R-:W-:Y:S01]  /*dc40*/  IADD3.X R20, R7, UR9, R6, P1, !PT ;  /* 0x0000000907147c10 */ /* 0x000fe20008ffe406 */
[----:B------:R-:W-:Y:S06]  /*dc50*/  BRA.DIV UR4, `(.L_x_1538) ;  /* 0x000001b204a07947 */ /* 0x000fec000b800000 */
[----:B------:R1:W2:Y:S04]  /*dc60*/  SHFL.IDX PT, R0, R13, RZ, 0x1e1f ;  /* 0x001e1fff0d007589 */ /* 0x0002a800000e0000 */
[----:B------:R-:W3:Y:S04]  /*dc70*/  SHFL.IDX PT, R3, R3, RZ, 0x1e1f ;  /* 0x001e1fff03037589 */ /* 0x000ee800000e0000 */
[----:B------:R-:W4:Y:S04]  /*dc80*/  SHFL.IDX PT, R20, R20, RZ, 0x1e1f ;  /* 0x001e1fff14147589 */ /* 0x000f2800000e0000 */
[----:B-1----:R-:W0:Y:S02]  /*dc90*/  SHFL.IDX PT, R21, R21, RZ, 0x1e1f ;  /* 0x001e1fff15157589 */ /* 0x002e2400000e0000 */
.L_x_1818:
[----:B------:R-:W-:Y:S01]  /*dca0*/  IMAD R45, R168, R25, RZ ;  /* 0x00000019a82d7224 */ /* 0x000fe200078e02ff */
        /* <DEDUP_REMOVED lines=15> */
[C---:B------:R-:W-:Y:S01]  /*dda0*/  VIADD R4, R22.reuse, 0x20 ;  /* 0x0000002016047836 */ /* 0x040fe20000000000 */
        /* <DEDUP_REMOVED lines=13> */
[----:B0-----:R-:W-:Y:S01]  /*de80*/  @!P2 IADD3 R38, P4, R22, R21, RZ ;  /* 0x000000151626a210 */ /* 0x001fe20007f9e0ff */
[----:B------:R-:W-:-:S02]  /*de90*/  @!P0 IMAD.SHL.U32 R48, R202, 0x10, RZ ;  /* 0x00000010ca308824 */ /* 0x000fc400078e00ff */
[--C-:B--2---:R-:W-:Y:S01]  /*dea0*/  @!P2 IMAD.X R37, R0, 0x1, R5.reuse, P3 ;  /* 0x000000010025a824 */ /* 0x104fe200018e0605 */
[-C--:B------:R-:W-:Y:S01]  /*deb0*/  @!P1 IADD3 R40, P5, R3, R42.reuse, RZ ;  /* 0x0000002a03289210 */ /* 0x080fe20007fbe0ff */
[----:B----4-:R-:W-:Y:S01]  /*dec0*/  @!P2 IMAD.X R39, R20, 0x1, R5, P4 ;  /* 0x000000011427a824 */ /* 0x010fe200020e0605 */
[----:B------:R-:W-:Y:S02]  /*ded0*/  @!P1 SHF.R.S32.HI R5, RZ, 0x1f, R42 ;  /* 0x0000001fff059819 */ /* 0x000fe4000001142a */
[----:B------:R-:W-:Y:S02]  /*dee0*/  @!P1 IADD3 R42, P4, R21, R42, RZ ;  /* 0x0000002a152a9210 */ /* 0x000fe40007f9e0ff */
[----:B------:R-:W-:Y:S02]  /*def0*/  CS2R R8, SRZ ;  /* 0x0000000000087805 */ /* 0x000fe4000001ff00 */
[-C--:B------:R-:W-:Y:S01]  /*df00*/  @!P0 IADD3 R46, P3, R3, R48.reuse, RZ ;  /* 0x00000030032e8210 */ /* 0x080fe20007f7e0ff */
[--C-:B------:R-:W-:Y:S01]  /*df10*/  @!P1 IMAD.X R41, R0, 0x1, R5.reuse, P5 ;  /* 0x0000000100299824 */ /* 0x100fe200028e0605 */
[----:B------:R-:W-:Y:S01]  /*df20*/  @!P0 SHF.R.S32.HI R3, RZ, 0x1f, R48 ;  /* 0x0000001fff038819 */ /* 0x000fe20000011430 */
[----:B------:R-:W-:Y:S01]  /*df30*/  @!P1 IMAD.X R43, R20, 0x1, R5, P4 ;  /* 0x00000001142b9824 */ /* 0x000fe200020e0605 */
[----:B------:R-:W-:-:S02]  /*df40*/  @!P0 IADD3 R48, P5, R21, R48, RZ ;  /* 0x0000003015308210 */ /* 0x000fc40007fbe0ff */
[----:B------:R-:W-:Y:S02]  /*df50*/  CS2R R4, SRZ ;  /* 0x0000000000047805 */ /* 0x000fe4000001ff00 */
[----:B------:R-:W-:Y:S02]  /*df60*/  CS2R R10, SRZ ;  /* 0x00000000000a7805 */ /* 0x000fe4000001ff00 */
[----:B------:R-:W-:Y:S02]  /*df70*/  CS2R R32, SRZ ;  /* 0x0000000000207805 */ /* 0x000fe4000001ff00 */
[----:B------:R-:W-:Y:S02]  /*df80*/  CS2R R34, SRZ ;  /* 0x0000000000227805 */ /* 0x000fe4000001ff00 */
[----:B------:R-:W-:Y:S02]  /*df90*/  CS2R R12, SRZ ;  /* 0x00000000000c7805 */ /* 0x000fe4000001ff00 */
[----:B------:R-:W-:Y:S01]  /*dfa0*/  CS2R R14, SRZ ;  /* 0x00000000000e7805 */ /* 0x000fe2000001ff00 */
[--C-:B------:R-:W-:Y:S01]  /*dfb0*/  @!P0 IMAD.X R47, R0, 0x1, R3.reuse, P3 ;  /* 0x00000001002f8824 */ /* 0x100fe200018e0603 */
[----:B------:R1:W5:Y:S01]  /*dfc0*/  @!P2 LD.E.128 R24, desc[UR38][R36.64] ;  /* 0x000000262418a980 */ /* 0x000362000c101d00 */
[----:B------:R-:W-:-:S03]  /*dfd0*/  @!P0 IMAD.X R49, R20, 0x1, R3, P5 ;  /* 0x0000000114318824 */ /* 0x000fc600028e0603 */
[----:B------:R1:W5:Y:S04]  /*dfe0*/  @!P2 LD.E.128 R4, desc[UR38][R38.64] ;  /* 0x000000262604a980 */ /* 0x000368000c101d00 */
[----:B------:R1:W5:Y:S04]  /*dff0*/  @!P1 LD.E.128 R28, desc[UR38][R40.64] ;  /* 0x00000026281c9980 */ /* 0x000368000c101d00 */
[----:B------:R1:W5:Y:S04]  /*e000*/  @!P1 LD.E.128 R8, desc[UR38][R42.64] ;  /* 0x000000262a089980 */ /* 0x000368000c101d00 */
[----:B------:R1:W5:Y:S04]  /*e010*/  @!P0 LD.E.128 R32, desc[UR38][R46.64] ;  /* 0x000000262e208980 */ /* 0x000368000c101d00 */
[----:B------:R1:W5:Y:S02]  /*e020*/  @!P0 LD.E.128 R12, desc[UR38][R48.64] ;  /* 0x00000026300c8980 */ /* 0x000364000c101d00 */
.L_x_1540:
[----:B------:R-:W-:Y:S05]  /*e030*/  BSYNC B1 ;  /* 0x0000000000017941 */ /* 0x000fea0003800000 */
.L_x_1539:
[----:B------:R-:W-:Y:S01]  /*e040*/  ULEA.HI UR4, UR37, UR37, URZ, 0x1 ;  /* 0x0000002525047291 */ /* 0x000fe2000f8f083f */
[----:B--2---:R-:W-:Y:S01]  /*e050*/  VIADDMNMX R0, R45, -R175, 0x80, PT ;  /* 0x000000802d007446 */ /* 0x004fe200038009af */
[----:B------:R-:W-:Y:S02]  /*e060*/  BSSY B1, `(.L_x_1541) ;  /* 0x0000008000017945 */ /* 0x000fe40003800000 */
[----:B------:R-:W-:Y:S01]  /*e070*/  ULOP3.LUT UR4, UR4, 0xfffffffe, URZ, 0xc0, !UPT ;  /* 0xfffffffe04047892 */ /* 0x000fe2000f8ec03f */
[----:B------:R-:W-:-:S03]  /*e080*/  ISETP.GE.AND P1, PT, R19, R0, PT ;  /* 0x000000001300720c */ /* 0x000fc60003f26270 */
[----:B------:R-:W-:-:S06]  /*e090*/  UIADD3 UR4, UR37, -UR4, URZ ;  /* 0x8000000425047290 */ /* 0x000fcc000fffe03f */
[----:B---3--:R-:W-:-:S05]  /*e0a0*/  IMAD.U32 R3, RZ, RZ, UR4 ;  /* 0x00000004ff037e24 */ /* 0x008fca000f8e00ff */
[----:B------:R-:W-:-:S04]  /*e0b0*/  SHF.L.U32 R3, R3, 0x1f, RZ ;  /* 0x0000001f03037819 */ /* 0x000fc800000006ff */
[----:B------:R-:W2:Y:S02]  /*e0c0*/  SYNCS.PHASECHK.TRANS64.TRYWAIT P0, [R16+URZ+0x22800], R3 ;  /* 0x02280003100075a7 */ /* 0x000ea4000800017f */
[----:B--2---:R-:W-:Y:S05]  /*e0d0*/  @!P0 BRA `(.L_x_1542) ;  /* 0x000001ac00f08947 */ /* 0x004fea0003800000 */
.L_x_1819:
[----:B------:R-:W-:Y:S05]  /*e0e0*/  BSYNC B1 ;  /* 0x0000000000017941 */ /* 0x000fea0003800000 */
.L_x_1541:
[----:B------:R-:W-:Y:S05]  /*e0f0*/  @P1 BRA `(.L_x_1527) ;  /* 0x0000002c00dc1947 */ /* 0x000fea0003800000 */
[----:B--2---:R-:W2:Y:S01]  /*e100*/  LDC R3, c[0x0][0x3f4] ;  /* 0x0000fd00ff037b82 */ /* 0x004ea20000000800 */
[C---:B------:R-:W-:Y:S01]  /*e110*/  VIADD R0, R22.reuse, 0x20 ;  /* 0x0000002016007836 */ /* 0x040fe20000000000 */
[----:B------:R-:W-:Y:S01]  /*e120*/  BSSY B1, `(.L_x_1543) ;  /* 0x00000fc000017945 */ /* 0x000fe20003800000 */
[C---:B----4-:R-:W-:Y:S01]  /*e130*/  VIADD R20, R22.reuse, 0x40 ;  /* 0x0000004016147836 */ /* 0x050fe20000000000 */
[-C--:B--2---:R-:W-:Y:S02]  /*e140*/  ISETP.GE.AND P0, PT, R22, R3.reuse, PT ;  /* 0x000000031600720c */ /* 0x084fe40003f06270 */
[-C--:B------:R-:W-:Y:S02]  /*e150*/  ISETP.GE.AND P1, PT, R0, R3.reuse, PT ;  /* 0x000000030000720c */ /* 0x080fe40003f26270 */
[----:B------:R-:W-:-:S09]  /*e160*/  ISETP.GE.AND P2, PT, R20, R3, PT ;  /* 0x000000031400720c */ /* 0x000fd20003f46270 */
[----:B------:R-:W-:Y:S05]  /*e170*/  @P0 BRA `(.L_x_1544) ;  /* 0x0000000c00d80947 */ /* 0x000fea0003800000 */
[----:B-----5:R-:W-:Y:S02]  /*e180*/  SHF.R.U32.HI R0, RZ, 0x8, R24 ;  /* 0x00000008ff007819 */ /* 0x020fe40000011618 */
[----:B------:R-:W-:Y:S02]  /*e190*/  LOP3.LUT R20, R24, 0xff, RZ, 0xc0, !PT ;  /* 0x000000ff18147812 */ /* 0x000fe400078ec0ff */
[----:B0-----:R-:W-:Y:S02]  /*e1a0*/  LOP3.LUT R21, R0, 0xff, RZ, 0xc0, !PT ;  /* 0x000000ff00157812 */ /* 0x001fe400078ec0ff */
[----:B------:R-:W-:Y:S02]  /*e1b0*/  LEA.HI R0, R3, R201, RZ, 0x1c ;  /* 0x000000c903007211 */ /* 0x000fe400078fe0ff */
[----:B------:R-:W-:Y:S02]  /*e1c0*/  PRMT R45, R21, 0x7604, R20 ;  /* 0x00007604152d7816 */ /* 0x000fe40000000014 */
[----:B------:R-:W-:-:S02]  /*e1d0*/  SHF.R.S32.HI R21, RZ, 0x1f, R0 ;  /* 0x0000001fff157819 */ /* 0x000fc40000011400 */
[----:B-1----:R-:W-:Y:S02]  /*e1e0*/  SHF.R.U32.HI R37, RZ, 0x8, R25 ;  /* 0x00000008ff257819 */ /* 0x002fe40000011619 */
[----:B------:R-:W-:Y:S02]  /*e1f0*/  LEA.HI R20, R21, R0, RZ, 0x2 ;  /* 0x0000000015147211 */ /* 0x000fe400078f10ff */
[----:B------:R-:W-:Y:S02]  /*e200*/  SHF.L.U32 R21, R0, 0x4, RZ ;  /* 0x0000000400157819 */ /* 0x000fe400000006ff */
[----:B------:R-:W-:Y:S01]  /*e210*/  SHF.R.U32.HI R39, RZ, 0x8, R26 ;  /* 0x00000008ff277819 */ /* 0x000fe2000001161a */
[----:B------:R-:W-:Y:S01]  /*e220*/  IMAD.SHL.U32 R20, R20, 0x800, RZ ;  /* 0x0000080014147824 */ /* 0x000fe200078e00ff */
[----:B------:R-:W-:Y:S02]  /*e230*/  LOP3.LUT R0, R180, 0x30, R21, 0xf8, !PT ;  /* 0x00000030b4007812 */ /* 0x000fe400078ef815 */
[----:B------:R-:W-:-:S02]  /*e240*/  LOP3.LUT R36, R25, 0xff, RZ, 0xc0, !PT ;  /* 0x000000ff19247812 */ /* 0x000fc400078ec0ff */
[----:B------:R-:W-:Y:S02]  /*e250*/  LOP3.LUT R0, R0, R181, RZ, 0x3c, !PT ;  /* 0x000000b500007212 */ /* 0x000fe400078e3cff */
[----:B------:R-:W-:Y:S02]  /*e260*/  LOP3.LUT R21, R20, 0xffffe000, RZ, 0xc0, !PT ;  /* 0xffffe00014157812 */ /* 0x000fe400078ec0ff */
[----:B------:R-:W-:Y:S02]  /*e270*/  LOP3.LUT R38, R26, 0xff, RZ, 0xc0, !PT ;  /* 0x000000ff1a267812 */ /* 0x000fe400078ec0ff */
[----:B------:R-:W-:Y:S02]  /*e280*/  LOP3.LUT R37, R37, 0xff, RZ, 0xc0, !PT ;  /* 0x000000ff25257812 */ /* 0x000fe400078ec0ff */
[----:B------:R-:W-:Y:S02]  /*e290*/  LOP3.LUT R39, R39, 0xff, RZ, 0xc0, !PT ;  /* 0x000000ff27277812 */ /* 0x000fe400078ec0ff */
[----:B------:R-:W-:-:S02]  /*e2a0*/  IADD3 R21, R0, R182, R21 ;  /* 0x000000b600157210 */ /* 0x000fc40007ffe015 */
[----:B------:R-:W-:Y:S02]  /*e2b0*/  PRMT R46, R37, 0x7604, R36 ;  /* 0x00007604252e7816 */ /* 0x000fe40000000024 */
[----:B------:R-:W-:Y:S01]  /*e2c0*/  PRMT R47, R39, 0x7604, R38 ;  /* 0x00007604272f7816 */ /* 0x000fe20000000026 */
[----:B------:R-:W-:Y:S01]  /*e2d0*/  IMAD.IADD R0, R16, 0x1, R21 ;  /* 0x0000000110007824 */ /* 0x000fe200078e0215 */
[----:B------:R-:W-:Y:S02]  /*e2e0*/  SHF.R.U32.HI R37, RZ, 0x8, R27 ;  /* 0x00000008ff257819 */ /* 0x000fe4000001161b */
[----:B------:R-:W-:Y:S02]  /*e2f0*/  SHF.R.U32.HI R39, RZ, 0x8, R4 ;  /* 0x00000008ff277819 */ /* 0x000fe40000011604 */
[----:B------:R-:W-:Y:S02]  /*e300*/  SHF.R.U32.HI R40, RZ, 0x8, R5 ;  /* 0x00000008ff287819 */ /* 0x000fe40000011605 */
[----:B------:R-:W-:-:S02]  /*e310*/  LOP3.LUT R36, R27, 0xff, RZ, 0xc0, !PT ;  /* 0x000000ff1b247812 */ /* 0x000fc400078ec0ff */
[----:B------:R-:W-:Y:S02]  /*e320*/  LOP3.LUT R38, R4, 0xff, RZ, 0xc0, !PT ;  /* 0x000000ff04267812 */ /* 0x000fe400078ec0ff */
[----:B------:R-:W-:Y:S02]  /*e330*/  LOP3.LUT R37, R37, 0xff, RZ, 0xc0, !PT ;  /* 0x000000ff25257812 */ /* 0x000fe400078ec0ff */
[----:B------:R-:W-:Y:S02]  /*e340*/  LOP3.LUT R39, R39, 0xff, RZ, 0xc0, !PT ;  /* 0x000000ff27277812 */ /* 0x000fe400078ec0ff */
[----:B------:R-:W-:Y:S02]  /*e350*/  LOP3.LUT R21, R40, 0xff, RZ, 0xc0, !PT ;  /* 0x000000ff28157812 */ /* 0x000fe400078ec0ff */
[----:B------:R-:W0:Y:S01]  /*e360*/  LDS.128 R40, [R0+0x10400] ;  /* 0x0104000000287984 */ /* 0x000e220000000c00 */
[----:B------:R-:W-:Y:S02]  /*e370*/  PRMT R20, R37, 0x7604, R36 ;  /* 0x0000760425147816 */ /* 0x000fe40000000024 */
[----:B------:R-:W-:-:S02]  /*e380*/  PRMT R53, R39, 0x7604, R38 ;  /* 0x0000760427357816 */ /* 0x000fc40000000026 */
[----:B------:R-:W1:Y:S01]  /*e390*/  LDS.128 R36, [R211+0x10400] ;  /* 0x01040000d3247984 */ /* 0x000e620000000c00 */
[----:B------:R-:W-:Y:S02]  /*e3a0*/  SHF.R.U32.HI R50, RZ, 0x8, R6 ;  /* 0x00000008ff327819 */ /* 0x000fe40000011606 */
[----:B------:R-:W-:Y:S02]  /*e3b0*/  LOP3.LUT R48, R5, 0xff, RZ, 0xc0, !PT ;  /* 0x000000ff05307812 */ /* 0x000fe400078ec0ff */
[----:B------:R-:W-:Y:S02]  /*e3c0*/  LOP3.LUT R49, R6, 0xff, RZ, 0xc0, !PT ;  /* 0x000000ff06317812 */ /* 0x000fe400078ec0ff */
[----:B------:R-:W-:Y:S02]  /*e3d0*/  LOP3.LUT R50, R50, 0xff, RZ, 0xc0, !PT ;  /* 0x000000ff32327812 */ /* 0x000fe400078ec0ff */
[----:B------:R-:W-:Y:S02]  /*e3e0*/  PRMT R48, R21, 0x7604, R48 ;  /* 0x0000760415307816 */ /* 0x000fe40000000030 */
[----:B------:R-:W-:-:S02]  /*e3f0*/  SHF.R.U32.HI R55, RZ, 0x10, R5 ;  /* 0x00000010ff377819 */ /* 0x000fc40000011605 */
[----:B------:R-:W-:Y:S02]  /*e400*/  SHF.R.U32.HI R21, RZ, 0x10, R25 ;  /* 0x00000010ff157819 */ /* 0x000fe40000011619 */
[----:B------:R-:W-:Y:S01]  /*e410*/  PRMT R57, R50, 0x7604, R49 ;  /* 0x0000760432397816 */ /* 0x000fe20000000031 */
[----:B------:R-:W-:Y:S01]  /*e420*/  IMAD.U32 R55, R55, 0x10000, RZ ;  /* 0x0001000037377824 */ /* 0x000fe200078e00ff */
[----:B------:R-:W-:Y:S01]  /*e430*/  SHF.R.U32.HI R49, RZ, 0x10, R27 ;  /* 0x00000010ff317819 */ /* 0x000fe2000001161b */
[----:B------:R-:W-:Y:S01]  /*e440*/  IMAD.U32 R21, R21, 0x10000, RZ ;  /* 0x0001000015157824 */ /* 0x000fe200078e00ff */
[----:B------:R-:W-:Y:S02]  /*e450*/  SHF.R.U32.HI R52, RZ, 0x8, R7 ;  /* 0x00000008ff347819 */ /* 0x000fe40000011607 */
[----:B------:R-:W-:Y:S01]  /*e460*/  LOP3.LUT R51, R7, 0xff, RZ, 0xc0, !PT ;  /* 0x000000ff07337812 */ /* 0x000fe200078ec0ff */
[----:B------:R-:W-:Y:S01]  /*e470*/  IMAD.U32 R49, R49, 0x10000, RZ ;  /* 0x0001000031317824 */ /* 0x000fe200078e00ff */
[----:B------:R-:W-:-:S02]  /*e480*/  LOP3.LUT R52, R52, 0xff, RZ, 0xc0, !PT ;  /* 0x000000ff34347812 */ /* 0x000fc400078ec0ff */
[----:B------:R-:W-:Y:S02]  /*e490*/  LOP3.LUT R55, R48, 0xff0000, R55, 0xf8, !PT ;  /* 0x00ff000030377812 */ /* 0x000fe400078ef837 */
        /* <DEDUP_REMOVED lines=196> */
.L_x_1544:
[----:B------:R-:W-:Y:S05]  /*f0e0*/  BSYNC B1 ;  /* 0x0000000000017941 */ /* 0x000fea0003800000 */
.L_x_1543:
[----:B------:R-:W-:Y:S04]  /*f0f0*/  BSSY B1, `(.L_x_1545) ;  /* 0x0000100000017945 */ /* 0x000fe80003800000 */
[----:B------:R-:W-:Y:S05]  /*f100*/  @P1 BRA `(.L_x_1546) ;  /* 0x0000000c00f81947 */ /* 0x000fea0003800000 */
[----:B--2--5:R-:W-:Y:S02]  /*f110*/  SHF.R.U32.HI R0, RZ, 0x8, R28 ;  /* 0x00000008ff007819 */ /* 0x024fe4000001161c */
[----:B------:R-:W-:Y:S02]  /*f120*/  LOP3.LUT R5, R28, 0xff, RZ, 0xc0, !PT ;  /* 0x000000ff1c057812 */ /* 0x000fe400078ec0ff */
[----:B------:R-:W-:Y:S02]  /*f130*/  LOP3.LUT R4, R0, 0xff, RZ, 0xc0, !PT ;  /* 0x000000ff00047812 */ /* 0x000fe400078ec0ff */
[----:B------:R-:W-:Y:S02]  /*f140*/  LEA.HI R0, R3, R200, RZ, 0x1c ;  /* 0x000000c803007211 */ /* 0x000fe400078fe0ff */
[----:B-1----:R-:W-:Y:S02]  /*f150*/  PRMT R37, R4, 0x7604, R5 ;  /* 0x0000760404257816 */ /* 0x002fe40000000005 */
[----:B------:R-:W-:-:S02]  /*f160*/  SHF.R.S32.HI R5, RZ, 0x1f, R0 ;  /* 0x0000001fff057819 */ /* 0x000fc40000011400 */
[----:B------:R-:W-:Y:S02]  /*f170*/  SHF.R.U32.HI R20, RZ, 0x8, R31 ;  /* 0x00000008ff147819 */ /* 0x000fe4000001161f */
[----:B------:R-:W-:Y:S01]  /*f180*/  LEA.HI R4, R5, R0, RZ, 0x2 ;  /* 0x0000000005047211 */ /* 0x000fe200078f10ff */
[----:B------:R-:W-:Y:S01]  /*f190*/  IMAD.SHL.U32 R5, R0, 0x10, RZ ;  /* 0x0000001000057824 */ /* 0x000fe200078e00ff */
[----:B------:R-:W-:Y:S02]  /*f1a0*/  SHF.R.U32.HI R6, RZ, 0x8, R29 ;  /* 0x00000008ff067819 */ /* 0x000fe4000001161d */
[----:B0-----:R-:W-:Y:S01]  /*f1b0*/  LOP3.LUT R21, R31, 0xff, RZ, 0xc0, !PT ;  /* 0x000000ff1f157812 */ /* 0x001fe200078ec0ff */
[----:B------:R-:W-:Y:S01]  /*f1c0*/  IMAD.SHL.U32 R4, R4, 0x800, RZ ;  /* 0x0000080004047824 */ /* 0x000fe200078e00ff */
[----:B------:R-:W-:Y:S02]  /*f1d0*/  LOP3.LUT R0, R180, 0x30, R5, 0xf8, !PT ;  /* 0x00000030b4007812 */ /* 0x000fe400078ef805 */
[----:B------:R-:W-:-:S02]  /*f1e0*/  LOP3.LUT R20, R20, 0xff, RZ, 0xc0, !PT ;  /* 0x000000ff14147812 */ /* 0x000fc400078ec0ff */
[----:B------:R-:W-:Y:S02]  /*f1f0*/  SHF.R.U32.HI R24, RZ, 0x8, R8 ;  /* 0x00000008ff187819 */ /* 0x000fe40000011608 */
[----:B------:R-:W-:Y:S02]  /*f200*/  LOP3.LUT R0, R0, R181, RZ, 0x3c, !PT ;  /* 0x000000b500007212 */ /* 0x000fe400078e3cff */
[----:B------:R-:W-:Y:S02]  /*f210*/  LOP3.LUT R5, R4, 0xffffe000, RZ, 0xc0, !PT ;  /* 0xffffe00004057812 */ /* 0x000fe400078ec0ff */
[----:B------:R-:W-:Y:S02]  /*f220*/  LOP3.LUT R7, R29, 0xff, RZ, 0xc0, !PT ;  /* 0x000000ff1d077812 */ /* 0x000fe400078ec0ff */
[----:B------:R-:W-:Y:S02]  /*f230*/  LOP3.LUT R6, R6, 0xff, RZ, 0xc0, !PT ;  /* 0x000000ff06067812 */ /* 0x000fe400078ec0ff */
[----:B------:R-:W-:-:S02]  /*f240*/  PRMT R43, R20, 0x7604, R21 ;  /* 0x00007604142b7816 */ /* 0x000fc40000000015 */
[----:B------:R-:W-:Y:S02]  /*f250*/  LOP3.LUT R25, R8, 0xff, RZ, 0xc0, !PT ;  /* 0x000000ff08197812 */ /* 0x000fe400078ec0ff */
[----:B------:R-:W-:Y:S02]  /*f260*/  LOP3.LUT R24, R24, 0xff, RZ, 0xc0, !PT ;  /* 0x000000ff18187812 */ /* 0x000fe400078ec0ff */
[----:B------:R-:W-:Y:S02]  /*f270*/  IADD3 R21, R0, R182, R5 ;  /* 0x000000b600157210 */ /* 0x000fe40007ffe005 */
[----:B------:R-:W-:Y:S02]  /*f280*/  PRMT R36, R6, 0x7604, R7 ;  /* 0x0000760406247816 */ /* 0x000fe40000000007 */
[----:B------:R-:W-:Y:S02]  /*f290*/  SHF.R.U32.HI R0, RZ, 0x8, R9 ;  /* 0x00000008ff007819 */ /* 0x000fe40000011609 */
[----:B------:R-:W-:-:S02]  /*f2a0*/  SHF.R.U32.HI R6, RZ, 0x8, R30 ;  /* 0x00000008ff067819 */ /* 0x000fc4000001161e */
[----:B------:R-:W-:Y:S02]  /*f2b0*/  PRMT R45, R24, 0x7604, R25 ;  /* 0x00007604182d7816 */ /* 0x000fe40000000019 */
[----:B------:R-:W-:Y:S02]  /*f2c0*/  LOP3.LUT R25, R9, 0xff, RZ, 0xc0, !PT ;  /* 0x000000ff09197812 */ /* 0x000fe400078ec0ff */
[----:B------:R-:W-:Y:S02]  /*f2d0*/  SHF.R.U32.HI R24, RZ, 0x8, R11 ;  /* 0x00000008ff187819 */ /* 0x000fe4000001160b */
[----:B------:R-:W-:Y:S02]  /*f2e0*/  LOP3.LUT R0, R0, 0xff, RZ, 0xc0, !PT ;  /* 0x000000ff00007812 */ /* 0x000fe400078ec0ff */
[----:B------:R-:W-:Y:S02]  /*f2f0*/  LOP3.LUT R7, R30, 0xff, RZ, 0xc0, !PT ;  /* 0x000000ff1e077812 */ /* 0x000fe400078ec0ff */
[----:B------:R-:W-:-:S02]  /*f300*/  LOP3.LUT R6, R6, 0xff, RZ, 0xc0, !PT ;  /* 0x000000ff06067812 */ /* 0x000fc400078ec0ff */
[----:B------:R-:W-:Y:S02]  /*f310*/  SHF.R.U32.HI R20, RZ, 0x8, R10 ;  /* 0x00000008ff147819 */ /* 0x000fe4000001160a */
[----:B------:R-:W-:Y:S02]  /*f320*/  LOP3.LUT R27, R10, 0xff, RZ, 0xc0, !PT ;  /* 0x000000ff0a1b7812 */ /* 0x000fe400078ec0ff */
[----:B------:R-:W-:Y:S02]  /*f330*/  LOP3.LUT R24, R24, 0xff, RZ, 0xc0, !PT ;  /* 0x000000ff18187812 */ /* 0x000fe400078ec0ff */
[----:B------:R-:W-:Y:S01]  /*f340*/  PRMT R47, R0, 0x7604, R25 ;  /* 0x00007604002f7816 */ /* 0x000fe20000000019 */
[----:B------:R-:W-:Y:S01]  /*f350*/  IMAD.IADD R0, R16, 0x1, R21 ;  /* 0x0000000110007824 */ /* 0x000fe200078e0215 */
[----:B------:R-:W-:Y:S02]  /*f360*/  LOP3.LUT R20, R20, 0xff, RZ, 0xc0, !PT ;  /* 0x000000ff14147812 */ /* 0x000fe400078ec0ff */
[----:B------:R-:W-:-:S02]  /*f370*/  LOP3.LUT R41, R11, 0xff, RZ, 0xc0, !PT ;  /* 0x000000ff0b297812 */ /* 0x000fc400078ec0ff */
[----:B------:R-:W-:Y:S02]  /*f380*/  PRMT R39, R6, 0x7604, R7 ;  /* 0x0000760406277816 */ /* 0x000fe40000000007 */
[----:B------:R-:W0:Y:S01]  /*f390*/  LDS.128 R4, [R210+0x10400] ;  /* 0x01040000d2047984 */ /* 0x000e220000000c00 */
[----:B------:R-:W-:Y:S02]  /*f3a0*/  PRMT R49, R20, 0x7604, R27 ;  /* 0x0000760414317816 */ /* 0x000fe4000000001b */
[----:B------:R-:W-:Y:S02]  /*f3b0*/  PRMT R42, R24, 0x7604, R41 ;  /* 0x00007604182a7816 */ /* 0x000fe40000000029 */
[----:B------:R-:W1:Y:S01]  /*f3c0*/  LDS.128 R24, [R0+0x10400] ;  /* 0x0104000000187984 */ /* 0x000e620000000c00 */
[----:B------:R-:W-:Y:S02]  /*f3d0*/  SHF.R.U32.HI R21, RZ, 0x10, R29 ;  /* 0x00000010ff157819 */ /* 0x000fe4000001161d */
[----:B------:R-:W-:-:S02]  /*f3e0*/  SHF.R.U32.HI R20, RZ, 0x10, R28 ;  /* 0x00000010ff147819 */ /* 0x000fc4000001161c */
[----:B------:R-:W-:Y:S02]  /*f3f0*/  SHF.R.U32.HI R38, RZ, 0x10, R30 ;  /* 0x00000010ff267819 */ /* 0x000fe4000001161e */
[----:B------:R-:W-:Y:S02]  /*f400*/  LOP3.LUT R21, R21, 0xff, RZ, 0xc0, !PT ;  /* 0x000000ff15157812 */ /* 0x000fe400078ec0ff */
[----:B------:R-:W-:Y:S02]  /*f410*/  LOP3.LUT R20, R20, 0xff, RZ, 0xc0, !PT ;  /* 0x000000ff14147812 */ /* 0x000fe400078ec0ff */
[----:B------:R-:W-:Y:S02]  /*f420*/  LOP3.LUT R38, R38, 0xff, RZ, 0xc0, !PT ;  /* 0x000000ff26267812 */ /* 0x000fe400078ec0ff */
[----:B------:R-:W-:Y:S02]  /*f430*/  PRMT R21, R21, 0x7054, R36 ;  /* 0x0000705415157816 */ /* 0x000fe40000000024 */
[----:B------:R-:W-:-:S02]  /*f440*/  PRMT R37, R20, 0x7054, R37 ;  /* 0x0000705414257816 */ /* 0x000fc40000000025 */
[----:B------:R-:W-:Y:S02]  /*f450*/  SHF.R.U32.HI R36, RZ, 0x10, R9 ;  /* 0x00000010ff247819 */ /* 0x000fe40000011609 */
[----:B------:R-:W-:Y:S02]  /*f460*/  SHF.R.U32.HI R20, RZ, 0x10, R8 ;  /* 0x00000010ff147819 */ /* 0x000fe40000011608 */
[----:B------:R-:W-:Y:S02]  /*f470*/  PRMT R41, R38, 0x7054, R39 ;  /* 0x0000705426297816 */ /* 0x000fe40000000027 */
[----:B------:R-:W-:Y:S02]  /*f480*/  SHF.R.U32.HI R40, RZ, 0x10, R31 ;  /* 0x00000010ff287819 */ /* 0x000fe4000001161f */
[----:B------:R-:W-:Y:S02]  /*f490*/  SHF.R.U32.HI R39, RZ, 0x10, R11 ;  /* 0x00000010ff277819 */ /* 0x000fe4000001160b */
[----:B------:R-:W-:-:S02]  /*f4a0*/  LOP3.LUT R36, R36, 0xff, RZ, 0xc0, !PT ;  /* 0x000000ff24247812 */ /* 0x000fc400078ec0ff */
[----:B------:R-:W-:Y:S02]  /*f4b0*/  LOP3.LUT R20, R20, 0xff, RZ, 0xc0, !PT ;  /* 0x000000ff14147812 */ /* 0x000fe400078ec0ff */
[----:B------:R-:W-:Y:S02]  /*f4c0*/  LOP3.LUT R40, R40, 0xff, RZ, 0xc0, !PT ;  /* 0x000000ff28287812 */ /* 0x000fe400078ec0ff */
[----:B------:R-:W-:Y:S02]  /*f4d0*/  SHF.R.U32.HI R38, RZ, 0x10, R10 ;  /* 0x00000010ff267819 */ /* 0x000fe4000001160a */
[----:B------:R-:W-:Y:S02]  /*f4e0*/  LOP3.LUT R39, R39, 0xff, RZ, 0xc0, !PT ;  /* 0x000000ff27277812 */ /* 0x000fe400078ec0ff */
[----:B------:R-:W-:Y:S02]  /*f4f0*/  PRMT R47, R36, 0x7054, R47 ;  /* 0x00007054242f7816 */ /* 0x000fe4000000002f */
[----:B------:R-:W-:-:S02]  /*f500*/  PRMT R45, R20, 0x7054, R45 ;  /* 0x00007054142d7816 */ /* 0x000fc4000000002d */
[----:B------:R-:W-:Y:S02]  /*f510*/  PRMT R43, R40, 0x7054, R43 ;  /* 0x00007054282b7816 */ /* 0x000fe4000000002b */
[----:B------:R-:W-:Y:S02]  /*f520*/  LOP3.LUT R38, R38, 0xff, RZ, 0xc0, !PT ;  /* 0x000000ff26267812 */ /* 0x000fe400078ec0ff */
[----:B------:R-:W-:Y:S02]  /*f530*/  PRMT R51, R39, 0x7054, R42 ;  /* 0x0000705427337816 */ /* 0x000fe4000000002a */
[----:B------:R-:W-:Y:S02]  /*f540*/  LOP3.LUT R39, R37, 0xff000000, R28, 0xf8, !PT ;  /* 0xff00000025277812 */ /* 0x000fe400078ef81c */
[----:B------:R-:W-:Y:S02]  /*f550*/  LOP3.LUT R40, R21, 0xff000000, R29, 0xf8, !PT ;  /* 0xff00000015287812 */ /* 0x000fe400078ef81d */
[----:B------:R-:W-:-:S02]  /*f560*/  LOP3.LUT R47, R47, 0xff000000, R9, 0xf8, !PT ;  /* 0xff0000002f2f7812 */ /* 0x000fc400078ef809 */
[----:B------:R-:W-:Y:S02]  /*f570*/  LOP3.LUT R45, R45, 0xff000000, R8, 0xf8, !PT ;  /* 0xff0000002d2d7812 */ /* 0x000fe400078ef808 */
[-C--:B0-----:R-:W-:Y:S02]  /*f580*/  F2FP.F16.E4M3.UNPACK_B R28, R7.reuse ;  /* 0x00000007ff1c723e */ /* 0x081fe400020006ff */
[----:B------:R-:W-:Y:S02]  /*f590*/  F2FP.F16.E4M3.UNPACK_B R29, R7.H1 ;  /* 0x00000007ff1d723e */ /* 0x000fe400030006ff */
[-C--:B------:R-:W-:Y:S02]  /*f5a0*/  F2FP.F16.E4M3.UNPACK_B R7, R4.reuse ;  /* 0x00000004ff07723e */ /* 0x080fe400020006ff */
[----:B------:R-:W-:Y:S02]  /*f5b0*/  F2FP.F16.E4M3.UNPACK_B R8, R4.H1 ;  /* 0x00000004ff08723e */ /* 0x000fe400030006ff */
[----:B------:R-:W-:-:S02]  /*f5c0*/  PRMT R49, R38, 0x7054, R49 ;  /* 0x0000705426317816 */ /* 0x000fc40000000031 */
[-C--:B------:R-:W-:Y:S02]  /*f5d0*/  F2FP.F16.E4M3.UNPACK_B R4, R6.reuse ;  /* 0x00000006ff04723e */ /* 0x080fe400020006ff */
[----:B------:R-:W-:Y:S02]  /*f5e0*/  F2FP.F16.E4M3.UNPACK_B R21, R6.H1 ;  /* 0x00000006ff15723e */ /* 0x000fe400030006ff */
[----:B------:R-:W-:Y:S02]  /*f5f0*/  LOP3.LUT R20, R41, 0xff000000, R30, 0xf8, !PT ;  /* 0xff00000029147812 */ /* 0x000fe400078ef81e */
[----:B------:R-:W-:Y:S02]  /*f600*/  F2FP.F16.E4M3.UNPACK_B R46, R47 ;  /* 0x0000002fff2e723e */ /* 0x000fe400020006ff */
[----:B-1----:R-:W-:Y:S02]  /*f610*/  F2FP.F16.E4M3.UNPACK_B R6, R25 ;  /* 0x00000019ff06723e */ /* 0x002fe400020006ff */
        /* <DEDUP_REMOVED lines=173> */
.L_x_1546:
[----:B------:R-:W-:Y:S05]  /*100f0*/  BSYNC B1 ;  /* 0x0000000000017941 */ /* 0x000fea0003800000 */
.L_x_1545:
[----:B------:R-:W-:Y:S05]  /*10100*/  @P2 BRA `(.L_x_1527) ;  /* 0x0000000c00d82947 */ /* 0x000fea0003800000 */
[----:B--23-5:R-:W-:Y:S02]  /*10110*/  SHF.R.U32.HI R4, RZ, 0x8, R32 ;  /* 0x00000008ff047819 */ /* 0x02cfe40000011620 */
[----:B------:R-:W-:Y:S02]  /*10120*/  LOP3.LUT R0, R32, 0xff, RZ, 0xc0, !PT ;  /* 0x000000ff20007812 */ /* 0x000fe400078ec0ff */
[----:B------:R-:W-:Y:S02]  /*10130*/  SHF.R.U32.HI R8, RZ, 0x8, R34 ;  /* 0x00000008ff087819 */ /* 0x000fe40000011622 */
[----:B------:R-:W-:Y:S02]  /*10140*/  LOP3.LUT R5, R4, 0xff, RZ, 0xc0, !PT ;  /* 0x000000ff04057812 */ /* 0x000fe400078ec0ff */
[----:B------:R-:W-:Y:S02]  /*10150*/  LEA.HI R3, R3, R202, RZ, 0x1c ;  /* 0x000000ca03037211 */ /* 0x000fe400078fe0ff */
[----:B------:R-:W-:-:S02]  /*10160*/  LOP3.LUT R4, R34, 0xff, RZ, 0xc0, !PT ;  /* 0x000000ff22047812 */ /* 0x000fc400078ec0ff */
[----:B------:R-:W-:Y:S02]  /*10170*/  LOP3.LUT R9, R8, 0xff, RZ, 0xc0, !PT ;  /* 0x000000ff08097812 */ /* 0x000fe400078ec0ff */
[----:B0-----:R-:W-:Y:S02]  /*10180*/  PRMT R21, R5, 0x7604, R0 ;  /* 0x0000760405157816 */ /* 0x001fe40000000000 */
[----:B------:R-:W-:Y:S02]  /*10190*/  SHF.R.S32.HI R0, RZ, 0x1f, R3 ;  /* 0x0000001fff007819 */ /* 0x000fe40000011403 */
[----:B------:R-:W-:Y:S02]  /*101a0*/  PRMT R25, R9, 0x7604, R4 ;  /* 0x0000760409197816 */ /* 0x000fe40000000004 */
[----:B------:R-:W-:Y:S01]  /*101b0*/  LEA.HI R4, R0, R3, RZ, 0x2 ;  /* 0x0000000300047211 */ /* 0x000fe200078f10ff */
[----:B------:R-:W-:Y:S01]  /*101c0*/  IMAD.SHL.U32 R3, R3, 0x10, RZ ;  /* 0x0000001003037824 */ /* 0x000fe200078e00ff */
[----:B------:R-:W-:-:S02]  /*101d0*/  SHF.R.U32.HI R7, RZ, 0x8, R33 ;  /* 0x00000008ff077819 */ /* 0x000fc40000011621 */
[----:B------:R-:W-:Y:S01]  /*101e0*/  LOP3.LUT R6, R33, 0xff, RZ, 0xc0, !PT ;  /* 0x000000ff21067812 */ /* 0x000fe200078ec0ff */
[----:B------:R-:W-:Y:S01]  /*101f0*/  IMAD.SHL.U32 R4, R4, 0x800, RZ ;  /* 0x0000080004047824 */ /* 0x000fe200078e00ff */
[----:B------:R-:W-:Y:S02]  /*10200*/  LOP3.LUT R0, R180, 0x30, R3, 0xf8, !PT ;  /* 0x00000030b4007812 */ /* 0x000fe400078ef803 */
[----:B------:R-:W-:Y:S02]  /*10210*/  LOP3.LUT R7, R7, 0xff, RZ, 0xc0, !PT ;  /* 0x000000ff07077812 */ /* 0x000fe400078ec0ff */
[----:B------:R-:W-:Y:S02]  /*10220*/  SHF.R.U32.HI R8, RZ, 0x8, R12 ;  /* 0x00000008ff087819 */ /* 0x000fe4000001160c */
[----:B------:R-:W-:Y:S02]  /*10230*/  LOP3.LUT R0, R0, R181, RZ, 0x3c, !PT ;  /* 0x000000b500007212 */ /* 0x000fe400078e3cff */
[----:B------:R-:W-:-:S02]  /*10240*/  LOP3.LUT R3, R4, 0xffffe000, RZ, 0xc0, !PT ;  /* 0xffffe00004037812 */ /* 0x000fc400078ec0ff */
[----:B------:R-:W-:Y:S02]  /*10250*/  PRMT R20, R7, 0x7604, R6 ;  /* 0x0000760407147816 */ /* 0x000fe40000000006 */
[----:B------:R-:W-:Y:S02]  /*10260*/  LOP3.LUT R7, R12, 0xff, RZ, 0xc0, !PT ;  /* 0x000000ff0c077812 */ /* 0x000fe400078ec0ff */
[----:B------:R-:W-:Y:S02]  /*10270*/  LOP3.LUT R8, R8, 0xff, RZ, 0xc0, !PT ;  /* 0x000000ff08087812 */ /* 0x000fe400078ec0ff */
[----:B------:R-:W-:Y:S02]  /*10280*/  IADD3 R3, R0, R182, R3 ;  /* 0x000000b600037210 */ /* 0x000fe40007ffe003 */
[----:B------:R-:W-:Y:S02]  /*10290*/  PRMT R29, R8, 0x7604, R7 ;  /* 0x00007604081d7816 */ /* 0x000fe40000000007 */
[----:B------:R-:W-:Y:S01]  /*102a0*/  SHF.R.U32.HI R6, RZ, 0x8, R35 ;  /* 0x00000008ff067819 */ /* 0x000fe20000011623 */
[----:B------:R-:W-:Y:S01]  /*102b0*/  IMAD.IADD R0, R16, 0x1, R3 ;  /* 0x0000000110007824 */ /* 0x000fe200078e0203 */
[----:B------:R-:W-:-:S02]  /*102c0*/  SHF.R.U32.HI R8, RZ, 0x8, R13 ;  /* 0x00000008ff087819 */ /* 0x000fc4000001160d */
[----:B------:R-:W-:Y:S02]  /*102d0*/  LOP3.LUT R5, R35, 0xff, RZ, 0xc0, !PT ;  /* 0x000000ff23057812 */ /* 0x000fe400078ec0ff */
[----:B------:R-:W-:Y:S02]  /*102e0*/  LOP3.LUT R6, R6, 0xff, RZ, 0xc0, !PT ;  /* 0x000000ff06067812 */ /* 0x000fe400078ec0ff */
[----:B------:R-:W-:Y:S02]  /*102f0*/  LOP3.LUT R3, R8, 0xff, RZ, 0xc0, !PT ;  /* 0x000000ff08037812 */ /* 0x000fe400078ec0ff */
[----:B------:R-:W0:Y:S01]  /*10300*/  LDS.128 R8, [R0+0x10400] ;  /* 0x0104000000087984 */ /* 0x000e220000000c00 */
[----:B------:R-:W-:Y:S02]  /*10310*/  PRMT R24, R6, 0x7604, R5 ;  /* 0x0000760406187816 */ /* 0x000fe40000000005 */
[----:B------:R-:W-:Y:S01]  /*10320*/  SHF.R.U32.HI R31, RZ, 0x8, R15 ;  /* 0x00000008ff1f7819 */ /* 0x000fe2000001160f */
[----:B------:R-:W2:Y:S01]  /*10330*/  LDS.128 R4, [R209+0x10400] ;  /* 0x01040000d1047984 */ /* 0x000ea20000000c00 */
[----:B------:R-:W-:-:S02]  /*10340*/  LOP3.LUT R30, R15, 0xff, RZ, 0xc0, !PT ;  /* 0x000000ff0f1e7812 */ /* 0x000fc400078ec0ff */
[----:B------:R-:W-:Y:S02]  /*10350*/  LOP3.LUT R31, R31, 0xff, RZ, 0xc0, !PT ;  /* 0x000000ff1f1f7812 */ /* 0x000fe400078ec0ff */
[----:B------:R-:W-:Y:S02]  /*10360*/  SHF.R.U32.HI R28, RZ, 0x8, R14 ;  /* 0x00000008ff1c7819 */ /* 0x000fe4000001160e */
[----:B------:R-:W-:Y:S02]  /*10370*/  LOP3.LUT R26, R13, 0xff, RZ, 0xc0, !PT ;  /* 0x000000ff0d1a7812 */ /* 0x000fe400078ec0ff */
[----:B------:R-:W-:Y:S02]  /*10380*/  PRMT R30, R31, 0x7604, R30 ;  /* 0x000076041f1e7816 */ /* 0x000fe4000000001e */
[----:B------:R-:W-:Y:S02]  /*10390*/  LOP3.LUT R27, R14, 0xff, RZ, 0xc0, !PT ;  /* 0x000000ff0e1b7812 */ /* 0x000fe400078ec0ff */
[----:B------:R-:W-:-:S02]  /*103a0*/  LOP3.LUT R28, R28, 0xff, RZ, 0xc0, !PT ;  /* 0x000000ff1c1c7812 */ /* 0x000fc400078ec0ff */
[----:B------:R-:W-:Y:S02]  /*103b0*/  SHF.R.U32.HI R31, RZ, 0x10, R13 ;  /* 0x00000010ff1f7819 */ /* 0x000fe4000001160d */
[----:B------:R-:W-:Y:S02]  /*103c0*/  PRMT R26, R3, 0x7604, R26 ;  /* 0x00007604031a7816 */ /* 0x000fe4000000001a */
[----:B------:R-:W-:Y:S01]  /*103d0*/  SHF.R.U32.HI R3, RZ, 0x10, R33 ;  /* 0x00000010ff037819 */ /* 0x000fe20000011621 */
[----:B------:R-:W-:Y:S01]  /*103e0*/  IMAD.U32 R31, R31, 0x10000, RZ ;  /* 0x000100001f1f7824 */ /* 0x000fe200078e00ff */
[----:B-1----:R-:W-:Y:S02]  /*103f0*/  PRMT R37, R28, 0x7604, R27 ;  /* 0x000076041c257816 */ /* 0x002fe4000000001b */
[----:B------:R-:W-:Y:S01]  /*10400*/  SHF.R.U32.HI R27, RZ, 0x10, R35 ;  /* 0x00000010ff1b7819 */ /* 0x000fe20000011623 */
[----:B------:R-:W-:Y:S01]  /*10410*/  IMAD.U32 R3, R3, 0x10000, RZ ;  /* 0x0001000003037824 */ /* 0x000fe200078e00ff */
[----:B------:R-:W-:-:S02]  /*10420*/  SHF.R.U32.HI R39, RZ, 0x10, R15 ;  /* 0x00000010ff277819 */ /* 0x000fc4000001160f */
[----:B------:R-:W-:Y:S01]  /*10430*/  LOP3.LUT R31, R26, 0xff0000, R31, 0xf8, !PT ;  /* 0x00ff00001a1f7812 */ /* 0x000fe200078ef81f */
[----:B------:R-:W-:Y:S01]  /*10440*/  IMAD.U32 R27, R27, 0x10000, RZ ;  /* 0x000100001b1b7824 */ /* 0x000fe200078e00ff */
[----:B------:R-:W-:Y:S01]  /*10450*/  LOP3.LUT R21, R21, 0xff0000, R32, 0xf8, !PT ;  /* 0x00ff000015157812 */ /* 0x000fe200078ef820 */
[----:B------:R-:W-:Y:S01]  /*10460*/  IMAD.U32 R39, R39, 0x10000, RZ ;  /* 0x0001000027277824 */ /* 0x000fe200078e00ff */
[----:B------:R-:W-:Y:S02]  /*10470*/  LOP3.LUT R3, R20, 0xff0000, R3, 0xf8, !PT ;  /* 0x00ff000014037812 */ /* 0x000fe400078ef803 */
[----:B------:R-:W-:Y:S02]  /*10480*/  LOP3.LUT R25, R25, 0xff0000, R34, 0xf8, !PT ;  /* 0x00ff000019197812 */ /* 0x000fe400078ef822 */
[----:B------:R-:W-:Y:S02]  /*10490*/  LOP3.LUT R31, R31, 0xff000000, R13, 0xf8, !PT ;  /* 0xff0000001f1f7812 */ /* 0x000fe400078ef80d */
        /* <DEDUP_REMOVED lines=8> */
[----:B------:R-:W-:Y:S02]  /*10520*/  LOP3.LUT R34, R27, 0xff000000, R35, 0xf8, !PT ;  /* 0xff0000001b227812 */ /* 0x000fe400078ef823 */
[----:B------:R-:W-:Y:S02]  /*10530*/  LOP3.LUT R39, R30, 0xff0000, R39, 0xf8, !PT ;  /* 0x00ff00001e277812 */ /* 0x000fe400078ef827 */
[----:B------:R-:W-:Y:S02]  /*10540*/  LOP3.LUT R35, R29, 0xff000000, R12, 0xf8, !PT ;  /* 0xff0000001d237812 */ /* 0x000fe400078ef80c */
[----:B------:R-:W-:Y:S02]  /*10550*/  F2FP.F16.E4M3.UNPACK_B R29, R32 ;  /* 0x00000020ff1d723e */ /* 0x000fe400020006ff */
[----:B------:R-:W-:Y:S01]  /*10560*/  LOP3.LUT R38, R37, 0xff000000, R14, 0xf8, !PT ;  /* 0xff00000025267812 */ /* 0x000fe200078ef80e */
[--C-:B------:R-:W-:Y:S01]  /*10570*/  HADD2.F32 R37, -RZ, R36.reuse.H0_H0 ;  /* 0x20000024ff257230 */ /* 0x100fe20000004100 */
[-C--:B--2---:R-:W-:Y:S01]  /*10580*/  F2FP.F16.E4M3.UNPACK_B R12, R5.reuse ;  /* 0x00000005ff0c723e */ /* 0x084fe200020006ff */
[----:B------:R-:W-:Y:S01]  /*10590*/  HADD2.F32 R30, -RZ, R29.H0_H0 ;  /* 0x2000001dff1e7230 */ /* 0x000fe20000004100 */
[----:B------:R-:W-:Y:S01]  /*105a0*/  F2FP.F16.E4M3.UNPACK_B R13, R5.H1 ;  /* 0x00000005ff0d723e */ /* 0x000fe200030006ff */
[--C-:B------:R-:W-:Y:S01]  /*105b0*/  HADD2.F32 R5, -RZ, R21.reuse.H0_H0 ;  /* 0x20000015ff057230 */ /* 0x100fe20000004100 */
[----:B------:R-:W-:Y:S01]  /*105c0*/  LOP3.LUT R39, R39, 0xff000000, R15, 0xf8, !PT ;  /* 0xff00000027277812 */ /* 0x000fe200078ef80f */
[----:B------:R-:W-:Y:S01]  /*105d0*/  HADD2.F32 R36, -RZ, R36.H1_H1 ;  /* 0x30000024ff247230 */ /* 0x000fe20000004100 */
[-C--:B------:R-:W-:Y:S01]  /*105e0*/  F2FP.F16.E4M3.UNPACK_B R15, R7.reuse ;  /* 0x00000007ff0f723e */ /* 0x080fe200020006ff */
[----:B------:R-:W-:Y:S01]  /*105f0*/  HADD2.F32 R21, -RZ, R21.H1_H1 ;  /* 0x30000015ff157230 */ /* 0x000fe20000004100 */
[----:B------:R-:W-:Y:S01]  /*10600*/  F2FP.F16.E4M3.UNPACK_B R20, R7.H1 ;  /* 0x00000007ff14723e */ /* 0x000fe200030006ff */
[C---:B------:R-:W-:Y:S01]  /*10610*/  FMUL.FTZ R41, R5.reuse, R37 ;  /* 0x0000002505297220 */ /* 0x040fe20000410000 */
[----:B------:R-:W-:Y:S01]  /*10620*/  F2FP.F16.E4M3.UNPACK_B R7, R6 ;  /* 0x00000006ff07723e */ /* 0x000fe200020006ff */
[----:B------:R-:W-:Y:S01]  /*10630*/  FMUL.FTZ R40, R5, R30 ;  /* 0x0000001e05287220 */ /* 0x000fe20000410000 */
[----:B------:R-:W-:Y:S01]  /*10640*/  F2FP.F16.E4M3.UNPACK_B R14, R6.H1 ;  /* 0x00000006ff0e723e */ /* 0x000fe200030006ff */
[--C-:B------:R-:W-:Y:S01]  /*10650*/  HADD2.F32 R6, -RZ, R12.reuse.H0_H0 ;  /* 0x2000000cff067230 */ /* 0x100fe20000004100 */
[----:B------:R-:W-:Y:S01]  /*10660*/  F2FP.F16.E4M3.UNPACK_B R24, R9.H1 ;  /* 0x00000009ff18723e */ /* 0x000fe200030006ff */
[----:B------:R-:W-:Y:S01]  /*10670*/  HADD2.F32 R29, -RZ, R29.H1_H1 ;  /* 0x3000001dff1d7230 */ /* 0x000fe20000004100 */
[----:B------:R-:W-:Y:S01]  /*10680*/  F2FP.F16.E4M3.UNPACK_B R32, R32.H1 ;  /* 0x00000020ff20723e */ /* 0x000fe200030006ff */
[----:B------:R-:W-:-:S02]  /*10690*/  HADD2.F32 R12, -RZ, R12.H1_H1 ;  /* 0x3000000cff0c7230 */ /* 0x000fc40000004100 */
[C---:B------:R-:W-:Y:S01]  /*106a0*/  FFMA.FTZ R5, R6.reuse, R30, -R41 ;  /* 0x0000001e06057223 */ /* 0x040fe20000010829 */
[----:B------:R-:W-:Y:S01]  /*106b0*/  F2FP.F16.E4M3.UNPACK_B R30, R31.H1 ;  /* 0x0000001fff1e723e */ /* 0x000fe200030006ff */
[----:B------:R-:W-:Y:S01]  /*106c0*/  FFMA.FTZ R40, R6, R37, R40 ;  /* 0x0000002506287223 */ /* 0x000fe20000010028 */
[-C--:B------:R-:W-:Y:S01]  /*106d0*/  F2FP.F16.E4M3.UNPACK_B R26, R11.reuse ;  /* 0x0000000bff1a723e */ /* 0x080fe200020006ff */
[----:B------:R-:W-:Y:S01]  /*106e0*/  HADD2.F32 R31, -RZ, R32.H0_H0 ;  /* 0x20000020ff1f7230 */ /* 0x000fe20000004100 */
[----:B------:R-:W-:Y:S01]  /*106f0*/  F2FP.F16.E4M3.UNPACK_B R27, R11.H1 ;  /* 0x0000000bff1b723e */ /* 0x000fe200030006ff */
[----:B------:R-:W-:Y:S01]  /*10700*/  HADD2.F32 R37, -RZ, R30.H0_H0 ;  /* 0x2000001eff257230 */ /* 0x000fe20000004100 */
[----:B------:R-:W-:Y:S01]  /*10710*/  F2FP.F16.E4M3.UNPACK_B R11, R10 ;  /* 0x0000000aff0b723e */ /* 0x000fe200020006ff */
[----:B------:R-:W-:Y:S01]  /*10720*/  FMUL.FTZ R41, R21, R36 ;  /* 0x0000002415297220 */ /* 0x000fe20000410000 */
[----:B------:R-:W-:Y:S01]  /*10730*/  F2FP.F16.E4M3.UNPACK_B R25, R10.H1 ;  /* 0x0000000aff19723e */ /* 0x000fe200030006ff */
[----:B------:R-:W-:-:S02]  /*10740*/  HADD2.F32 R10, -RZ, R24.H0_H0 ;  /* 0x20000018ff0a7230 */ /* 0x000fc40000004100 */
[-C--:B------:R-:W-:Y:S01]  /*10750*/  FMUL.FTZ R21, R21, R29.reuse ;  /* 0x0000001d15157220 */ /* 0x080fe20000410000 */
[----:B------:R-:W-:Y:S02]  /*10760*/  HADD2.F32 R6, -RZ, R13.H0_H0 ;  /* 0x2000000dff067230 */ /* 0x000fe40000004100 */
[----:B------:R-:W-:Y:S01]  /*10770*/  FFMA.FTZ R42, R12, R29, -R41 ;  /* 0x0000001d0c2a7223 */ /* 0x000fe20000010829 */
[----:B------:R-:W-:Y:S01]  /*10780*/  F2FP.F16.E4M3.UNPACK_B R29, R39 ;  /* 0x00000027ff1d723e */ /* 0x000fe200020006ff */
[C---:B------:R-:W-:Y:S01]  /*10790*/  FMUL.FTZ R43, R10.reuse, R37 ;  /* 0x000000250a2b7220 */ /* 0x040fe20000410000 */
[-C--:B------:R-:W-:Y:S01]  /*107a0*/  FMUL.FTZ R10, R10, R31.reuse ;  /* 0x0000001f0a0a7220 */ /* 0x080fe20000410000 */
[----:B------:R-:W-:Y:S01]  /*107b0*/  FFMA.FTZ R41, R12, R36, R21 ;  /* 0x000000240c297223 */ /* 0x000fe20000010015 */
[-C--:B------:R-:W-:Y:S01]  /*107c0*/  F2FP.F16.E4M3.UNPACK_B R12, R34.reuse ;  /* 0x00000022ff0c723e */ /* 0x080fe200020006ff */
[C---:B------:R-:W-:Y:S01]  /*107d0*/  FFMA.FTZ R43, R6.reuse, R31, -R43 ;  /* 0x0000001f062b7223 */ /* 0x040fe2000001082b */
[----:B------:R-:W-:Y:S01]  /*107e0*/  FFMA.FTZ R37, R6, R37, R10 ;  /* 0x0000002506257223 */ /* 0x000fe2000001000a */
[----:B------:R-:W-:Y:S01]  /*107f0*/  HADD2.F32 R32, -RZ, R32.H1_H1 ;  /* 0x30000020ff207230 */ /* 0x000fe20000004100 */
[----:B------:R-:W-:Y:S01]  /*10800*/  F2FP.F16.E4M3.UNPACK_B R39, R39.H1 ;  /* 0x00000027ff27723e */ /* 0x000fe200030006ff */
[----:B------:R-:W-:Y:S01]  /*10810*/  HADD2.F32 R24, -RZ, R24.H1_H1 ;  /* 0x30000018ff187230 */ /* 0x000fe20000004100 */
[----:B------:R-:W-:Y:S01]  /*10820*/  F2FP.F16.E4M3.UNPACK_B R34, R34.H1 ;  /* 0x00000022ff22723e */ /* 0x000fe200030006ff */
[----:B------:R-:W-:Y:S01]  /*10830*/  HADD2.F32 R31, -RZ, R29.H0_H0 ;  /* 0x2000001dff1f7230 */ /* 0x000fe20000004100 */
[----:B------:R-:W-:Y:S01]  /*10840*/  F2FP.F16.E4M3.UNPACK_B R9, R8 ;  /* 0x00000008ff09723e */ /* 0x000fe200020006ff */
[----:B------:R-:W-:-:S02]  /*10850*/  HADD2.F32 R10, -RZ, R26.H0_H0 ;  /* 0x2000001aff0a7230 */ /* 0x000fc40000004100 */
[----:B------:R-:W-:Y:S01]  /*10860*/  FMUL.FTZ R45, R24, R32 ;  /* 0x00000020182d7220 */ /* 0x000fe20000410000 */
[----:B------:R-:W-:Y:S01]  /*10870*/  HADD2.F32 R21, -RZ, R12.H0_H0 ;  /* 0x2000000cff157230 */ /* 0x000fe20000004100 */
[----:B------:R-:W-:Y:S01]  /*10880*/  F2FP.F16.E4M3.UNPACK_B R8, R8.H1 ;  /* 0x00000008ff08723e */ /* 0x000fe200030006ff */
[----:B------:R-:W-:Y:S02]  /*10890*/  HADD2.F32 R30, -RZ, R30.H1_H1 ;  /* 0x3000001eff1e7230 */ /* 0x000fe40000004100 */
[C---:B------:R-:W-:Y:S01]  /*108a0*/  FMUL.FTZ R47, R10.reuse, R31 ;  /* 0x0000001f0a2f7220 */ /* 0x040fe20000410000 */
[----:B------:R-:W-:Y:S02]  /*108b0*/  HADD2.F32 R13, -RZ, R13.H1_H1 ;  /* 0x3000000dff0d7230 */ /* 0x000fe40000004100 */
[----:B------:R-:W-:Y:S01]  /*108c0*/  FMUL.FTZ R10, R10, R21 ;  /* 0x000000150a0a7220 */ /* 0x000fe20000410000 */
[----:B------:R-:W-:Y:S02]  /*108d0*/  HADD2.F32 R6, -RZ, R15.H0_H0 ;  /* 0x2000000fff067230 */ /* 0x000fe40000004100 */
[----:B------:R-:W-:Y:S01]  /*108e0*/  FMUL.FTZ R36, R24, R30 ;  /* 0x0000001e18247220 */ /* 0x000fe20000410000 */
[----:B------:R-:W-:-:S02]  /*108f0*/  HADD2.F32 R29, -RZ, R29.H1_H1 ;  /* 0x3000001dff1d7230 */ /* 0x000fc40000004100 */
[C---:B------:R-:W-:Y:S01]  /*10900*/  FFMA.FTZ R30, R13.reuse, R30, R45 ;  /* 0x0000001e0d1e7223 */ /* 0x040fe2000001002d */
[----:B------:R-:W-:Y:S02]  /*10910*/  HADD2.F32 R26, -RZ, R26.H1_H1 ;  /* 0x3000001aff1a7230 */ /* 0x000fe40000004100 */
[C---:B------:R-:W-:Y:S01]  /*10920*/  FFMA.FTZ R47, R6.reuse, R21, -R47 ;  /* 0x00000015062f7223 */ /* 0x040fe2000001082f */
[----:B------:R-:W-:Y:S02]  /*10930*/  HADD2.F32 R12, -RZ, R12.H1_H1 ;  /* 0x3000000cff0c7230 */ /* 0x000fe40000004100 */
[----:B------:R-:W-:Y:S01]  /*10940*/  FFMA.FTZ R45, R6, R31, R10 ;  /* 0x0000001f062d7223 */ /* 0x000fe2000001000a */
[----:B------:R-:W-:Y:S01]  /*10950*/  FFMA.FTZ R36, R13, R32, -R36 ;  /* 0x000000200d247223 */ /* 0x000fe20000010824 */
[----:B------:R-:W-:Y:S02]  /*10960*/  HADD2.F32 R15, -RZ, R15.H1_H1 ;  /* 0x3000000fff0f7230 */ /* 0x000fe40000004100 */
[----:B------:R-:W-:Y:S01]  /*10970*/  FMUL.FTZ R24, R26, R29 ;  /* 0x0000001d1a187220 */ /* 0x000fe20000410000 */
[----:B------:R-:W-:-:S02]  /*10980*/  HADD2.F32 R21, -RZ, R39.H0_H0 ;  /* 0x20000027ff157230 */ /* 0x000fc40000004100 */
[-C--:B------:R-:W-:Y:S01]  /*10990*/  FMUL.FTZ R26, R26, R12.reuse ;  /* 0x0000000c1a1a7220 */ /* 0x080fe20000410000 */
[----:B------:R-:W-:Y:S02]  /*109a0*/  HADD2.F32 R10, -RZ, R27.H0_H0 ;  /* 0x2000001bff0a7230 */ /* 0x000fe40000004100 */
[C---:B------:R-:W-:Y:S01]  /*109b0*/  FFMA.FTZ R46, R15.reuse, R12, -R24 ;  /* 0x0000000c0f2e7223 */ /* 0x040fe20000010818 */
[----:B------:R-:W-:Y:S02]  /*109c0*/  HADD2.F32 R13, -RZ, R34.H0_H0 ;  /* 0x20000022ff0d7230 */ /* 0x000fe40000004100 */
[----:B------:R-:W-:Y:S01]  /*109d0*/  FFMA.FTZ R48, R15, R29, R26 ;  /* 0x0000001d0f307223 */ /* 0x000fe2000001001a */
[----:B------:R-:W-:Y:S02]  /*109e0*/  HADD2.F32 R6, -RZ, R20.H0_H0 ;  /* 0x20000014ff067230 */ /* 0x000fe40000004100 */
[C---:B------:R-:W-:Y:S01]  /*109f0*/  FMUL.FTZ R31, R10.reuse, R21 ;  /* 0x000000150a1f7220 */ /* 0x040fe20000410000 */
[----:B------:R-:W-:Y:S01]  /*10a00*/  F2FP.F16.E4M3.UNPACK_B R15, R35.H1 ;  /* 0x00000023ff0f723e */ /* 0x000fe200030006ff */
[----:B------:R-:W-:Y:S01]  /*10a10*/  FMUL.FTZ R10, R10, R13 ;  /* 0x0000000d0a0a7220 */ /* 0x000fe20000410000 */
[----:B------:R-:W-:Y:S01]  /*10a20*/  F2FP.F16.E4M3.UNPACK_B R12, R28.H1 ;  /* 0x0000001cff0c723e */ /* 0x000fe200030006ff */
[----:B------:R-:W-:Y:S01]  /*10a30*/  HADD2.F32 R34, -RZ, R34.H1_H1 ;  /* 0x30000022ff227230 */ /* 0x000fe20000004100 */
[-C--:B------:R-:W-:Y:S01]  /*10a40*/  F2FP.F16.E4M3.UNPACK_B R3, R4.reuse ;  /* 0x00000004ff03723e */ /* 0x080fe200020006ff */
[----:B------:R-:W-:Y:S01]  /*10a50*/  FFMA.FTZ R50, R6, R21, R10 ;  /* 0x0000001506327223 */ /* 0x000fe2000001000a */
        /* <DEDUP_REMOVED lines=10> */
[----:B------:R-:W-:Y:S02]  /*10b00*/  HADD2.F32 R20, -RZ, R20.H1_H1 ;  /* 0x30000014ff147230 */ /* 0x000fe40000004100 */
[----:B------:R-:W-:Y:S01]  /*10b10*/  FMUL.FTZ R27, R10, R21 ;  /* 0x000000150a1b7220 */ /* 0x000fe20000410000 */
[----:B------:R-:W-:-:S02]  /*10b20*/  HADD2.F32 R6, -RZ, R4.H0_H0 ;  /* 0x20000004ff067230 */ /* 0x000fc40000004100 */
[----:B------:R-:W-:Y:S01]  /*10b30*/  FMUL.FTZ R10, R10, R13 ;  /* 0x0000000d0a0a7220 */ /* 0x000fe20000410000 */
[----:B------:R-:W-:Y:S02]  /*10b40*/  HADD2.F32 R8, -RZ, R8.H1_H1 ;  /* 0x30000008ff087230 */ /* 0x000fe40000004100 */
[----:B------:R-:W-:Y:S01]  /*10b50*/  FFMA.FTZ R39, R20, R39, R24 ;  /* 0x0000002714277223 */ /* 0x000fe20000010018 */
[----:B------:R-:W-:Y:S02]  /*10b60*/  HADD2.F32 R4, -RZ, R4.H1_H1 ;  /* 0x30000004ff047230 */ /* 0x000fe40000004100 */
[C---:B------:R-:W-:Y:S01]  /*10b70*/  FFMA.FTZ R26, R6.reuse, R21, R10 ;  /* 0x00000015061a7223 */ /* 0x040fe2000001000a */
[----:B------:R-:W-:Y:S01]  /*10b80*/  FFMA.FTZ R24, R6, R13, -R27 ;  /* 0x0000000d06187223 */ /* 0x000fe2000001081b */
[----:B------:R-:W-:Y:S01]  /*10b90*/  HADD2.F32 R21, -RZ, R15.H1_H1 ;  /* 0x3000000fff157230 */ /* 0x000fe20000004100 */
[----:B------:R-:W-:Y:S01]  /*10ba0*/  F2FP.F16.E4M3.UNPACK_B R28, R28 ;  /* 0x0000001cff1c723e */ /* 0x000fe200020006ff */
[----:B------:R-:W-:-:S02]  /*10bb0*/  HADD2.F32 R13, -RZ, R12.H1_H1 ;  /* 0x3000000cff0d7230 */ /* 0x000fc40000004100 */
[----:B------:R-:W-:Y:S01]  /*10bc0*/  FFMA.FTZ R34, R20, R34, -R29 ;  /* 0x0000002214227223 */ /* 0x000fe2000001081d */
[----:B------:R-:W-:Y:S02]  /*10bd0*/  HADD2.F32 R15, -RZ, R35.H0_H0 ;  /* 0x20000023ff0f7230 */ /* 0x000fe40000004100 */
[C---:B------:R-:W-:Y:S01]  /*10be0*/  FMUL.FTZ R27, R8.reuse, R21 ;  /* 0x00000015081b7220 */ /* 0x040fe20000410000 */
[--C-:B------:R-:W-:Y:S02]  /*10bf0*/  HADD2.F32 R6, -RZ, R9.reuse.H0_H0 ;  /* 0x20000009ff067230 */ /* 0x100fe40000004100 */
[-C--:B------:R-:W-:Y:S01]  /*10c00*/  FMUL.FTZ R8, R8, R13.reuse ;  /* 0x0000000d08087220 */ /* 0x080fe20000410000 */
[----:B------:R-:W-:Y:S02]  /*10c10*/  HADD2.F32 R9, -RZ, R9.H1_H1 ;  /* 0x30000009ff097230 */ /* 0x000fe40000004100 */
[----:B------:R-:W-:Y:S01]  /*10c20*/  FFMA.FTZ R29, R4, R13, -R27 ;  /* 0x0000000d041d7223 */ /* 0x000fe2000001081b */
[----:B------:R-:W-:-:S02]  /*10c30*/  HADD2.F32 R13, -RZ, R28.H0_H0 ;  /* 0x2000001cff0d7230 */ /* 0x000fc40000004100 */
[----:B------:R-:W-:Y:S01]  /*10c40*/  FFMA.FTZ R31, R4, R21, R8 ;  /* 0x00000015041f7223 */ /* 0x000fe20000010008 */
[----:B------:R-:W-:Y:S02]  /*10c50*/  HADD2.F32 R4, -RZ, R3.H0_H0 ;  /* 0x20000003ff047230 */ /* 0x000fe40000004100 */
[C---:B------:R-:W-:Y:S01]  /*10c60*/  FMUL.FTZ R21, R6.reuse, R15 ;  /* 0x0000000f06157220 */ /* 0x040fe20000410000 */
[----:B------:R-:W-:Y:S02]  /*10c70*/  HADD2.F32 R28, -RZ, R28.H1_H1 ;  /* 0x3000001cff1c7230 */ /* 0x000fe40000004100 */
[-C--:B------:R-:W-:Y:S01]  /*10c80*/  FMUL.FTZ R27, R6, R13.reuse ;  /* 0x0000000d061b7220 */ /* 0x080fe20000410000 */
[----:B------:R-:W-:Y:S02]  /*10c90*/  HADD2.F32 R8, -RZ, R35.H1_H1 ;  /* 0x30000023ff087230 */ /* 0x000fe40000004100 */
[C---:B------:R-:W-:Y:S01]  /*10ca0*/  FFMA.FTZ R21, R4.reuse, R13, -R21 ;  /* 0x0000000d04157223 */ /* 0x040fe20000010815 */
[----:B------:R-:W-:Y:S01]  /*10cb0*/  HADD2.F32 R3, -RZ, R3.H1_H1 ;  /* 0x30000003ff037230 */ /* 0x000fe20000004100 */
[----:B------:R-:W-:Y:S01]  /*10cc0*/  F2FP.F16.E4M3.UNPACK_B R10, R38.H1 ;  /* 0x00000026ff0a723e */ /* 0x000fe200030006ff */
[C---:B------:R-:W-:Y:S01]  /*10cd0*/  FMUL.FTZ R13, R9.reuse, R28 ;  /* 0x0000001c090d7220 */ /* 0x040fe20000410000 */
[----:B------:R-:W-:Y:S01]  /*10ce0*/  F2FP.F16.E4M3.UNPACK_B R6, R33.H1 ;  /* 0x00000021ff06723e */ /* 0x000fe200030006ff */
[----:B------:R-:W-:Y:S01]  /*10cf0*/  FMUL.FTZ R12, R9, R8 ;  /* 0x00000008090c7220 */ /* 0x000fe20000410000 */
[----:B------:R-:W-:Y:S01]  /*10d00*/  FFMA.FTZ R27, R4, R15, R27 ;  /* 0x0000000f041b7223 */ /* 0x000fe2000001001b */
[----:B------:R-:W-:-:S02]  /*10d10*/  HADD2.F32 R9, -RZ, R10.H0_H0 ;  /* 0x2000000aff097230 */ /* 0x000fc40000004100 */
[C---:B------:R-:W-:Y:S01]  /*10d20*/  FFMA.FTZ R20, R3.reuse, R8, R13 ;  /* 0x0000000803147223 */ /* 0x040fe2000001000d */
[--C-:B------:R-:W-:Y:S02]  /*10d30*/  HADD2.F32 R4, -RZ, R25.reuse.H0_H0 ;  /* 0x20000019ff047230 */ /* 0x100fe40000004100 */
[----:B------:R-:W-:Y:S01]  /*10d40*/  FFMA.FTZ R12, R3, R28, -R12 ;  /* 0x0000001c030c7223 */ /* 0x000fe2000001080c */
[----:B------:R-:W-:Y:S01]  /*10d50*/  HADD2.F32 R8, -RZ, R6.H0_H0 ;  /* 0x20000006ff087230 */ /* 0x000fe20000004100 */
[----:B------:R-:W-:Y:S01]  /*10d60*/  F2FP.F16.E4M3.UNPACK_B R38, R38 ;  /* 0x00000026ff26723e */ /* 0x000fe200020006ff */
        /* <DEDUP_REMOVED lines=10> */
[----:B------:R-:W-:Y:S01]  /*10e10*/  F2FP.SATFINITE.E4M3.F32.PACK_AB_MERGE_C R36, R36, R43, RZ ;  /* 0x0000002b2424723e */ /* 0x000fe200048070ff */
[C---:B------:R-:W-:Y:S01]  /*10e20*/  FFMA.FTZ R15, R3.reuse, R9, R4 ;  /* 0x00000009030f7223 */ /* 0x040fe20000010004 */
[----:B------:R-:W-:Y:S02]  /*10e30*/  HADD2.F32 R9, -RZ, R38.H0_H0 ;  /* 0x20000026ff097230 */ /* 0x000fe40000004100 */
[----:B------:R-:W-:Y:S01]  /*10e40*/  FFMA.FTZ R25, R14, R6, -R13 ;  /* 0x000000060e197223 */ /* 0x000fe2000001080d */
[----:B------:R-:W-:Y:S02]  /*10e50*/  HADD2.F32 R4, -RZ, R11.H0_H0 ;  /* 0x2000000bff047230 */ /* 0x000fe40000004100 */
[----:B------:R-:W-:Y:S01]  /*10e60*/  FFMA.FTZ R28, R3, R8, -R28 ;  /* 0x00000008031c7223 */ /* 0x000fe2000001081c */
        /* <DEDUP_REMOVED lines=21> */
[----:B------:R-:W-:Y:S02]  /*10fc0*/  F2FP.SATFINITE.E4M3.F32.PACK_AB_MERGE_C R8, R31, R26, RZ ;  /* 0x0000001a1f08723e */ /* 0x000fe400048070ff */
[----:B------:R-:W-:Y:S02]  /*10fd0*/  F2FP.SATFINITE.E4M3.F32.PACK_AB_MERGE_C R5, R42, R5, R36 ;  /* 0x000000052a05723e */ /* 0x000fe40004807024 */
[----:B------:R-:W-:Y:S02]  /*10fe0*/  F2FP.SATFINITE.E4M3.F32.PACK_AB_MERGE_C R7, R46, R47, R7 ;  /* 0x0000002f2e07723e */ /* 0x000fe40004807007 */
[----:B------:R-:W-:Y:S02]  /*10ff0*/  F2FP.SATFINITE.E4M3.F32.PACK_AB_MERGE_C R4, R12, R21, R4 ;  /* 0x000000150c04723e */ /* 0x000fe40004807004 */
[----:B------:R-:W-:-:S02]  /*11000*/  F2FP.SATFINITE.E4M3.F32.PACK_AB_MERGE_C R6, R3, R6, R25 ;  /* 0x000000060306723e */ /* 0x000fc40004807019 */
[----:B------:R-:W-:Y:S02]  /*11010*/  F2FP.SATFINITE.E4M3.F32.PACK_AB_MERGE_C R9, R41, R40, R9 ;  /* 0x000000282909723e */ /* 0x000fe40004807009 */
[----:B------:R-:W-:Y:S01]  /*11020*/  F2FP.SATFINITE.E4M3.F32.PACK_AB_MERGE_C R11, R48, R45, R11 ;  /* 0x0000002d300b723e */ /* 0x000fe2000480700b */
[----:B------:R0:W-:Y:S01]  /*11030*/  STS.128 [R209+0x10400], R4 ;  /* 0x01040004d1007388 */ /* 0x0001e20000000c00 */
[----:B------:R-:W-:Y:S02]  /*11040*/  F2FP.SATFINITE.E4M3.F32.PACK_AB_MERGE_C R8, R20, R27, R8 ;  /* 0x0000001b1408723e */ /* 0x000fe40004807008 */
[----:B------:R-:W-:-:S05]  /*11050*/  F2FP.SATFINITE.E4M3.F32.PACK_AB_MERGE_C R10, R13, R10, R15 ;  /* 0x0000000a0d0a723e */ /* 0x000fca000480700f */
[----:B------:R0:W-:Y:S02]  /*11060*/  STS.128 [R0+0x10400], R8 ;  /* 0x0104000800007388 */ /* 0x0001e40000000c00 */
.L_x_1527:
[----:B------:R-:W-:Y:S05]  /*11070*/  BSYNC B0 ;  /* 0x0000000000007941 */ /* 0x000fea0003800000 */
.L_x_1520:
        /* <DEDUP_REMOVED lines=8> */
.L_x_1518:
[----:B0-23--:R-:W-:-:S05]  /*11100*/  IMAD.U32 R0, RZ, RZ, UR41 ;  /* 0x00000029ff007e24 */ /* 0x00dfca000f8e00ff */
[----:B------:R-:W-:-:S13]  /*11110*/  ISETP.NE.AND P0, PT, R0, 0x3, PT ;  /* 0x000000030000780c */ /* 0x000fda0003f05270 */
[----:B------:R-:W-:Y:S05]  /*11120*/  @!P0 BRA `(.L_x_1547) ;  /* 0x0000000000048947 */ /* 0x000fea0003800000 */
[----:B------:R-:W-:Y:S01]  /*11130*/  BPT.TRAP 0x1 ;  /* 0x000000040000795c */ /* 0x000fe20000300000 */
.L_x_1547:
[----:B-----5:R-:W-:Y:S01]  /*11140*/  IMAD R8, R169, 0x8, R16 ;  /* 0x00000008a9087824 */ /* 0x020fe200078e0210 */
[----:B-1----:R-:W-:-:S04]  /*11150*/  SHF.L.U32 R3, R18, 0x1f, RZ ;  /* 0x0000001f12037819 */ /* 0x002fc800000006ff */
[----:B------:R0:W1:Y:S01]  /*11160*/  SYNCS.PHASECHK.TRANS64.TRYWAIT P2, [R8+URZ+0x22830], R3 ;  /* 0x02283003080075a7 */ /* 0x000062000804017f */
[----:B------:R-:W-:Y:S05]  /*11170*/  @!P0 BRA `(.L_x_1548) ;  /* 0x0000000000048947 */ /* 0x000fea0003800000 */
[----:B------:R-:W-:Y:S01]  /*11180*/  BPT.TRAP 0x1 ;  /* 0x000000040000795c */ /* 0x000fe20000300000 */
.L_x_1548:
[----:B------:R-:W2:Y:S02]  /*11190*/  S2R R0, SR_TID.X ;  /* 0x0000000000007919 */ /* 0x000ea40000002100 */
[----:B--2---:R-:W-:-:S04]  /*111a0*/  LOP3.LUT R0, R0, 0x7f, RZ, 0xc0, !PT ;  /* 0x0000007f00007812 */ /* 0x004fc800078ec0ff */
[----:B------:R-:W-:Y:S01]  /*111b0*/  ISETP.NE.AND P1, PT, R0, RZ, PT ;  /* 0x000000ff0000720c */ /* 0x000fe20003f25270 */
[----:B-1----:R-:W-:-:S12]  /*111c0*/  @P2 BRA `(.L_x_1549) ;  /* 0x0000000000082947 */ /* 0x002fd80003800000 */
[----:B------:R-:W1:Y:S02]  /*111d0*/  SYNCS.PHASECHK.TRANS64.TRYWAIT P2, [R8+URZ+0x22830], R3 ;  /* 0x02283003080075a7 */ /* 0x000e64000804017f */
[----:B-1----:R-:W-:Y:S05]  /*111e0*/  @!P2 BRA `(.L_x_1550) ;  /* 0x0000017c00c0a947 */ /* 0x002fea0003800000 */
.L_x_1549:
[----:B------:R-:W-:Y:S05]  /*111f0*/  WARPSYNC.ALL ;  /* 0x0000000000007948 */ /* 0x000fea0003800000 */
[----:B------:R-:W-:Y:S01]  /*11200*/  VIADD R0, R16, 0x16400 ;  /* 0x0001640010007836 */ /* 0x000fe20000000000 */
[----:B------:R-:W-:Y:S01]  /*11210*/  R2UR UR28, R44 ;  /* 0x000000002c1c72ca */ /* 0x000fe200000e0000 */
[----:B------:R-:W-:Y:S01]  /*11220*/  UMOV UR29, 0x80000020 ;  /* 0x80000020001d7882 */ /* 0x000fe20000000000 */
[----:B----4-:R-:W-:Y:S01]  /*11230*/  MOV R7, 0x80000020 ;  /* 0x8000002000077802 */ /* 0x010fe20000000f00 */
[----:B------:R-:W-:Y:S01]  /*11240*/  WARPGROUP.ARRIVE ;  /* 0x00000000000079c5 */ /* 0x000fe20000000000 */
[----:B------:R-:W-:Y:S01]  /*11250*/  SHF.R.U32.HI R0, RZ, 0x4, R0 ;  /* 0x00000004ff007819 */ /* 0x000fe20000011600 */
[----:B------:R-:W-:Y:S01]  /*11260*/  IMAD.MOV.U32 R11, RZ, RZ, -0x7fffffe0 ;  /* 0x80000020ff0b7424 */ /* 0x000fe200078e00ff */
[----:B------:R-:W-:Y:S01]  /*11270*/  R2UR UR31, R7 ;  /* 0x00000000071f72ca */ /* 0x000fe200000e0000 */
[----:B------:R-:W-:Y:S01]  /*11280*/  UMOV UR9, 0x80000020 ;  /* 0x8000002000097882 */ /* 0x000fe20000000000 */
[----:B------:R-:W-:Y:S01]  /*11290*/  LOP3.LUT R0, R0, 0x3fff, RZ, 0xc0, !PT ;  /* 0x00003fff00007812 */ /* 0x000fe200078ec0ff */
[----:B------:R-:W-:Y:S01]  /*112a0*/  UMOV UR13, 0x80000020 ;  /* 0x80000020000d7882 */ /* 0x000fe20000000000 */
[----:B------:R-:W-:Y:S01]  /*112b0*/  R2UR UR11, R11 ;  /* 0x000000000b0b72ca */ /* 0x000fe200000e0000 */
[----:B------:R-:W-:Y:S01]  /*112c0*/  IMAD.MOV.U32 R11, RZ, RZ, -0x7fffffe0 ;  /* 0x80000020ff0b7424 */ /* 0x000fe200078e00ff */
[----:B------:R-:W-:Y:S01]  /*112d0*/  LOP3.LUT R4, R0, 0x10000, RZ, 0xfc, !PT ;  /* 0x0001000000047812 */ /* 0x000fe200078efcff */
[----:B------:R-:W-:Y:S01]  /*112e0*/  ULOP3.LUT UR28, UR28, 0x10000, URZ, 0xfc, !UPT ;  /* 0x000100001c1c7892 */ /* 0x000fe2000f8efc3f */
[----:B------:R-:W-:Y:S01]  /*112f0*/  IMAD.MOV.U32 R7, RZ, RZ, -0x7fffffe0 ;  /* 0x80000020ff077424 */ /* 0x000fe200078e00ff */
[----:B------:R-:W-:Y:S01]  /*11300*/  UMOV UR17, 0x80000020 ;  /* 0x8000002000117882 */ /* 0x000fe20000000000 */
[----:B------:R-:W-:Y:S01]  /*11310*/  R2UR UR15, R11 ;  /* 0x000000000b0f72ca */ /* 0x000fe200000e0000 */
[----:B------:R-:W-:Y:S01]  /*11320*/  IMAD R6, R169, 0x600, R4 ;  /* 0x00000600a9067824 */ /* 0x000fe200078e0204 */
[----:B------:R-:W-:Y:S01]  /*11330*/  UIADD3 UR8, UR28, 0x2, URZ ;  /* 0x000000021c087890 */ /* 0x000fe2000fffe03f */
[----:B------:R-:W-:Y:S01]  /*11340*/  IMAD.MOV.U32 R11, RZ, RZ, -0x7fffffe0 ;  /* 0x80000020ff0b7424 */ /* 0x000fe200078e00ff */
[----:B------:R-:W-:Y:S01]  /*11350*/  UIADD3 UR12, UR28, 0x200, URZ ;  /* 0x000002001c0c7890 */ /* 0x000fe2000fffe03f */
[C---:B------:R-:W-:Y:S01]  /*11360*/  VIADD R10, R6.reuse, 0x2 ;  /* 0x00000002060a7836 */ /* 0x040fe20000000000 */
[----:B------:R-:W-:Y:S01]  /*11370*/  R2UR UR30, R6 ;  /* 0x00000000061e72ca */ /* 0x000fe200000e0000 */
[----:B------:R-:W-:Y:S01]  /*11380*/  UIADD3 UR16, UR28, 0x202, URZ ;  /* 0x000002021c107890 */ /* 0x000fe2000fffe03f */
[----:B------:R-:W-:Y:S01]  /*11390*/  R2UR UR19, R11 ;  /* 0x000000000b1372ca */ /* 0x000fe200000e0000 */
[----:B------:R-:W-:Y:S01]  /*113a0*/  IMAD.MOV.U32 R11, RZ, RZ, -0x7fffffe0 ;  /* 0x80000020ff0b7424 */ /* 0x000fe200078e00ff */
[----:B------:R-:W-:Y:S01]  /*113b0*/  R2UR UR10, R10 ;  /* 0x000000000a0a72ca */ /* 0x000fe200000e0000 */
[----:B------:R-:W-:Y:S01]  /*113c0*/  VIADD R10, R6, 0x200 ;  /* 0x00000200060a7836 */ /* 0x000fe20000000000 */
[----:B------:R-:W-:Y:S01]  /*113d0*/  UIADD3 UR20, UR28, 0x400, URZ ;  /* 0x000004001c147890 */ /* 0x000fe2000fffe03f */
[----:B------:R-:W-:Y:S01]  /*113e0*/  R2UR UR27, R7 ;  /* 0x00000000071b72ca */ /* 0x000fe200000e0000 */
[----:B------:R-:W-:Y:S01]  /*113f0*/  UMOV UR21, 0x80000020 ;  /* 0x8000002000157882 */ /* 0x000fe20000000000 */
[----:B------:R-:W-:Y:S01]  /*11400*/  R2UR UR23, R11 ;  /* 0x000000000b1772ca */ /* 0x000fe200000e0000 */
[----:B------:R-:W-:Y:S01]  /*11410*/  UIADD3 UR24, UR28, 0x402, URZ ;  /* 0x000004021c187890 */ /* 0x000fe2000fffe03f */
[----:B------:R-:W-:Y:S01]  /*11420*/  R2UR UR14, R10 ;  /* 0x000000000a0e72ca */ /* 0x000fe200000e0000 */
[----:B------:R-:W-:Y:S01]  /*11430*/  VIADD R10, R6, 0x202 ;  /* 0x00000202060a7836 */ /* 0x000fe20000000000 */
[----:B------:R-:W-:Y:S01]  /*11440*/  QGMMA.64x128x32.F32.E4M3.E4M3 R24, gdesc[UR28], RZ, !UPT, gsb0 ;  /* 0x01e000001c1879f3 */ /* 0x000fe2000c0008ff */
[----:B------:R-:W-:Y:S01]  /*11450*/  UMOV UR25, 0x80000020 ;  /* 0x8000002000197882 */ /* 0x000fe20000000000 */
[----:B01----:R-:W-:Y:S01]  /*11460*/  @!P1 VIADD R8, R8, 0x22840 ;  /* 0x0002284008089836 */ /* 0x003fe20000000000 */
[----:B------:R-:W-:Y:S01]  /*11470*/  ULDC UR43, c[0x0][0x9dc] ;  /* 0x00027700002b7ab9 */ /* 0x000fe20000000800 */
[----:B------:R-:W-:Y:S01]  /*11480*/  R2UR UR18, R10 ;  /* 0x000000000a1272ca */ /* 0x000fe200000e0000 */
[C---:B------:R-:W-:Y:S01]  /*11490*/  VIADD R10, R6.reuse, 0x400 ;  /* 0x00000400060a7836 */ /* 0x040fe20000000000 */
[----:B------:R-:W-:Y:S01]  /*114a0*/  ULOP3.LUT UR43, URZ, UR43, URZ, 0x33, !UPT ;  /* 0x0000002b3f2b7292 */ /* 0x000fe2000f8e333f */
[----:B------:R-:W-:Y:S01]  /*114b0*/  VIADD R6, R6, 0x402 ;  /* 0x0000040206067836 */ /* 0x000fe20000000000 */
[----:B------:R-:W-:-:S02]  /*114c0*/  @!P1 PRMT R8, RZ, 0x654, R8 ;  /* 0x00000654ff089816 */ /* 0x000fc40000000008 */
[----:B------:R-:W-:Y:S02]  /*114d0*/  R2UR UR22, R10 ;  /* 0x000000000a1672ca */ /* 0x000fe400000e0000 */
[----:B------:R-:W-:Y:S02]  /*114e0*/  R2UR UR26, R6 ;  /* 0x00000000061a72ca */ /* 0x000fe400000e0000 */
[----:B------:R-:W0:Y:S02]  /*114f0*/  LDC R6, c[0x0][0x448] ;  /* 0x00011200ff067b82 */ /* 0x000e240000000800 */
[----:B0-----:R-:W-:-:S13]  /*11500*/  ISETP.NE.AND P2, PT, R6, 0x1, PT ;  /* 0x000000010600780c */ /* 0x001fda0003f45270 */
[----:B------:R-:W0:Y:S08]  /*11510*/  @P2 LDC R7, c[0x0][0x44c] ;  /* 0x00011300ff072b82 */ /* 0x000e300000000800 */
[----:B------:R-:W1:Y:S01]  /*11520*/  @P2 LDC R9, c[0x0][0x450] ;  /* 0x00011400ff092b82 */ /* 0x000e620000000800 */
        /* <DEDUP_REMOVED lines=18> */
[C---:B------:R-:W-:Y:S01]  /*11650*/  FMUL.FTZ R66, R2.reuse, R78 ;  /* 0x0000004e02427220 */ /* 0x040fe20000410000 */
[----:B------:R-:W-:Y:S02]  /*11660*/  IMAD.IADD R78, R189, 0x1, R175 ;  /* 0x00000001bd4e7824 */ /* 0x000fe400078e02af */
[----:B------:R-:W-:Y:S01]  /*11670*/  FMUL.FTZ R92, R2, R48 ;  /* 0x00000030025c7220 */ /* 0x000fe20000410000 */
[----:B------:R-:W-:-:S02]  /*11680*/  IMAD.MOV.U32 R48, RZ, RZ, -0x80 ;  /* 0xffffff80ff307424 */ /* 0x000fc400078e00ff */
[----:B------:R-:W-:Y:S01]  /*11690*/  FMUL.FTZ R11, R2, R31 ;  /* 0x0000001f020b7220 */ /* 0x000fe20000410000 */
[----:B0-----:R-:W-:-:S04]  /*116a0*/  @P2 IMAD.HI.U32 R6, R78, R7, RZ ;  /* 0x000000074e062227 */ /* 0x001fc800078e00ff */
[C---:B------:R-:W-:Y:S01]  /*116b0*/  FMUL.FTZ R91, R2.reuse, R45 ;  /* 0x0000002d025b7220 */ /* 0x040fe20000410000 */
[C---:B------:R-:W-:Y:S01]  /*116c0*/  FMUL.FTZ R31, R2.reuse, R55 ;  /* 0x00000037021f7220 */ /* 0x040fe20000410000 */
[C---:B------:R-:W-:Y:S01]  /*116d0*/  FMUL.FTZ R45, R2.reuse, R70 ;  /* 0x00000046022d7220 */ /* 0x040fe20000410000 */
[C---:B------:R-:W-:Y:S01]  /*116e0*/  FMUL.FTZ R70, R2.reuse, R83 ;  /* 0x0000005302467220 */ /* 0x040fe20000410000 */
[----:B-1----:R-:W-:Y:S01]  /*116f0*/  @P2 SHF.R.U32.HI R78, RZ, R9, R6 ;  /* 0x00000009ff4e2219 */ /* 0x002fe20000011606 */
[C---:B------:R-:W-:Y:S01]  /*11700*/  FMUL.FTZ R0, R2.reuse, R26 ;  /* 0x0000001a02007220 */ /* 0x040fe20000410000 */
[----:B------:R-:W0:Y:S01]  /*11710*/  LDC.64 R6, c[0x0][0x9e0] ;  /* 0x00027800ff067b82 */ /* 0x000e220000000a00 */
[----:B------:R-:W-:Y:S02]  /*11720*/  IMAD R83, R89, R48, 0x80 ;  /* 0x0000008059537424 */ /* 0x000fe400078e0230 */
        /* <DEDUP_REMOVED lines=24> */
[----:B------:R-:W-:-:S02]  /*118b0*/  VIADD R58, R83, 0x1 ;  /* 0x00000001533a7836 */ /* 0x000fc40000000000 */
        /* <DEDUP_REMOVED lines=30> */
[----:B------:R-:W-:Y:S01]  /*11aa0*/  IMAD R9, R171, -0x2, R58 ;  /* 0xfffffffeab097824 */ /* 0x000fe200078e023a */
[----:B0-----:R-:W-:Y:S01]  /*11ab0*/  ISETP.GE.AND P3, PT, R7, 0x1, PT ;  /* 0x000000010700780c */ /* 0x001fe20003f66270 */
[----:B------:R-:W0:Y:S01]  /*11ac0*/  MUFU.TANH R5, R5 ;  /* 0x0000000500057308 */ /* 0x000e220000002400 */
[----:B------:R2:W-:Y:S01]  /*11ad0*/  @!P1 SYNCS.ARRIVE.TRANS64.RED.A1T0 RZ, [R8+URZ], RZ ;  /* 0x000000ff08ff99a7 */ /* 0x0005e2000810043f */
[----:B------:R-:W-:Y:S01]  /*11ae0*/  FMUL.FTZ R80, R2, R80 ;  /* 0x0000005002507220 */ /* 0x000fe20000410000 */
[----:B------:R-:W-:-:S02]  /*11af0*/  IADD3 R9, -R168, R9, R170 ;  /* 0x00000009a8097210 */ /* 0x000fc40007ffe1aa */
[----:B------:R-:W-:-:S03]  /*11b00*/  LEA R82, R89, 0xffffff80, 0x7 ;  /* 0xffffff8059527811 */ /* 0x000fc600078e38ff */
[----:B------:R-:W3:Y:S01]  /*11b10*/  MUFU.TANH R90, R90 ;  /* 0x0000005a005a7308 */ /* 0x000ee20000002400 */
[----:B--2---:R-:W-:Y:S02]  /*11b20*/  IMAD.IADD R8, R170, 0x1, R83 ;  /* 0x00000001aa087824 */ /* 0x004fe400078e0253 */
[----:B------:R-:W-:Y:S02]  /*11b30*/  IMAD.IADD R87, R9, 0x1, R6 ;  /* 0x0000000109577824 */ /* 0x000fe400078e0206 */
[----:B------:R-:W-:Y:S02]  /*11b40*/  IMAD R86, R171, -0x2, R8 ;  /* 0xfffffffeab567824 */ /* 0x000fe400078e0208 */
[----:B------:R-:W-:Y:S01]  /*11b50*/  VIADD R99, R9, UR43 ;  /* 0x0000002b09637c36 */ /* 0x000fe20008000000 */
[----:B------:R-:W2:Y:S03]  /*11b60*/  MUFU.TANH R0, R0 ;  /* 0x0000000000007308 */ /* 0x000ea60000002400 */
[----:B-1----:R-:W-:-:S05]  /*11b70*/  IMAD.IADD R79, R99, 0x1, R55 ;  /* 0x00000001634f7824 */ /* 0x002fca00078e0237 */
[----:B------:R-:W1:Y:S08]  /*11b80*/  MUFU.TANH R3, R3 ;  /* 0x0000000300037308 */ /* 0x000e700000002400 */
        /* <DEDUP_REMOVED lines=59> */
[----:B------:R5:W0:Y:S02]  /*11f40*/  MUFU.TANH R98, R80 ;  /* 0x0000005000627308 */ /* 0x000a240000002400 */
[----:B-----5:R-:W-:Y:S01]  /*11f50*/  VIADDMNMX R80, R55, R87, R86, PT ;  /* 0x0000005737507246 */ /* 0x020fe20003800156 */
[----:B-1234-:R-:W-:Y:S06]  /*11f60*/  @!P3 BRA `(.L_x_1551) ;  /* 0x000000000050b947 */ /* 0x01efec0003800000 */
        /* <DEDUP_REMOVED lines=11> */
.L_x_1553:
[----:B------:R-:W-:-:S13]  /*12020*/  ISETP.NE.AND P4, PT, R7, 0x1, PT ;  /* 0x000000010700780c */ /* 0x000fda0003f85270 */
[----:B------:R-:W1:Y:S02]  /*12030*/  @P4 LDC.64 R8, c[0x0][0x9e8] ;  /* 0x00027a00ff084b82 */ /* 0x000e640000000a00 */
[----:B-1----:R-:W-:-:S05]  /*12040*/  @P4 IMAD.HI.U32 R8, R55, R8, RZ ;  /* 0x0000000837084227 */ /* 0x002fca00078e00ff */
[----:B------:R-:W-:-:S07]  /*12050*/  @P4 SHF.R.U32.HI R55, RZ, R9, R8 ;  /* 0x00000009ff374219 */ /* 0x000fce0000011608 */
.L_x_1554:
[----:B------:R-:W-:Y:S05]  /*12060*/  BSYNC B0 ;  /* 0x0000000000007941 */ /* 0x000fea0003800000 */
.L_x_1552:
[----:B------:R-:W-:-:S04]  /*12070*/  IMAD R8, R55, R7, -R82 ;  /* 0x0000000737087224 */ /* 0x000fc800078e0a52 */
[----:B------:R-:W-:-:S05]  /*12080*/  IMAD R8, R171, -0x2, R8 ;  /* 0xfffffffeab087824 */ /* 0x000fca00078e0208 */
[----:B------:R-:W-:Y:S02]  /*12090*/  VIMNMX R79, R79, R8, !PT ;  /* 0x000000084f4f7248 */ /* 0x000fe40007fe0100 */
[----:B------:R-:W-:-:S07]  /*120a0*/  VIADDMNMX R80, R8, R7, R80, PT ;  /* 0x0000000708507246 */ /* 0x000fce0003800150 */
.L_x_1551:
[C---:B------:R-:W-:Y:S01]  /*120b0*/  ISETP.GE.AND P4, PT, R83.reuse, 0x2, PT ;  /* 0x000000025300780c */ /* 0x040fe20003f86270 */
[----:B------:R-:W1:Y:S01]  /*120c0*/  SHFL.IDX PT, R9, R78, 0x1, 0x1c1f ;  /* 0x003c1f004e097f89 */ /* 0x000e6200000e0000 */
        /* <DEDUP_REMOVED lines=14> */
[----:B0-----:R-:W-:Y:S02]  /*121b0*/  FSEL R75, R29, -INF , !P5 ;  /* 0xff8000001d4b7808 */ /* 0x001fe40006800000 */
[----:B------:R-:W-:-:S02]  /*121c0*/  ISETP.GT.AND P5, PT, R79, 0x10, !P6 ;  /* 0x000000104f00780c */ /* 0x000fc400077a4270 */
[----:B------:R-:W-:Y:S02]  /*121d0*/  ISETP.GE.AND P6, PT, R83, 0x12, PT ;  /* 0x000000125300780c */ /* 0x000fe40003fc6270 */
[----:B------:R-:W-:Y:S02]  /*121e0*/  ISETP.LT.OR P5, PT, R80, 0x11, P5 ;  /* 0x000000115000780c */ /* 0x000fe40002fa1670 */
[----:B------:R-:W-:Y:S02]  /*121f0*/  P2R R103, PR, RZ, 0x40 ;  /* 0x00000040ff677803 */ /* 0x000fe40000000000 */
[----:B------:R-:W-:Y:S02]  /*12200*/  FSEL R74, R32, -INF , !P5 ;  /* 0xff800000204a7808 */ /* 0x000fe40006800000 */
[----:B------:R-:W-:Y:S02]  /*12210*/  ISETP.GT.AND P5, PT, R79, 0x11, !P6 ;  /* 0x000000114f00780c */ /* 0x000fe400077a4270 */
[----:B------:R-:W-:-:S02]  /*12220*/  ISETP.GE.AND P6, PT, R83, 0x19, PT ;  /* 0x000000195300780c */ /* 0x000fc40003fc6270 */
[C---:B------:R-:W-:Y:S02]  /*12230*/  ISETP.LT.OR P5, PT, R80.reuse, 0x12, P5 ;  /* 0x000000125000780c */ /* 0x040fe40002fa1670 */
        /* <DEDUP_REMOVED lines=23> */
[----:B------:R-:W-:Y:S02]  /*123b0*/  ISETP.GE.AND P6, PT, R83, 0x2a, PT ;  /* 0x0000002a5300780c */ /* 0x000fe40003fc6270 */
[----:B------:R-:W-:Y:S02]  /*123c0*/  ISETP.LT.OR P5, PT, R80, 0x29, P5 ;  /* 0x000000295000780c */ /* 0x000fe40002fa1670 */
[----:B------:R-:W-:Y:S02]  /*123d0*/  P2R R109, PR, RZ, 0x40 ;  /* 0x00000040ff6d7803 */ /* 0x000fe40000000000 */
[----:B------:R-:W-:Y:S02]  /*123e0*/  FSEL R61, R44, -INF , !P5 ;  /* 0xff8000002c3d7808 */ /* 0x000fe40006800000 */
[----:B------:R-:W-:Y:S02]  /*123f0*/  ISETP.GT.AND P5, PT, R79, 0x29, !P6 ;  /* 0x000000294f00780c */ /* 0x000fe400077a4270 */
[----:B------:R-:W-:-:S02]  /*12400*/  ISETP.GE.AND P6, PT, R83, 0x31, PT ;  /* 0x000000315300780c */ /* 0x000fc40003fc6270 */
        /* <DEDUP_REMOVED lines=19> */
[C---:B------:R-:W-:Y:S02]  /*12540*/  ISETP.LT.OR P5, PT, R80.reuse, 0x3a, P5 ;  /* 0x0000003a5000780c */ /* 0x040fe40002fa1670 */
        /* <DEDUP_REMOVED lines=71> */
[----:B------:R-:W-:-:S02]  /*129c0*/  VIADDMNMX R62, R9, R87, R86, PT ;  /* 0x00000057093e7246 */ /* 0x000fc40003800156 */
        /* <DEDUP_REMOVED lines=14> */
[----:B------:R-:W-:Y:S01]  /*12ab0*/  FSEL R5, R85, -INF , !P6 ;  /* 0xff80000055057808 */ /* 0x000fe20007000000 */
[----:B------:R-:W-:Y:S08]  /*12ac0*/  @!P3 BRA `(.L_x_1555) ;  /* 0x000000000050b947 */ /* 0x000ff00003800000 */
        /* <DEDUP_REMOVED lines=11> */
.L_x_1557:
[----:B------:R-:W-:-:S13]  /*12b80*/  ISETP.NE.AND P6, PT, R7, 0x1, PT ;  /* 0x000000010700780c */ /* 0x000fda0003fc5270 */
[----:B------:R-:W0:Y:S02]  /*12b90*/  @P6 LDC.64 R8, c[0x0][0x9e8] ;  /* 0x00027a00ff086b82 */ /* 0x000e240000000a00 */
[----:B0-----:R-:W-:-:S05]  /*12ba0*/  @P6 IMAD.HI.U32 R8, R78, R8, RZ ;  /* 0x000000084e086227 */ /* 0x001fca00078e00ff */
[----:B------:R-:W-:-:S07]  /*12bb0*/  @P6 SHF.R.U32.HI R78, RZ, R9, R8 ;  /* 0x00000009ff4e6219 */ /* 0x000fce0000011608 */
.L_x_1558:
[----:B------:R-:W-:Y:S05]  /*12bc0*/  BSYNC B0 ;  /* 0x0000000000007941 */ /* 0x000fea0003800000 */
.L_x_1556:
[----:B------:R-:W-:-:S04]  /*12bd0*/  IMAD R78, R78, R7, -R82 ;  /* 0x000000074e4e7224 */ /* 0x000fc800078e0a52 */
[----:B------:R-:W-:-:S05]  /*12be0*/  IMAD R9, R171, -0x2, R78 ;  /* 0xfffffffeab097824 */ /* 0x000fca00078e024e */
[----:B------:R-:W-:Y:S02]  /*12bf0*/  VIMNMX R60, R60, R9, !PT ;  /* 0x000000093c3c7248 */ /* 0x000fe40007fe0100 */
[----:B------:R-:W-:-:S07]  /*12c00*/  VIADDMNMX R62, R9, R7, R62, PT ;  /* 0x00000007093e7246 */ /* 0x000fce000380013e */
.L_x_1555:
[----:B------:R-:W-:Y:S01]  /*12c10*/  ISETP.GT.AND P4, PT, R60, 0x1, !P4 ;  /* 0x000000013c00780c */ /* 0x000fe20006784270 */
[----:B------:R-:W-:Y:S01]  /*12c20*/  ULDC UR35, c[0x0][0x988] ;  /* 0x0002620000237ab9 */ /* 0x000fe20000000800 */
[----:B------:R-:W-:Y:S02]  /*12c30*/  ISETP.NE.AND P6, PT, R105, RZ, PT ;  /* 0x000000ff6900720c */ /* 0x000fe40003fc5270 */
[----:B------:R-:W-:Y:S02]  /*12c40*/  ISETP.LT.OR P4, PT, R62, 0x2, P4 ;  /* 0x000000023e00780c */ /* 0x000fe40002781670 */
[----:B------:R-:W-:Y:S02]  /*12c50*/  MOV R80, UR35 ;  /* 0x0000002300507c02 */ /* 0x000fe40008000f00 */
[----:B------:R-:W-:Y:S02]  /*12c60*/  FSEL R8, R3, -INF , !P4 ;  /* 0xff80000003087808 */ /* 0x000fe40006000000 */
[----:B------:R-:W-:-:S02]  /*12c70*/  ISETP.NE.AND P4, PT, R100, RZ, PT ;  /* 0x000000ff6400720c */ /* 0x000fc40003f85270 */
[C---:B------:R-:W-:Y:S02]  /*12c80*/  ISETP.GT.AND P5, PT, R60.reuse, 0x78, !P5 ;  /* 0x000000783c00780c */ /* 0x040fe40006fa4270 */
[----:B------:R-:W-:Y:S02]  /*12c90*/  ISETP.GT.AND P4, PT, R60, 0x8, !P4 ;  /* 0x000000083c00780c */ /* 0x000fe40006784270 */
[C---:B------:R-:W-:Y:S02]  /*12ca0*/  ISETP.LT.OR P5, PT, R62.reuse, 0x79, P5 ;  /* 0x000000793e00780c */ /* 0x040fe40002fa1670 */
[----:B------:R-:W-:-:S04]  /*12cb0*/  ISETP.LT.OR P4, PT, R62, 0x9, P4 ;  /* 0x000000093e00780c */ /* 0x000fc80002781670 */
[----:B------:R-:W-:Y:S02]  /*12cc0*/  FSEL R3, R10, -INF , !P4 ;  /* 0xff8000000a037808 */ /* 0x000fe40006000000 */
[----:B------:R-:W-:-:S04]  /*12cd0*/  ISETP.NE.AND P4, PT, R101, RZ, PT ;  /* 0x000000ff6500720c */ /* 0x000fc80003f85270 */
[----:B------:R-:W-:-:S04]  /*12ce0*/  ISETP.GT.AND P4, PT, R60, 0x9, !P4 ;  /* 0x000000093c00780c */ /* 0x000fc80006784270 */
[----:B------:R-:W-:-:S04]  /*12cf0*/  ISETP.LT.OR P4, PT, R62, 0xa, P4 ;  /* 0x0000000a3e00780c */ /* 0x000fc80002781670 */
        /* <DEDUP_REMOVED lines=22> */
[----:B------:R-:W-:Y:S02]  /*12e60*/  ISETP.GT.AND P4, PT, R60, 0x19, !P6 ;  /* 0x000000193c00780c */ /* 0x000fe40007784270 */
[----:B------:R-:W-:-:S02]  /*12e70*/  ISETP.NE.AND P6, PT, R114, RZ, PT ;  /* 0x000000ff7200720c */ /* 0x000fc40003fc5270 */
        /* <DEDUP_REMOVED lines=67> */
[----:B------:R-:W-:Y:S02]  /*132b0*/  ISETP.GT.AND P4, PT, R60, 0x48, !P6 ;  /* 0x000000483c00780c */ /* 0x000fe40007784270 */
[----:B------:R-:W-:Y:S02]  /*132c0*/  ISETP.NE.AND P6, PT, R98, RZ, PT ;  /* 0x000000ff6200720c */ /* 0x000fe40003fc5270 */
        /* <DEDUP_REMOVED lines=52> */
[----:B------:R-:W-:-:S01]  /*13610*/  FFMA.FTZ R78, R63, UR35, -R84 ;  /* 0x000000233f4e7c23 */ /* 0x000fc20008010854 */
[----:B------:R-:W-:Y:S01]  /*13620*/  ISETP.LT.OR P4, PT, R62, 0x1, P4 ;  /* 0x000000013e00780c */ /* 0x000fe20002781670 */
[----:B------:R-:W-:-:S01]  /*13630*/  FFMA.FTZ R80, R59, UR35, -R84 ;  /* 0x000000233b507c23 */ /* 0x000fc20008010854 */
[--C-:B------:R-:W-:Y:S01]  /*13640*/  FFMA.FTZ R82, R53, UR35, -R84.reuse ;  /* 0x0000002335527c23 */ /* 0x100fe20008010854 */
[----:B------:R-:W-:-:S01]  /*13650*/  FFMA.FTZ R56, R56, UR35, -R84 ;  /* 0x0000002338387c23 */ /* 0x000fc20008010854 */
[----:B------:R-:W-:Y:S01]  /*13660*/  FSEL R79, R0, -INF , !P4 ;  /* 0xff800000004f7808 */ /* 0x000fe20006000000 */
[----:B------:R-:W-:-:S01]  /*13670*/  FFMA.FTZ R0, R77, UR35, -R84 ;  /* 0x000000234d007c23 */ /* 0x000fc20008010854 */
[----:B------:R-:W-:Y:S01]  /*13680*/  ISETP.GT.AND P4, PT, R60, 0x79, !P6 ;  /* 0x000000793c00780c */ /* 0x000fe20007784270 */
[----:B------:R-:W-:-:S01]  /*13690*/  FFMA.FTZ R77, R90, UR35, -R84 ;  /* 0x000000235a4d7c23 */ /* 0x000fc20008010854 */
[----:B------:R-:W-:Y:S01]  /*136a0*/  FMNMX.FTZ R10, R79, R8, !PT ;  /* 0x000000084f0a7209 */ /* 0x000fe20007810000 */
[----:B------:R-:W-:-:S01]  /*136b0*/  FFMA.FTZ R76, R76, UR35, -R84 ;  /* 0x000000234c4c7c23 */ /* 0x000fc20008010854 */
[----:B------:R-:W-:Y:S01]  /*136c0*/  ISETP.LT.OR P4, PT, R62, 0x7a, P4 ;  /* 0x0000007a3e00780c */ /* 0x000fe20002781670 */
[----:B------:R-:W-:Y:S01]  /*136d0*/  MUFU.EX2 R0, R0 ;  /* 0x0000000000007308 */ /* 0x000fe20000000800 */
[----:B------:R-:W-:Y:S01]  /*136e0*/  FMNMX.FTZ R10, R3, R10, !PT ;  /* 0x0000000a030a7209 */ /* 0x000fe20007810000 */
[--C-:B------:R-:W-:Y:S01]  /*136f0*/  FFMA.FTZ R75, R75, UR35, -R84.reuse ;  /* 0x000000234b4b7c23 */ /* 0x100fe20008010854 */
[----:B------:R-:W-:Y:S01]  /*13700*/  FSEL R48, R48, -INF , !P4 ;  /* 0xff80000030307808 */ /* 0x000fe20006000000 */
[--C-:B------:R-:W-:Y:S01]  /*13710*/  FFMA.FTZ R74, R74, UR35, -R84.reuse ;  /* 0x000000234a4a7c23 */ /* 0x100fe20008010854 */
[----:B------:R-:W-:Y:S01]  /*13720*/  FMNMX.FTZ R81, R9, R10, !PT ;  /* 0x0000000a09517209 */ /* 0x000fe20007810000 */
[--C-:B------:R-:W-:Y:S01]  /*13730*/  FFMA.FTZ R73, R73, UR35, -R84.reuse ;  /* 0x0000002349497c23 */ /* 0x100fe20008010854 */
[----:B------:R-:W-:-:S01]  /*13740*/  FFMA.FTZ R72, R72, UR35, -R84 ;  /* 0x0000002348487c23 */ /* 0x000fc20008010854 */
[----:B------:R-:W0:Y:S01]  /*13750*/  MUFU.EX2 R77, R77 ;  /* 0x0000004d004d7308 */ /* 0x000e220000000800 */
[----:B------:R-:W-:Y:S01]  /*13760*/  FMNMX.FTZ R10, R12, R81, !PT ;  /* 0x000000510c0a7209 */ /* 0x000fe20007810000 */
[--C-:B------:R-:W-:Y:S01]  /*13770*/  FFMA.FTZ R71, R71, UR35, -R84.reuse ;  /* 0x0000002347477c23 */ /* 0x100fe20008010854 */
[----:B------:R-:W-:-:S01]  /*13780*/  FFMA.FTZ R67, R67, UR35, -R84 ;  /* 0x0000002343437c23 */ /* 0x000fc20008010854 */
[--C-:B------:R-:W-:Y:S01]  /*13790*/  FFMA.FTZ R61, R61, UR35, -R84.reuse ;  /* 0x000000233d3d7c23 */ /* 0x100fe20008010854 */
[----:B------:R-:W-:Y:S01]  /*137a0*/  FMNMX.FTZ R81, R13, R10, !PT ;  /* 0x0000000a0d517209 */ /* 0x000fe20007810000 */
[--C-:B------:R-:W-:Y:S01]  /*137b0*/  FFMA.FTZ R58, R58, UR35, -R84.reuse ;  /* 0x000000233a3a7c23 */ /* 0x100fe20008010854 */
[----:B------:R-:W-:-:S01]  /*137c0*/  FFMA.FTZ R57, R57, UR35, -R84 ;  /* 0x0000002339397c23 */ /* 0x000fc20008010854 */
[----:B------:R-:W1:Y:S01]  /*137d0*/  MUFU.EX2 R76, R76 ;  /* 0x0000004c004c7308 */ /* 0x000e620000000800 */
[----:B------:R-:W-:Y:S01]  /*137e0*/  FMNMX.FTZ R10, R14, R81, !PT ;  /* 0x000000510e0a7209 */ /* 0x000fe20007810000 */
[--C-:B------:R-:W-:Y:S01]  /*137f0*/  FFMA.FTZ R55, R55, UR35, -R84.reuse ;  /* 0x0000002337377c23 */ /* 0x100fe20008010854 */
[----:B------:R-:W-:-:S01]  /*13800*/  FFMA.FTZ R54, R54, UR35, -R84 ;  /* 0x0000002336367c23 */ /* 0x000fc20008010854 */
[--C-:B------:R-:W-:Y:S01]  /*13810*/  FFMA.FTZ R52, R52, UR35, -R84.reuse ;  /* 0x0000002334347c23 */ /* 0x100fe20008010854 */
[----:B------:R-:W-:Y:S01]  /*13820*/  FMNMX.FTZ R81, R15, R10, !PT ;  /* 0x0000000a0f517209 */ /* 0x000fe20007810000 */
[--C-:B------:R-:W-:Y:S01]  /*13830*/  FFMA.FTZ R41, R41, UR35, -R84.reuse ;  /* 0x0000002329297c23 */ /* 0x100fe20008010854 */
[----:B------:R-:W-:-:S01]  /*13840*/  FFMA.FTZ R50, R50, UR35, -R84 ;  /* 0x0000002332327c23 */ /* 0x000fc20008010854 */
[----:B------:R-:W2:Y:S01]  /*13850*/  MUFU.EX2 R75, R75 ;  /* 0x0000004b004b7308 */ /* 0x000ea20000000800 */
[----:B------:R-:W-:Y:S01]  /*13860*/  FMNMX.FTZ R10, R20, R81, !PT ;  /* 0x00000051140a7209 */ /* 0x000fe20007810000 */
[--C-:B------:R-:W-:Y:S01]  /*13870*/  FFMA.FTZ R49, R49, UR35, -R84.reuse ;  /* 0x0000002331317c23 */ /* 0x100fe20008010854 */
[----:B------:R-:W-:-:S01]  /*13880*/  FFMA.FTZ R40, R40, UR35, -R84 ;  /* 0x0000002328287c23 */ /* 0x000fc20008010854 */
[--C-:B------:R-:W-:Y:S01]  /*13890*/  FFMA.FTZ R37, R37, UR35, -R84.reuse ;  /* 0x0000002325257c23 */ /* 0x100fe20008010854 */
[----:B------:R-:W-:Y:S01]  /*138a0*/  FMNMX.FTZ R81, R21, R10, !PT ;  /* 0x0000000a15517209 */ /* 0x000fe20007810000 */
[--C-:B------:R-:W-:Y:S01]  /*138b0*/  FFMA.FTZ R36, R36, UR35, -R84.reuse ;  /* 0x0000002324247c23 */ /* 0x100fe20008010854 */
[----:B------:R-:W-:-:S01]  /*138c0*/  FFMA.FTZ R33, R33, UR35, -R84 ;  /* 0x0000002321217c23 */ /* 0x000fc20008010854 */
[----:B------:R-:W3:Y:S01]  /*138d0*/  MUFU.EX2 R74, R74 ;  /* 0x0000004a004a7308 */ /* 0x000ee20000000800 */
[----:B------:R-:W-:Y:S01]  /*138e0*/  FMNMX.FTZ R10, R24, R81, !PT ;  /* 0x00000051180a7209 */ /* 0x000fe20007810000 */
[--C-:B------:R-:W-:Y:S01]  /*138f0*/  FFMA.FTZ R32, R32, UR35, -R84.reuse ;  /* 0x0000002320207c23 */ /* 0x100fe20008010854 */
[----:B------:R-:W-:-:S01]  /*13900*/  FFMA.FTZ R29, R29, UR35, -R84 ;  /* 0x000000231d1d7c23 */ /* 0x000fc20008010854 */
[--C-:B------:R-:W-:Y:S01]  /*13910*/  FFMA.FTZ R28, R28, UR35, -R84.reuse ;  /* 0x000000231c1c7c23 */ /* 0x100fe20008010854 */
[----:B------:R-:W-:Y:S01]  /*13920*/  FMNMX.FTZ R81, R25, R10, !PT ;  /* 0x0000000a19517209 */ /* 0x000fe20007810000 */
[----:B------:R-:W-:-:S02]  /*13930*/  FFMA.FTZ R5, R5, UR35, -R84 ;  /* 0x0000002305057c23 */ /* 0x000fc40008010854 */
[----:B------:R-:W-:Y:S01]  /*13940*/  MUFU.EX2 R73, R73 ;  /* 0x0000004900497308 */ /* 0x000fe20000000800 */
[----:B------:R-:W-:-:S04]  /*13950*/  FMNMX.FTZ R10, R26, R81, !PT ;  /* 0x000000511a0a7209 */ /* 0x000fc80007810000 */
[----:B------:R-:W-:-:S03]  /*13960*/  FMNMX.FTZ R63, R27, R10, !PT ;  /* 0x0000000a1b3f7209 */ /* 0x000fc60007810000 */
        /* <DEDUP_REMOVED lines=20> */
[----:B------:R-:W-:Y:S02]  /*13ab0*/  FMNMX.FTZ R10, R68, R53, !PT ;  /* 0x00000035440a7209 */ /* 0x000fe40007810000 */
[----:B------:R-:W-:Y:S01]  /*13ac0*/  FSEL R53, R47, -INF , !P5 ;  /* 0xff8000002f357808 */ /* 0x000fe20006800000 */
[----:B------:R-:W-:Y:S01]  /*13ad0*/  MUFU.EX2 R57, R57 ;  /* 0x0000003900397308 */ /* 0x000fe20000000800 */
[----:B------:R-:W-:-:S04]  /*13ae0*/  FMNMX.FTZ R59, R69, R10, !PT ;  /* 0x0000000a453b7209 */ /* 0x000fc80007810000 */
[----:B------:R-:W-:-:S03]  /*13af0*/  FMNMX.FTZ R10, R70, R59, !PT ;  /* 0x0000003b460a7209 */ /* 0x000fc60007810000 */
[----:B------:R4:W-:Y:S01]  /*13b00*/  MUFU.EX2 R47, R56 ;  /* 0x00000038002f7308 */ /* 0x0009e20000000800 */
[----:B------:R-:W-:-:S04]  /*13b10*/  FMNMX.FTZ R59, R53, R10, !PT ;  /* 0x0000000a353b7209 */ /* 0x000fc80007810000 */
[----:B------:R-:W-:Y:S01]  /*13b20*/  FMNMX.FTZ R10, R48, R59, !PT ;  /* 0x0000003b300a7209 */ /* 0x000fe20007810000 */
[----:B------:R-:W-:-:S01]  /*13b30*/  FFMA.FTZ R59, R44, UR35, -R84 ;  /* 0x000000232c3b7c23 */ /* 0x000fc20008010854 */
[----:B------:R-:W-:Y:S01]  /*13b40*/  FFMA.FTZ R44, R51, UR35, -R84 ;  /* 0x00000023332c7c23 */ /* 0x000fe20008010854 */
[----:B------:R-:W-:Y:S01]  /*13b50*/  IMAD.U32 R51, RZ, RZ, UR35 ;  /* 0x00000023ff337e24 */ /* 0x000fe2000f8e00ff */
[----:B------:R-:W-:Y:S01]  /*13b60*/  MUFU.EX2 R55, R55 ;  /* 0x0000003700377308 */ /* 0x000fe20000000800 */
[----:B------:R-:W5:Y:S07]  /*13b70*/  SHFL.BFLY PT, R63, R10, 0x2, 0x1f ;  /* 0x0c401f000a3f7f89 */ /* 0x000f6e00000e0000 */
[----:B------:R-:W-:Y:S08]  /*13b80*/  MUFU.EX2 R82, R82 ;  /* 0x0000005200527308 */ /* 0x000ff00000000800 */
[----:B------:R-:W-:Y:S08]  /*13b90*/  MUFU.EX2 R52, R52 ;  /* 0x0000003400347308 */ /* 0x000ff00000000800 */
[----:B------:R-:W-:Y:S01]  /*13ba0*/  MUFU.EX2 R59, R59 ;  /* 0x0000003b003b7308 */ /* 0x000fe20000000800 */
[----:B-----5:R-:W-:-:S05]  /*13bb0*/  FMNMX.FTZ R63, R10, R63, !PT ;  /* 0x0000003f0a3f7209 */ /* 0x020fca0007810000 */
[----:B------:R-:W5:Y:S02]  /*13bc0*/  SHFL.BFLY PT, R10, R63, 0x1, 0x1f ;  /* 0x0c201f003f0a7f89 */ /* 0x000f6400000e0000 */
[----:B------:R-:W-:Y:S08]  /*13bd0*/  MUFU.EX2 R54, R54 ;  /* 0x0000003600367308 */ /* 0x000ff00000000800 */
[----:B------:R-:W-:Y:S08]  /*13be0*/  MUFU.EX2 R50, R50 ;  /* 0x0000003200327308 */ /* 0x000ff00000000800 */
[----:B------:R-:W-:Y:S01]  /*13bf0*/  MUFU.EX2 R49, R49 ;  /* 0x0000003100317308 */ /* 0x000fe20000000800 */
[----:B-----5:R-:W-:-:S07]  /*13c00*/  FMNMX.FTZ R10, R63, R10, !PT ;  /* 0x0000000a3f0a7209 */ /* 0x020fce0007810000 */
[----:B------:R-:W-:Y:S01]  /*13c10*/  MUFU.EX2 R41, R41 ;  /* 0x0000002900297308 */ /* 0x000fe20000000800 */
[C---:B------:R-:W-:Y:S01]  /*13c20*/  FSETP.NEU.FTZ.AND P4, PT, R10.reuse, -INF , PT ;  /* 0xff8000000a00780b */ /* 0x040fe20003f9d000 */
[----:B------:R-:W-:-:S05]  /*13c30*/  FFMA.FTZ R51, R10, R51, -8 ;  /* 0xc10000000a337423 */ /* 0x000fca0000010033 */
[----:B----4-:R-:W-:Y:S01]  /*13c40*/  FSEL R56, R51, RZ, P4 ;  /* 0x000000ff33387208 */ /* 0x010fe20002000000 */
[----:B------:R-:W-:Y:S04]  /*13c50*/  MUFU.EX2 R44, R44 ;  /* 0x0000002c002c7308 */ /* 0x000fe80000000800 */
[----:B------:R-:W-:-:S01]  /*13c60*/  FFMA.FTZ R51, R79, UR35, -R56 ;  /* 0x000000234f337c23 */ /* 0x000fc20008010838 */
[--C-:B------:R-:W-:Y:S01]  /*13c70*/  FFMA.FTZ R8, R8, UR35, -R56.reuse ;  /* 0x0000002308087c23 */ /* 0x100fe20008010838 */
[----:B------:R-:W-:-:S01]  /*13c80*/  FFMA.FTZ R60, R3, UR35, -R56 ;  /* 0x00000023033c7c23 */ /* 0x000fc20008010838 */
[--C-:B------:R-:W-:Y:S01]  /*13c90*/  FFMA.FTZ R3, R12, UR35, -R56.reuse ;  /* 0x000000230c037c23 */ /* 0x100fe20008010838 */
[----:B------:R-:W-:-:S01]  /*13ca0*/  FFMA.FTZ R12, R13, UR35, -R56 ;  /* 0x000000230d0c7c23 */ /* 0x000fc20008010838 */
[--C-:B------:R-:W-:Y:S01]  /*13cb0*/  FFMA.FTZ R13, R14, UR35, -R56.reuse ;  /* 0x000000230e0d7c23 */ /* 0x100fe20008010838 */
[----:B------:R-:W-:Y:S01]  /*13cc0*/  MUFU.EX2 R51, R51 ;  /* 0x0000003300337308 */ /* 0x000fe20000000800 */
[----:B------:R-:W-:-:S01]  /*13cd0*/  FFMA.FTZ R15, R15, UR35, -R56 ;  /* 0x000000230f0f7c23 */ /* 0x000fc20008010838 */
[--C-:B------:R-:W-:Y:S01]  /*13ce0*/  FFMA.FTZ R14, R21, UR35, -R56.reuse ;  /* 0x00000023150e7c23 */ /* 0x100fe20008010838 */
[----:B------:R-:W-:-:S01]  /*13cf0*/  FFMA.FTZ R62, R9, UR35, -R56 ;  /* 0x00000023093e7c23 */ /* 0x000fc20008010838 */
[----:B0-----:R-:W-:Y:S01]  /*13d00*/  FADD.FTZ R21, R0, R77 ;  /* 0x0000004d00157221 */ /* 0x001fe20000010000 */
[----:B------:R-:W-:-:S01]  /*13d10*/  FFMA.FTZ R9, R20, UR35, -R56 ;  /* 0x0000002314097c23 */ /* 0x000fc20008010838 */
[--C-:B------:R-:W-:Y:S01]  /*13d20*/  FFMA.FTZ R20, R27, UR35, -R56.reuse ;  /* 0x000000231b147c23 */ /* 0x100fe20008010838 */
[----:B------:R-:W-:-:S01]  /*13d30*/  FFMA.FTZ R24, R24, UR35, -R56 ;  /* 0x0000002318187c23 */ /* 0x000fc20008010838 */
[----:B------:R-:W0:Y:S01]  /*13d40*/  MUFU.EX2 R8, R8 ;  /* 0x0000000800087308 */ /* 0x000e220000000800 */
[----:B------:R-:W-:-:S01]  /*13d50*/  FFMA.FTZ R25, R25, UR35, -R56 ;  /* 0x0000002319197c23 */ /* 0x000fc20008010838 */
[--C-:B------:R-:W-:Y:S01]  /*13d60*/  FFMA.FTZ R30, R30, UR35, -R56.reuse ;  /* 0x000000231e1e7c23 */ /* 0x100fe20008010838 */
[----:B------:R-:W-:-:S01]  /*13d70*/  FFMA.FTZ R31, R31, UR35, -R56 ;  /* 0x000000231f1f7c23 */ /* 0x000fc20008010838 */
[--C-:B------:R-:W-:Y:S01]  /*13d80*/  FFMA.FTZ R35, R35, UR35, -R56.reuse ;  /* 0x0000002323237c23 */ /* 0x100fe20008010838 */
[----:B------:R-:W-:-:S01]  /*13d90*/  FFMA.FTZ R38, R38, UR35, -R56 ;  /* 0x0000002326267c23 */ /* 0x000fc20008010838 */
[--C-:B------:R-:W-:Y:S01]  /*13da0*/  FFMA.FTZ R39, R39, UR35, -R56.reuse ;  /* 0x0000002327277c23 */ /* 0x100fe20008010838 */
[----:B------:R-:W-:-:S01]  /*13db0*/  FFMA.FTZ R42, R42, UR35, -R56 ;  /* 0x000000232a2a7c23 */ /* 0x000fc20008010838 */
[----:B------:R-:W4:Y:S01]  /*13dc0*/  MUFU.EX2 R60, R60 ;  /* 0x0000003c003c7308 */ /* 0x000f220000000800 */
[----:B------:R-:W-:-:S01]  /*13dd0*/  FFMA.FTZ R43, R43, UR35, -R56 ;  /* 0x000000232b2b7c23 */ /* 0x000fc20008010838 */
[--C-:B------:R-:W-:Y:S01]  /*13de0*/  FFMA.FTZ R45, R45, UR35, -R56.reuse ;  /* 0x000000232d2d7c23 */ /* 0x100fe20008010838 */
[----:B------:R-:W-:-:S01]  /*13df0*/  FFMA.FTZ R46, R46, UR35, -R56 ;  /* 0x000000232e2e7c23 */ /* 0x000fc20008010838 */
[--C-:B------:R-:W-:Y:S01]  /*13e00*/  FFMA.FTZ R64, R64, UR35, -R56.reuse ;  /* 0x0000002340407c23 */ /* 0x100fe20008010838 */
[----:B------:R-:W-:-:S01]  /*13e10*/  FFMA.FTZ R65, R65, UR35, -R56 ;  /* 0x0000002341417c23 */ /* 0x000fc20008010838 */
[--C-:B------:R-:W-:Y:S01]  /*13e20*/  FFMA.FTZ R66, R66, UR35, -R56.reuse ;  /* 0x0000002342427c23 */ /* 0x100fe20008010838 */
[----:B------:R-:W-:-:S01]  /*13e30*/  FFMA.FTZ R68, R68, UR35, -R56 ;  /* 0x0000002344447c23 */ /* 0x000fc20008010838 */
[----:B------:R5:W-:Y:S01]  /*13e40*/  MUFU.EX2 R84, R15 ;  /* 0x0000000f00547308 */ /* 0x000be20000000800 */
[----:B------:R-:W-:-:S01]  /*13e50*/  FFMA.FTZ R69, R69, UR35, -R56 ;  /* 0x0000002345457c23 */ /* 0x000fc20008010838 */
[--C-:B------:R-:W-:Y:S01]  /*13e60*/  FFMA.FTZ R70, R70, UR35, -R56.reuse ;  /* 0x0000002346467c23 */ /* 0x100fe20008010838 */
[----:B------:R-:W-:-:S01]  /*13e70*/  FFMA.FTZ R53, R53, UR35, -R56 ;  /* 0x0000002335357c23 */ /* 0x000fc20008010838 */
[----:B------:R-:W-:-:S04]  /*13e80*/  FFMA.FTZ R48, R48, UR35, -R56 ;  /* 0x0000002330307c23 */ /* 0x000fc80008010838 */
[----:B------:R-:W4:Y:S01]  /*13e90*/  MUFU.EX2 R63, R62 ;  /* 0x0000003e003f7308 */ /* 0x000f220000000800 */
[----:B-----5:R-:W-:-:S01]  /*13ea0*/  FFMA.FTZ R15, R34, UR35, -R56 ;  /* 0x00000023220f7c23 */ /* 0x020fc20008010838 */
[----:B-1----:R-:W-:-:S04]  /*13eb0*/  FADD.FTZ R34, R76, R21 ;  /* 0x000000154c227221 */ /* 0x002fc80000010000 */
[C---:B--2---:R-:W-:Y:S01]  /*13ec0*/  FADD.FTZ R21, R75.reuse, R34 ;  /* 0x000000224b157221 */ /* 0x044fe20000010000 */
[----:B------:R-:W-:Y:S01]  /*13ed0*/  F2FP.SATFINITE.E4M3.F32.PACK_AB_MERGE_C R75, R75, R76, RZ ;  /* 0x0000004c4b4b723e */ /* 0x000fe200048070ff */
[----:B------:R-:W1:Y:S02]  /*13ee0*/  MUFU.EX2 R3, R3 ;  /* 0x0000000300037308 */ /* 0x000e640000000800 */
[----:B---3--:R-:W-:-:S01]  /*13ef0*/  FADD.FTZ R34, R74, R21 ;  /* 0x000000154a227221 */ /* 0x008fc20000010000 */
[----:B0-----:R-:W-:Y:S01]  /*13f00*/  FADD.FTZ R21, R51, R8 ;  /* 0x0000000833157221 */ /* 0x001fe20000010000 */
[----:B------:R-:W-:Y:S02]  /*13f10*/  F2FP.SATFINITE.E4M3.F32.PACK_AB_MERGE_C R164, R77, R0, R75 ;  /* 0x000000004da4723e */ /* 0x000fe4000480704b */
[----:B------:R-:W-:Y:S01]  /*13f20*/  FADD.FTZ R27, R73, R34 ;  /* 0x00000022491b7221 */ /* 0x000fe20000010000 */
[----:B----4-:R-:W-:-:S01]  /*13f30*/  FADD.FTZ R34, R60, R21 ;  /* 0x000000153c227221 */ /* 0x010fc20000010000 */
[----:B------:R-:W0:Y:S01]  /*13f40*/  MUFU.EX2 R12, R12 ;  /* 0x0000000c000c7308 */ /* 0x000e220000000800 */
[C---:B------:R-:W-:Y:S01]  /*13f50*/  F2FP.SATFINITE.E4M3.F32.PACK_AB_MERGE_C R60, R63.reuse, R60, RZ ;  /* 0x0000003c3f3c723e */ /* 0x040fe200048070ff */
[----:B------:R-:W-:Y:S01]  /*13f60*/  FADD.FTZ R62, R72, R27 ;  /* 0x0000001b483e7221 */ /* 0x000fe20000010000 */
[----:B------:R-:W-:-:S02]  /*13f70*/  FADD.FTZ R34, R63, R34 ;  /* 0x000000223f227221 */ /* 0x000fc40000010000 */
[----:B------:R-:W-:Y:S01]  /*13f80*/  F2FP.SATFINITE.E4M3.F32.PACK_AB_MERGE_C R165, R8, R51, R60 ;  /* 0x0000003308a5723e */ /* 0x000fe2000480703c */
[----:B------:R-:W-:-:S01]  /*13f90*/  FADD.FTZ R62, R71, R62 ;  /* 0x0000003e473e7221 */ /* 0x000fc20000010000 */
[----:B------:R-:W2:Y:S01]  /*13fa0*/  @P2 LDC R8, c[0x0][0x44c] ;  /* 0x00011300ff082b82 */ /* 0x000ea20000000800 */
[----:B------:R3:W4:Y:S01]  /*13fb0*/  MUFU.EX2 R79, R13 ;  /* 0x0000000d004f7308 */ /* 0x0007220000000800 */
[----:B-1----:R-:W-:-:S01]  /*13fc0*/  FADD.FTZ R21, R3, R34 ;  /* 0x0000002203157221 */ /* 0x002fc20000010000 */
[----:B------:R-:W-:Y:S01]  /*13fd0*/  FADD.FTZ R27, R67, R62 ;  /* 0x0000003e431b7221 */ /* 0x000fe20000010000 */
[----:B------:R-:W-:-:S03]  /*13fe0*/  F2FP.SATFINITE.E4M3.F32.PACK_AB_MERGE_C R71, R71, R72, RZ ;  /* 0x000000484747723e */ /* 0x000fc600048070ff */
[----:B------:R-:W-:Y:S01]  /*13ff0*/  FADD.FTZ R0, R78, R27 ;  /* 0x0000001b4e007221 */ /* 0x000fe20000010000 */
[----:B------:R-:W-:Y:S01]  /*14000*/  F2FP.SATFINITE.E4M3.F32.PACK_AB_MERGE_C R166, R73, R74, R71 ;  /* 0x0000004a49a6723e */ /* 0x000fe20004807047 */
[----:B------:R-:W1:Y:S01]  /*14010*/  MUFU.EX2 R9, R9 ;  /* 0x0000000900097308 */ /* 0x000e620000000800 */
[----:B0-----:R-:W-:-:S01]  /*14020*/  FADD.FTZ R34, R12, R21 ;  /* 0x000000150c227221 */ /* 0x001fc20000010000 */
[----:B---3--:R-:W-:Y:S01]  /*14030*/  FFMA.FTZ R13, R26, UR35, -R56 ;  /* 0x000000231a0d7c23 */ /* 0x008fe20008010838 */
[----:B------:R-:W-:-:S01]  /*14040*/  FADD.FTZ R27, R61, R0 ;  /* 0x000000003d1b7221 */ /* 0x000fc20000010000 */
[----:B------:R-:W-:-:S03]  /*14050*/  F2FP.SATFINITE.E4M3.F32.PACK_AB_MERGE_C R61, R80, R61, RZ ;  /* 0x0000003d503d723e */ /* 0x000fc600048070ff */
[----:B------:R-:W-:Y:S01]  /*14060*/  FADD.FTZ R27, R80, R27 ;  /* 0x0000001b501b7221 */ /* 0x000fe20000010000 */
[----:B------:R-:W0:Y:S01]  /*14070*/  MUFU.EX2 R14, R14 ;  /* 0x0000000e000e7308 */ /* 0x000e220000000800 */
[----:B----4-:R-:W-:-:S01]  /*14080*/  FADD.FTZ R21, R79, R34 ;  /* 0x000000224f157221 */ /* 0x010fc20000010000 */
[----:B------:R-:W-:Y:S02]  /*14090*/  F2FP.SATFINITE.E4M3.F32.PACK_AB_MERGE_C R79, R84, R79, RZ ;  /* 0x0000004f544f723e */ /* 0x000fe400048070ff */
[----:B------:R-:W-:Y:S01]  /*140a0*/  F2FP.SATFINITE.E4M3.F32.PACK_AB_MERGE_C R160, R78, R67, R61 ;  /* 0x000000434ea0723e */ /* 0x000fe2000480703d */
[----:B------:R-:W-:Y:S01]  /*140b0*/  FADD.FTZ R0, R84, R21 ;  /* 0x0000001554007221 */ /* 0x000fe20000010000 */
[----:B------:R-:W-:Y:S01]  /*140c0*/  F2FP.SATFINITE.E4M3.F32.PACK_AB_MERGE_C R167, R12, R3, R79 ;  /* 0x000000030ca7723e */ /* 0x000fe2000480704f */
[----:B--2---:R-:W-:Y:S01]  /*140d0*/  @P2 IMAD.HI.U32 R8, R175, R8, RZ ;  /* 0x00000008af082227 */ /* 0x004fe200078e00ff */
[----:B------:R-:W2:Y:S03]  /*140e0*/  MUFU.EX2 R24, R24 ;  /* 0x0000001800187308 */ /* 0x000ea60000000800 */
[----:B-1----:R-:W-:-:S01]  /*140f0*/  FADD.FTZ R21, R9, R0 ;  /* 0x0000000009157221 */ /* 0x002fc20000010000 */
[----:B------:R-:W-:Y:S01]  /*14100*/  FADD.FTZ R0, R58, R27 ;  /* 0x0000001b3a007221 */ /* 0x000fe20000010000 */
[----:B------:R-:W-:-:S03]  /*14110*/  F2FP.SATFINITE.E4M3.F32.PACK_AB_MERGE_C R27, R82, R55, RZ ;  /* 0x00000037521b723e */ /* 0x000fc600048070ff */
[C---:B------:R-:W-:Y:S01]  /*14120*/  FADD.FTZ R34, R57.reuse, R0 ;  /* 0x0000000039227221 */ /* 0x040fe20000010000 */
[----:B------:R-:W-:Y:S01]  /*14130*/  F2FP.SATFINITE.E4M3.F32.PACK_AB_MERGE_C R162, R57, R58, R27 ;  /* 0x0000003a39a2723e */ /* 0x000fe2000480701b */
[----:B------:R-:W1:Y:S01]  /*14140*/  MUFU.EX2 R25, R25 ;  /* 0x0000001900197308 */ /* 0x000e620000000800 */
[----:B0-----:R-:W-:-:S01]  /*14150*/  FADD.FTZ R21, R14, R21 ;  /* 0x000000150e157221 */ /* 0x001fc20000010000 */
[----:B------:R-:W-:Y:S01]  /*14160*/  FADD.FTZ R55, R55, R34 ;  /* 0x0000002237377221 */ /* 0x000fe20000010000 */
[----:B------:R-:W-:Y:S02]  /*14170*/  F2FP.SATFINITE.E4M3.F32.PACK_AB_MERGE_C R27, R59, R52, RZ ;  /* 0x000000343b1b723e */ /* 0x000fe400048070ff */
[----:B------:R-:W-:Y:S01]  /*14180*/  F2FP.SATFINITE.E4M3.F32.PACK_AB_MERGE_C R34, R49, R50, RZ ;  /* 0x000000323122723e */ /* 0x000fe200048070ff */
[----:B------:R-:W-:-:S01]  /*14190*/  FADD.FTZ R55, R82, R55 ;  /* 0x0000003752377221 */ /* 0x000fc20000010000 */
[----:B------:R-:W-:Y:S01]  /*141a0*/  F2FP.SATFINITE.E4M3.F32.PACK_AB_MERGE_C R156, R47, R54, R27 ;  /* 0x000000362f9c723e */ /* 0x000fe2000480701b */
[----:B------:R-:W0:Y:S01]  /*141b0*/  MUFU.EX2 R13, R13 ;  /* 0x0000000d000d7308 */ /* 0x000e220000000800 */
[----:B--2---:R-:W-:-:S01]  /*141c0*/  FADD.FTZ R0, R24, R21 ;  /* 0x0000001518007221 */ /* 0x004fc20000010000 */
[----:B------:R-:W-:Y:S01]  /*141d0*/  FADD.FTZ R54, R54, R55 ;  /* 0x0000003736367221 */ /* 0x000fe20000010000 */
[----:B------:R-:W-:-:S03]  /*141e0*/  F2FP.SATFINITE.E4M3.F32.PACK_AB_MERGE_C R158, R44, R41, R34 ;  /* 0x000000292c9e723e */ /* 0x000fc60004807022 */
[----:B------:R-:W-:Y:S02]  /*141f0*/  FADD.FTZ R47, R47, R54 ;  /* 0x000000362f2f7221 */ /* 0x000fe40000010000 */
[----:B------:R-:W2:Y:S01]  /*14200*/  MUFU.EX2 R20, R20 ;  /* 0x0000001400147308 */ /* 0x000ea20000000800 */
[----:B-1----:R-:W-:-:S01]  /*14210*/  FADD.FTZ R0, R25, R0 ;  /* 0x0000000019007221 */ /* 0x002fc20000010000 */
[----:B------:R-:W-:Y:S01]  /*14220*/  FADD.FTZ R52, R52, R47 ;  /* 0x0000002f34347221 */ /* 0x000fe20000010000 */
[----:B------:R-:W-:-:S03]  /*14230*/  F2FP.SATFINITE.E4M3.F32.PACK_AB_MERGE_C R24, R25, R24, RZ ;  /* 0x000000181918723e */ /* 0x000fc600048070ff */
[----:B------:R-:W-:Y:S01]  /*14240*/  FADD.FTZ R52, R59, R52 ;  /* 0x000000343b347221 */ /* 0x000fe20000010000 */
[----:B------:R-:W-:Y:S01]  /*14250*/  F2FP.SATFINITE.E4M3.F32.PACK_AB_MERGE_C R161, R14, R9, R24 ;  /* 0x000000090ea1723e */ /* 0x000fe20004807018 */
[----:B------:R-:W1:Y:S01]  /*14260*/  MUFU.EX2 R30, R30 ;  /* 0x0000001e001e7308 */ /* 0x000e620000000800 */
[----:B0-----:R-:W-:-:S01]  /*14270*/  FADD.FTZ R21, R13, R0 ;  /* 0x000000000d157221 */ /* 0x001fc20000010000 */
[----:B------:R-:W-:Y:S01]  /*14280*/  FADD.FTZ R41, R41, R52 ;  /* 0x0000003429297221 */ /* 0x000fe20000010000 */
[----:B------:R-:W-:-:S03]  /*14290*/  IMAD.MOV.U32 R9, RZ, RZ, R175 ;  /* 0x000000ffff097224 */ /* 0x000fc600078e00af */
[----:B------:R-:W-:Y:S02]  /*142a0*/  FADD.FTZ R41, R44, R41 ;  /* 0x000000292c297221 */ /* 0x000fe40000010000 */
[----:B------:R-:W0:Y:S01]  /*142b0*/  MUFU.EX2 R31, R31 ;  /* 0x0000001f001f7308 */ /* 0x000e220000000800 */
[----:B--2---:R-:W-:-:S01]  /*142c0*/  FADD.FTZ R21, R20, R21 ;  /* 0x0000001514157221 */ /* 0x004fc20000010000 */
[----:B------:R-:W-:-:S04]  /*142d0*/  FADD.FTZ R50, R50, R41 ;  /* 0x0000002932327221 */ /* 0x000fc80000010000 */
[----:B------:R-:W-:Y:S02]  /*142e0*/  FADD.FTZ R49, R49, R50 ;  /* 0x0000003231317221 */ /* 0x000fe40000010000 */
[----:B------:R-:W2:Y:S01]  /*142f0*/  MUFU.EX2 R15, R15 ;  /* 0x0000000f000f7308 */ /* 0x000ea20000000800 */
[----:B-1----:R-:W-:-:S07]  /*14300*/  FADD.FTZ R0, R30, R21 ;  /* 0x000000151e007221 */ /* 0x002fce0000010000 */
[----:B------:R-:W1:Y:S01]  /*14310*/  MUFU.EX2 R26, R35 ;  /* 0x00000023001a7308 */ /* 0x000e620000000800 */
[----:B0-----:R-:W-:-:S01]  /*14320*/  FADD.FTZ R0, R31, R0 ;  /* 0x000000001f007221 */ /* 0x001fc20000010000 */
[----:B------:R-:W-:-:S04]  /*14330*/  F2FP.SATFINITE.E4M3.F32.PACK_AB_MERGE_C R30, R31, R30, RZ ;  /* 0x0000001e1f1e723e */ /* 0x000fc800048070ff */
[----:B------:R-:W-:Y:S02]  /*14340*/  F2FP.SATFINITE.E4M3.F32.PACK_AB_MERGE_C R163, R20, R13, R30 ;  /* 0x0000000d14a3723e */ /* 0x000fe4000480701e */
        /* <DEDUP_REMOVED lines=8> */
[----:B------:R-:W-:-:S04]  /*143d0*/  F2FP.SATFINITE.E4M3.F32.PACK_AB_MERGE_C R38, R39, R38, RZ ;  /* 0x000000262726723e */ /* 0x000fc800048070ff */
[----:B------:R-:W-:Y:S02]  /*143e0*/  F2FP.SATFINITE.E4M3.F32.PACK_AB_MERGE_C R157, R26, R15, R38 ;  /* 0x0000000f1a9d723e */ /* 0x000fe40004807026 */
[----:B------:R-:W2:Y:S01]  /*143f0*/  MUFU.EX2 R45, R45 ;  /* 0x0000002d002d7308 */ /* 0x000ea20000000800 */
[----:B-1----:R-:W-:-:S02]  /*14400*/  FADD.FTZ R0, R42, R25 ;  /* 0x000000192a007221 */ /* 0x002fc40000010000 */
[----:B------:R-:W1:Y:S05]  /*14410*/  @P2 LDC R25, c[0x0][0x450] ;  /* 0x00011400ff192b82 */ /* 0x000e6a0000000800 */
[----:B------:R-:W-:Y:S01]  /*14420*/  MUFU.EX2 R36, R36 ;  /* 0x0000002400247308 */ /* 0x000fe20000000800 */
[----:B0-----:R-:W-:-:S07]  /*14430*/  FADD.FTZ R0, R43, R0 ;  /* 0x000000002b007221 */ /* 0x001fce0000010000 */
[----:B------:R-:W0:Y:S01]  /*14440*/  MUFU.EX2 R33, R33 ;  /* 0x0000002100217308 */ /* 0x000e220000000800 */
[----:B--2---:R-:W-:-:S07]  /*14450*/  FADD.FTZ R3, R45, R0 ;  /* 0x000000002d037221 */ /* 0x004fce0000010000 */
[----:B------:R-:W2:Y:S01]  /*14460*/  MUFU.EX2 R46, R46 ;  /* 0x0000002e002e7308 */ /* 0x000ea20000000800 */
[----:B-1----:R-:W-:-:S07]  /*14470*/  @P2 SHF.R.U32.HI R9, RZ, R25, R8 ;  /* 0x00000019ff092219 */ /* 0x002fce0000011608 */
[----:B------:R-:W-:Y:S01]  /*14480*/  MUFU.EX2 R40, R40 ;  /* 0x0000002800287308 */ /* 0x000fe20000000800 */
[----:B0-----:R-:W-:Y:S01]  /*14490*/  F2FP.SATFINITE.E4M3.F32.PACK_AB_MERGE_C R0, R33, R36, RZ ;  /* 0x000000242100723e */ /* 0x001fe200048070ff */
[----:B------:R-:W-:-:S04]  /*144a0*/  IMAD.IADD R9, R88, 0x1, R9 ;  /* 0x0000000158097824 */ /* 0x000fc800078e0209 */
[----:B------:R-:W-:Y:S02]  /*144b0*/  IMAD.IADD R6, R9, 0x1, R6 ;  /* 0x0000000109067824 */ /* 0x000fe400078e0206 */
[----:B------:R-:W0:Y:S01]  /*144c0*/  MUFU.EX2 R37, R37 ;  /* 0x0000002500257308 */ /* 0x000e220000000800 */
[----:B--2---:R-:W-:-:S01]  /*144d0*/  FADD.FTZ R3, R46, R3 ;  /* 0x000000032e037221 */ /* 0x004fc20000010000 */
        /* <DEDUP_REMOVED lines=19> */
[----:B0-----:R-:W-:-:S01]  /*14610*/  FADD.FTZ R0, R21, R0 ;  /* 0x0000000015007221 */ /* 0x001fc20000010000 */
[----:B------:R-:W-:-:S04]  /*14620*/  F2FP.SATFINITE.E4M3.F32.PACK_AB_MERGE_C R66, R21, R66, RZ ;  /* 0x000000421542723e */ /* 0x000fc800048070ff */
[----:B------:R-:W-:Y:S02]  /*14630*/  F2FP.SATFINITE.E4M3.F32.PACK_AB_MERGE_C R153, R65, R64, R66 ;  /* 0x000000404199723e */ /* 0x000fe40004807042 */
[----:B------:R-:W0:Y:S08]  /*14640*/  MUFU.EX2 R69, R69 ;  /* 0x0000004500457308 */ /* 0x000e300000000800 */
[----:B------:R-:W2:Y:S01]  /*14650*/  MUFU.EX2 R70, R70 ;  /* 0x0000004600467308 */ /* 0x000ea20000000800 */
[----:B-1----:R-:W-:Y:S01]  /*14660*/  F2FP.SATFINITE.E4M3.F32.PACK_AB_MERGE_C R154, R29, R32, R3 ;  /* 0x000000201d9a723e */ /* 0x002fe20004807003 */
[----:B------:R-:W-:-:S04]  /*14670*/  FADD.FTZ R32, R32, R33 ;  /* 0x0000002120207221 */ /* 0x000fc80000010000 */
[----:B------:R-:W-:Y:S02]  /*14680*/  FADD.FTZ R29, R29, R32 ;  /* 0x000000201d1d7221 */ /* 0x000fe40000010000 */
[----:B------:R-:W-:Y:S01]  /*14690*/  MUFU.EX2 R53, R53 ;  /* 0x0000003500357308 */ /* 0x000fe20000000800 */
[----:B0-----:R-:W-:-:S01]  /*146a0*/  FADD.FTZ R3, R69, R0 ;  /* 0x0000000045037221 */ /* 0x001fc20000010000 */
[----:B------:R-:W-:-:S06]  /*146b0*/  FADD.FTZ R28, R28, R29 ;  /* 0x0000001d1c1c7221 */ /* 0x000fcc0000010000 */
[----:B------:R-:W0:Y:S01]  /*146c0*/  MUFU.EX2 R48, R48 ;  /* 0x0000003000307308 */ /* 0x000e220000000800 */
[----:B--2---:R-:W-:-:S01]  /*146d0*/  FADD.FTZ R0, R70, R3 ;  /* 0x0000000346007221 */ /* 0x004fc20000010000 */
[----:B0-----:R-:W-:-:S03]  /*146e0*/  F2FP.SATFINITE.E4M3.F32.PACK_AB_MERGE_C R3, R48, R53, RZ ;  /* 0x000000353003723e */ /* 0x001fc600048070ff */
[----:B------:R-:W-:Y:S01]  /*146f0*/  FADD.FTZ R53, R53, R0 ;  /* 0x0000000035357221 */ /* 0x000fe20000010000 */
[----:B------:R-:W-:Y:S01]  /*14700*/  F2FP.SATFINITE.E4M3.F32.PACK_AB_MERGE_C R155, R70, R69, R3 ;  /* 0x00000045469b723e */ /* 0x000fe20004807003 */
[----:B------:R-:W-:Y:S02]  /*14710*/  FADD.FTZ R3, R5, R28 ;  /* 0x0000001c05037221 */ /* 0x000fe40000010000 */
[----:B------:R-:W-:-:S01]  /*14720*/  FADD.FTZ R0, R48, R53 ;  /* 0x0000003530007221 */ /* 0x000fc20000010000 */
[----:B------:R-:W-:Y:S01]  /*14730*/  VIADD R5, R89, 0xfffffffe ;  /* 0xfffffffe59057836 */ /* 0x000fe20000000000 */
        /* <DEDUP_REMOVED lines=12> */
.L_x_1561:
[----:B------:R-:W-:-:S13]  /*14800*/  ISETP.NE.AND P4, PT, R7, 0x1, PT ;  /* 0x000000010700780c */ /* 0x000fda0003f85270 */
[----:B------:R-:W0:Y:S02]  /*14810*/  @P4 LDC.64 R12, c[0x0][0x9e8] ;  /* 0x00027a00ff0c4b82 */ /* 0x000e240000000a00 */
[----:B0-----:R-:W-:-:S05]  /*14820*/  @P4 IMAD.HI.U32 R12, R8, R12, RZ ;  /* 0x0000000c080c4227 */ /* 0x001fca00078e00ff */
[----:B------:R-:W-:-:S07]  /*14830*/  @P4 SHF.R.U32.HI R8, RZ, R13, R12 ;  /* 0x0000000dff084219 */ /* 0x000fce000001160c */
.L_x_1562:
[----:B------:R-:W-:Y:S05]  /*14840*/  BSYNC B0 ;  /* 0x0000000000007941 */ /* 0x000fea0003800000 */
.L_x_1560:
[----:B------:R-:W-:-:S05]  /*14850*/  IMAD R7, R8, R7, R7 ;  /* 0x0000000708077224 */ /* 0x000fca00078e0207 */
[----:B------:R-:W-:-:S07]  /*14860*/  VIMNMX R6, R6, R7, PT ;  /* 0x0000000706067248 */ /* 0x000fce0003fe0100 */
.L_x_1559:
[----:B------:R-:W-:Y:S01]  /*14870*/  SHF.R.S32.HI R7, RZ, 0x1f, R6 ;  /* 0x0000001fff077819 */ /* 0x000fe20000011406 */
[----:B------:R-:W-:Y:S01]  /*14880*/  ULDC UR32, c[0x0][0x9e4] ;  /* 0x0002790000207ab9 */ /* 0x000fe20000000800 */
[----:B------:R-:W-:Y:S01]  /*14890*/  ULDC UR4, c[0x0][0x9e4] ;  /* 0x0002790000047ab9 */ /* 0x000fe20000000800 */
[----:B------:R-:W-:Y:S01]  /*148a0*/  ULDC UR5, c[0x0][0x988] ;  /* 0x0002620000057ab9 */ /* 0x000fe20000000800 */
[----:B------:R-:W-:Y:S01]  /*148b0*/  LEA.HI R7, R7, R6, RZ, 0x7 ;  /* 0x0000000607077211 */ /* 0x000fe200078f38ff */
[----:B------:R-:W-:Y:S01]  /*148c0*/  ULDC UR7, c[0x0][0x988] ;  /* 0x0002620000077ab9 */ /* 0x000fe20000000800 */
[----:B------:R-:W-:Y:S01]  /*148d0*/  ULDC UR6, c[0x0][0x988] ;  /* 0x0002620000067ab9 */ /* 0x000fe20000000800 */
[----:B------:R-:W-:Y:S01]  /*148e0*/  ULDC UR34, c[0x0][0x9e0] ;  /* 0x0002780000227ab9 */ /* 0x000fe20000000800 */
[----:B------:R-:W-:Y:S01]  /*148f0*/  SHF.R.S32.HI R14, RZ, 0x7, R7 ;  /* 0x00000007ff0e7819 */ /* 0x000fe20000011407 */
[----:B------:R-:W-:Y:S01]  /*14900*/  ULDC UR33, c[0x0][0x9e0] ;  /* 0x0002780000217ab9 */ /* 0x000fe20000000800 */
[----:B------:R-:W-:-:S02]  /*14910*/  CS2R R150, SRZ ;  /* 0x0000000000967805 */ /* 0x000fc4000001ff00 */
[----:B------:R-:W-:Y:S02]  /*14920*/  CS2R R148, SRZ ;  /* 0x0000000000947805 */ /* 0x000fe4000001ff00 */
[----:B------:R-:W-:Y:S02]  /*14930*/  VIMNMX R14, R177, R14, !PT ;  /* 0x0000000eb10e7248 */ /* 0x000fe40007fe0100 */
[----:B------:R-:W-:Y:S02]  /*14940*/  CS2R R146, SRZ ;  /* 0x0000000000927805 */ /* 0x000fe4000001ff00 */
[----:B------:R-:W-:Y:S02]  /*14950*/  CS2R R144, SRZ ;  /* 0x0000000000907805 */ /* 0x000fe4000001ff00 */
[----:B------:R-:W-:Y:S02]  /*14960*/  CS2R R142, SRZ ;  /* 0x00000000008e7805 */ /* 0x000fe4000001ff00 */
        /* <DEDUP_REMOVED lines=27> */
[----:B------:R-:W-:Y:S01]  /*14b20*/  CS2R R88, SRZ ;  /* 0x0000000000587805 */ /* 0x000fe2000001ff00 */
[----:B------:R-:W-:Y:S06]  /*14b30*/  @!P4 BRA `(.L_x_1563) ;  /* 0x00000038000cc947 */ /* 0x000fec0003800000 */
[----:B------:R-:W-:-:S07]  /*14b40*/  IMAD.MOV.U32 R151, RZ, RZ, RZ ;  /* 0x000000ffff977224 */ /* 0x000fce00078e00ff */
.L_x_1582:
[----:B------:R-:W-:Y:S01]  /*14b50*/  VIADD R13, R169, 0x1 ;  /* 0x00000001a90d7836 */ /* 0x000fe20000000000 */
[----:B------:R-:W-:Y:S05]  /*14b60*/  YIELD ;  /* 0x0000000000007946 */ /* 0x000fea0003800000 */
[----:B------:R-:W-:-:S04]  /*14b70*/  ISETP.NE.AND P4, PT, R13, 0x2, PT ;  /* 0x000000020d00780c */ /* 0x000fc80003f85270 */
[----:B------:R-:W-:Y:S02]  /*14b80*/  SEL R7, RZ, 0x1, P4 ;  /* 0x00000001ff077807 */ /* 0x000fe40002000000 */
[----:B------:R-:W-:Y:S02]  /*14b90*/  SEL R13, R13, RZ, P4 ;  /* 0x000000ff0d0d7207 */ /* 0x000fe40002000000 */
[----:B------:R-:W-:Y:S02]  /*14ba0*/  ISETP.NE.AND P4, PT, R176, RZ, PT ;  /* 0x000000ffb000720c */ /* 0x000fe40003f85270 */
[----:B------:R-:W-:-:S11]  /*14bb0*/  LOP3.LUT R12, R18, R7, RZ, 0x3c, !PT ;  /* 0x00000007120c7212 */ /* 0x000fd600078e3cff */
[----:B------:R-:W-:Y:S05]  /*14bc0*/  @P4 BRA `(.L_x_1564) ;  /* 0x0000000000304947 */ /* 0x000fea0003800000 */
[----:B------:R-:W-:Y:S05]  /*14bd0*/  @!P0 BRA `(.L_x_1565) ;  /* 0x0000000000048947 */ /* 0x000fea0003800000 */
[----:B------:R-:W-:Y:S01]  /*14be0*/  BPT.TRAP 0x1 ;  /* 0x000000040000795c */ /* 0x000fe20000300000 */
.L_x_1565:
[----:B------:R-:W-:Y:S01]  /*14bf0*/  IMAD R7, R13, 0x8, R16 ;  /* 0x000000080d077824 */ /* 0x000fe200078e0210 */
[----:B------:R-:W-:-:S04]  /*14c00*/  SHF.L.U32 R6, R12, 0x1f, RZ ;  /* 0x0000001f0c067819 */ /* 0x000fc800000006ff */
[----:B------:R0:W1:Y:S01]  /*14c10*/  SYNCS.PHASECHK.TRANS64.TRYWAIT P5, [R7+URZ+0x22830], R6 ;  /* 0x02283006070075a7 */ /* 0x00006200080a017f */
[----:B------:R-:W-:Y:S05]  /*14c20*/  @!P0 BRA `(.L_x_1566) ;  /* 0x0000000000048947 */ /* 0x000fea0003800000 */
[----:B------:R-:W-:Y:S01]  /*14c30*/  BPT.TRAP 0x1 ;  /* 0x000000040000795c */ /* 0x000fe20000300000 */
.L_x_1566:
[----:B------:R-:W-:Y:S04]  /*14c40*/  BSSY B0, `(.L_x_1564) ;  /* 0x0000004000007945 */ /* 0x000fe80003800000 */
[----:B-1----:R-:W-:Y:S05]  /*14c50*/  @P5 BRA `(.L_x_1567) ;  /* 0x0000000000085947 */ /* 0x002fea0003800000 */
[----:B------:R-:W1:Y:S02]  /*14c60*/  SYNCS.PHASECHK.TRANS64.TRYWAIT P5, [R7+URZ+0x22830], R6 ;  /* 0x02283006070075a7 */ /* 0x000e6400080a017f */
[----:B-1----:R-:W-:Y:S05]  /*14c70*/  @!P5 BRA `(.L_x_1568) ;  /* 0x000001440030d947 */ /* 0x002fea0003800000 */
.L_x_1567:
[----:B------:R-:W-:Y:S05]  /*14c80*/  BSYNC B0 ;  /* 0x0000000000007941 */ /* 0x000fea0003800000 */
.L_x_1564:
[----:B------:R-:W2:Y:S01]  /*14c90*/  S2R R8, SR_TID.X ;  /* 0x0000000000087919 */ /* 0x000ea20000002100 */
[----:B01----:R-:W-:Y:S01]  /*14ca0*/  IMAD.MOV.U32 R7, RZ, RZ, -0x7fffffe0 ;  /* 0x80000020ff077424 */ /* 0x003fe200078e00ff */
[----:B------:R-:W-:Y:S05]  /*14cb0*/  WARPSYNC.ALL ;  /* 0x0000000000007948 */ /* 0x000fea0003800000 */
[----:B------:R-:W-:Y:S01]  /*14cc0*/  R2UR UR31, R7 ;  /* 0x00000000071f72ca */ /* 0x000fe200000e0000 */
[----:B------:R-:W-:Y:S02]  /*14cd0*/  IMAD R6, R13, 0x600, R4 ;  /* 0x000006000d067824 */ /* 0x000fe400078e0204 */
[----:B------:R-:W-:-:S03]  /*14ce0*/  IMAD.MOV.U32 R9, RZ, RZ, -0x7fffffe0 ;  /* 0x80000020ff097424 */ /* 0x000fc600078e00ff */
[----:B------:R-:W-:Y:S02]  /*14cf0*/  R2UR UR30, R6 ;  /* 0x00000000061e72ca */ /* 0x000fe400000e0000 */
[----:B------:R-:W-:Y:S01]  /*14d00*/  R2UR UR11, R9 ;  /* 0x00000000090b72ca */ /* 0x000fe200000e0000 */
[----:B------:R-:W-:-:S05]  /*14d10*/  IMAD.MOV.U32 R9, RZ, RZ, -0x7fffffe0 ;  /* 0x80000020ff097424 */ /* 0x000fca00078e00ff */
[----:B------:R-:W-:Y:S01]  /*14d20*/  R2UR UR15, R9 ;  /* 0x00000000090f72ca */ /* 0x000fe200000e0000 */
[----:B------:R-:W-:-:S05]  /*14d30*/  IMAD.MOV.U32 R9, RZ, RZ, -0x7fffffe0 ;  /* 0x80000020ff097424 */ /* 0x000fca00078e00ff */
[----:B------:R-:W-:Y:S02]  /*14d40*/  R2UR UR19, R9 ;  /* 0x00000000091372ca */ /* 0x000fe400000e0000 */
[----:B------:R-:W-:Y:S02]  /*14d50*/  MOV R9, 0x80000020 ;  /* 0x8000002000097802 */ /* 0x000fe40000000f00 */
[----:B--2---:R-:W-:Y:S02]  /*14d60*/  SHF.R.U32.HI R8, RZ, 0x7, R8 ;  /* 0x00000007ff087819 */ /* 0x004fe40000011608 */
[----:B------:R-:W-:-:S03]  /*14d70*/  R2UR UR23, R9 ;  /* 0x00000000091772ca */ /* 0x000fc600000e0000 */
[----:B------:R-:W-:Y:S02]  /*14d80*/  VIADD R7, R8, 0x8 ;  /* 0x0000000808077836 */ /* 0x000fe40000000000 */
[----:B------:R-:W-:-:S03]  /*14d90*/  VIADD R8, R6, 0x2 ;  /* 0x0000000206087836 */ /* 0x000fc60000000000 */
[----:B------:R0:W-:Y:S02]  /*14da0*/  BAR.SYNC.DEFER_BLOCKING R7, 0x100 ;  /* 0x000400070000751d */ /* 0x0001e40000010000 */
[----:B------:R-:W-:Y:S01]  /*14db0*/  R2UR UR10, R8 ;  /* 0x00000000080a72ca */ /* 0x000fe200000e0000 */
[----:B------:R-:W-:-:S05]  /*14dc0*/  VIADD R8, R6, 0x200 ;  /* 0x0000020006087836 */ /* 0x000fca0000000000 */
[----:B------:R-:W-:Y:S01]  /*14dd0*/  R2UR UR14, R8 ;  /* 0x00000000080e72ca */ /* 0x000fe200000e0000 */
[----:B------:R-:W-:Y:S02]  /*14de0*/  VIADD R8, R6, 0x202 ;  /* 0x0000020206087836 */ /* 0x000fe40000000000 */
[----:B0-----:R-:W-:-:S03]  /*14df0*/  IMAD.MOV.U32 R7, RZ, RZ, -0x7fffffe0 ;  /* 0x80000020ff077424 */ /* 0x001fc600078e00ff */
[----:B------:R-:W-:Y:S01]  /*14e00*/  R2UR UR18, R8 ;  /* 0x00000000081272ca */ /* 0x000fe200000e0000 */
[C---:B------:R-:W-:Y:S01]  /*14e10*/  VIADD R8, R6.reuse, 0x400 ;  /* 0x0000040006087836 */ /* 0x040fe20000000000 */
[----:B------:R-:W-:Y:S01]  /*14e20*/  R2UR UR27, R7 ;  /* 0x00000000071b72ca */ /* 0x000fe200000e0000 */
[----:B------:R-:W-:-:S03]  /*14e30*/  VIADD R6, R6, 0x402 ;  /* 0x0000040206067836 */ /* 0x000fc60000000000 */
[----:B------:R-:W-:Y:S02]  /*14e40*/  R2UR UR22, R8 ;  /* 0x00000000081672ca */ /* 0x000fe400000e0000 */
[----:B------:R-:W-:Y:S01]  /*14e50*/  R2UR UR26, R6 ;  /* 0x00000000061a72ca */ /* 0x000fe200000e0000 */
        /* <DEDUP_REMOVED lines=18> */
[----:B------:R-:W-:Y:S05]  /*14f80*/  @P4 BRA `(.L_x_1569) ;  /* 0x0000000000284947 */ /* 0x000fea0003800000 */
[----:B------:R-:W-:Y:S05]  /*14f90*/  @!P0 BRA `(.L_x_1570) ;  /* 0x0000000000048947 */ /* 0x000fea0003800000 */
[----:B------:R-:W-:Y:S01]  /*14fa0*/  BPT.TRAP 0x1 ;  /* 0x000000040000795c */ /* 0x000fe20000300000 */
.L_x_1570:
[----:B------:R-:W-:Y:S01]  /*14fb0*/  SHF.L.U32 R6, R18, 0x1f, RZ ;  /* 0x0000001f12067819 */ /* 0x000fe200000006ff */
[----:B------:R-:W-:-:S04]  /*14fc0*/  IMAD R7, R169, 0x8, R16 ;  /* 0x00000008a9077824 */ /* 0x000fc800078e0210 */
[----:B------:R0:W1:Y:S01]  /*14fd0*/  SYNCS.PHASECHK.TRANS64.TRYWAIT P4, [R7+URZ+0x22850], R6 ;  /* 0x02285006070075a7 */ /* 0x000062000808017f */
[----:B------:R-:W-:Y:S05]  /*14fe0*/  @!P0 BRA `(.L_x_1571) ;  /* 0x0000000000048947 */ /* 0x000fea0003800000 */
[----:B------:R-:W-:Y:S01]  /*14ff0*/  BPT.TRAP 0x1 ;  /* 0x000000040000795c */ /* 0x000fe20000300000 */
.L_x_1571:
[----:B-1----:R-:W-:Y:S05]  /*15000*/  @P4 BRA `(.L_x_1569) ;  /* 0x0000000000084947 */ /* 0x002fea0003800000 */
[----:B------:R-:W1:Y:S02]  /*15010*/  SYNCS.PHASECHK.TRANS64.TRYWAIT P4, [R7+URZ+0x22850], R6 ;  /* 0x02285006070075a7 */ /* 0x000e64000808017f */
[----:B-1----:R-:W-:Y:S05]  /*15020*/  @!P4 BRA `(.L_x_1572) ;  /* 0x000001400058c947 */ /* 0x002fea0003800000 */
.L_x_1569:
[----:B01----:R-:W-:Y:S01]  /*15030*/  VIADD R6, R16, 0x400 ;  /* 0x0000040010067836 */ /* 0x003fe20000000000 */
[----:B------:R-:W-:Y:S05]  /*15040*/  WARPSYNC.ALL ;  /* 0x0000000000007948 */ /* 0x000fea0003800000 */
[----:B------:R-:W-:Y:S01]  /*15050*/  SHF.R.U32.HI R6, RZ, 0x4, R6 ;  /* 0x00000004ff067819 */ /* 0x000fe20000011606 */
[----:B------:R-:W-:Y:S01]  /*15060*/  IMAD.MOV.U32 R7, RZ, RZ, 0x40000040 ;  /* 0x40000040ff077424 */ /* 0x000fe200078e00ff */
[----:B------:R-:W-:Y:S01]  /*15070*/  WARPGROUP.ARRIVE ;  /* 0x00000000000079c5 */ /* 0x000fe20000000000 */
[----:B------:R-:W-:Y:S01]  /*15080*/  IMAD.MOV.U32 R9, RZ, RZ, 0x40000040 ;  /* 0x40000040ff097424 */ /* 0x000fe200078e00ff */
[----:B------:R-:W-:-:S04]  /*15090*/  LOP3.LUT R6, R6, 0x3fff, RZ, 0xc0, !PT ;  /* 0x00003fff06067812 */ /* 0x000fc800078ec0ff */
[----:B------:R-:W0:Y:S01]  /*150a0*/  S2R R219, SR_TID.X ;  /* 0x0000000000db7919 */ /* 0x000e220000002100 */
[----:B------:R-:W-:Y:S01]  /*150b0*/  R2UR UR11, R7 ;  /* 0x00000000070b72ca */ /* 0x000fe200000e0000 */
[----:B------:R-:W-:Y:S01]  /*150c0*/  IMAD.MOV.U32 R7, RZ, RZ, 0x40000040 ;  /* 0x40000040ff077424 */ /* 0x000fe200078e00ff */
[----:B------:R-:W-:Y:S01]  /*150d0*/  LOP3.LUT R6, R6, 0x10000, RZ, 0xfc, !PT ;  /* 0x0001000006067812 */ /* 0x000fe200078efcff */
[C---:B------:R-:W-:Y:S01]  /*150e0*/  FMUL.FTZ R15, R2.reuse, R26 ;  /* 0x0000001a020f7220 */ /* 0x040fe20000410000 */
[C---:B------:R-:W-:Y:S01]  /*150f0*/  FMUL.FTZ R26, R2.reuse, R28 ;  /* 0x0000001c021a7220 */ /* 0x040fe20000410000 */
[C---:B------:R-:W-:Y:S01]  /*15100*/  FMUL.FTZ R28, R2.reuse, R34 ;  /* 0x00000022021c7220 */ /* 0x040fe20000410000 */
[C---:B------:R-:W-:Y:S01]  /*15110*/  FMUL.FTZ R34, R2.reuse, R37 ;  /* 0x0000002502227220 */ /* 0x040fe20000410000 */
[----:B------:R-:W-:Y:S02]  /*15120*/  IMAD R6, R169, 0x400, R6 ;  /* 0x00000400a9067824 */ /* 0x000fe400078e0206 */
[C---:B------:R-:W-:Y:S01]  /*15130*/  FMUL.FTZ R37, R2.reuse, R43 ;  /* 0x0000002b02257220 */ /* 0x040fe20000410000 */
[C---:B------:R-:W-:Y:S01]  /*15140*/  FMUL.FTZ R43, R2.reuse, R45 ;  /* 0x0000002d022b7220 */ /* 0x040fe20000410000 */
[----:B------:R-:W-:Y:S01]  /*15150*/  FMUL.FTZ R45, R2, R51 ;  /* 0x00000033022d7220 */ /* 0x000fe20000410000 */
[C---:B------:R-:W-:Y:S01]  /*15160*/  VIADD R8, R6.reuse, 0x2 ;  /* 0x0000000206087836 */ /* 0x040fe20000000000 */
[----:B------:R-:W-:Y:S01]  /*15170*/  R2UR UR10, R6 ;  /* 0x00000000060a72ca */ /* 0x000fe200000e0000 */
[C---:B------:R-:W-:Y:S01]  /*15180*/  FMUL.FTZ R51, R2.reuse, R58 ;  /* 0x0000003a02337220 */ /* 0x040fe20000410000 */
[C---:B------:R-:W-:Y:S01]  /*15190*/  FMUL.FTZ R58, R2.reuse, R66 ;  /* 0x00000042023a7220 */ /* 0x040fe20000410000 */
[C---:B------:R-:W-:Y:S01]  /*151a0*/  FMUL.FTZ R66, R2.reuse, R74 ;  /* 0x0000004a02427220 */ /* 0x040fe20000410000 */
[----:B------:R-:W-:Y:S01]  /*151b0*/  FMUL.FTZ R74, R2, R82 ;  /* 0x00000052024a7220 */ /* 0x000fe20000410000 */
[----:B------:R-:W-:-:S02]  /*151c0*/  IMAD.IADD R82, R189, 0x1, R175 ;  /* 0x00000001bd527824 */ /* 0x000fc400078e02af */
[C---:B------:R-:W-:Y:S01]  /*151d0*/  FMUL.FTZ R21, R2.reuse, R25 ;  /* 0x0000001902157220 */ /* 0x040fe20000410000 */
[C---:B------:R-:W-:Y:S01]  /*151e0*/  FMUL.FTZ R18, R2.reuse, R27 ;  /* 0x0000001b02127220 */ /* 0x040fe20000410000 */
[C---:B------:R-:W-:Y:S01]  /*151f0*/  FMUL.FTZ R25, R2.reuse, R31 ;  /* 0x0000001f02197220 */ /* 0x040fe20000410000 */
[C---:B------:R-:W-:Y:S01]  /*15200*/  FMUL.FTZ R27, R2.reuse, R29 ;  /* 0x0000001d021b7220 */ /* 0x040fe20000410000 */
[C---:B------:R-:W-:Y:S01]  /*15210*/  FMUL.FTZ R31, R2.reuse, R33 ;  /* 0x00000021021f7220 */ /* 0x040fe20000410000 */
[C---:B------:R-:W-:Y:S01]  /*15220*/  FMUL.FTZ R20, R2.reuse, R24 ;  /* 0x0000001802147220 */ /* 0x040fe20000410000 */
[----:B------:R-:W-:Y:S01]  /*15230*/  FMUL.FTZ R29, R2, R35 ;  /* 0x00000023021d7220 */ /* 0x000fe20000410000 */
[----:B------:R-:W-:Y:S01]  /*15240*/  QGMMA.64x128x32.F32.E4M3.E4M3 R88, R164, gdesc[UR8], R88, gsb0 ;  /* 0x01e00008a4587df3 */ /* 0x000fe20008000858 */
[----:B------:R-:W-:Y:S01]  /*15250*/  R2UR UR10, R8 ;  /* 0x00000000080a72ca */ /* 0x000fe200000e0000 */
[----:B------:R-:W-:Y:S01]  /*15260*/  VIADD R8, R6, 0x4 ;  /* 0x0000000406087836 */ /* 0x000fe20000000000 */
[----:B------:R-:W-:Y:S01]  /*15270*/  R2UR UR11, R9 ;  /* 0x00000000090b72ca */ /* 0x000fe200000e0000 */
[----:B------:R-:W-:-:S02]  /*15280*/  IMAD.MOV.U32 R9, RZ, RZ, 0x40000040 ;  /* 0x40000040ff097424 */ /* 0x000fc400078e00ff */
[----:B------:R-:W-:Y:S01]  /*15290*/  FMUL.FTZ R33, R2, R36 ;  /* 0x0000002402217220 */ /* 0x000fe20000410000 */
[----:B------:R-:W-:Y:S02]  /*152a0*/  VIADD R6, R6, 0x6 ;  /* 0x0000000606067836 */ /* 0x000fe40000000000 */
        /* <DEDUP_REMOVED lines=9> */
[----:B0-----:R-:W-:Y:S01]  /*15340*/  SHF.R.U32.HI R219, RZ, 0x7, R219 ;  /* 0x00000007ffdb7819 */ /* 0x001fe200000116db */
        /* <DEDUP_REMOVED lines=38> */
[----:B------:R-:W-:-:S05]  /*155b0*/  WARPGROUP.ARRIVE ;  /* 0x00000000000079c5 */ /* 0x000fca0000000000 */
[----:B------:R-:W0:Y:S01]  /*155c0*/  MUFU.TANH R34, R34 ;  /* 0x0000002200227308 */ /* 0x000e220000002400 */
[----:B------:R-:W-:Y:S01]  /*155d0*/  QGMMA.64x128x32.F32.E4M3.E4M3 R88, R160, gdesc[UR8], R88, gsb0 ;  /* 0x01e00008a0587df3 */ /* 0x000fe20008000858 */
[----:B------:R-:W-:Y:S01]  /*155e0*/  R2UR UR10, R8 ;  /* 0x00000000080a72ca */ /* 0x000fe200000e0000 */
[C---:B------:R-:W-:Y:S01]  /*155f0*/  FMUL.FTZ R8, R2.reuse, R55 ;  /* 0x0000003702087220 */ /* 0x040fe20000410000 */
[----:B------:R-:W-:Y:S01]  /*15600*/  R2UR UR11, R9 ;  /* 0x00000000090b72ca */ /* 0x000fe200000e0000 */
[C---:B------:R-:W-:Y:S01]  /*15610*/  FMUL.FTZ R55, R2.reuse, R63 ;  /* 0x0000003f02377220 */ /* 0x040fe20000410000 */
[C---:B------:R-:W-:Y:S01]  /*15620*/  FMUL.FTZ R63, R2.reuse, R71 ;  /* 0x00000047023f7220 */ /* 0x040fe20000410000 */
[C---:B------:R-:W-:Y:S01]  /*15630*/  FMUL.FTZ R71, R2.reuse, R79 ;  /* 0x0000004f02477220 */ /* 0x040fe20000410000 */
[C---:B------:R-:W-:Y:S01]  /*15640*/  FMUL.FTZ R9, R2.reuse, R56 ;  /* 0x0000003802097220 */ /* 0x040fe20000410000 */
[----:B------:R-:W5:Y:S01]  /*15650*/  @P2 LDC R79, c[0x0][0x450] ;  /* 0x00011400ff4f2b82 */ /* 0x000f620000000800 */
        /* <DEDUP_REMOVED lines=27> */
[----:B------:R-:W-:Y:S02]  /*15810*/  R2UR UR10, R6 ;  /* 0x00000000060a72ca */ /* 0x000fe400000e0000 */
[----:B------:R-:W-:-:S04]  /*15820*/  R2UR UR11, R7 ;  /* 0x00000000070b72ca */ /* 0x000fc800000e0000 */
[----:B------:R-:W0:Y:S01]  /*15830*/  MUFU.TANH R8, R8 ;  /* 0x0000000800087308 */ /* 0x000e220000002400 */
[----:B------:R-:W1:Y:S07]  /*15840*/  @P2 LDC R7, c[0x0][0x44c] ;  /* 0x00011300ff072b82 */ /* 0x000e6e0000000800 */
[----:B------:R-:W0:Y:S08]  /*15850*/  MUFU.TANH R9, R9 ;  /* 0x0000000900097308 */ /* 0x000e300000002400 */
[----:B------:R-:W0:Y:S08]  /*15860*/  MUFU.TANH R53, R53 ;  /* 0x0000003500357308 */ /* 0x000e300000002400 */
[----:B------:R-:W0:Y:S01]  /*15870*/  MUFU.TANH R51, R51 ;  /* 0x0000003300337308 */ /* 0x000e220000002400 */
[----:B-1----:R-:W-:-:S04]  /*15880*/  @P2 IMAD.HI.U32 R6, R82, R7, RZ ;  /* 0x0000000752062227 */ /* 0x002fc800078e00ff */
[----:B------:R-:W-:Y:S01]  /*15890*/  @!P1 IMAD R7, R13, 0x8, R16 ;  /* 0x000000080d079824 */ /* 0x000fe200078e0210 */
[----:B-----5:R-:W-:Y:S01]  /*158a0*/  @P2 SHF.R.U32.HI R82, RZ, R79, R6 ;  /* 0x0000004fff522219 */ /* 0x020fe20000011606 */
[----:B------:R-:W-:Y:S01]  /*158b0*/  IMAD.SHL.U32 R79, R5, 0x80, RZ ;  /* 0x00000080054f7824 */ /* 0x000fe200078e00ff */
[----:B------:R-:W-:Y:S01]  /*158c0*/  IADD3 R6, -R219, 0xb, RZ ;  /* 0x0000000bdb067810 */ /* 0x000fe20007ffe1ff */
[----:B------:R-:W-:Y:S01]  /*158d0*/  @!P1 VIADD R7, R7, 0x22840 ;  /* 0x0002284007079836 */ /* 0x000fe20000000000 */
[----:B------:R-:W1:Y:S02]  /*158e0*/  MUFU.TANH R52, R52 ;  /* 0x0000003400347308 */ /* 0x000e640000002400 */
[----:B------:R-:W-:Y:S02]  /*158f0*/  IADD3 R84, -R79, 0x1, RZ ;  /* 0x000000014f547810 */ /* 0x000fe40007ffe1ff */
[----:B------:R-:W-:-:S04]  /*15900*/  @!P1 PRMT R7, RZ, 0x654, R7 ;  /* 0x00000654ff079816 */ /* 0x000fc80000000007 */
        /* <DEDUP_REMOVED lines=15> */
[----:B------:R-:W-:Y:S07]  /*15a00*/  QGMMA.64x128x32.F32.E4M3.E4M3 R88, R152, gdesc[UR8], R88, gsb0 ;  /* 0x01e0000898587df3 */ /* 0x000fee0008000858 */
        /* <DEDUP_REMOVED lines=16> */
[----:B------:R-:W5:Y:S01]  /*15b10*/  SHFL.IDX PT, R153, R82, RZ, 0x1c1f ;  /* 0x001c1fff52997589 */ /* 0x000f6200000e0000 */
[----:B------:R0:W-:Y:S06]  /*15b20*/  BAR.ARV R6, 0x100 ;  /* 0x000400060000751d */ /* 0x0001ec0000002000 */
[----:B------:R2:W-:Y:S02]  /*15b30*/  @!P1 SYNCS.ARRIVE.TRANS64.RED.A1T0 RZ, [R7+URZ], RZ ;  /* 0x000000ff07ff99a7 */ /* 0x0005e4000810043f */
[----:B--2---:R-:W-:-:S05]  /*15b40*/  IMAD R7, R171, -0x2, R84 ;  /* 0xfffffffeab077824 */ /* 0x004fca00078e0254 */
[----:B------:R-:W-:-:S05]  /*15b50*/  IADD3 R7, -R168, R7, R170 ;  /* 0x00000007a8077210 */ /* 0x000fca0007ffe1aa */
[C---:B------:R-:W-:Y:S02]  /*15b60*/  VIADD R86, R7.reuse, UR43 ;  /* 0x0000002b07567c36 */ /* 0x040fe40008000000 */
[----:B------:R-:W-:-:S03]  /*15b70*/  VIADD R87, R7, UR34 ;  /* 0x0000002207577c36 */ /* 0x000fc60008000000 */
[----:B-----5:R-:W-:Y:S01]  /*15b80*/  IADD3 R84, R86, R153, RZ ;  /* 0x0000009956547210 */ /* 0x020fe20007ffe0ff */
[----:B------:R-:W-:Y:S01]  /*15b90*/  IMAD.IADD R85, R87, 0x1, R153 ;  /* 0x0000000157557824 */ /* 0x000fe200078e0299 */
[----:B01-34-:R-:W-:Y:S06]  /*15ba0*/  @!P3 BRA `(.L_x_1573) ;  /* 0x000000000058b947 */ /* 0x01bfec0003800000 */
        /* <DEDUP_REMOVED lines=12> */
.L_x_1575:
[----:B------:R-:W-:-:S05]  /*15c70*/  IMAD.U32 R154, RZ, RZ, UR32 ;  /* 0x00000020ff9a7e24 */ /* 0x000fca000f8e00ff */
[----:B------:R-:W-:-:S13]  /*15c80*/  ISETP.NE.AND P4, PT, R154, 0x1, PT ;  /* 0x000000019a00780c */ /* 0x000fda0003f85270 */
[----:B------:R-:W0:Y:S02]  /*15c90*/  @P4 LDC.64 R6, c[0x0][0x9e8] ;  /* 0x00027a00ff064b82 */ /* 0x000e240000000a00 */
[----:B0-----:R-:W-:-:S05]  /*15ca0*/  @P4 IMAD.HI.U32 R6, R152, R6, RZ ;  /* 0x0000000698064227 */ /* 0x001fca00078e00ff */
[----:B------:R-:W-:-:S07]  /*15cb0*/  @P4 SHF.R.U32.HI R152, RZ, R7, R6 ;  /* 0x00000007ff984219 */ /* 0x000fce0000011606 */
.L_x_1576:
[----:B------:R-:W-:Y:S05]  /*15cc0*/  BSYNC B0 ;  /* 0x0000000000007941 */ /* 0x000fea0003800000 */
.L_x_1574:
[----:B------:R-:W-:-:S04]  /*15cd0*/  IMAD R152, R152, R154, -R79 ;  /* 0x0000009a98987224 */ /* 0x000fc800078e0a4f */
[----:B------:R-:W-:-:S05]  /*15ce0*/  IMAD R152, R171, -0x2, R152 ;  /* 0xfffffffeab987824 */ /* 0x000fca00078e0298 */
[----:B------:R-:W-:Y:S02]  /*15cf0*/  VIADDMNMX R85, R152, R154, R85, PT ;  /* 0x0000009a98557246 */ /* 0x000fe40003800155 */
[----:B------:R-:W-:-:S07]  /*15d00*/  VIMNMX R84, R84, R152, !PT ;  /* 0x0000009854547248 */ /* 0x000fce0007fe0100 */
.L_x_1573:
[----:B------:R-:W-:Y:S01]  /*15d10*/  ISETP.GT.AND P4, PT, R5, -0x1, PT ;  /* 0xffffffff0500780c */ /* 0x000fe20003f84270 */
[----:B------:R-:W0:Y:S03]  /*15d20*/  SHFL.IDX PT, R7, R82, 0x1, 0x1c1f ;  /* 0x003c1f0052077f89 */ /* 0x000e2600000e0000 */
[----:B------:R-:W-:-:S04]  /*15d30*/  ISETP.GT.AND P5, PT, R84, RZ, P4 ;  /* 0x000000ff5400720c */ /* 0x000fc800027a4270 */
[----:B------:R-:W-:-:S04]  /*15d40*/  ISETP.LT.OR P5, PT, R85, 0x1, P5 ;  /* 0x000000015500780c */ /* 0x000fc80002fa1670 */
[----:B------:R-:W-:Y:S02]  /*15d50*/  FSEL R20, R20, -INF , !P5 ;  /* 0xff80000014147808 */ /* 0x000fe40006800000 */
[----:B------:R-:W-:-:S04]  /*15d60*/  ISETP.GT.AND P5, PT, R84, 0x1, P4 ;  /* 0x000000015400780c */ /* 0x000fc800027a4270 */
[----:B------:R-:W-:-:S04]  /*15d70*/  ISETP.LT.OR P5, PT, R85, 0x2, P5 ;  /* 0x000000025500780c */ /* 0x000fc80002fa1670 */
[----:B------:R-:W-:Y:S02]  /*15d80*/  FSEL R21, R21, -INF , !P5 ;  /* 0xff80000015157808 */ /* 0x000fe40006800000 */
[----:B------:R-:W-:Y:S01]  /*15d90*/  ISETP.GT.AND P5, PT, R84, 0x8, P4 ;  /* 0x000000085400780c */ /* 0x000fe200027a4270 */
[--C-:B0-----:R-:W-:Y:S02]  /*15da0*/  IMAD.IADD R87, R87, 0x1, R7.reuse ;  /* 0x0000000157577824 */ /* 0x101fe400078e0207 */
[----:B------:R-:W-:Y:S01]  /*15db0*/  IMAD.IADD R86, R86, 0x1, R7 ;  /* 0x0000000156567824 */ /* 0x000fe200078e0207 */
[----:B------:R-:W-:-:S04]  /*15dc0*/  ISETP.LT.OR P5, PT, R85, 0x9, P5 ;  /* 0x000000095500780c */ /* 0x000fc80002fa1670 */
[----:B------:R-:W-:Y:S02]  /*15dd0*/  FSEL R26, R26, -INF , !P5 ;  /* 0xff8000001a1a7808 */ /* 0x000fe40006800000 */
[----:B------:R-:W-:-:S04]  /*15de0*/  ISETP.GT.AND P5, PT, R84, 0x9, P4 ;  /* 0x000000095400780c */ /* 0x000fc800027a4270 */
        /* <DEDUP_REMOVED lines=99> */
.L_x_1579:
[----:B------:R-:W-:-:S05]  /*16420*/  IMAD.U32 R84, RZ, RZ, UR32 ;  /* 0x00000020ff547e24 */ /* 0x000fca000f8e00ff */
[----:B------:R-:W-:-:S13]  /*16430*/  ISETP.NE.AND P5, PT, R84, 0x1, PT ;  /* 0x000000015400780c */ /* 0x000fda0003fa5270 */
[----:B------:R-:W0:Y:S02]  /*16440*/  @P5 LDC.64 R6, c[0x0][0x9e8] ;  /* 0x00027a00ff065b82 */ /* 0x000e240000000a00 */
[----:B0-----:R-:W-:-:S05]  /*16450*/  @P5 IMAD.HI.U32 R6, R82, R6, RZ ;  /* 0x0000000652065227 */ /* 0x001fca00078e00ff */
[----:B------:R-:W-:-:S07]  /*16460*/  @P5 SHF.R.U32.HI R82, RZ, R7, R6 ;  /* 0x00000007ff525219 */ /* 0x000fce0000011606 */
.L_x_1580:
[----:B------:R-:W-:Y:S05]  /*16470*/  BSYNC B0 ;  /* 0x0000000000007941 */ /* 0x000fea0003800000 */
.L_x_1578:
[----:B------:R-:W-:-:S04]  /*16480*/  IMAD R82, R82, R84, -R79 ;  /* 0x0000005452527224 */ /* 0x000fc800078e0a4f */
[----:B------:R-:W-:-:S05]  /*16490*/  IMAD R82, R171, -0x2, R82 ;  /* 0xfffffffeab527824 */ /* 0x000fca00078e0252 */
[----:B------:R-:W-:Y:S02]  /*164a0*/  VIADDMNMX R87, R82, R84, R87, PT ;  /* 0x0000005452577246 */ /* 0x000fe40003800157 */
[----:B------:R-:W-:-:S07]  /*164b0*/  VIMNMX R86, R86, R82, !PT ;  /* 0x0000005256567248 */ /* 0x000fce0007fe0100 */
.L_x_1577:
[----:B------:R-:W-:Y:S01]  /*164c0*/  ISETP.GT.AND P5, PT, R86, 0x1, P4 ;  /* 0x000000015600780c */ /* 0x000fe200027a4270 */
[----:B------:R-:W-:Y:S01]  /*164d0*/  UMOV UR35, UR7 ;  /* 0x0000000700237c82 */ /* 0x000fe20008000000 */
[----:B------:R-:W-:Y:S02]  /*164e0*/  FMNMX.FTZ R6, R20, R11, !PT ;  /* 0x0000000b14067209 */ /* 0x000fe40007810000 */
[----:B------:R-:W-:Y:S02]  /*164f0*/  ISETP.LT.OR P5, PT, R87, 0x2, P5 ;  /* 0x000000025700780c */ /* 0x000fe40002fa1670 */
[----:B------:R-:W-:Y:S02]  /*16500*/  FMNMX.FTZ R7, R21, R6, !PT ;  /* 0x0000000615077209 */ /* 0x000fe40007810000 */
[----:B------:R-:W-:Y:S02]  /*16510*/  FSEL R18, R18, -INF , !P5 ;  /* 0xff80000012127808 */ /* 0x000fe40006800000 */
[----:B------:R-:W-:-:S02]  /*16520*/  ISETP.GT.AND P5, PT, R86, 0x8, P4 ;  /* 0x000000085600780c */ /* 0x000fc400027a4270 */
[----:B------:R-:W-:Y:S02]  /*16530*/  FMNMX.FTZ R6, R26, R7, !PT ;  /* 0x000000071a067209 */ /* 0x000fe40007810000 */
[----:B------:R-:W-:Y:S02]  /*16540*/  ISETP.LT.OR P5, PT, R87, 0x9, P5 ;  /* 0x000000095700780c */ /* 0x000fe40002fa1670 */
[----:B------:R-:W-:Y:S02]  /*16550*/  FMNMX.FTZ R7, R27, R6, !PT ;  /* 0x000000061b077209 */ /* 0x000fe40007810000 */
[----:B------:R-:W-:Y:S02]  /*16560*/  FSEL R24, R24, -INF , !P5 ;  /* 0xff80000018187808 */ /* 0x000fe40006800000 */
[----:B------:R-:W-:Y:S02]  /*16570*/  ISETP.GT.AND P5, PT, R86, 0x9, P4 ;  /* 0x000000095600780c */ /* 0x000fe400027a4270 */
[----:B------:R-:W-:-:S02]  /*16580*/  FMNMX.FTZ R6, R30, R7, !PT ;  /* 0x000000071e067209 */ /* 0x000fc40007810000 */
[----:B------:R-:W-:Y:S02]  /*16590*/  ISETP.LT.OR P5, PT, R87, 0xa, P5 ;  /* 0x0000000a5700780c */ /* 0x000fe40002fa1670 */
[----:B------:R-:W-:Y:S02]  /*165a0*/  FMNMX.FTZ R6, R31, R6, !PT ;  /* 0x000000061f067209 */ /* 0x000fe40007810000 */
[----:B------:R-:W-:Y:S02]  /*165b0*/  FSEL R25, R25, -INF , !P5 ;  /* 0xff80000019197808 */ /* 0x000fe40006800000 */
[----:B------:R-:W-:Y:S02]  /*165c0*/  ISETP.GT.AND P5, PT, R86, 0x10, P4 ;  /* 0x000000105600780c */ /* 0x000fe400027a4270 */
[----:B------:R-:W-:Y:S02]  /*165d0*/  FMNMX.FTZ R7, R33, R6, !PT ;  /* 0x0000000621077209 */ /* 0x000fe40007810000 */
[----:B------:R-:W-:-:S02]  /*165e0*/  ISETP.LT.OR P5, PT, R87, 0x11, P5 ;  /* 0x000000115700780c */ /* 0x000fc40002fa1670 */
[----:B------:R-:W-:Y:S02]  /*165f0*/  FMNMX.FTZ R7, R34, R7, !PT ;  /* 0x0000000722077209 */ /* 0x000fe40007810000 */
[----:B------:R-:W-:Y:S02]  /*16600*/  FSEL R28, R28, -INF , !P5 ;  /* 0xff8000001c1c7808 */ /* 0x000fe40006800000 */
[----:B------:R-:W-:Y:S02]  /*16610*/  ISETP.GT.AND P5, PT, R86, 0x11, P4 ;  /* 0x000000115600780c */ /* 0x000fe400027a4270 */
[----:B------:R-:W-:Y:S02]  /*16620*/  FMNMX.FTZ R6, R38, R7, !PT ;  /* 0x0000000726067209 */ /* 0x000fe40007810000 */
[----:B------:R-:W-:Y:S02]  /*16630*/  ISETP.LT.OR P5, PT, R87, 0x12, P5 ;  /* 0x000000125700780c */ /* 0x000fe40002fa1670 */
[----:B------:R-:W-:-:S02]  /*16640*/  FMNMX.FTZ R7, R39, R6, !PT ;  /* 0x0000000627077209 */ /* 0x000fc40007810000 */
[----:B------:R-:W-:Y:S02]  /*16650*/  FSEL R29, R29, -INF , !P5 ;  /* 0xff8000001d1d7808 */ /* 0x000fe40006800000 */
[----:B------:R-:W-:Y:S02]  /*16660*/  ISETP.GT.AND P5, PT, R86, 0x18, P4 ;  /* 0x000000185600780c */ /* 0x000fe400027a4270 */
[----:B------:R-:W-:Y:S02]  /*16670*/  FMNMX.FTZ R6, R42, R7, !PT ;  /* 0x000000072a067209 */ /* 0x000fe40007810000 */
[----:B------:R-:W-:Y:S02]  /*16680*/  ISETP.LT.OR P5, PT, R87, 0x19, P5 ;  /* 0x000000195700780c */ /* 0x000fe40002fa1670 */
[----:B------:R-:W-:Y:S02]  /*16690*/  FMNMX.FTZ R7, R43, R6, !PT ;  /* 0x000000062b077209 */ /* 0x000fe40007810000 */
[----:B------:R-:W-:-:S02]  /*166a0*/  FSEL R32, R32, -INF , !P5 ;  /* 0xff80000020207808 */ /* 0x000fc40006800000 */
[----:B------:R-:W-:Y:S02]  /*166b0*/  ISETP.GT.AND P5, PT, R86, 0x19, P4 ;  /* 0x000000195600780c */ /* 0x000fe400027a4270 */
        /* <DEDUP_REMOVED lines=49> */
[----:B------:R-:W-:Y:S01]  /*169d0*/  ISETP.GT.AND P5, PT, R86, 0x41, P4 ;  /* 0x000000415600780c */ /* 0x000fe200027a4270 */
[----:B------:R-:W0:Y:S03]  /*169e0*/  SHFL.BFLY PT, R7, R6, 0x2, 0x1f ;  /* 0x0c401f0006077f89 */ /* 0x000e2600000e0000 */
[----:B------:R-:W-:-:S04]  /*169f0*/  ISETP.LT.OR P5, PT, R87, 0x42, P5 ;  /* 0x000000425700780c */ /* 0x000fc80002fa1670 */
[----:B------:R-:W-:Y:S02]  /*16a00*/  FSEL R52, R52, -INF , !P5 ;  /* 0xff80000034347808 */ /* 0x000fe40006800000 */
[----:B------:R-:W-:-:S04]  /*16a10*/  ISETP.GT.AND P5, PT, R86, 0x48, P4 ;  /* 0x000000485600780c */ /* 0x000fc800027a4270 */
[----:B------:R-:W-:-:S04]  /*16a20*/  ISETP.LT.OR P5, PT, R87, 0x49, P5 ;  /* 0x000000495700780c */ /* 0x000fc80002fa1670 */
[----:B------:R-:W-:Y:S02]  /*16a30*/  FSEL R54, R54, -INF , !P5 ;  /* 0xff80000036367808 */ /* 0x000fe40006800000 */
[----:B------:R-:W-:-:S04]  /*16a40*/  ISETP.GT.AND P5, PT, R86, 0x49, P4 ;  /* 0x000000495600780c */ /* 0x000fc800027a4270 */
[----:B------:R-:W-:Y:S02]  /*16a50*/  ISETP.LT.OR P5, PT, R87, 0x4a, P5 ;  /* 0x0000004a5700780c */ /* 0x000fe40002fa1670 */
[----:B0-----:R-:W-:Y:S02]  /*16a60*/  FMNMX.FTZ R7, R6, R7, !PT ;  /* 0x0000000706077209 */ /* 0x001fe40007810000 */
        /* <DEDUP_REMOVED lines=10> */
[----:B0-----:R-:W-:Y:S01]  /*16b10*/  FMNMX.FTZ R6, R7, R6, !PT ;  /* 0x0000000607067209 */ /* 0x001fe20007810000 */
[----:B------:R-:W-:Y:S01]  /*16b20*/  IMAD.U32 R7, RZ, RZ, UR35 ;  /* 0x00000023ff077e24 */ /* 0x000fe2000f8e00ff */
[----:B------:R-:W-:Y:S02]  /*16b30*/  FSEL R62, R62, -INF , !P5 ;  /* 0xff8000003e3e7808 */ /* 0x000fe40006800000 */
[----:B------:R-:W-:Y:S01]  /*16b40*/  ISETP.GT.AND P5, PT, R86, 0x59, P4 ;  /* 0x000000595600780c */ /* 0x000fe200027a4270 */
[----:B------:R-:W-:-:S03]  /*16b50*/  FFMA.FTZ R84, R6, R7, -8 ;  /* 0xc100000006547423 */ /* 0x000fc60000010007 */
        /* <DEDUP_REMOVED lines=23> */
[C---:B------:R-:W-:Y:S02]  /*16cd0*/  ISETP.GT.AND P5, PT, R86.reuse, RZ, P4 ;  /* 0x000000ff5600720c */ /* 0x040fe400027a4270 */
[----:B------:R-:W-:Y:S02]  /*16ce0*/  ISETP.GT.AND P4, PT, R86, 0x79, P4 ;  /* 0x000000795600780c */ /* 0x000fe40002784270 */
[C---:B------:R-:W-:Y:S02]  /*16cf0*/  ISETP.LT.OR P5, PT, R87.reuse, 0x1, P5 ;  /* 0x000000015700780c */ /* 0x040fe40002fa1670 */
[----:B------:R-:W-:Y:S02]  /*16d00*/  ISETP.LT.OR P4, PT, R87, 0x7a, P4 ;  /* 0x0000007a5700780c */ /* 0x000fe40002781670 */
[----:B------:R-:W-:-:S02]  /*16d10*/  FSEL R79, R15, -INF , !P5 ;  /* 0xff8000000f4f7808 */ /* 0x000fc40006800000 */
[----:B------:R-:W-:Y:S02]  /*16d20*/  FSETP.NEU.FTZ.AND P5, PT, R6, -INF , PT ;  /* 0xff8000000600780b */ /* 0x000fe40003fbd000 */
[----:B------:R-:W-:Y:S02]  /*16d30*/  FSEL R80, R80, -INF , !P4 ;  /* 0xff80000050507808 */ /* 0x000fe40006000000 */
[----:B------:R-:W-:-:S05]  /*16d40*/  FSEL R84, R84, RZ, P5 ;  /* 0x000000ff54547208 */ /* 0x000fca0002800000 */
[--C-:B------:R-:W-:Y:S01]  /*16d50*/  FFMA.FTZ R15, R26, UR35, -R84.reuse ;  /* 0x000000231a0f7c23 */ /* 0x100fe20008010854 */
[----:B------:R-:W-:-:S01]  /*16d60*/  FFMA.FTZ R26, R27, UR35, -R84 ;  /* 0x000000231b1a7c23 */ /* 0x000fc20008010854 */
[----:B------:R-:W-:Y:S01]  /*16d70*/  FMNMX.FTZ R27, R79, R10, !PT ;  /* 0x0000000a4f1b7209 */ /* 0x000fe20007810000 */
[----:B------:R-:W-:-:S01]  /*16d80*/  FFMA.FTZ R7, R21, UR35, -R84 ;  /* 0x0000002315077c23 */ /* 0x000fc20008010854 */
        /* <DEDUP_REMOVED lines=16> */
[----:B------:R-:W-:Y:S01]  /*16e90*/  FFMA.FTZ R83, R83, UR35, -R84 ;  /* 0x0000002353537c23 */ /* 0x000fe20008010854 */
[----:B------:R-:W-:Y:S01]  /*16ea0*/  MUFU.EX2 R20, R20 ;  /* 0x0000001400147308 */ /* 0x000fe20000000800 */
[----:B------:R-:W-:-:S04]  /*16eb0*/  FMNMX.FTZ R31, R29, R82, !PT ;  /* 0x000000521d1f7209 */ /* 0x000fc80007810000 */
[----:B------:R-:W-:Y:S01]  /*16ec0*/  FMNMX.FTZ R82, R32, R31, !PT ;  /* 0x0000001f20527209 */ /* 0x000fe20007810000 */
[----:B------:R-:W-:-:S02]  /*16ed0*/  FFMA.FTZ R31, R38, UR35, -R84 ;  /* 0x00000023261f7c23 */ /* 0x000fc40008010854 */
[----:B------:R-:W-:Y:S01]  /*16ee0*/  MUFU.EX2 R7, R7 ;  /* 0x0000000700077308 */ /* 0x000fe20000000800 */
[----:B------:R-:W-:-:S04]  /*16ef0*/  FMNMX.FTZ R33, R35, R82, !PT ;  /* 0x0000005223217209 */ /* 0x000fc80007810000 */
[----:B------:R-:W-:-:S03]  /*16f00*/  FMNMX.FTZ R38, R36, R33, !PT ;  /* 0x0000002124267209 */ /* 0x000fc60007810000 */
[----:B------:R-:W-:Y:S01]  /*16f10*/  MUFU.EX2 R15, R15 ;  /* 0x0000000f000f7308 */ /* 0x000fe20000000800 */
[----:B------:R-:W-:-:S04]  /*16f20*/  FMNMX.FTZ R33, R37, R38, !PT ;  /* 0x0000002625217209 */ /* 0x000fc80007810000 */
[----:B------:R-:W-:Y:S01]  /*16f30*/  FMNMX.FTZ R82, R40, R33, !PT ;  /* 0x0000002128527209 */ /* 0x000fe20007810000 */
[----:B------:R-:W-:-:S02]  /*16f40*/  FFMA.FTZ R33, R42, UR35, -R84 ;  /* 0x000000232a217c23 */ /* 0x000fc40008010854 */
[----:B------:R0:W-:Y:S01]  /*16f50*/  MUFU.EX2 R38, R85 ;  /* 0x0000005500267308 */ /* 0x0001e20000000800 */
[----:B------:R-:W-:-:S04]  /*16f60*/  FMNMX.FTZ R39, R41, R82, !PT ;  /* 0x0000005229277209 */ /* 0x000fc80007810000 */
[----:B------:R-:W-:-:S03]  /*16f70*/  FMNMX.FTZ R42, R44, R39, !PT ;  /* 0x000000272c2a7209 */ /* 0x000fc60007810000 */
[----:B------:R-:W-:Y:S01]  /*16f80*/  MUFU.EX2 R26, R26 ;  /* 0x0000001a001a7308 */ /* 0x000fe20000000800 */
[----:B------:R-:W-:Y:S01]  /*16f90*/  FMNMX.FTZ R39, R45, R42, !PT ;  /* 0x0000002a2d277209 */ /* 0x000fe20007810000 */
[--C-:B0-----:R-:W-:Y:S01]  /*16fa0*/  FFMA.FTZ R85, R57, UR35, -R84.reuse ;  /* 0x0000002339557c23 */ /* 0x101fe20008010854 */
[----:B------:R-:W-:-:S01]  /*16fb0*/  FFMA.FTZ R57, R64, UR35, -R84 ;  /* 0x0000002340397c23 */ /* 0x000fc20008010854 */
[--C-:B------:R-:W-:Y:S01]  /*16fc0*/  FFMA.FTZ R64, R65, UR35, -R84.reuse ;  /* 0x0000002341407c23 */ /* 0x100fe20008010854 */
[----:B------:R-:W-:Y:S01]  /*16fd0*/  FMNMX.FTZ R39, R48, R39, !PT ;  /* 0x0000002730277209 */ /* 0x000fe20007810000 */
[--C-:B------:R-:W-:Y:S01]  /*16fe0*/  FFMA.FTZ R65, R72, UR35, -R84.reuse ;  /* 0x0000002348417c23 */ /* 0x100fe20008010854 */
[----:B------:R-:W-:-:S01]  /*16ff0*/  FFMA.FTZ R72, R73, UR35, -R84 ;  /* 0x0000002349487c23 */ /* 0x000fc20008010854 */
[----:B------:R0:W-:Y:S01]  /*17000*/  MUFU.EX2 R42, R152 ;  /* 0x00000098002a7308 */ /* 0x0001e20000000800 */
[----:B------:R-:W-:Y:S01]  /*17010*/  FMNMX.FTZ R46, R8, R39, !PT ;  /* 0x00000027082e7209 */ /* 0x000fe20007810000 */
[----:B------:R-:W-:-:S03]  /*17020*/  FFMA.FTZ R73, R81, UR35, -R84 ;  /* 0x0000002351497c23 */ /* 0x000fc60008010854 */
[----:B------:R-:W-:Y:S01]  /*17030*/  FMNMX.FTZ R43, R51, R46, !PT ;  /* 0x0000002e332b7209 */ /* 0x000fe20007810000 */
[----:B------:R-:W-:-:S02]  /*17040*/  FFMA.FTZ R46, R47, UR35, -R84 ;  /* 0x000000232f2e7c23 */ /* 0x000fc40008010854 */
[----:B------:R-:W-:Y:S01]  /*17050*/  MUFU.EX2 R21, R21 ;  /* 0x0000001500157308 */ /* 0x000fe20000000800 */
[----:B------:R-:W-:-:S04]  /*17060*/  FMNMX.FTZ R43, R52, R43, !PT ;  /* 0x0000002b342b7209 */ /* 0x000fc80007810000 */
[----:B------:R-:W-:Y:S01]  /*17070*/  FMNMX.FTZ R82, R54, R43, !PT ;  /* 0x0000002b36527209 */ /* 0x000fe20007810000 */
[----:B------:R-:W-:-:S01]  /*17080*/  FFMA.FTZ R43, R49, UR35, -R84 ;  /* 0x00000023312b7c23 */ /* 0x000fc20008010854 */
[----:B------:R-:W-:Y:S01]  /*17090*/  FFMA.FTZ R49, R56, UR35, -R84 ;  /* 0x0000002338317c23 */ /* 0x000fe20008010854 */
        /* <DEDUP_REMOVED lines=11> */
[----:B0-----:R-:W-:-:S03]  /*17150*/  FMNMX.FTZ R152, R70, R47, !PT ;  /* 0x0000002f46987209 */ /* 0x001fc60007810000 */
        /* <DEDUP_REMOVED lines=11> */
[----:B------:R-:W-:Y:S01]  /*17210*/  FSEL R84, R6, RZ, P5 ;  /* 0x000000ff06547208 */ /* 0x000fe20002800000 */
[----:B------:R-:W-:Y:S01]  /*17220*/  MUFU.EX2 R39, R153 ;  /* 0x0000009900277308 */ /* 0x000fe20000000800 */
[----:B------:R-:W-:-:S03]  /*17230*/  FMNMX.FTZ R47, R80, R47, !PT ;  /* 0x0000002f502f7209 */ /* 0x000fc60007810000 */
[----:B------:R-:W-:Y:S02]  /*17240*/  FADD.FTZ R11, -R84, R11 ;  /* 0x0000000b540b7221 */ /* 0x000fe40000010100 */
[----:B------:R-:W0:Y:S02]  /*17250*/  SHFL.BFLY PT, R86, R47, 0x2, 0x1f ;  /* 0x0c401f002f567f89 */ /* 0x000e2400000e0000 */
[----:B------:R-:W-:Y:S01]  /*17260*/  FMUL.FTZ R77, R11, UR35 ;  /* 0x000000230b4d7c20 */ /* 0x000fe20008410000 */
[----:B------:R1:W-:Y:S08]  /*17270*/  MUFU.EX2 R84, R83 ;  /* 0x0000005300547308 */ /* 0x0003f00000000800 */
[----:B------:R-:W2:Y:S08]  /*17280*/  MUFU.EX2 R77, R77 ;  /* 0x0000004d004d7308 */ /* 0x000eb00000000800 */
        /* <DEDUP_REMOVED lines=8> */
[----:B------:R-:W-:-:S03]  /*17310*/  IMAD.U32 R86, RZ, RZ, UR35 ;  /* 0x00000023ff567e24 */ /* 0x000fc6000f8e00ff */
[C---:B------:R-:W-:Y:S01]  /*17320*/  FSETP.NEU.FTZ.AND P4, PT, R47.reuse, -INF , PT ;  /* 0xff8000002f00780b */ /* 0x040fe20003f9d000 */
[----:B------:R-:W-:-:S02]  /*17330*/  FFMA.FTZ R81, R47, R86, -8 ;  /* 0xc10000002f517423 */ /* 0x000fc40000010056 */
[----:B------:R-:W-:Y:S03]  /*17340*/  MUFU.EX2 R56, R85 ;  /* 0x0000005500387308 */ /* 0x000fe60000000800 */
[----:B------:R-:W-:Y:S02]  /*17350*/  FSEL R11, R81, RZ, P4 ;  /* 0x000000ff510b7208 */ /* 0x000fe40002000000 */
[----:B------:R-:W-:-:S03]  /*17360*/  FSEL R81, R47, RZ, P4 ;  /* 0x000000ff2f517208 */ /* 0x000fc60002000000 */
[----:B------:R-:W-:Y:S01]  /*17370*/  MUFU.EX2 R53, R53 ;  /* 0x0000003500357308 */ /* 0x000fe20000000800 */
[----:B-1----:R-:W-:-:S01]  /*17380*/  FFMA.FTZ R83, R48, UR35, -R11 ;  /* 0x0000002330537c23 */ /* 0x002fc2000801080b */
[----:B------:R-:W-:Y:S01]  /*17390*/  FFMA.FTZ R79, R79, UR35, -R11 ;  /* 0x000000234f4f7c23 */ /* 0x000fe2000801080b */
[----:B------:R-:W-:-:S01]  /*173a0*/  FADD.FTZ R81, -R81, R10 ;  /* 0x0000000a51517221 */ /* 0x000fc20000010100 */
[--C-:B------:R-:W-:Y:S01]  /*173b0*/  FFMA.FTZ R18, R18, UR35, -R11.reuse ;  /* 0x0000002312127c23 */ /* 0x100fe2000801080b */
[----:B------:R-:W-:-:S01]  /*173c0*/  FFMA.FTZ R24, R24, UR35, -R11 ;  /* 0x0000002318187c23 */ /* 0x000fc2000801080b */
[--C-:B------:R-:W-:Y:S01]  /*173d0*/  FFMA.FTZ R25, R25, UR35, -R11.reuse ;  /* 0x0000002319197c23 */ /* 0x100fe2000801080b */
[----:B------:R-:W-:Y:S01]  /*173e0*/  FMUL.FTZ R48, R81, UR35 ;  /* 0x0000002351307c20 */ /* 0x000fe20008410000 */
[----:B------:R-:W-:Y:S01]  /*173f0*/  MUFU.EX2 R79, R79 ;  /* 0x0000004f004f7308 */ /* 0x000fe20000000800 */
[----:B------:R-:W-:-:S01]  /*17400*/  FFMA.FTZ R28, R28, UR35, -R11 ;  /* 0x000000231c1c7c23 */ /* 0x000fc2000801080b */
[--C-:B------:R-:W-:Y:S01]  /*17410*/  FFMA.FTZ R81, R8, UR35, -R11.reuse ;  /* 0x0000002308517c23 */ /* 0x100fe2000801080b */
[----:B------:R-:W-:-:S01]  /*17420*/  FFMA.FTZ R8, R51, UR35, -R11 ;  /* 0x0000002333087c23 */ /* 0x000fc2000801080b */
[--C-:B------:R-:W-:Y:S01]  /*17430*/  FFMA.FTZ R29, R29, UR35, -R11.reuse ;  /* 0x000000231d1d7c23 */ /* 0x100fe2000801080b */
[----:B------:R-:W-:-:S01]  /*17440*/  FFMA.FTZ R51, R52, UR35, -R11 ;  /* 0x0000002334337c23 */ /* 0x000fc2000801080b */
[----:B------:R-:W-:Y:S01]  /*17450*/  FFMA.FTZ R52, R54, UR35, -R11 ;  /* 0x0000002336347c23 */ /* 0x000fe2000801080b */
[----:B--2---:R-:W-:-:S01]  /*17460*/  FFMA.FTZ R54, R77, R3, R20 ;  /* 0x000000034d367223 */ /* 0x004fc20000010014 */
[----:B------:R-:W0:Y:S01]  /*17470*/  MUFU.EX2 R48, R48 ;  /* 0x0000003000307308 */ /* 0x000e220000000800 */
[----:B------:R-:W-:-:S01]  /*17480*/  FFMA.FTZ R32, R32, UR35, -R11 ;  /* 0x0000002320207c23 */ /* 0x000fc2000801080b */
[----:B------:R-:W-:Y:S01]  /*17490*/  FFMA.FTZ R35, R35, UR35, -R11 ;  /* 0x0000002323237c23 */ /* 0x000fe2000801080b */
[----:B------:R-:W-:-:S01]  /*174a0*/  FADD.FTZ R54, R7, R54 ;  /* 0x0000003607367221 */ /* 0x000fc20000010000 */
[--C-:B------:R-:W-:Y:S01]  /*174b0*/  FFMA.FTZ R36, R36, UR35, -R11.reuse ;  /* 0x0000002324247c23 */ /* 0x100fe2000801080b */
[----:B------:R-:W-:-:S01]  /*174c0*/  FFMA.FTZ R37, R37, UR35, -R11 ;  /* 0x0000002325257c23 */ /* 0x000fc2000801080b */
[--C-:B------:R-:W-:Y:S01]  /*174d0*/  FFMA.FTZ R40, R40, UR35, -R11.reuse ;  /* 0x0000002328287c23 */ /* 0x100fe2000801080b */
[----:B------:R-:W-:-:S01]  /*174e0*/  FFMA.FTZ R41, R41, UR35, -R11 ;  /* 0x0000002329297c23 */ /* 0x000fc2000801080b */
[----:B------:R-:W1:Y:S01]  /*174f0*/  MUFU.EX2 R18, R18 ;  /* 0x0000001200127308 */ /* 0x000e620000000800 */
[----:B------:R-:W-:-:S01]  /*17500*/  FFMA.FTZ R44, R44, UR35, -R11 ;  /* 0x000000232c2c7c23 */ /* 0x000fc2000801080b */
[--C-:B------:R-:W-:Y:S01]  /*17510*/  FFMA.FTZ R45, R45, UR35, -R11.reuse ;  /* 0x000000232d2d7c23 */ /* 0x100fe2000801080b */
[----:B------:R-:W-:-:S01]  /*17520*/  FFMA.FTZ R55, R55, UR35, -R11 ;  /* 0x0000002337377c23 */ /* 0x000fc2000801080b */
[--C-:B------:R-:W-:Y:S01]  /*17530*/  FFMA.FTZ R59, R59, UR35, -R11.reuse ;  /* 0x000000233b3b7c23 */ /* 0x100fe2000801080b */
[----:B------:R-:W-:-:S01]  /*17540*/  FFMA.FTZ R63, R63, UR35, -R11 ;  /* 0x000000233f3f7c23 */ /* 0x000fc2000801080b */
[--C-:B------:R-:W-:Y:S01]  /*17550*/  FFMA.FTZ R69, R69, UR35, -R11.reuse ;  /* 0x0000002345457c23 */ /* 0x100fe2000801080b */
[----:B------:R-:W-:-:S01]  /*17560*/  FFMA.FTZ R71, R71, UR35, -R11 ;  /* 0x0000002347477c23 */ /* 0x000fc2000801080b */
[----:B------:R-:W2:Y:S01]  /*17570*/  MUFU.EX2 R24, R24 ;  /* 0x0000001800187308 */ /* 0x000ea20000000800 */
[----:B0-----:R-:W-:-:S01]  /*17580*/  FFMA.FTZ R3, R48, R0, R79 ;  /* 0x0000000030037223 */ /* 0x001fc2000001004f */
[--C-:B------:R-:W-:Y:S01]  /*17590*/  FFMA.FTZ R75, R75, UR35, -R11.reuse ;  /* 0x000000234b4b7c23 */ /* 0x100fe2000801080b */
[----:B------:R-:W-:-:S05]  /*175a0*/  FFMA.FTZ R78, R78, UR35, -R11 ;  /* 0x000000234e4e7c23 */ /* 0x000fca000801080b */
        /* <DEDUP_REMOVED lines=8> */
[----:B------:R1:W-:Y:S01]  /*17630*/  MUFU.EX2 R10, R83 ;  /* 0x00000053000a7308 */ /* 0x0003e20000000800 */
[----:B--2---:R-:W-:-:S07]  /*17640*/  FADD.FTZ R3, R29, R0 ;  /* 0x000000001d037221 */ /* 0x004fce0000010000 */
[----:B------:R-:W2:Y:S01]  /*17650*/  MUFU.EX2 R35, R35 ;  /* 0x0000002300237308 */ /* 0x000ea20000000800 */
[----:B-1----:R-:W-:-:S01]  /*17660*/  FADD.FTZ R83, R15, R54 ;  /* 0x000000360f537221 */ /* 0x002fc20000010000 */
[----:B------:R-:W-:Y:S01]  /*17670*/  FFMA.FTZ R54, R58, UR35, -R11 ;  /* 0x000000233a367c23 */ /* 0x000fe2000801080b */
[----:B0-----:R-:W-:-:S02]  /*17680*/  FADD.FTZ R0, R32, R3 ;  /* 0x0000000320007221 */ /* 0x001fc40000010000 */
[----:B------:R-:W-:-:S03]  /*17690*/  FADD.FTZ R86, R26, R83 ;  /* 0x000000531a567221 */ /* 0x000fc60000010000 */
[----:B------:R-:W0:Y:S01]  /*176a0*/  MUFU.EX2 R36, R36 ;  /* 0x0000002400247308 */ /* 0x000e220000000800 */
[----:B------:R-:W-:-:S04]  /*176b0*/  FADD.FTZ R83, R21, R86 ;  /* 0x0000005615537221 */ /* 0x000fc80000010000 */
[----:B------:R-:W-:-:S03]  /*176c0*/  FADD.FTZ R58, R30, R83 ;  /* 0x000000531e3a7221 */ /* 0x000fc60000010000 */
[----:B------:R-:W1:Y:S01]  /*176d0*/  MUFU.EX2 R37, R37 ;  /* 0x0000002500257308 */ /* 0x000e620000000800 */
[----:B------:R-:W-:-:S01]  /*176e0*/  FADD.FTZ R83, R27, R58 ;  /* 0x0000003a1b537221 */ /* 0x000fc20000010000 */
[----:B--2---:R-:W-:Y:S01]  /*176f0*/  FADD.FTZ R3, R35, R0 ;  /* 0x0000000023037221 */ /* 0x004fe20000010000 */
[----:B------:R-:W-:-:S02]  /*17700*/  FFMA.FTZ R58, R62, UR35, -R11 ;  /* 0x000000233e3a7c23 */ /* 0x000fc4000801080b */
[----:B------:R-:W-:-:S03]  /*17710*/  FADD.FTZ R86, R34, R83 ;  /* 0x0000005322567221 */ /* 0x000fc60000010000 */
[----:B------:R-:W2:Y:S01]  /*17720*/  MUFU.EX2 R40, R40 ;  /* 0x0000002800287308 */ /* 0x000ea20000000800 */
[----:B------:R-:W-:-:S01]  /*17730*/  FADD.FTZ R83, R31, R86 ;  /* 0x000000561f537221 */ /* 0x000fc20000010000 */
[----:B0-----:R-:W-:-:S03]  /*17740*/  FADD.FTZ R0, R36, R3 ;  /* 0x0000000324007221 */ /* 0x001fc60000010000 */
[----:B------:R-:W-:-:S03]  /*17750*/  FADD.FTZ R62, R38, R83 ;  /* 0x00000053263e7221 */ /* 0x000fc60000010000 */
[----:B------:R-:W0:Y:S01]  /*17760*/  MUFU.EX2 R41, R41 ;  /* 0x0000002900297308 */ /* 0x000e220000000800 */
[----:B-1----:R-:W-:-:S01]  /*17770*/  FADD.FTZ R3, R37, R0 ;  /* 0x0000000025037221 */ /* 0x002fc20000010000 */
[----:B------:R-:W-:Y:S01]  /*17780*/  FADD.FTZ R83, R33, R62 ;  /* 0x0000003e21537221 */ /* 0x000fe20000010000 */
[----:B------:R-:W-:-:S03]  /*17790*/  FFMA.FTZ R62, R66, UR35, -R11 ;  /* 0x00000023423e7c23 */ /* 0x000fc6000801080b */
[----:B------:R-:W-:Y:S02]  /*177a0*/  FADD.FTZ R86, R42, R83 ;  /* 0x000000532a567221 */ /* 0x000fe40000010000 */
[----:B------:R-:W1:Y:S01]  /*177b0*/  MUFU.EX2 R44, R44 ;  /* 0x0000002c002c7308 */ /* 0x000e620000000800 */
[----:B--2---:R-:W-:-:S01]  /*177c0*/  FADD.FTZ R0, R40, R3 ;  /* 0x0000000328007221 */ /* 0x004fc20000010000 */
[----:B------:R-:W-:-:S04]  /*177d0*/  FADD.FTZ R83, R39, R86 ;  /* 0x0000005627537221 */ /* 0x000fc80000010000 */
[----:B------:R-:W-:Y:S02]  /*177e0*/  FADD.FTZ R66, R46, R83 ;  /* 0x000000532e427221 */ /* 0x000fe40000010000 */
[----:B------:R-:W2:Y:S01]  /*177f0*/  MUFU.EX2 R45, R45 ;  /* 0x0000002d002d7308 */ /* 0x000ea20000000800 */
[----:B0-----:R-:W-:-:S01]  /*17800*/  FADD.FTZ R3, R41, R0 ;  /* 0x0000000029037221 */ /* 0x001fc20000010000 */
[----:B------:R-:W-:Y:S01]  /*17810*/  FADD.FTZ R83, R43, R66 ;  /* 0x000000422b537221 */ /* 0x000fe20000010000 */
[----:B------:R-:W-:-:S03]  /*17820*/  FFMA.FTZ R66, R70, UR35, -R11 ;  /* 0x0000002346427c23 */ /* 0x000fc6000801080b */
[----:B------:R-:W-:Y:S02]  /*17830*/  FADD.FTZ R86, R50, R83 ;  /* 0x0000005332567221 */ /* 0x000fe40000010000 */
[----:B------:R-:W0:Y:S01]  /*17840*/  MUFU.EX2 R81, R81 ;  /* 0x0000005100517308 */ /* 0x000e220000000800 */
[----:B-1----:R-:W-:-:S01]  /*17850*/  FADD.FTZ R0, R44, R3 ;  /* 0x000000032c007221 */ /* 0x002fc20000010000 */
[----:B------:R-:W-:-:S04]  /*17860*/  FADD.FTZ R83, R9, R86 ;  /* 0x0000005609537221 */ /* 0x000fc80000010000 */
[----:B------:R-:W-:Y:S02]  /*17870*/  FADD.FTZ R70, R82, R83 ;  /* 0x0000005352467221 */ /* 0x000fe40000010000 */
[----:B------:R-:W1:Y:S01]  /*17880*/  MUFU.EX2 R8, R8 ;  /* 0x0000000800087308 */ /* 0x000e620000000800 */
[----:B--2---:R-:W-:-:S01]  /*17890*/  FADD.FTZ R3, R45, R0 ;  /* 0x000000002d037221 */ /* 0x004fc20000010000 */
[----:B------:R-:W-:Y:S01]  /*178a0*/  FADD.FTZ R83, R49, R70 ;  /* 0x0000004631537221 */ /* 0x000fe20000010000 */
[----:B------:R-:W-:-:S01]  /*178b0*/  FFMA.FTZ R70, R74, UR35, -R11 ;  /* 0x000000234a467c23 */ /* 0x000fc2000801080b */
[----:B------:R-:W-:Y:S01]  /*178c0*/  FFMA.FTZ R11, R80, UR35, -R11 ;  /* 0x00000023500b7c23 */ /* 0x000fe2000801080b */
[----:B------:R-:W-:-:S01]  /*178d0*/  FADD.FTZ R0, R10, R3 ;  /* 0x000000030a007221 */ /* 0x000fc20000010000 */
[----:B------:R-:W-:Y:S02]  /*178e0*/  FADD.FTZ R86, R56, R83 ;  /* 0x0000005338567221 */ /* 0x000fe40000010000 */
[----:B------:R-:W2:Y:S01]  /*178f0*/  MUFU.EX2 R51, R51 ;  /* 0x0000003300337308 */ /* 0x000ea20000000800 */
[----:B0-----:R-:W-:-:S01]  /*17900*/  FADD.FTZ R3, R81, R0 ;  /* 0x0000000051037221 */ /* 0x001fc20000010000 */
[----:B------:R-:W-:-:S06]  /*17910*/  FADD.FTZ R83, R53, R86 ;  /* 0x0000005635537221 */ /* 0x000fcc0000010000 */
        /* <DEDUP_REMOVED lines=48> */
[----:B------:R-:W-:Y:S01]  /*17c20*/  FADD.FTZ R3, R84, R3 ;  /* 0x0000000354037221 */ /* 0x000fe20000010000 */
[----:B-1----:R-:W-:-:S04]  /*17c30*/  FADD.FTZ R0, R85, R0 ;  /* 0x0000000055007221 */ /* 0x002fc80000010000 */
[----:B--2---:R-:W-:Y:S01]  /*17c40*/  FADD.FTZ R0, R11, R0 ;  /* 0x000000000b007221 */ /* 0x004fe20000010000 */
[----:B------:R-:W-:Y:S06]  /*17c50*/  @!P0 BRA `(.L_x_1581) ;  /* 0x0000000000048947 */ /* 0x000fec0003800000 */
[----:B------:R-:W-:Y:S01]  /*17c60*/  BPT.TRAP 0x1 ;  /* 0x000000040000795c */ /* 0x000fe20000300000 */
.L_x_1581:
[----:B------:R-:W-:Y:S01]  /*17c70*/  F2FP.SATFINITE.E4M3.F32.PACK_AB_MERGE_C R15, R26, R15, RZ ;  /* 0x0000000f1a0f723e */ /* 0x000fe200048070ff */
[-C--:B------:R-:W-:Y:S01]  /*17c80*/  FMUL.FTZ R88, R88, R77.reuse ;  /* 0x0000004d58587220 */ /* 0x080fe20000410000 */
[----:B------:R-:W-:Y:S01]  /*17c90*/  F2FP.SATFINITE.E4M3.F32.PACK_AB_MERGE_C R52, R55, R52, RZ ;  /* 0x000000343734723e */ /* 0x000fe200048070ff */
[-C--:B------:R-:W-:Y:S01]  /*17ca0*/  FMUL.FTZ R89, R89, R77.reuse ;  /* 0x0000004d59597220 */ /* 0x080fe20000410000 */
[----:B------:R-:W-:Y:S01]  /*17cb0*/  F2FP.SATFINITE.E4M3.F32.PACK_AB_MERGE_C R164, R7, R20, R15 ;  /* 0x0000001407a4723e */ /* 0x000fe2000480700f */
[----:B------:R-:W-:Y:S01]  /*17cc0*/  IMAD R7, R169, 0x8, R16 ;  /* 0x00000008a9077824 */ /* 0x000fe200078e0210 */
[----:B------:R-:W-:Y:S01]  /*17cd0*/  ISETP.GT.AND P4, PT, R5, R14, PT ;  /* 0x0000000e0500720c */ /* 0x000fe20003f84270 */
[-C--:B------:R-:W-:Y:S01]  /*17ce0*/  FMUL.FTZ R92, R92, R77.reuse ;  /* 0x0000004d5c5c7220 */ /* 0x080fe20000410000 */
[----:B------:R-:W-:Y:S01]  /*17cf0*/  F2FP.SATFINITE.E4M3.F32.PACK_AB_MERGE_C R157, R51, R8, R52 ;  /* 0x00000008339d723e */ /* 0x000fe20004807034 */
[----:B------:R-:W-:Y:S01]  /*17d00*/  IMAD.U32 R8, RZ, RZ, UR40 ;  /* 0x00000028ff087e24 */ /* 0x000fe2000f8e00ff */
        /* <DEDUP_REMOVED lines=97> */
[----:B0-----:R-:W-:Y:S06]  /*18320*/  @P4 BRA `(.L_x_1582) ;  /* 0xffffffc800084947 */ /* 0x001fec000383ffff */
[----:B------:R-:W-:Y:S01]  /*18330*/  IMAD.MOV.U32 R10, RZ, RZ, R47 ;  /* 0x000000ffff0a7224 */ /* 0x000fe200078e002f */
[----:B------:R-:W-:Y:S01]  /*18340*/  MOV R169, R13 ;  /* 0x0000000d00a97202 */ /* 0x000fe20000000f00 */
[----:B------:R-:W-:Y:S02]  /*18350*/  IMAD.MOV.U32 R11, RZ, RZ, R6 ;  /* 0x000000ffff0b7224 */ /* 0x000fe400078e0006 */
[----:B------:R-:W-:-:S07]  /*18360*/  IMAD.MOV.U32 R18, RZ, RZ, R12 ;  /* 0x000000ffff127224 */ /* 0x000fce00078e000c */
.L_x_1563:
        /* <DEDUP_REMOVED lines=24> */
.L_x_1585:
[----:B------:R-:W-:-:S13]  /*184f0*/  ISETP.NE.AND P2, PT, R13, 0x1, PT ;  /* 0x000000010d00780c */ /* 0x000fda0003f45270 */
[----:B------:R-:W0:Y:S02]  /*18500*/  @P2 LDC.64 R8, c[0x0][0x9e8] ;  /* 0x00027a00ff082b82 */ /* 0x000e240000000a00 */
[----:B0-----:R-:W-:-:S05]  /*18510*/  @P2 IMAD.HI.U32 R8, R6, R8, RZ ;  /* 0x0000000806082227 */ /* 0x001fca00078e00ff */
[----:B------:R-:W-:-:S07]  /*18520*/  @P2 SHF.R.U32.HI R6, RZ, R9, R8 ;  /* 0x00000009ff062219 */ /* 0x000fce0000011608 */
.L_x_1586:
[----:B------:R-:W-:Y:S05]  /*18530*/  BSYNC B0 ;  /* 0x0000000000007941 */ /* 0x000fea0003800000 */
.L_x_1584:
[----:B------:R-:W-:-:S05]  /*18540*/  IMAD R6, R6, R13, RZ ;  /* 0x0000000d06067224 */ /* 0x000fca00078e02ff */
[----:B------:R-:W-:-:S07]  /*18550*/  VIMNMX R7, R7, R6, !PT ;  /* 0x0000000607077248 */ /* 0x000fce0007fe0100 */
.L_x_1583:
[----:B------:R-:W-:-:S05]  /*18560*/  VIADD R7, R7, 0x7f ;  /* 0x0000007f07077836 */ /* 0x000fca0000000000 */
[----:B------:R-:W-:-:S04]  /*18570*/  SHF.R.S32.HI R6, RZ, 0x1f, R7 ;  /* 0x0000001fff067819 */ /* 0x000fc80000011407 */
[----:B------:R-:W-:-:S04]  /*18580*/  LEA.HI R6, R6, R7, RZ, 0x7 ;  /* 0x0000000706067211 */ /* 0x000fc800078f38ff */
[----:B------:R-:W-:-:S04]  /*18590*/  SHF.R.S32.HI R6, RZ, 0x7, R6 ;  /* 0x00000007ff067819 */ /* 0x000fc80000011406 */
[----:B------:R-:W-:-:S04]  /*185a0*/  VIMNMX R12, R177, R6, !PT ;  /* 0x00000006b10c7248 */ /* 0x000fc80007fe0100 */
[----:B------:R-:W-:-:S13]  /*185b0*/  ISETP.GE.AND P2, PT, R5, R12, PT ;  /* 0x0000000c0500720c */ /* 0x000fda0003f46270 */
[----:B------:R-:W-:Y:S05]  /*185c0*/  @!P2 BRA `(.L_x_1587) ;  /* 0x000000280004a947 */ /* 0x000fea0003800000 */
[----:B------:R-:W-:Y:S02]  /*185d0*/  IMAD.MOV.U32 R15, RZ, RZ, R10 ;  /* 0x000000ffff0f7224 */ /* 0x000fe400078e000a */
[----:B------:R-:W-:Y:S02]  /*185e0*/  IMAD.MOV.U32 R14, RZ, RZ, R11 ;  /* 0x000000ffff0e7224 */ /* 0x000fe400078e000b */
[----:B------:R-:W-:-:S07]  /*185f0*/  IMAD.MOV.U32 R20, RZ, RZ, R18 ;  /* 0x000000ffff147224 */ /* 0x000fce00078e0012 */
.L_x_1598:
        /* <DEDUP_REMOVED lines=8> */
.L_x_1589:
[----:B------:R-:W-:-:S05]  /*18680*/  VIADD R6, R169, 0x1 ;  /* 0x00000001a9067836 */ /* 0x000fca0000000000 */
[----:B------:R-:W-:-:S04]  /*18690*/  ISETP.NE.AND P3, PT, R6, 0x2, PT ;  /* 0x000000020600780c */ /* 0x000fc80003f65270 */
[----:B------:R-:W-:Y:S02]  /*186a0*/  SEL R7, R6, RZ, P3 ;  /* 0x000000ff06077207 */ /* 0x000fe40001800000 */
[----:B------:R-:W-:-:S03]  /*186b0*/  SHF.L.U32 R6, R18, 0x1f, RZ ;  /* 0x0000001f12067819 */ /* 0x000fc600000006ff */
[----:B------:R-:W-:-:S04]  /*186c0*/  IMAD R7, R7, 0x8, R16 ;  /* 0x0000000807077824 */ /* 0x000fc800078e0210 */
[----:B------:R0:W1:Y:S01]  /*186d0*/  SYNCS.PHASECHK.TRANS64.TRYWAIT P3, [R7+URZ+0x22830], R6 ;  /* 0x02283006070075a7 */ /* 0x000062000806017f */
[----:B------:R-:W-:Y:S05]  /*186e0*/  @!P0 BRA `(.L_x_1590) ;  /* 0x0000000000048947 */ /* 0x000fea0003800000 */
[----:B------:R-:W-:Y:S01]  /*186f0*/  BPT.TRAP 0x1 ;  /* 0x000000040000795c */ /* 0x000fe20000300000 */
.L_x_1590:
[----:B------:R-:W-:Y:S04]  /*18700*/  BSSY B0, `(.L_x_1588) ;  /* 0x0000004000007945 */ /* 0x000fe80003800000 */
[----:B-1----:R-:W-:Y:S05]  /*18710*/  @P3 BRA `(.L_x_1591) ;  /* 0x0000000000083947 */ /* 0x002fea0003800000 */
[----:B------:R-:W1:Y:S02]  /*18720*/  SYNCS.PHASECHK.TRANS64.TRYWAIT P3, [R7+URZ+0x22830], R6 ;  /* 0x02283006070075a7 */ /* 0x000e64000806017f */
[----:B-1----:R-:W-:Y:S05]  /*18730*/  @!P3 BRA `(.L_x_1592) ;  /* 0x0000010800a8b947 */ /* 0x002fea0003800000 */
.L_x_1591:
[----:B------:R-:W-:Y:S05]  /*18740*/  BSYNC B0 ;  /* 0x0000000000007941 */ /* 0x000fea0003800000 */
.L_x_1588:
[----:B------:R-:W2:Y:S01]  /*18750*/  S2R R8, SR_TID.X ;  /* 0x0000000000087919 */ /* 0x000ea20000002100 */
[----:B01----:R-:W-:Y:S01]  /*18760*/  IMAD.MOV.U32 R7, RZ, RZ, -0x7fffffe0 ;  /* 0x80000020ff077424 */ /* 0x003fe200078e00ff */
[----:B------:R-:W-:Y:S05]  /*18770*/  WARPSYNC.ALL ;  /* 0x0000000000007948 */ /* 0x000fea0003800000 */
[----:B------:R-:W-:Y:S01]  /*18780*/  R2UR UR31, R7 ;  /* 0x00000000071f72ca */ /* 0x000fe200000e0000 */
[----:B------:R-:W-:Y:S02]  /*18790*/  VIADD R13, R169, 0x1 ;  /* 0x00000001a90d7836 */ /* 0x000fe40000000000 */
[----:B------:R-:W-:-:S03]  /*187a0*/  IMAD.MOV.U32 R9, RZ, RZ, -0x7fffffe0 ;  /* 0x80000020ff097424 */ /* 0x000fc600078e00ff */
[----:B------:R-:W-:Y:S02]  /*187b0*/  ISETP.NE.AND P3, PT, R13, 0x2, PT ;  /* 0x000000020d00780c */ /* 0x000fe40003f65270 */
[----:B------:R-:W-:Y:S01]  /*187c0*/  R2UR UR11, R9 ;  /* 0x00000000090b72ca */ /* 0x000fe200000e0000 */
[----:B------:R-:W-:Y:S01]  /*187d0*/  IMAD.MOV.U32 R9, RZ, RZ, -0x7fffffe0 ;  /* 0x80000020ff097424 */ /* 0x000fe200078e00ff */
[----:B------:R-:W-:-:S04]  /*187e0*/  SEL R13, R13, RZ, P3 ;  /* 0x000000ff0d0d7207 */ /* 0x000fc80001800000 */
[----:B------:R-:W-:Y:S01]  /*187f0*/  R2UR UR15, R9 ;  /* 0x00000000090f72ca */ /* 0x000fe200000e0000 */
[----:B------:R-:W-:Y:S01]  /*18800*/  IMAD R6, R13, 0x600, R4 ;  /* 0x000006000d067824 */ /* 0x000fe200078e0204 */
[----:B------:R-:W-:-:S04]  /*18810*/  MOV R9, 0x80000020 ;  /* 0x8000002000097802 */ /* 0x000fc80000000f00 */
[----:B------:R-:W-:Y:S02]  /*18820*/  R2UR UR30, R6 ;  /* 0x00000000061e72ca */ /* 0x000fe400000e0000 */
[----:B------:R-:W-:Y:S01]  /*18830*/  R2UR UR19, R9 ;  /* 0x00000000091372ca */ /* 0x000fe200000e0000 */
[----:B------:R-:W-:Y:S01]  /*18840*/  IMAD.MOV.U32 R9, RZ, RZ, -0x7fffffe0 ;  /* 0x80000020ff097424 */ /* 0x000fe200078e00ff */
[----:B--2---:R-:W-:-:S04]  /*18850*/  SHF.R.U32.HI R8, RZ, 0x7, R8 ;  /* 0x00000007ff087819 */ /* 0x004fc80000011608 */
[----:B------:R-:W-:Y:S01]  /*18860*/  R2UR UR23, R9 ;  /* 0x00000000091772ca */ /* 0x000fe200000e0000 */
        /* <DEDUP_REMOVED lines=35> */
.L_x_1594:
[----:B------:R-:W-:Y:S01]  /*18aa0*/  SHF.L.U32 R6, R20, 0x1f, RZ ;  /* 0x0000001f14067819 */ /* 0x000fe200000006ff */
[----:B------:R-:W-:-:S04]  /*18ab0*/  IMAD R7, R169, 0x8, R16 ;  /* 0x00000008a9077824 */ /* 0x000fc800078e0210 */
[----:B------:R0:W1:Y:S01]  /*18ac0*/  SYNCS.PHASECHK.TRANS64.TRYWAIT P2, [R7+URZ+0x22850], R6 ;  /* 0x02285006070075a7 */ /* 0x000062000804017f */
[----:B------:R-:W-:Y:S05]  /*18ad0*/  @!P0 BRA `(.L_x_1595) ;  /* 0x0000000000048947 */ /* 0x000fea0003800000 */
[----:B------:R-:W-:Y:S01]  /*18ae0*/  BPT.TRAP 0x1 ;  /* 0x000000040000795c */ /* 0x000fe20000300000 */
.L_x_1595:
[----:B-1----:R-:W-:Y:S05]  /*18af0*/  @P2 BRA `(.L_x_1593) ;  /* 0x0000000000082947 */ /* 0x002fea0003800000 */
[----:B------:R-:W1:Y:S02]  /*18b00*/  SYNCS.PHASECHK.TRANS64.TRYWAIT P2, [R7+URZ+0x22850], R6 ;  /* 0x02285006070075a7 */ /* 0x000e64000804017f */
[----:B-1----:R-:W-:Y:S05]  /*18b10*/  @!P2 BRA `(.L_x_1596) ;  /* 0x0000010400c4a947 */ /* 0x002fea0003800000 */
.L_x_1593:
[----:B01----:R-:W-:Y:S01]  /*18b20*/  VIADD R6, R16, 0x400 ;  /* 0x0000040010067836 */ /* 0x003fe20000000000 */
[----:B------:R-:W-:Y:S05]  /*18b30*/  WARPSYNC.ALL ;  /* 0x0000000000007948 */ /* 0x000fea0003800000 */
[----:B------:R-:W-:-:S04]  /*18b40*/  SHF.R.U32.HI R6, RZ, 0x4, R6 ;  /* 0x00000004ff067819 */ /* 0x000fc80000011606 */
[----:B------:R-:W-:-:S04]  /*18b50*/  LOP3.LUT R6, R6, 0x3fff, RZ, 0xc0, !PT ;  /* 0x00003fff06067812 */ /* 0x000fc800078ec0ff */
[----:B------:R-:W-:Y:S01]  /*18b60*/  LOP3.LUT R6, R6, 0x10000, RZ, 0xfc, !PT ;  /* 0x0001000006067812 */ /* 0x000fe200078efcff */
        /* <DEDUP_REMOVED lines=73> */
[----:B------:R-:W-:Y:S01]  /*19000*/  FMUL.FTZ R81, R2, R87 ;  /* 0x0000005702517220 */ /* 0x000fe20000410000 */
[----:B------:R-:W-:-:S02]  /*19010*/  IMAD R6, R169, 0x400, R6 ;  /* 0x00000400a9067824 */ /* 0x000fc400078e0206 */
[----:B------:R-:W-:Y:S01]  /*19020*/  FMUL.FTZ R83, R2, R85 ;  /* 0x0000005502537220 */ /* 0x000fe20000410000 */
[----:B------:R-:W-:Y:S01]  /*19030*/  WARPGROUP.ARRIVE ;  /* 0x00000000000079c5 */ /* 0x000fe20000000000 */
[----:B------:R-:W-:Y:S01]  /*19040*/  UMOV UR35, UR6 ;  /* 0x0000000600237c82 */ /* 0x000fe20008000000 */
[----:B------:R-:W0:Y:S01]  /*19050*/  MUFU.TANH R31, R31 ;  /* 0x0000001f001f7308 */ /* 0x000e220000002400 */
[----:B-1----:R-:W-:Y:S01]  /*19060*/  FMNMX.FTZ R10, R30, R11, !PT ;  /* 0x0000000b1e0a7209 */ /* 0x002fe20007810000 */
[----:B------:R-:W-:Y:S01]  /*19070*/  IMAD.U32 R220, RZ, RZ, UR35 ;  /* 0x00000023ffdc7e24 */ /* 0x000fe2000f8e00ff */
[----:B------:R-:W-:Y:S01]  /*19080*/  R2UR UR10, R6 ;  /* 0x00000000060a72ca */ /* 0x000fe200000e0000 */
[----:B------:R-:W1:Y:S04]  /*19090*/  S2R R219, SR_TID.X ;  /* 0x0000000000db7919 */ /* 0x000e680000002100 */
[----:B------:R-:W3:Y:S01]  /*190a0*/  MUFU.TANH R28, R28 ;  /* 0x0000001c001c7308 */ /* 0x000ee20000002400 */
[----:B--2---:R-:W-:-:S07]  /*190b0*/  FMNMX.FTZ R7, R24, R7, !PT ;  /* 0x0000000718077209 */ /* 0x004fce0007810000 */
[----:B------:R-:W2:Y:S01]  /*190c0*/  MUFU.TANH R29, R29 ;  /* 0x0000001d001d7308 */ /* 0x000ea20000002400 */
[----:B0-----:R-:W-:-:S07]  /*190d0*/  FMNMX.FTZ R11, R31, R10, !PT ;  /* 0x0000000a1f0b7209 */ /* 0x001fce0007810000 */
[----:B------:R-:W0:Y:S01]  /*190e0*/  MUFU.TANH R34, R34 ;  /* 0x0000002200227308 */ /* 0x000e220000002400 */
[----:B---3--:R-:W-:-:S07]  /*190f0*/  FMNMX.FTZ R10, R28, R7, !PT ;  /* 0x000000071c0a7209 */ /* 0x008fce0007810000 */
[----:B------:R-:W3:Y:S01]  /*19100*/  MUFU.TANH R35, R35 ;  /* 0x0000002300237308 */ /* 0x000ee20000002400 */
[----:B--2---:R-:W-:Y:S02]  /*19110*/  FMNMX.FTZ R7, R29, R10, !PT ;  /* 0x0000000a1d077209 */ /* 0x004fe40007810000 */
[----:B-1----:R-:W-:-:S05]  /*19120*/  SHF.R.U32.HI R219, RZ, 0x7, R219 ;  /* 0x00000007ffdb7819 */ /* 0x002fca00000116db */
[----:B------:R-:W1:Y:S01]  /*19130*/  MUFU.TANH R32, R32 ;  /* 0x0000002000207308 */ /* 0x000e620000002400 */
[----:B0-----:R-:W-:-:S07]  /*19140*/  FMNMX.FTZ R72, R34, R11, !PT ;  /* 0x0000000b22487209 */ /* 0x001fce0007810000 */
[----:B------:R-:W0:Y:S01]  /*19150*/  MUFU.TANH R33, R33 ;  /* 0x0000002100217308 */ /* 0x000e220000002400 */
[----:B---3--:R-:W-:-:S07]  /*19160*/  FMNMX.FTZ R11, R35, R72, !PT ;  /* 0x00000048230b7209 */ /* 0x008fce0007810000 */
        /* <DEDUP_REMOVED lines=8> */
[C---:B------:R-:W-:Y:S01]  /*191f0*/  FMUL.FTZ R72, R2.reuse, R78 ;  /* 0x0000004e02487220 */ /* 0x040fe20000410000 */
[----:B------:R-:W-:-:S05]  /*19200*/  FMUL.FTZ R78, R2, R80 ;  /* 0x00000050024e7220 */ /* 0x000fca0000410000 */
        /* <DEDUP_REMOVED lines=32> */
[C---:B------:R-:W-:Y:S01]  /*19410*/  FMUL.FTZ R76, R2.reuse, R82 ;  /* 0x00000052024c7220 */ /* 0x040fe20000410000 */
[----:B------:R-:W-:-:S05]  /*19420*/  FMUL.FTZ R82, R2, R84 ;  /* 0x0000005402527220 */ /* 0x000fca0000410000 */
        /* <DEDUP_REMOVED lines=48> */
[----:B0-----:R-:W-:-:S05]  /*19730*/  FMNMX.FTZ R7, R81, R10, !PT ;  /* 0x0000000a51077209 */ /* 0x001fca0007810000 */
[----:B------:R-:W0:Y:S02]  /*19740*/  SHFL.BFLY PT, R86, R7, 0x2, 0x1f ;  /* 0x0c401f0007567f89 */ /* 0x000e2400000e0000 */
[----:B------:R-:W3:Y:S01]  /*19750*/  MUFU.TANH R78, R78 ;  /* 0x0000004e004e7308 */ /* 0x000ee20000002400 */
[----:B--2---:R-:W-:-:S07]  /*19760*/  FMNMX.FTZ R84, R74, R11, !PT ;  /* 0x0000000b4a547209 */ /* 0x004fce0007810000 */
[----:B------:R-:W2:Y:S01]  /*19770*/  MUFU.TANH R79, R79 ;  /* 0x0000004f004f7308 */ /* 0x000ea20000002400 */
[----:B-1----:R-:W-:-:S07]  /*19780*/  FMNMX.FTZ R11, R75, R84, !PT ;  /* 0x000000544b0b7209 */ /* 0x002fce0007810000 */
[----:B------:R-:W1:Y:S01]  /*19790*/  MUFU.TANH R82, R82 ;  /* 0x0000005200527308 */ /* 0x000e620000002400 */
[----:B---3--:R-:W-:Y:S02]  /*197a0*/  FMNMX.FTZ R84, R78, R11, !PT ;  /* 0x0000000b4e547209 */ /* 0x008fe40007810000 */
[----:B0-----:R-:W-:Y:S01]  /*197b0*/  FMNMX.FTZ R86, R7, R86, !PT ;  /* 0x0000005607567209 */ /* 0x001fe20007810000 */
[----:B------:R-:W-:-:S04]  /*197c0*/  IMAD.MOV.U32 R7, RZ, RZ, 0x40000040 ;  /* 0x40000040ff077424 */ /* 0x000fc800078e00ff */
[----:B------:R-:W0:Y:S01]  /*197d0*/  MUFU.TANH R83, R83 ;  /* 0x0000005300537308 */ /* 0x000e220000002400 */
[----:B--2---:R-:W-:Y:S01]  /*197e0*/  FMNMX.FTZ R11, R79, R84, !PT ;  /* 0x000000544f0b7209 */ /* 0x004fe20007810000 */
[----:B------:R-:W-:Y:S01]  /*197f0*/  SHFL.BFLY PT, R87, R86, 0x1, 0x1f ;  /* 0x0c201f0056577f89 */ /* 0x000fe200000e0000 */
[----:B------:R-:W-:Y:S02]  /*19800*/  R2UR UR11, R7 ;  /* 0x00000000070b72ca */ /* 0x000fe400000e0000 */
[----:B-1----:R-:W-:-:S11]  /*19810*/  FMNMX.FTZ R84, R82, R11, !PT ;  /* 0x0000000b52547209 */ /* 0x002fd60007810000 */
[----:B------:R-:W-:Y:S01]  /*19820*/  QGMMA.64x128x32.F32.E4M3.E4M3 R88, R164, gdesc[UR8], R88, gsb0 ;  /* 0x01e00008a4587df3 */ /* 0x000fe20008000858 */
[----:B0-----:R-:W-:-:S05]  /*19830*/  FMNMX.FTZ R84, R83, R84, !PT ;  /* 0x0000005453547209 */ /* 0x001fca0007810000 */
[----:B------:R-:W0:Y:S02]  /*19840*/  SHFL.BFLY PT, R11, R84, 0x2, 0x1f ;  /* 0x0c401f00540b7f89 */ /* 0x000e2400000e0000 */
[----:B0-----:R-:W-:-:S05]  /*19850*/  FMNMX.FTZ R85, R84, R11, !PT ;  /* 0x0000000b54557209 */ /* 0x001fca0007810000 */
[----:B------:R-:W0:Y:S02]  /*19860*/  SHFL.BFLY PT, R10, R85, 0x1, 0x1f ;  /* 0x0c201f00550a7f89 */ /* 0x000e2400000e0000 */
[----:B0-----:R-:W-:Y:S02]  /*19870*/  FMNMX.FTZ R11, R85, R10, !PT ;  /* 0x0000000a550b7209 */ /* 0x001fe40007810000 */
[----:B------:R-:W-:-:S03]  /*19880*/  FMNMX.FTZ R10, R86, R87, !PT ;  /* 0x00000057560a7209 */ /* 0x000fc60007810000 */
[C---:B------:R-:W-:Y:S01]  /*19890*/  FADD.FTZ R14, -R11.reuse, R14 ;  /* 0x0000000e0b0e7221 */ /* 0x040fe20000010100 */
[----:B------:R-:W-:-:S01]  /*198a0*/  FFMA.FTZ R220, R11, R220, -8 ;  /* 0xc10000000bdc7423 */ /* 0x000fc200000100dc */
[----:B------:R-:W-:Y:S02]  /*198b0*/  FADD.FTZ R15, -R10, R15 ;  /* 0x0000000f0a0f7221 */ /* 0x000fe40000010100 */
[----:B------:R-:W-:Y:S01]  /*198c0*/  FMUL.FTZ R14, R14, UR35 ;  /* 0x000000230e0e7c20 */ /* 0x000fe20008410000 */
[--C-:B------:R-:W-:Y:S01]  /*198d0*/  FFMA.FTZ R87, R9, UR35, -R220.reuse ;  /* 0x0000002309577c23 */ /* 0x100fe200080108dc */
[----:B------:R-:W-:Y:S01]  /*198e0*/  FMUL.FTZ R15, R15, UR35 ;  /* 0x000000230f0f7c20 */ /* 0x000fe20008410000 */
[----:B------:R-:W-:Y:S01]  /*198f0*/  IMAD.MOV.U32 R9, RZ, RZ, 0x40000040 ;  /* 0x40000040ff097424 */ /* 0x000fe200078e00ff */
[----:B------:R0:W-:Y:S01]  /*19900*/  MUFU.EX2 R84, R14 ;  /* 0x0000000e00547308 */ /* 0x0001e20000000800 */
        /* <DEDUP_REMOVED lines=8> */
[----:B0-----:R-:W-:-:S02]  /*19990*/  VIADD R14, R6, 0x2 ;  /* 0x00000002060e7836 */ /* 0x001fc40000000000 */
[--C-:B------:R-:W-:Y:S01]  /*199a0*/  FFMA.FTZ R46, R47, UR35, -R220.reuse ;  /* 0x000000232f2e7c23 */ /* 0x100fe200080108dc */
[----:B------:R-:W-:-:S01]  /*199b0*/  FFMA.FTZ R47, R55, UR35, -R220 ;  /* 0x00000023372f7c23 */ /* 0x000fc200080108dc */
[--C-:B------:R-:W-:Y:S01]  /*199c0*/  FFMA.FTZ R55, R70, UR35, -R220.reuse ;  /* 0x0000002346377c23 */ /* 0x100fe200080108dc */
[----:B------:R-:W-:-:S01]  /*199d0*/  FFMA.FTZ R70, R79, UR35, -R220 ;  /* 0x000000234f467c23 */ /* 0x000fc200080108dc */
[----:B------:R-:W-:Y:S01]  /*199e0*/  R2UR UR10, R14 ;  /* 0x000000000e0a72ca */ /* 0x000fe200000e0000 */
[----:B------:R-:W-:-:S01]  /*199f0*/  FFMA.FTZ R14, R56, UR35, -R220 ;  /* 0x00000023380e7c23 */ /* 0x000fc200080108dc */
[----:B------:R-:W0:Y:S01]  /*19a00*/  MUFU.EX2 R87, R87 ;  /* 0x0000005700577308 */ /* 0x000e220000000800 */
[----:B-1----:R-:W-:Y:S02]  /*19a10*/  IMAD.MOV.U32 R15, RZ, RZ, 0x40000040 ;  /* 0x40000040ff0f7424 */ /* 0x002fe400078e00ff */
[--C-:B------:R-:W-:Y:S01]  /*19a20*/  FFMA.FTZ R56, R63, UR35, -R220.reuse ;  /* 0x000000233f387c23 */ /* 0x100fe200080108dc */
[----:B------:R-:W-:-:S01]  /*19a30*/  FFMA.FTZ R63, R74, UR35, -R220 ;  /* 0x000000234a3f7c23 */ /* 0x000fc200080108dc */
[--C-:B------:R-:W-:Y:S01]  /*19a40*/  FFMA.FTZ R74, R83, UR35, -R220.reuse ;  /* 0x00000023534a7c23 */ /* 0x100fe200080108dc */
[----:B------:R-:W-:Y:S01]  /*19a50*/  R2UR UR11, R15 ;  /* 0x000000000f0b72ca */ /* 0x000fe200000e0000 */
[--C-:B------:R-:W-:Y:S01]  /*19a60*/  FFMA.FTZ R15, R58, UR35, -R220.reuse ;  /* 0x000000233a0f7c23 */ /* 0x100fe200080108dc */
[----:B------:R-:W-:-:S01]  /*19a70*/  FFMA.FTZ R58, R67, UR35, -R220 ;  /* 0x00000023433a7c23 */ /* 0x000fc200080108dc */
[----:B------:R-:W-:Y:S01]  /*19a80*/  FFMA.FTZ R67, R78, UR35, -R220 ;  /* 0x000000234e437c23 */ /* 0x000fe200080108dc */
[----:B------:R-:W1:Y:S01]  /*19a90*/  MUFU.EX2 R86, R86 ;  /* 0x0000005600567308 */ /* 0x000e620000000800 */
[----:B0-----:R-:W-:-:S07]  /*19aa0*/  FFMA.FTZ R3, R84, R3, R87 ;  /* 0x0000000354037223 */ /* 0x001fce0000010057 */
[----:B------:R-:W0:Y:S08]  /*19ab0*/  MUFU.EX2 R21, R21 ;  /* 0x0000001500157308 */ /* 0x000e300000000800 */
[----:B------:R-:W-:Y:S08]  /*19ac0*/  MUFU.EX2 R25, R25 ;  /* 0x0000001900197308 */ /* 0x000ff00000000800 */
[----:B------:R-:W-:Y:S08]  /*19ad0*/  MUFU.EX2 R30, R30 ;  /* 0x0000001e001e7308 */ /* 0x000ff00000000800 */
[----:B------:R-:W-:Y:S08]  /*19ae0*/  MUFU.EX2 R31, R31 ;  /* 0x0000001f001f7308 */ /* 0x000ff00000000800 */
[----:B------:R-:W-:Y:S01]  /*19af0*/  MUFU.EX2 R38, R38 ;  /* 0x0000002600267308 */ /* 0x000fe20000000800 */
[----:B------:R-:W-:-:S02]  /*19b00*/  WARPGROUP.DEPBAR.LE gsb0, 0x0 ;  /* 0x00008000000079c5 */ /* 0x000fc40000010000 */
[----:B------:R-:W-:Y:S01]  /*19b10*/  WARPGROUP.ARRIVE ;  /* 0x00000000000079c5 */ /* 0x000fe20000000000 */
[----:B------:R-:W-:-:S01]  /*19b20*/  FFMA.FTZ R166, R53, UR35, -R220 ;  /* 0x0000002335a67c23 */ /* 0x000fc200080108dc */
[--C-:B------:R-:W-:Y:S01]  /*19b30*/  FFMA.FTZ R53, R66, UR35, -R220.reuse ;  /* 0x0000002342357c23 */ /* 0x100fe200080108dc */
[----:B------:R-:W-:-:S01]  /*19b40*/  FFMA.FTZ R66, R75, UR35, -R220 ;  /* 0x000000234b427c23 */ /* 0x000fc200080108dc */
[----:B------:R-:W-:Y:S02]  /*19b50*/  IMAD.U32 R75, RZ, RZ, UR35 ;  /* 0x00000023ff4b7e24 */ /* 0x000fe4000f8e00ff */
[----:B------:R-:W-:-:S01]  /*19b60*/  FFMA.FTZ R164, R27, UR35, -R220 ;  /* 0x000000231ba47c23 */ /* 0x000fc200080108dc */
[----:B------:R-:W-:Y:S01]  /*19b70*/  QGMMA.64x128x32.F32.E4M3.E4M3 R88, R160, gdesc[UR8], R88, gsb0 ;  /* 0x01e00008a0587df3 */ /* 0x000fe20008000858 */
[----:B------:R-:W-:Y:S01]  /*19b80*/  R2UR UR11, R9 ;  /* 0x00000000090b72ca */ /* 0x000fe200000e0000 */
[----:B------:R-:W-:Y:S01]  /*19b90*/  FFMA.FTZ R75, R10, R75, -8 ;  /* 0xc10000000a4b7423 */ /* 0x000fe2000001004b */
[----:B------:R-:W-:-:S01]  /*19ba0*/  FFMA.FTZ R27, R34, UR35, -R220 ;  /* 0x00000023221b7c23 */ /* 0x000fc200080108dc */
[----:B------:R-:W-:Y:S01]  /*19bb0*/  FFMA.FTZ R34, R35, UR35, -R220 ;  /* 0x0000002323227c23 */ /* 0x000fe200080108dc */
[----:B------:R-:W2:Y:S01]  /*19bc0*/  MUFU.EX2 R164, R164 ;  /* 0x000000a400a47308 */ /* 0x000ea20000000800 */
[----:B------:R-:W-:-:S01]  /*19bd0*/  FFMA.FTZ R78, R8, UR35, -R75 ;  /* 0x00000023084e7c23 */ /* 0x000fc2000801084b */
[----:B------:R-:W-:-:S02]  /*19be0*/  VIADD R8, R6, 0x4 ;  /* 0x0000000406087836 */ /* 0x000fc40000000000 */
[----:B------:R-:W-:-:S01]  /*19bf0*/  FFMA.FTZ R79, R20, UR35, -R75 ;  /* 0x00000023144f7c23 */ /* 0x000fc2000801084b */
[--C-:B------:R-:W-:Y:S01]  /*19c00*/  FFMA.FTZ R20, R26, UR35, -R75.reuse ;  /* 0x000000231a147c23 */ /* 0x100fe2000801084b */
[----:B------:R-:W-:-:S01]  /*19c10*/  FFMA.FTZ R26, R36, UR35, -R75 ;  /* 0x00000023241a7c23 */ /* 0x000fc2000801084b */
[----:B------:R-:W-:Y:S01]  /*19c20*/  FFMA.FTZ R36, R48, UR35, -R75 ;  /* 0x0000002330247c23 */ /* 0x000fe2000801084b */
[----:B------:R-:W-:Y:S01]  /*19c30*/  R2UR UR10, R8 ;  /* 0x00000000080a72ca */ /* 0x000fe200000e0000 */
[----:B-1----:R-:W-:Y:S01]  /*19c40*/  FADD.FTZ R48, R86, R3 ;  /* 0x0000000356307221 */ /* 0x002fe20000010000 */
[----:B------:R-:W1:Y:S01]  /*19c50*/  MUFU.EX2 R78, R78 ;  /* 0x0000004e004e7308 */ /* 0x000e620000000800 */
[----:B------:R-:W-:Y:S02]  /*19c60*/  VIADD R6, R6, 0x6 ;  /* 0x0000000606067836 */ /* 0x000fe40000000000 */
[----:B------:R-:W-:Y:S01]  /*19c70*/  FFMA.FTZ R83, R24, UR35, -R75 ;  /* 0x0000002318537c23 */ /* 0x000fe2000801084b */
[----:B0-----:R-:W-:-:S01]  /*19c80*/  FADD.FTZ R7, R21, R48 ;  /* 0x0000003015077221 */ /* 0x001fc20000010000 */
[--C-:B------:R-:W-:Y:S01]  /*19c90*/  FFMA.FTZ R8, R28, UR35, -R75.reuse ;  /* 0x000000231c087c23 */ /* 0x100fe2000801084b */
[----:B------:R-:W-:-:S01]  /*19ca0*/  FFMA.FTZ R9, R29, UR35, -R75 ;  /* 0x000000231d097c23 */ /* 0x000fc2000801084b */
[--C-:B------:R-:W-:Y:S01]  /*19cb0*/  FFMA.FTZ R24, R32, UR35, -R75.reuse ;  /* 0x0000002320187c23 */ /* 0x100fe2000801084b */
[----:B------:R-:W-:-:S01]  /*19cc0*/  FFMA.FTZ R29, R33, UR35, -R75 ;  /* 0x00000023211d7c23 */ /* 0x000fc2000801084b */
[----:B------:R-:W0:Y:S01]  /*19cd0*/  MUFU.EX2 R79, R79 ;  /* 0x0000004f004f7308 */ /* 0x000e220000000800 */
[----:B--2---:R-:W-:-:S01]  /*19ce0*/  FADD.FTZ R48, R164, R7 ;  /* 0x00000007a4307221 */ /* 0x004fc20000010000 */
[----:B------:R-:W-:-:S02]  /*19cf0*/  IMAD.MOV.U32 R7, RZ, RZ, 0x40000040 ;  /* 0x40000040ff077424 */ /* 0x000fc400078e00ff */
[----:B------:R-:W-:-:S01]  /*19d00*/  FFMA.FTZ R32, R44, UR35, -R75 ;  /* 0x000000232c207c23 */ /* 0x000fc2000801084b */
[--C-:B------:R-:W-:Y:S01]  /*19d10*/  FFMA.FTZ R33, R37, UR35, -R75.reuse ;  /* 0x0000002325217c23 */ /* 0x100fe2000801084b */
[----:B------:R-:W-:-:S01]  /*19d20*/  FFMA.FTZ R44, R57, UR35, -R75 ;  /* 0x00000023392c7c23 */ /* 0x000fc2000801084b */
[----:B------:R-:W-:Y:S01]  /*19d30*/  FFMA.FTZ R57, R59, UR35, -R75 ;  /* 0x000000233b397c23 */ /* 0x000fe2000801084b */
[----:B------:R-:W-:-:S01]  /*19d40*/  FADD.FTZ R59, R25, R48 ;  /* 0x00000030193b7221 */ /* 0x000fc20000010000 */
[----:B------:R-:W2:Y:S01]  /*19d50*/  MUFU.EX2 R20, R20 ;  /* 0x0000001400147308 */ /* 0x000ea20000000800 */
[----:B-1----:R-:W-:-:S01]  /*19d60*/  FFMA.FTZ R0, R85, R0, R78 ;  /* 0x0000000055007223 */ /* 0x002fc2000001004e */
[----:B------:R-:W-:Y:S01]  /*19d70*/  FFMA.FTZ R35, R42, UR35, -R220 ;  /* 0x000000232a237c23 */ /* 0x000fe200080108dc */
[----:B------:R-:W-:-:S01]  /*19d80*/  FFMA.FTZ R28, R40, UR35, -R75 ;  /* 0x00000023281c7c23 */ /* 0x000fc2000801084b */
[----:B------:R-:W-:Y:S01]  /*19d90*/  FADD.FTZ R48, R30, R59 ;  /* 0x0000003b1e307221 */ /* 0x000fe20000010000 */
[----:B------:R-:W-:-:S01]  /*19da0*/  FFMA.FTZ R42, R43, UR35, -R220 ;  /* 0x000000232b2a7c23 */ /* 0x000fc200080108dc */
[--C-:B------:R-:W-:Y:S01]  /*19db0*/  FFMA.FTZ R37, R41, UR35, -R75.reuse ;  /* 0x0000002329257c23 */ /* 0x100fe2000801084b */
[----:B------:R-:W-:-:S01]  /*19dc0*/  FFMA.FTZ R41, R45, UR35, -R75 ;  /* 0x000000232d297c23 */ /* 0x000fc2000801084b */
[----:B------:R-:W1:Y:S01]  /*19dd0*/  MUFU.EX2 R83, R83 ;  /* 0x0000005300537308 */ /* 0x000e620000000800 */
[----:B0-----:R-:W-:-:S01]  /*19de0*/  FADD.FTZ R3, R79, R0 ;  /* 0x000000004f037221 */ /* 0x001fc20000010000 */
[----:B------:R-:W-:Y:S01]  /*19df0*/  FFMA.FTZ R43, R50, UR35, -R220 ;  /* 0x00000023322b7c23 */ /* 0x000fe200080108dc */
[----:B------:R-:W-:-:S01]  /*19e00*/  FFMA.FTZ R40, R52, UR35, -R75 ;  /* 0x0000002334287c23 */ /* 0x000fc2000801084b */
[----:B------:R-:W-:Y:S01]  /*19e10*/  FFMA.FTZ R50, R51, UR35, -R220 ;  /* 0x0000002333327c23 */ /* 0x000fe200080108dc */
[----:B------:R-:W-:-:S01]  /*19e20*/  FFMA.FTZ R45, R49, UR35, -R75 ;  /* 0x00000023312d7c23 */ /* 0x000fc2000801084b */
[----:B------:R-:W-:Y:S01]  /*19e30*/  FFMA.FTZ R49, R54, UR35, -R75 ;  /* 0x0000002336317c23 */ /* 0x000fe2000801084b */
[----:B------:R-:W-:-:S01]  /*19e40*/  FFMA.FTZ R51, R62, UR35, -R220 ;  /* 0x000000233e337c23 */ /* 0x000fc200080108dc */
[----:B------:R-:W0:Y:S01]  /*19e50*/  MUFU.EX2 R8, R8 ;  /* 0x0000000800087308 */ /* 0x000e220000000800 */
[----:B--2---:R-:W-:-:S01]  /*19e60*/  FADD.FTZ R0, R20, R3 ;  /* 0x0000000314007221 */ /* 0x004fc20000010000 */
[----:B------:R-:W-:Y:S01]  /*19e70*/  FFMA.FTZ R60, R60, UR35, -R75 ;  /* 0x000000233c3c7c23 */ /* 0x000fe2000801084b */
[----:B------:R-:W-:-:S01]  /*19e80*/  FFMA.FTZ R62, R71, UR35, -R220 ;  /* 0x00000023473e7c23 */ /* 0x000fc200080108dc */
[----:B------:R-:W-:Y:S01]  /*19e90*/  FFMA.FTZ R71, R82, UR35, -R220 ;  /* 0x0000002352477c23 */ /* 0x000fe200080108dc */
[----:B------:R-:W-:-:S03]  /*19ea0*/  FFMA.FTZ R80, R80, UR35, -R75 ;  /* 0x0000002350507c23 */ /* 0x000fc6000801084b */
        /* <DEDUP_REMOVED lines=11> */
[----:B--2---:R-:W-:-:S04]  /*19f60*/  FADD.FTZ R48, R34, R59 ;  /* 0x0000003b22307221 */ /* 0x004fc80000010000 */
[----:B------:R-:W-:Y:S01]  /*19f70*/  FADD.FTZ R59, R31, R48 ;  /* 0x000000301f3b7221 */ /* 0x000fe20000010000 */
[----:B------:R-:W-:-:S02]  /*19f80*/  FFMA.FTZ R48, R64, UR35, -R75 ;  /* 0x0000002340307c23 */ /* 0x000fc4000801084b */
[----:B------:R-:W2:Y:S01]  /*19f90*/  MUFU.EX2 R33, R33 ;  /* 0x0000002100217308 */ /* 0x000ea20000000800 */
[----:B-1----:R-:W-:-:S01]  /*19fa0*/  FADD.FTZ R3, R29, R0 ;  /* 0x000000001d037221 */ /* 0x002fc20000010000 */
[----:B------:R-:W-:Y:S01]  /*19fb0*/  FADD.FTZ R52, R38, R59 ;  /* 0x0000003b26347221 */ /* 0x000fe20000010000 */
[----:B------:R-:W-:-:S05]  /*19fc0*/  FFMA.FTZ R59, R65, UR35, -R75 ;  /* 0x00000023413b7c23 */ /* 0x000fca000801084b */
[----:B------:R-:W-:Y:S01]  /*19fd0*/  MUFU.EX2 R35, R35 ;  /* 0x0000002300237308 */ /* 0x000fe20000000800 */
[----:B0-----:R-:W-:-:S07]  /*19fe0*/  FADD.FTZ R0, R26, R3 ;  /* 0x000000031a007221 */ /* 0x001fce0000010000 */
[----:B------:R-:W0:Y:S01]  /*19ff0*/  MUFU.EX2 R28, R28 ;  /* 0x0000001c001c7308 */ /* 0x000e220000000800 */
[----:B--2---:R-:W-:-:S07]  /*1a000*/  FADD.FTZ R3, R33, R0 ;  /* 0x0000000021037221 */ /* 0x004fce0000010000 */
[----:B------:R-:W-:Y:S08]  /*1a010*/  MUFU.EX2 R42, R42 ;  /* 0x0000002a002a7308 */ /* 0x000ff00000000800 */
[----:B------:R-:W1:Y:S01]  /*1a020*/  MUFU.EX2 R37, R37 ;  /* 0x0000002500257308 */ /* 0x000e620000000800 */
[----:B0-----:R-:W-:-:S01]  /*1a030*/  FADD.FTZ R0, R28, R3 ;  /* 0x000000031c007221 */ /* 0x001fc20000010000 */
[----:B------:R-:W-:-:S02]  /*1a040*/  WARPGROUP.DEPBAR.LE gsb0, 0x0 ;  /* 0x00008000000079c5 */ /* 0x000fc40000010000 */
[----:B------:R-:W-:-:S04]  /*1a050*/  WARPGROUP.ARRIVE ;  /* 0x00000000000079c5 */ /* 0x000fc80000000000 */
[----:B------:R-:W0:Y:S02]  /*1a060*/  MUFU.EX2 R39, R39 ;  /* 0x0000002700277308 */ /* 0x000e240000000800 */
[----:B------:R-:W-:Y:S01]  /*1a070*/  QGMMA.64x128x32.F32.E4M3.E4M3 R88, R156, gdesc[UR8], R88, gsb0 ;  /* 0x01e000089c587df3 */ /* 0x000fe20008000858 */
[----:B------:R-:W-:Y:S01]  /*1a080*/  R2UR UR10, R6 ;  /* 0x00000000060a72ca */ /* 0x000fe200000e0000 */
[----:B-1----:R-:W-:Y:S01]  /*1a090*/  FADD.FTZ R3, R37, R0 ;  /* 0x0000000025037221 */ /* 0x002fe20000010000 */
[----:B------:R-:W-:-:S03]  /*1a0a0*/  R2UR UR11, R7 ;  /* 0x00000000070b72ca */ /* 0x000fc600000e0000 */
[----:B------:R-:W1:Y:S01]  /*1a0b0*/  MUFU.EX2 R32, R32 ;  /* 0x0000002000207308 */ /* 0x000e620000000800 */
[----:B------:R-:W-:-:S01]  /*1a0c0*/  FFMA.FTZ R7, R61, UR35, -R75 ;  /* 0x000000233d077c23 */ /* 0x000fc2000801084b */
[----:B------:R-:W-:-:S04]  /*1a0d0*/  FADD.FTZ R61, R35, R52 ;  /* 0x00000034233d7221 */ /* 0x000fc80000010000 */
[----:B------:R-:W-:Y:S02]  /*1a0e0*/  FADD.FTZ R52, R42, R61 ;  /* 0x0000003d2a347221 */ /* 0x000fe40000010000 */
[----:B------:R-:W2:Y:S02]  /*1a0f0*/  MUFU.EX2 R46, R46 ;  /* 0x0000002e002e7308 */ /* 0x000ea40000000800 */
[----:B0-----:R-:W-:-:S01]  /*1a100*/  FADD.FTZ R61, R39, R52 ;  /* 0x00000034273d7221 */ /* 0x001fc20000010000 */
[----:B------:R-:W-:-:S05]  /*1a110*/  FFMA.FTZ R52, R68, UR35, -R75 ;  /* 0x0000002344347c23 */ /* 0x000fca000801084b */
[----:B------:R-:W0:Y:S01]  /*1a120*/  MUFU.EX2 R41, R41 ;  /* 0x0000002900297308 */ /* 0x000e220000000800 */
[----:B-1----:R-:W-:-:S07]  /*1a130*/  FADD.FTZ R0, R32, R3 ;  /* 0x0000000320007221 */ /* 0x002fce0000010000 */
[----:B------:R-:W1:Y:S01]  /*1a140*/  MUFU.EX2 R43, R43 ;  /* 0x0000002b002b7308 */ /* 0x000e620000000800 */
[----:B--2---:R-:W-:-:S01]  /*1a150*/  FADD.FTZ R54, R46, R61 ;  /* 0x0000003d2e367221 */ /* 0x004fc20000010000 */
[----:B------:R-:W-:-:S06]  /*1a160*/  FFMA.FTZ R61, R69, UR35, -R75 ;  /* 0x00000023453d7c23 */ /* 0x000fcc000801084b */
        /* <DEDUP_REMOVED lines=12> */
[----:B------:R-:W-:Y:S01]  /*1a230*/  FFMA.FTZ R54, R72, UR35, -R75 ;  /* 0x0000002348367c23 */ /* 0x000fe2000801084b */
[----:B------:R-:W-:-:S05]  /*1a240*/  IADD3 R72, -R219, 0xb, RZ ;  /* 0x0000000bdb487810 */ /* 0x000fca0007ffe1ff */
[----:B------:R-:W2:Y:S01]  /*1a250*/  MUFU.EX2 R49, R49 ;  /* 0x0000003100317308 */ /* 0x000ea20000000800 */
[----:B0-----:R-:W-:-:S07]  /*1a260*/  FADD.FTZ R0, R40, R3 ;  /* 0x0000000328007221 */ /* 0x001fce0000010000 */
[----:B------:R-:W0:Y:S01]  /*1a270*/  MUFU.EX2 R14, R14 ;  /* 0x0000000e000e7308 */ /* 0x000e220000000800 */
[----:B-1----:R-:W-:-:S07]  /*1a280*/  FADD.FTZ R65, R166, R65 ;  /* 0x00000041a6417221 */ /* 0x002fce0000010000 */
[----:B------:R-:W-:Y:S01]  /*1a290*/  MUFU.EX2 R44, R44 ;  /* 0x0000002c002c7308 */ /* 0x000fe20000000800 */
[----:B--2---:R-:W-:-:S07]  /*1a2a0*/  FADD.FTZ R3, R49, R0 ;  /* 0x0000000031037221 */ /* 0x004fce0000010000 */
[----:B------:R-:W1:Y:S01]  /*1a2b0*/  MUFU.EX2 R15, R15 ;  /* 0x0000000f000f7308 */ /* 0x000e620000000800 */
[----:B0-----:R-:W-:-:S01]  /*1a2c0*/  FADD.FTZ R0, R14, R65 ;  /* 0x000000410e007221 */ /* 0x001fc20000010000 */
[----:B------:R-:W-:-:S06]  /*1a2d0*/  FFMA.FTZ R65, R73, UR35, -R75 ;  /* 0x0000002349417c23 */ /* 0x000fcc000801084b */
[----:B------:R-:W0:Y:S08]  /*1a2e0*/  MUFU.EX2 R57, R57 ;  /* 0x0000003900397308 */ /* 0x000e300000000800 */
[----:B------:R-:W2:Y:S01]  /*1a2f0*/  MUFU.EX2 R51, R51 ;  /* 0x0000003300337308 */ /* 0x000ea20000000800 */
[----:B-1----:R-:W-:-:S07]  /*1a300*/  FADD.FTZ R0, R15, R0 ;  /* 0x000000000f007221 */ /* 0x002fce0000010000 */
[----:B------:R1:W3:Y:S08]  /*1a310*/  MUFU.EX2 R6, R60 ;  /* 0x0000003c00067308 */ /* 0x0002f00000000800 */
[----:B------:R-:W4:Y:S01]  /*1a320*/  MUFU.EX2 R56, R56 ;  /* 0x0000003800387308 */ /* 0x000f220000000800 */
[----:B-1----:R-:W-:-:S01]  /*1a330*/  FADD.FTZ R60, R44, R3 ;  /* 0x000000032c3c7221 */ /* 0x002fc20000010000 */
[----:B------:R-:W-:-:S02]  /*1a340*/  WARPGROUP.DEPBAR.LE gsb0, 0x0 ;  /* 0x00008000000079c5 */ /* 0x000fc40000010000 */
[----:B------:R-:W-:Y:S01]  /*1a350*/  WARPGROUP.ARRIVE ;  /* 0x00000000000079c5 */ /* 0x000fe20000000000 */
[----:B0-----:R-:W-:Y:S01]  /*1a360*/  FADD.FTZ R3, R57, R60 ;  /* 0x0000003c39037221 */ /* 0x001fe20000010000 */
[----:B--2---:R-:W-:-:S01]  /*1a370*/  FADD.FTZ R69, R51, R0 ;  /* 0x0000000033457221 */ /* 0x004fc20000010000 */
[----:B------:R-:W-:Y:S01]  /*1a380*/  FFMA.FTZ R60, R76, UR35, -R75 ;  /* 0x000000234c3c7c23 */ /* 0x000fe2000801084b */
[----:B------:R-:W0:Y:S01]  /*1a390*/  MUFU.EX2 R7, R7 ;  /* 0x0000000700077308 */ /* 0x000e220000000800 */
[----:B---3--:R-:W-:-:S01]  /*1a3a0*/  FADD.FTZ R0, R6, R3 ;  /* 0x0000000306007221 */ /* 0x008fc20000010000 */
[----:B------:R-:W-:Y:S06]  /*1a3b0*/  QGMMA.64x128x32.F32.E4M3.E4M3 R88, R152, gdesc[UR8], R88, gsb0 ;  /* 0x01e0000898587df3 */ /* 0x000fec0008000858 */
[----:B------:R-:W1:Y:S01]  /*1a3c0*/  MUFU.EX2 R53, R53 ;  /* 0x0000003500357308 */ /* 0x000e620000000800 */
[----:B----4-:R-:W-:-:S01]  /*1a3d0*/  FADD.FTZ R64, R56, R69 ;  /* 0x0000004538407221 */ /* 0x010fc20000010000 */
[--C-:B------:R-:W-:Y:S01]  /*1a3e0*/  FFMA.FTZ R69, R77, UR35, -R75.reuse ;  /* 0x000000234d457c23 */ /* 0x100fe2000801084b */
[----:B------:R-:W-:-:S05]  /*1a3f0*/  FFMA.FTZ R75, R81, UR35, -R75 ;  /* 0x00000023514b7c23 */ /* 0x000fca000801084b */
        /* <DEDUP_REMOVED lines=10> */
[----:B------:R-:W-:-:S04]  /*1a4a0*/  @!P1 IMAD R0, R13, 0x8, R16 ;  /* 0x000000080d009824 */ /* 0x000fc800078e0210 */
[----:B------:R-:W-:Y:S02]  /*1a4b0*/  @!P1 VIADD R0, R0, 0x22840 ;  /* 0x0002284000009836 */ /* 0x000fe40000000000 */
[----:B------:R-:W1:Y:S01]  /*1a4c0*/  MUFU.EX2 R62, R62 ;  /* 0x0000003e003e7308 */ /* 0x000e620000000800 */
[----:B--2---:R-:W-:-:S02]  /*1a4d0*/  FADD.FTZ R73, R55, R64 ;  /* 0x0000004037497221 */ /* 0x004fc40000010000 */
[----:B------:R-:W-:-:S05]  /*1a4e0*/  @!P1 PRMT R0, RZ, 0x654, R0 ;  /* 0x00000654ff009816 */ /* 0x000fca0000000000 */
[----:B------:R-:W2:Y:S01]  /*1a4f0*/  MUFU.EX2 R61, R61 ;  /* 0x0000003d003d7308 */ /* 0x000ea20000000800 */
[----:B0-----:R-:W-:-:S07]  /*1a500*/  FADD.FTZ R64, R52, R3 ;  /* 0x0000000334407221 */ /* 0x001fce0000010000 */
[----:B------:R-:W0:Y:S01]  /*1a510*/  MUFU.EX2 R63, R63 ;  /* 0x0000003f003f7308 */ /* 0x000e220000000800 */
[----:B-1----:R-:W-:-:S07]  /*1a520*/  FADD.FTZ R68, R62, R73 ;  /* 0x000000493e447221 */ /* 0x002fce0000010000 */
[----:B------:R-:W1:Y:S01]  /*1a530*/  MUFU.EX2 R54, R54 ;  /* 0x0000003600367308 */ /* 0x000e620000000800 */
[----:B--2---:R-:W-:-:S07]  /*1a540*/  FADD.FTZ R3, R61, R64 ;  /* 0x000000403d037221 */ /* 0x004fce0000010000 */
[----:B------:R-:W-:Y:S01]  /*1a550*/  MUFU.EX2 R66, R66 ;  /* 0x0000004200427308 */ /* 0x000fe20000000800 */
[----:B0-----:R-:W-:-:S07]  /*1a560*/  FADD.FTZ R73, R63, R68 ;  /* 0x000000443f497221 */ /* 0x001fce0000010000 */
[----:B------:R-:W0:Y:S01]  /*1a570*/  MUFU.EX2 R65, R65 ;  /* 0x0000004100417308 */ /* 0x000e220000000800 */
[----:B-1----:R-:W-:-:S07]  /*1a580*/  FADD.FTZ R64, R54, R3 ;  /* 0x0000000336407221 */ /* 0x002fce0000010000 */
[----:B------:R-:W1:Y:S08]  /*1a590*/  MUFU.EX2 R67, R67 ;  /* 0x0000004300437308 */ /* 0x000e700000000800 */
[----:B------:R-:W2:Y:S01]  /*1a5a0*/  MUFU.EX2 R60, R60 ;  /* 0x0000003c003c7308 */ /* 0x000ea20000000800 */
[----:B0-----:R-:W-:-:S07]  /*1a5b0*/  FADD.FTZ R3, R65, R64 ;  /* 0x0000004041037221 */ /* 0x001fce0000010000 */
[----:B------:R-:W0:Y:S08]  /*1a5c0*/  MUFU.EX2 R70, R70 ;  /* 0x0000004600467308 */ /* 0x000e300000000800 */
[----:B------:R-:W3:Y:S08]  /*1a5d0*/  MUFU.EX2 R69, R69 ;  /* 0x0000004500457308 */ /* 0x000ef00000000800 */
[----:B------:R-:W4:Y:S08]  /*1a5e0*/  MUFU.EX2 R71, R71 ;  /* 0x0000004700477308 */ /* 0x000f300000000800 */
[----:B------:R-:W5:Y:S01]  /*1a5f0*/  MUFU.EX2 R77, R80 ;  /* 0x00000050004d7308 */ /* 0x000f620000000800 */
[----:B------:R-:W-:-:S02]  /*1a600*/  WARPGROUP.DEPBAR.LE gsb0, 0x0 ;  /* 0x00008000000079c5 */ /* 0x000fc40000010000 */
[----:B------:R0:W-:Y:S06]  /*1a610*/  BAR.ARV R72, 0x100 ;  /* 0x000400480000751d */ /* 0x0001ec0000002000 */
[----:B------:R1:W-:Y:S01]  /*1a620*/  @!P1 SYNCS.ARRIVE.TRANS64.RED.A1T0 RZ, [R0+URZ], RZ ;  /* 0x000000ff00ff99a7 */ /* 0x0003e2000810043f */
[----:B------:R-:W5:Y:S01]  /*1a630*/  MUFU.EX2 R74, R74 ;  /* 0x0000004a004a7308 */ /* 0x000f620000000800 */
[----:B-1----:R-:W-:-:S07]  /*1a640*/  FADD.FTZ R0, R66, R73 ;  /* 0x0000004942007221 */ /* 0x002fce0000010000 */
[----:B------:R-:W1:Y:S01]  /*1a650*/  MUFU.EX2 R75, R75 ;  /* 0x0000004b004b7308 */ /* 0x000e620000000800 */
[----:B------:R-:W-:-:S01]  /*1a660*/  FADD.FTZ R73, R67, R0 ;  /* 0x0000000043497221 */ /* 0x000fc20000010000 */
[----:B--2---:R-:W-:-:S03]  /*1a670*/  FADD.FTZ R0, R60, R3 ;  /* 0x000000033c007221 */ /* 0x004fc60000010000 */
[----:B0-----:R-:W-:Y:S01]  /*1a680*/  FADD.FTZ R64, R70, R73 ;  /* 0x0000004946407221 */ /* 0x001fe20000010000 */
[----:B---3--:R-:W-:-:S03]  /*1a690*/  FADD.FTZ R0, R69, R0 ;  /* 0x0000000045007221 */ /* 0x008fc60000010000 */
[----:B----4-:R-:W-:Y:S01]  /*1a6a0*/  FADD.FTZ R3, R71, R64 ;  /* 0x0000004047037221 */ /* 0x010fe20000010000 */
[----:B-----5:R-:W-:-:S03]  /*1a6b0*/  FADD.FTZ R0, R77, R0 ;  /* 0x000000004d007221 */ /* 0x020fc60000010000 */
[----:B------:R-:W-:Y:S01]  /*1a6c0*/  FADD.FTZ R3, R74, R3 ;  /* 0x000000034a037221 */ /* 0x000fe20000010000 */
[----:B-1----:R-:W-:-:S01]  /*1a6d0*/  FADD.FTZ R0, R75, R0 ;  /* 0x000000004b007221 */ /* 0x002fc20000010000 */
[----:B------:R-:W-:Y:S06]  /*1a6e0*/  @!P0 BRA `(.L_x_1597) ;  /* 0x0000000000048947 */ /* 0x000fec0003800000 */
[----:B------:R-:W-:Y:S01]  /*1a6f0*/  BPT.TRAP 0x1 ;  /* 0x000000040000795c */ /* 0x000fe20000300000 */
.L_x_1597:
[----:B------:R-:W-:Y:S01]  /*1a700*/  F2FP.SATFINITE.E4M3.F32.PACK_AB_MERGE_C R24, R29, R24, RZ ;  /* 0x000000181d18723e */ /* 0x000fe200048070ff */
[----:B------:R-:W-:Y:S01]  /*1a710*/  FMUL.FTZ R88, R88, R84 ;  /* 0x0000005458587220 */ /* 0x000fe20000410000 */
[----:B------:R-:W-:Y:S01]  /*1a720*/  ISETP.GT.AND P2, PT, R5, R12, PT ;  /* 0x0000000c0500720c */ /* 0x000fe20003f44270 */
[----:B------:R-:W-:Y:S01]  /*1a730*/  FMUL.FTZ R89, R89, R84 ;  /* 0x0000005459597220 */ /* 0x000fe20000410000 */
[----:B------:R-:W-:Y:S01]  /*1a740*/  F2FP.SATFINITE.E4M3.F32.PACK_AB_MERGE_C R167, R9, R8, R24 ;  /* 0x0000000809a7723e */ /* 0x000fe20004807018 */
[----:B------:R-:W-:Y:S01]  /*1a750*/  IMAD.U32 R9, RZ, RZ, UR40 ;  /* 0x00000028ff097e24 */ /* 0x000fe2000f8e00ff */
[----:B------:R-:W-:Y:S01]  /*1a760*/  LEA R8, R169, R16, 0x3 ;  /* 0x00000010a9087211 */ /* 0x000fe200078e18ff */
[-C--:B------:R-:W-:Y:S01]  /*1a770*/  FMUL.FTZ R92, R92, R84.reuse ;  /* 0x000000545c5c7220 */ /* 0x080fe20000410000 */
[----:B------:R-:W-:Y:S01]  /*1a780*/  F2FP.SATFINITE.E4M3.F32.PACK_AB_MERGE_C R27, R34, R27, RZ ;  /* 0x0000001b221b723e */ /* 0x000fe200048070ff */
[----:B------:R-:W-:Y:S01]  /*1a790*/  FMUL.FTZ R93, R93, R84 ;  /* 0x000000545d5d7220 */ /* 0x000fe20000410000 */
[----:B------:R-:W-:Y:S01]  /*1a7a0*/  F2FP.SATFINITE.E4M3.F32.PACK_AB_MERGE_C R14, R15, R14, RZ ;  /* 0x0000000e0f0e723e */ /* 0x000fe200048070ff */
[----:B------:R-:W-:Y:S01]  /*1a7b0*/  VIADD R8, R8, 0x22860 ;  /* 0x0002286008087836 */ /* 0x000fe20000000000 */
[----:B------:R-:W-:Y:S01]  /*1a7c0*/  F2FP.SATFINITE.E4M3.F32.PACK_AB_MERGE_C R20, R83, R20, RZ ;  /* 0x000000145314723e */ /* 0x000fe200048070ff */
[-C--:B------:R-:W-:Y:S01]  /*1a7d0*/  FMUL.FTZ R96, R96, R84.reuse ;  /* 0x0000005460607220 */ /* 0x080fe20000410000 */
[----:B------:R-:W-:Y:S01]  /*1a7e0*/  F2FP.SATFINITE.E4M3.F32.PACK_AB_MERGE_C R15, R75, R77, RZ ;  /* 0x0000004d4b0f723e */ /* 0x000fe200048070ff */
[-C--:B------:R-:W-:Y:S01]  /*1a7f0*/  FMUL.FTZ R97, R97, R84.reuse ;  /* 0x0000005461617220 */ /* 0x080fe20000410000 */
[----:B------:R-:W-:Y:S01]  /*1a800*/  PRMT R8, R9, 0x654, R8 ;  /* 0x0000065409087816 */ /* 0x000fe20000000008 */
[-C--:B------:R-:W-:Y:S01]  /*1a810*/  FMUL.FTZ R100, R100, R84.reuse ;  /* 0x0000005464647220 */ /* 0x080fe20000410000 */
[----:B------:R-:W-:Y:S01]  /*1a820*/  F2FP.SATFINITE.E4M3.F32.PACK_AB_MERGE_C R27, R30, R25, R27 ;  /* 0x000000191e1b723e */ /* 0x000fe2000480701b */
[-C--:B------:R-:W-:Y:S01]  /*1a830*/  FMUL.FTZ R101, R101, R84.reuse ;  /* 0x0000005465657220 */ /* 0x080fe20000410000 */
        /* <DEDUP_REMOVED lines=86> */
[----:B------:R-:W-:Y:S02]  /*1ada0*/  IMAD.MOV.U32 R169, RZ, RZ, R13 ;  /* 0x000000ffffa97224 */ /* 0x000fe400078e000d */
[----:B------:R-:W-:Y:S01]  /*1adb0*/  IMAD.MOV.U32 R166, RZ, RZ, R27 ;  /* 0x000000ffffa67224 */ /* 0x000fe200078e001b */
[----:B0-----:R-:W-:Y:S06]  /*1adc0*/  @P2 BRA `(.L_x_1598) ;  /* 0xffffffd8000c2947 */ /* 0x001fec000383ffff */
[----:B------:R-:W-:-:S07]  /*1add0*/  IMAD.MOV.U32 R169, RZ, RZ, R13 ;  /* 0x000000ffffa97224 */ /* 0x000fce00078e000d */
.L_x_1587:
[----:B------:R-:W-:-:S13]  /*1ade0*/  ISETP.GE.AND P2, PT, R5, R177, PT ;  /* 0x000000b10500720c */ /* 0x000fda0003f46270 */
[----:B------:R-:W-:Y:S05]  /*1adf0*/  @!P2 BRA `(.L_x_1599) ;  /* 0x000000380018a947 */ /* 0x000fea0003800000 */
[----:B------:R-:W-:Y:S02]  /*1ae00*/  IMAD.MOV.U32 R13, RZ, RZ, R10 ;  /* 0x000000ffff0d7224 */ /* 0x000fe400078e000a */
[----:B------:R-:W-:Y:S02]  /*1ae10*/  IMAD.MOV.U32 R12, RZ, RZ, R11 ;  /* 0x000000ffff0c7224 */ /* 0x000fe400078e000b */
[----:B------:R-:W-:Y:S02]  /*1ae20*/  IMAD.MOV.U32 R14, RZ, RZ, R18 ;  /* 0x000000ffff0e7224 */ /* 0x000fe400078e0012 */
[----:B------:R-:W-:-:S07]  /*1ae30*/  IMAD.MOV.U32 R15, RZ, RZ, R169 ;  /* 0x000000ffff0f7224 */ /* 0x000fce00078e00a9 */
.L_x_1618:
        /* <DEDUP_REMOVED lines=8> */
.L_x_1601:
        /* <DEDUP_REMOVED lines=8> */
.L_x_1602:
[----:B------:R-:W-:Y:S04]  /*1af40*/  BSSY B0, `(.L_x_1600) ;  /* 0x0000004000007945 */ /* 0x000fe80003800000 */
[----:B-1----:R-:W-:Y:S05]  /*1af50*/  @P3 BRA `(.L_x_1603) ;  /* 0x0000000000083947 */ /* 0x002fea0003800000 */
[----:B------:R-:W1:Y:S02]  /*1af60*/  SYNCS.PHASECHK.TRANS64.TRYWAIT P3, [R7+URZ+0x22830], R6 ;  /* 0x02283006070075a7 */ /* 0x000e64000806017f */
[----:B-1----:R-:W-:Y:S05]  /*1af70*/  @!P3 BRA `(.L_x_1604) ;  /* 0x000000e000c0b947 */ /* 0x002fea0003800000 */
.L_x_1603:
[----:B------:R-:W-:Y:S05]  /*1af80*/  BSYNC B0 ;  /* 0x0000000000007941 */ /* 0x000fea0003800000 */
.L_x_1600:
        /* <DEDUP_REMOVED lines=11> */
[----:B------:R-:W-:Y:S02]  /*1b040*/  IMAD R6, R169, 0x600, R4 ;  /* 0x00000600a9067824 */ /* 0x000fe400078e0204 */
[----:B------:R-:W-:-:S03]  /*1b050*/  IMAD.MOV.U32 R9, RZ, RZ, -0x7fffffe0 ;  /* 0x80000020ff097424 */ /* 0x000fc600078e00ff */
[----:B------:R-:W-:Y:S02]  /*1b060*/  R2UR UR30, R6 ;  /* 0x00000000061e72ca */ /* 0x000fe400000e0000 */
[----:B------:R-:W-:Y:S01]  /*1b070*/  R2UR UR19, R9 ;  /* 0x00000000091372ca */ /* 0x000fe200000e0000 */
[----:B------:R-:W-:Y:S01]  /*1b080*/  IMAD.MOV.U32 R9, RZ, RZ, -0x7fffffe0 ;  /* 0x80000020ff097424 */ /* 0x000fe200078e00ff */
[----:B--2---:R-:W-:-:S04]  /*1b090*/  SHF.R.U32.HI R8, RZ, 0x7, R8 ;  /* 0x00000007ff087819 */ /* 0x004fc80000011608 */
[----:B------:R-:W-:Y:S01]  /*1b0a0*/  R2UR UR23, R9 ;  /* 0x00000000091772ca */ /* 0x000fe200000e0000 */
[----:B------:R-:W-:Y:S01]  /*1b0b0*/  VIADD R7, R8, 0x8 ;  /* 0x0000000808077836 */ /* 0x000fe20000000000 */
[----:B------:R-:W-:-:S04]  /*1b0c0*/  IADD3 R8, R6, 0x2, RZ ;  /* 0x0000000206087810 */ /* 0x000fc80007ffe0ff */
[----:B------:R0:W-:Y:S01]  /*1b0d0*/  BAR.SYNC.DEFER_BLOCKING R7, 0x100 ;  /* 0x000400070000751d */ /* 0x0001e20000010000 */
        /* <DEDUP_REMOVED lines=32> */
.L_x_1606:
[----:B------:R-:W-:Y:S01]  /*1b2e0*/  SHF.L.U32 R6, R14, 0x1f, RZ ;  /* 0x0000001f0e067819 */ /* 0x000fe200000006ff */
[----:B------:R-:W-:-:S04]  /*1b2f0*/  IMAD R7, R15, 0x8, R16 ;  /* 0x000000080f077824 */ /* 0x000fc800078e0210 */
[----:B------:R0:W1:Y:S01]  /*1b300*/  SYNCS.PHASECHK.TRANS64.TRYWAIT P2, [R7+URZ+0x22850], R6 ;  /* 0x02285006070075a7 */ /* 0x000062000804017f */
[----:B------:R-:W-:Y:S05]  /*1b310*/  @!P0 BRA `(.L_x_1607) ;  /* 0x0000000000048947 */ /* 0x000fea0003800000 */
[----:B------:R-:W-:Y:S01]  /*1b320*/  BPT.TRAP 0x1 ;  /* 0x000000040000795c */ /* 0x000fe20000300000 */
.L_x_1607:
[----:B-1----:R-:W-:Y:S05]  /*1b330*/  @P2 BRA `(.L_x_1605) ;  /* 0x0000000000082947 */ /* 0x002fea0003800000 */
[----:B------:R-:W1:Y:S02]  /*1b340*/  SYNCS.PHASECHK.TRANS64.TRYWAIT P2, [R7+URZ+0x22850], R6 ;  /* 0x02285006070075a7 */ /* 0x000e64000804017f */
[----:B-1----:R-:W-:Y:S05]  /*1b350*/  @!P2 BRA `(.L_x_1608) ;  /* 0x000000dc00dca947 */ /* 0x002fea0003800000 */
.L_x_1605:
[----:B01----:R-:W-:Y:S01]  /*1b360*/  VIADD R6, R16, 0x400 ;  /* 0x0000040010067836 */ /* 0x003fe20000000000 */
[----:B------:R-:W-:Y:S05]  /*1b370*/  WARPSYNC.ALL ;  /* 0x0000000000007948 */ /* 0x000fea0003800000 */
[----:B------:R-:W-:Y:S01]  /*1b380*/  SHF.R.U32.HI R6, RZ, 0x4, R6 ;  /* 0x00000004ff067819 */ /* 0x000fe20000011606 */
[----:B------:R-:W-:Y:S01]  /*1b390*/  IMAD.MOV.U32 R7, RZ, RZ, 0x40000040 ;  /* 0x40000040ff077424 */ /* 0x000fe200078e00ff */
[----:B------:R-:W-:Y:S01]  /*1b3a0*/  WARPGROUP.ARRIVE ;  /* 0x00000000000079c5 */ /* 0x000fe20000000000 */
[----:B------:R-:W-:Y:S01]  /*1b3b0*/  IMAD.MOV.U32 R9, RZ, RZ, 0x40000040 ;  /* 0x40000040ff097424 */ /* 0x000fe200078e00ff */
[----:B------:R-:W-:Y:S01]  /*1b3c0*/  LOP3.LUT R6, R6, 0x3fff, RZ, 0xc0, !PT ;  /* 0x00003fff06067812 */ /* 0x000fe200078ec0ff */
[C---:B------:R-:W-:Y:S01]  /*1b3d0*/  FMUL.FTZ R20, R2.reuse, R25 ;  /* 0x0000001902147220 */ /* 0x040fe20000410000 */
[----:B------:R-:W-:Y:S01]  /*1b3e0*/  R2UR UR11, R7 ;  /* 0x00000000070b72ca */ /* 0x000fe200000e0000 */
[----:B------:R-:W-:Y:S01]  /*1b3f0*/  FMUL.FTZ R25, R2, R28 ;  /* 0x0000001c02197220 */ /* 0x000fe20000410000 */
[----:B------:R-:W-:Y:S01]  /*1b400*/  LOP3.LUT R6, R6, 0x10000, RZ, 0xfc, !PT ;  /* 0x0001000006067812 */ /* 0x000fe200078efcff */
[C---:B------:R-:W-:Y:S01]  /*1b410*/  FMUL.FTZ R28, R2.reuse, R35 ;  /* 0x00000023021c7220 */ /* 0x040fe20000410000 */
[----:B------:R-:W-:Y:S01]  /*1b420*/  MOV R7, 0x40000040 ;  /* 0x4000004000077802 */ /* 0x000fe20000000f00 */
[C---:B------:R-:W-:Y:S01]  /*1b430*/  FMUL.FTZ R35, R2.reuse, R42 ;  /* 0x0000002a02237220 */ /* 0x040fe20000410000 */
[C---:B------:R-:W-:Y:S01]  /*1b440*/  FMUL.FTZ R42, R2.reuse, R45 ;  /* 0x0000002d022a7220 */ /* 0x040fe20000410000 */
[----:B------:R-:W-:Y:S01]  /*1b450*/  IMAD R6, R15, 0x400, R6 ;  /* 0x000004000f067824 */ /* 0x000fe200078e0206 */
[----:B------:R-:W0:Y:S01]  /*1b460*/  S2R R219, SR_TID.X ;  /* 0x0000000000db7919 */ /* 0x000e220000002100 */
[C---:B------:R-:W-:Y:S01]  /*1b470*/  FMUL.FTZ R45, R2.reuse, R48 ;  /* 0x00000030022d7220 */ /* 0x040fe20000410000 */
[----:B------:R-:W-:Y:S01]  /*1b480*/  FMUL.FTZ R48, R2, R55 ;  /* 0x0000003702307220 */ /* 0x000fe20000410000 */
[C---:B------:R-:W-:Y:S01]  /*1b490*/  VIADD R8, R6.reuse, 0x2 ;  /* 0x0000000206087836 */ /* 0x040fe20000000000 */
[----:B------:R-:W-:Y:S01]  /*1b4a0*/  R2UR UR10, R6 ;  /* 0x00000000060a72ca */ /* 0x000fe200000e0000 */
[C---:B------:R-:W-:Y:S01]  /*1b4b0*/  FMUL.FTZ R55, R2.reuse, R60 ;  /* 0x0000003c02377220 */ /* 0x040fe20000410000 */
        /* <DEDUP_REMOVED lines=19> */
[----:B------:R-:W-:Y:S02]  /*1b5f0*/  IMAD.SHL.U32 R73, R5, 0x80, RZ ;  /* 0x0000008005497824 */ /* 0x000fe400078e00ff */
        /* <DEDUP_REMOVED lines=84> */
[----:B------:R-:W-:Y:S01]  /*1bb40*/  R2UR UR11, R7 ;  /* 0x00000000070b72ca */ /* 0x000fe200000e0000 */
[----:B------:R-:W5:Y:S03]  /*1bb50*/  @P4 LDC R6, c[0x0][0x44c] ;  /* 0x00011300ff064b82 */ /* 0x000f660000000800 */
[----:B------:R-:W0:Y:S05]  /*1bb60*/  MUFU.TANH R8, R8 ;  /* 0x0000000800087308 */ /* 0x000e2a0000002400 */
[----:B------:R-:W1:Y:S03]  /*1bb70*/  @P4 LDC R7, c[0x0][0x450] ;  /* 0x00011400ff074b82 */ /* 0x000e660000000800 */
[----:B------:R-:W0:Y:S08]  /*1bb80*/  MUFU.TANH R9, R9 ;  /* 0x0000000900097308 */ /* 0x000e300000002400 */
[----:B------:R-:W0:Y:S01]  /*1bb90*/  MUFU.TANH R51, R51 ;  /* 0x0000003300337308 */ /* 0x000e220000002400 */
[----:B-----5:R-:W-:-:S07]  /*1bba0*/  @P4 IMAD.HI.U32 R6, R83, R6, RZ ;  /* 0x0000000653064227 */ /* 0x020fce00078e00ff */
[----:B------:R-:W0:Y:S01]  /*1bbb0*/  MUFU.TANH R52, R52 ;  /* 0x0000003400347308 */ /* 0x000e220000002400 */
[----:B-1----:R-:W-:Y:S01]  /*1bbc0*/  @P4 SHF.R.U32.HI R83, RZ, R7, R6 ;  /* 0x00000007ff534219 */ /* 0x002fe20000011606 */
[----:B------:R-:W-:Y:S02]  /*1bbd0*/  IMAD R7, R171, -0x2, R74 ;  /* 0xfffffffeab077824 */ /* 0x000fe400078e024a */
[----:B------:R-:W-:Y:S01]  /*1bbe0*/  FMUL.FTZ R74, R2, R87 ;  /* 0x00000057024a7220 */ /* 0x000fe20000410000 */
[----:B------:R-:W-:-:S03]  /*1bbf0*/  @!P1 IMAD R6, R169, 0x8, R16 ;  /* 0x00000008a9069824 */ /* 0x000fc600078e0210 */
[----:B------:R-:W1:Y:S01]  /*1bc00*/  MUFU.TANH R55, R55 ;  /* 0x0000003700377308 */ /* 0x000e620000002400 */
[----:B------:R-:W-:Y:S01]  /*1bc10*/  IADD3 R7, -R168, R7, R170 ;  /* 0x00000007a8077210 */ /* 0x000fe20007ffe1aa */
[----:B------:R-:W-:-:S04]  /*1bc20*/  @!P1 VIADD R6, R6, 0x22840 ;  /* 0x0002284006069836 */ /* 0x000fc80000000000 */
[C---:B------:R-:W-:Y:S02]  /*1bc30*/  VIADD R84, R7.reuse, UR33 ;  /* 0x0000002107547c36 */ /* 0x040fe40008000000 */
[----:B------:R-:W0:Y:S01]  /*1bc40*/  MUFU.TANH R56, R56 ;  /* 0x0000003800387308 */ /* 0x000e220000002400 */
[----:B------:R-:W-:Y:S01]  /*1bc50*/  @!P1 PRMT R6, RZ, 0x654, R6 ;  /* 0x00000654ff069816 */ /* 0x000fe20000000006 */
[----:B------:R-:W-:-:S06]  /*1bc60*/  VIADD R81, R7, UR43 ;  /* 0x0000002b07517c36 */ /* 0x000fcc0008000000 */
        /* <DEDUP_REMOVED lines=28> */
[C---:B------:R-:W-:Y:S01]  /*1be30*/  FMUL.FTZ R152, R2.reuse, R76 ;  /* 0x0000004c02987220 */ /* 0x040fe20000410000 */
[----:B------:R-:W-:Y:S01]  /*1be40*/  FMUL.FTZ R76, R2, R77 ;  /* 0x0000004d024c7220 */ /* 0x000fe20000410000 */
[----:B------:R-:W-:Y:S01]  /*1be50*/  IADD3 R153, -R219, 0xb, RZ ;  /* 0x0000000bdb997810 */ /* 0x000fe20007ffe1ff */
[----:B------:R-:W5:Y:S03]  /*1be60*/  SHFL.IDX PT, R77, R83, RZ, 0x1c1f ;  /* 0x001c1fff534d7589 */ /* 0x000f6600000e0000 */
[----:B------:R-:W0:Y:S01]  /*1be70*/  MUFU.TANH R152, R152 ;  /* 0x0000009800987308 */ /* 0x000e220000002400 */
[----:B------:R0:W-:Y:S06]  /*1be80*/  BAR.ARV R153, 0x100 ;  /* 0x000400990000751d */ /* 0x0001ec0000002000 */
[----:B------:R0:W-:Y:S01]  /*1be90*/  @!P1 SYNCS.ARRIVE.TRANS64.RED.A1T0 RZ, [R6+URZ], RZ ;  /* 0x000000ff06ff99a7 */ /* 0x0001e2000810043f */
[----:B------:R-:W0:Y:S01]  /*1bea0*/  MUFU.TANH R76, R76 ;  /* 0x0000004c004c7308 */ /* 0x000e220000002400 */
[----:B-----5:R-:W-:-:S02]  /*1beb0*/  IMAD.IADD R86, R84, 0x1, R77 ;  /* 0x0000000154567824 */ /* 0x020fc400078e024d */
[----:B------:R-:W-:Y:S01]  /*1bec0*/  IMAD.IADD R85, R81, 0x1, R77 ;  /* 0x0000000151557824 */ /* 0x000fe200078e024d */
[----:B01234-:R-:W-:Y:S06]  /*1bed0*/  @!P5 BRA `(.L_x_1609) ;  /* 0x000000000058d947 */ /* 0x01ffec0003800000 */
        /* <DEDUP_REMOVED lines=12> */
.L_x_1611:
[----:B------:R-:W-:-:S05]  /*1bfa0*/  IMAD.U32 R87, RZ, RZ, UR4 ;  /* 0x00000004ff577e24 */ /* 0x000fca000f8e00ff */
[----:B------:R-:W-:-:S13]  /*1bfb0*/  ISETP.NE.AND P2, PT, R87, 0x1, PT ;  /* 0x000000015700780c */ /* 0x000fda0003f45270 */
[----:B------:R-:W0:Y:S02]  /*1bfc0*/  @P2 LDC.64 R6, c[0x0][0x9e8] ;  /* 0x00027a00ff062b82 */ /* 0x000e240000000a00 */
[----:B0-----:R-:W-:-:S05]  /*1bfd0*/  @P2 IMAD.HI.U32 R6, R77, R6, RZ ;  /* 0x000000064d062227 */ /* 0x001fca00078e00ff */
[----:B------:R-:W-:-:S07]  /*1bfe0*/  @P2 SHF.R.U32.HI R77, RZ, R7, R6 ;  /* 0x00000007ff4d2219 */ /* 0x000fce0000011606 */
.L_x_1612:
[----:B------:R-:W-:Y:S05]  /*1bff0*/  BSYNC B0 ;  /* 0x0000000000007941 */ /* 0x000fea0003800000 */
.L_x_1610:
[----:B------:R-:W-:-:S04]  /*1c000*/  IMAD R6, R77, R87, -R73 ;  /* 0x000000574d067224 */ /* 0x000fc800078e0a49 */
[----:B------:R-:W-:-:S05]  /*1c010*/  IMAD R6, R171, -0x2, R6 ;  /* 0xfffffffeab067824 */ /* 0x000fca00078e0206 */
[----:B------:R-:W-:Y:S02]  /*1c020*/  VIADDMNMX R86, R6, R87, R86, PT ;  /* 0x0000005706567246 */ /* 0x000fe40003800156 */
[----:B------:R-:W-:-:S07]  /*1c030*/  VIMNMX R85, R85, R6, !PT ;  /* 0x0000000655557248 */ /* 0x000fce0007fe0100 */
.L_x_1609:
        /* <DEDUP_REMOVED lines=113> */
.L_x_1615:
[----:B------:R-:W-:-:S05]  /*1c750*/  IMAD.U32 R84, RZ, RZ, UR4 ;  /* 0x00000004ff547e24 */ /* 0x000fca000f8e00ff */
[----:B------:R-:W-:-:S13]  /*1c760*/  ISETP.NE.AND P3, PT, R84, 0x1, PT ;  /* 0x000000015400780c */ /* 0x000fda0003f65270 */
[----:B------:R-:W0:Y:S02]  /*1c770*/  @P3 LDC.64 R6, c[0x0][0x9e8] ;  /* 0x00027a00ff063b82 */ /* 0x000e240000000a00 */
[----:B0-----:R-:W-:-:S05]  /*1c780*/  @P3 IMAD.HI.U32 R6, R83, R6, RZ ;  /* 0x0000000653063227 */ /* 0x001fca00078e00ff */
[----:B------:R-:W-:-:S07]  /*1c790*/  @P3 SHF.R.U32.HI R83, RZ, R7, R6 ;  /* 0x00000007ff533219 */ /* 0x000fce0000011606 */
.L_x_1616:
[----:B------:R-:W-:Y:S05]  /*1c7a0*/  BSYNC B0 ;  /* 0x0000000000007941 */ /* 0x000fea0003800000 */
.L_x_1614:
[----:B------:R-:W-:-:S04]  /*1c7b0*/  IMAD R6, R83, R84, -R73 ;  /* 0x0000005453067224 */ /* 0x000fc800078e0a49 */
[----:B------:R-:W-:-:S05]  /*1c7c0*/  IMAD R6, R171, -0x2, R6 ;  /* 0xfffffffeab067824 */ /* 0x000fca00078e0206 */
[----:B------:R-:W-:Y:S02]  /*1c7d0*/  VIADDMNMX R10, R6, R84, R10, PT ;  /* 0x00000054060a7246 */ /* 0x000fe4000380010a */
[----:B------:R-:W-:-:S07]  /*1c7e0*/  VIMNMX R81, R81, R6, !PT ;  /* 0x0000000651517248 */ /* 0x000fce0007fe0100 */
.L_x_1613:
[----:B------:R-:W-:Y:S01]  /*1c7f0*/  ISETP.GT.AND P3, PT, R81, 0x1, P2 ;  /* 0x000000015100780c */ /* 0x000fe20001764270 */
[----:B------:R-:W-:Y:S01]  /*1c800*/  UMOV UR35, UR5 ;  /* 0x0000000500237c82 */ /* 0x000fe20008000000 */
[----:B------:R-:W-:Y:S01]  /*1c810*/  FMNMX.FTZ R7, R77, R12, !PT ;  /* 0x0000000c4d077209 */ /* 0x000fe20007810000 */
[----:B------:R-:W-:Y:S01]  /*1c820*/  IMAD.U32 R86, RZ, RZ, UR35 ;  /* 0x00000023ff567e24 */ /* 0x000fe2000f8e00ff */
        /* <DEDUP_REMOVED lines=143> */
[----:B------:R-:W-:Y:S01]  /*1d120*/  MUFU.EX2 R29, R77 ;  /* 0x0000004d001d7308 */ /* 0x000fe20000000800 */
        /* <DEDUP_REMOVED lines=14> */
[----:B------:R-:W-:Y:S03]  /*1d210*/  MUFU.EX2 R14, R14 ;  /* 0x0000000e000e7308 */ /* 0x000fe60000000800 */
[----:B------:R-:W-:-:S04]  /*1d220*/  FMNMX.FTZ R32, R31, R32, !PT ;  /* 0x000000201f207209 */ /* 0x000fc80007810000 */
[----:B------:R-:W-:Y:S01]  /*1d230*/  FMNMX.FTZ R34, R33, R32, !PT ;  /* 0x0000002021227209 */ /* 0x000fe20007810000 */
[----:B------:R0:W-:Y:S03]  /*1d240*/  MUFU.EX2 R73, R85 ;  /* 0x0000005500497308 */ /* 0x0001e60000000800 */
[----:B------:R-:W-:-:S04]  /*1d250*/  FMNMX.FTZ R37, R35, R34, !PT ;  /* 0x0000002223257209 */ /* 0x000fc80007810000 */
[----:B------:R-:W-:Y:S01]  /*1d260*/  FMNMX.FTZ R34, R36, R37, !PT ;  /* 0x0000002524227209 */ /* 0x000fe20007810000 */
[----:B------:R1:W-:Y:S01]  /*1d270*/  MUFU.EX2 R32, R86 ;  /* 0x0000005600207308 */ /* 0x0003e20000000800 */
[----:B0-----:R-:W-:-:S02]  /*1d280*/  FFMA.FTZ R85, R42, UR35, -R83 ;  /* 0x000000232a557c23 */ /* 0x001fc40008010853 */
[----:B------:R-:W-:Y:S01]  /*1d290*/  FMNMX.FTZ R77, R39, R34, !PT ;  /* 0x00000022274d7209 */ /* 0x000fe20007810000 */
[----:B------:R-:W-:-:S03]  /*1d2a0*/  FFMA.FTZ R34, R41, UR35, -R83 ;  /* 0x0000002329227c23 */ /* 0x000fc60008010853 */
[----:B------:R-:W-:Y:S01]  /*1d2b0*/  FMNMX.FTZ R38, R40, R77, !PT ;  /* 0x0000004d28267209 */ /* 0x000fe20007810000 */
[----:B------:R-:W-:Y:S01]  /*1d2c0*/  MUFU.EX2 R7, R7 ;  /* 0x0000000700077308 */ /* 0x000fe20000000800 */
[----:B-1----:R-:W-:-:S02]  /*1d2d0*/  FFMA.FTZ R86, R46, UR35, -R83 ;  /* 0x000000232e567c23 */ /* 0x002fc40008010853 */
[----:B------:R-:W-:-:S04]  /*1d2e0*/  FMNMX.FTZ R41, R43, R38, !PT ;  /* 0x000000262b297209 */ /* 0x000fc80007810000 */
[----:B------:R-:W-:Y:S01]  /*1d2f0*/  FMNMX.FTZ R38, R44, R41, !PT ;  /* 0x000000292c267209 */ /* 0x000fe20007810000 */
[----:B------:R-:W-:Y:S03]  /*1d300*/  MUFU.EX2 R20, R20 ;  /* 0x0000001400147308 */ /* 0x000fe60000000800 */
[----:B------:R-:W-:Y:S01]  /*1d310*/  FMNMX.FTZ R77, R47, R38, !PT ;  /* 0x000000262f4d7209 */ /* 0x000fe20007810000 */
[----:B------:R-:W-:-:S03]  /*1d320*/  FFMA.FTZ R38, R45, UR35, -R83 ;  /* 0x000000232d267c23 */ /* 0x000fc60008010853 */
[----:B------:R-:W-:Y:S01]  /*1d330*/  FMNMX.FTZ R42, R48, R77, !PT ;  /* 0x0000004d302a7209 */ /* 0x000fe20007810000 */
[----:B------:R0:W-:Y:S03]  /*1d340*/  MUFU.EX2 R41, R85 ;  /* 0x0000005500297308 */ /* 0x0001e60000000800 */
[----:B------:R-:W-:-:S04]  /*1d350*/  FMNMX.FTZ R45, R51, R42, !PT ;  /* 0x0000002a332d7209 */ /* 0x000fc80007810000 */
[----:B------:R-:W-:Y:S01]  /*1d360*/  FMNMX.FTZ R42, R52, R45, !PT ;  /* 0x0000002d342a7209 */ /* 0x000fe20007810000 */
[----:B------:R-:W-:Y:S01]  /*1d370*/  MUFU.EX2 R25, R25 ;  /* 0x0000001900197308 */ /* 0x000fe20000000800 */
[----:B0-----:R-:W-:Y:S02]  /*1d380*/  IMAD.U32 R85, RZ, RZ, UR35 ;  /* 0x00000023ff557e24 */ /* 0x001fe4000f8e00ff */
[----:B------:R-:W-:Y:S01]  /*1d390*/  FMNMX.FTZ R77, R53, R42, !PT ;  /* 0x0000002a354d7209 */ /* 0x000fe20007810000 */
[----:B------:R-:W-:-:S03]  /*1d3a0*/  FFMA.FTZ R42, R49, UR35, -R83 ;  /* 0x00000023312a7c23 */ /* 0x000fc60008010853 */
[----:B------:R-:W-:Y:S01]  /*1d3b0*/  FMNMX.FTZ R46, R54, R77, !PT ;  /* 0x0000004d362e7209 */ /* 0x000fe20007810000 */
[----:B------:R-:W-:Y:S03]  /*1d3c0*/  MUFU.EX2 R26, R26 ;  /* 0x0000001a001a7308 */ /* 0x000fe60000000800 */
        /* <DEDUP_REMOVED lines=9> */
[----:B------:R-:W-:Y:S01]  /*1d460*/  FMNMX.FTZ R77, R69, R46, !PT ;  /* 0x0000002e454d7209 */ /* 0x000fe20007810000 */
[----:B------:R-:W-:-:S03]  /*1d470*/  FFMA.FTZ R46, R55, UR35, -R83 ;  /* 0x00000023372e7c23 */ /* 0x000fc60008010853 */
[----:B0-----:R-:W-:Y:S01]  /*1d480*/  FMNMX.FTZ R50, R70, R77, !PT ;  /* 0x0000004d46327209 */ /* 0x001fe20007810000 */
[----:B------:R-:W-:Y:S03]  /*1d490*/  MUFU.EX2 R34, R34 ;  /* 0x0000002200227308 */ /* 0x000fe60000000800 */
[----:B------:R-:W-:Y:S01]  /*1d4a0*/  FMNMX.FTZ R55, R71, R50, !PT ;  /* 0x0000003247377209 */ /* 0x000fe20007810000 */
[--C-:B------:R-:W-:Y:S01]  /*1d4b0*/  FFMA.FTZ R50, R59, UR35, -R83.reuse ;  /* 0x000000233b327c23 */ /* 0x100fe20008010853 */
[----:B------:R-:W-:-:S01]  /*1d4c0*/  FFMA.FTZ R59, R60, UR35, -R83 ;  /* 0x000000233c3b7c23 */ /* 0x000fc20008010853 */
[--C-:B------:R-:W-:Y:S01]  /*1d4d0*/  FFMA.FTZ R60, R65, UR35, -R83.reuse ;  /* 0x00000023413c7c23 */ /* 0x100fe20008010853 */
[----:B------:R-:W-:Y:S01]  /*1d4e0*/  FMNMX.FTZ R10, R72, R55, !PT ;  /* 0x00000037480a7209 */ /* 0x000fe20007810000 */
[--C-:B------:R-:W-:Y:S01]  /*1d4f0*/  FFMA.FTZ R65, R68, UR35, -R83.reuse ;  /* 0x0000002344417c23 */ /* 0x100fe20008010853 */
[----:B------:R0:W-:Y:S01]  /*1d500*/  MUFU.EX2 R55, R81 ;  /* 0x0000005100377308 */ /* 0x0001e20000000800 */
[----:B------:R-:W-:-:S01]  /*1d510*/  FFMA.FTZ R68, R79, UR35, -R83 ;  /* 0x000000234f447c23 */ /* 0x000fc20008010853 */
[----:B------:R-:W-:Y:S01]  /*1d520*/  FMNMX.FTZ R77, R75, R10, !PT ;  /* 0x0000000a4b4d7209 */ /* 0x000fe20007810000 */
[----:B------:R-:W-:-:S03]  /*1d530*/  FFMA.FTZ R79, R78, UR35, -R83 ;  /* 0x000000234e4f7c23 */ /* 0x000fc60008010853 */
[----:B------:R-:W-:Y:S02]  /*1d540*/  FMNMX.FTZ R77, R74, R77, !PT ;  /* 0x0000004d4a4d7209 */ /* 0x000fe40007810000 */
[----:B------:R-:W-:Y:S03]  /*1d550*/  MUFU.EX2 R38, R38 ;  /* 0x0000002600267308 */ /* 0x000fe60000000800 */
[----:B------:R-:W1:Y:S05]  /*1d560*/  SHFL.BFLY PT, R10, R77, 0x2, 0x1f ;  /* 0x0c401f004d0a7f89 */ /* 0x000e6a00000e0000 */
[----:B------:R-:W-:Y:S08]  /*1d570*/  MUFU.EX2 R45, R86 ;  /* 0x00000056002d7308 */ /* 0x000ff00000000800 */
[----:B------:R-:W-:Y:S08]  /*1d580*/  MUFU.EX2 R42, R42 ;  /* 0x0000002a002a7308 */ /* 0x000ff00000000800 */
[----:B------:R-:W-:Y:S01]  /*1d590*/  MUFU.EX2 R8, R8 ;  /* 0x0000000800087308 */ /* 0x000fe20000000800 */
[----:B-1----:R-:W-:Y:S01]  /*1d5a0*/  FMNMX.FTZ R10, R77, R10, !PT ;  /* 0x0000000a4d0a7209 */ /* 0x002fe20007810000 */
[--C-:B------:R-:W-:Y:S01]  /*1d5b0*/  FFMA.FTZ R77, R76, UR35, -R83.reuse ;  /* 0x000000234c4d7c23 */ /* 0x100fe20008010853 */
[----:B------:R-:W-:-:S01]  /*1d5c0*/  FFMA.FTZ R76, R80, UR35, -R83 ;  /* 0x00000023504c7c23 */ /* 0x000fc20008010853 */
[----:B------:R-:W-:-:S02]  /*1d5d0*/  FSEL R83, R11, RZ, P3 ;  /* 0x000000ff0b537208 */ /* 0x000fc40001800000 */
[----:B0-----:R-:W0:Y:S02]  /*1d5e0*/  SHFL.BFLY PT, R81, R10, 0x1, 0x1f ;  /* 0x0c201f000a517f89 */ /* 0x001e2400000e0000 */
[----:B------:R-:W-:Y:S01]  /*1d5f0*/  MUFU.EX2 R9, R9 ;  /* 0x0000000900097308 */ /* 0x000fe20000000800 */
[----:B------:R-:W-:-:S04]  /*1d600*/  FADD.FTZ R83, -R83, R12 ;  /* 0x0000000c53537221 */ /* 0x000fc80000010100 */
[----:B------:R-:W-:-:S03]  /*1d610*/  FMUL.FTZ R83, R83, UR35 ;  /* 0x0000002353537c20 */ /* 0x000fc60008410000 */
[----:B------:R-:W-:Y:S08]  /*1d620*/  MUFU.EX2 R46, R46 ;  /* 0x0000002e002e7308 */ /* 0x000ff00000000800 */
[----:B------:R-:W1:Y:S01]  /*1d630*/  MUFU.EX2 R83, R83 ;  /* 0x0000005300537308 */ /* 0x000e620000000800 */
[----:B0-----:R-:W-:-:S07]  /*1d640*/  FMNMX.FTZ R10, R10, R81, !PT ;  /* 0x000000510a0a7209 */ /* 0x001fce0007810000 */
[----:B------:R-:W-:Y:S01]  /*1d650*/  MUFU.EX2 R50, R50 ;  /* 0x0000003200327308 */ /* 0x000fe20000000800 */
[C---:B------:R-:W-:Y:S01]  /*1d660*/  FSETP.NEU.FTZ.AND P2, PT, R10.reuse, -INF , PT ;  /* 0xff8000000a00780b */ /* 0x040fe20003f5d000 */
[----:B------:R-:W-:-:S03]  /*1d670*/  FFMA.FTZ R12, R10, R85, -8 ;  /* 0xc10000000a0c7423 */ /* 0x000fc60000010055 */
[----:B------:R-:W-:-:S03]  /*1d680*/  FSEL R80, R10, RZ, P2 ;  /* 0x000000ff0a507208 */ /* 0x000fc60001000000 */
[----:B------:R1:W-:Y:S01]  /*1d690*/  MUFU.EX2 R81, R82 ;  /* 0x0000005200517308 */ /* 0x0003e20000000800 */
[----:B------:R-:W-:Y:S01]  /*1d6a0*/  FSEL R12, R12, RZ, P2 ;  /* 0x000000ff0c0c7208 */ /* 0x000fe20001000000 */
[----:B------:R-:W-:-:S04]  /*1d6b0*/  FADD.FTZ R80, -R80, R13 ;  /* 0x0000000d50507221 */ /* 0x000fc80000010100 */
[--C-:B------:R-:W-:Y:S01]  /*1d6c0*/  FFMA.FTZ R85, R84, UR35, -R12.reuse ;  /* 0x0000002354557c23 */ /* 0x100fe2000801080c */
[----:B------:R-:W-:-:S01]  /*1d6d0*/  FFMA.FTZ R6, R6, UR35, -R12 ;  /* 0x0000002306067c23 */ /* 0x000fc2000801080c */
[----:B------:R-:W-:Y:S01]  /*1d6e0*/  FMUL.FTZ R80, R80, UR35 ;  /* 0x0000002350507c20 */ /* 0x000fe20008410000 */
[----:B------:R-:W-:-:S01]  /*1d6f0*/  FFMA.FTZ R21, R21, UR35, -R12 ;  /* 0x0000002315157c23 */ /* 0x000fc2000801080c */
[--C-:B------:R-:W-:Y:S01]  /*1d700*/  FFMA.FTZ R24, R24, UR35, -R12.reuse ;  /* 0x0000002318187c23 */ /* 0x100fe2000801080c */
[----:B------:R-:W-:-:S01]  /*1d710*/  FFMA.FTZ R27, R27, UR35, -R12 ;  /* 0x000000231b1b7c23 */ /* 0x000fc2000801080c */
[----:B------:R-:W-:Y:S01]  /*1d720*/  MUFU.EX2 R85, R85 ;  /* 0x0000005500557308 */ /* 0x000fe20000000800 */
[----:B------:R-:W-:-:S01]  /*1d730*/  FFMA.FTZ R28, R28, UR35, -R12 ;  /* 0x000000231c1c7c23 */ /* 0x000fc2000801080c */
[--C-:B------:R-:W-:Y:S01]  /*1d740*/  FFMA.FTZ R78, R33, UR35, -R12.reuse ;  /* 0x00000023214e7c23 */ /* 0x100fe2000801080c */
[----:B------:R-:W-:-:S01]  /*1d750*/  FFMA.FTZ R33, R35, UR35, -R12 ;  /* 0x0000002323217c23 */ /* 0x000fc2000801080c */
[----:B-1----:R-:W-:Y:S01]  /*1d760*/  FFMA.FTZ R82, R83, R3, R14 ;  /* 0x0000000353527223 */ /* 0x002fe2000001000e */
[----:B------:R-:W-:-:S01]  /*1d770*/  FFMA.FTZ R35, R39, UR35, -R12 ;  /* 0x0000002327237c23 */ /* 0x000fc2000801080c */
[--C-:B------:R-:W-:Y:S01]  /*1d780*/  FFMA.FTZ R31, R31, UR35, -R12.reuse ;  /* 0x000000231f1f7c23 */ /* 0x100fe2000801080c */
[----:B------:R-:W-:-:S01]  /*1d790*/  FFMA.FTZ R39, R43, UR35, -R12 ;  /* 0x000000232b277c23 */ /* 0x000fc2000801080c */
[----:B------:R-:W0:Y:S01]  /*1d7a0*/  MUFU.EX2 R80, R80 ;  /* 0x0000005000507308 */ /* 0x000e220000000800 */
[----:B------:R-:W-:-:S01]  /*1d7b0*/  FFMA.FTZ R43, R51, UR35, -R12 ;  /* 0x00000023332b7c23 */ /* 0x000fc2000801080c */
[----:B------:R-:W-:Y:S01]  /*1d7c0*/  FADD.FTZ R51, R7, R82 ;  /* 0x0000005207337221 */ /* 0x000fe20000010000 */
[----:B------:R-:W-:-:S01]  /*1d7d0*/  FFMA.FTZ R47, R47, UR35, -R12 ;  /* 0x000000232f2f7c23 */ /* 0x000fc2000801080c */
[--C-:B------:R-:W-:Y:S01]  /*1d7e0*/  FFMA.FTZ R36, R36, UR35, -R12.reuse ;  /* 0x0000002324247c23 */ /* 0x100fe2000801080c */
[----:B------:R-:W-:-:S01]  /*1d7f0*/  FFMA.FTZ R53, R53, UR35, -R12 ;  /* 0x0000002335357c23 */ /* 0x000fc2000801080c */
[----:B------:R-:W-:Y:S01]  /*1d800*/  FADD.FTZ R82, R20, R51 ;  /* 0x0000003314527221 */ /* 0x000fe20000010000 */
[----:B------:R-:W-:-:S01]  /*1d810*/  FFMA.FTZ R40, R40, UR35, -R12 ;  /* 0x0000002328287c23 */ /* 0x000fc2000801080c */
[----:B------:R-:W1:Y:S01]  /*1d820*/  MUFU.EX2 R6, R6 ;  /* 0x0000000600067308 */ /* 0x000e620000000800 */
[----:B------:R-:W-:-:S01]  /*1d830*/  FFMA.FTZ R51, R57, UR35, -R12 ;  /* 0x0000002339337c23 */ /* 0x000fc2000801080c */
[----:B------:R-:W-:Y:S01]  /*1d840*/  FADD.FTZ R87, R25, R82 ;  /* 0x0000005219577221 */ /* 0x000fe20000010000 */
[----:B------:R-:W-:-:S01]  /*1d850*/  FFMA.FTZ R44, R44, UR35, -R12 ;  /* 0x000000232c2c7c23 */ /* 0x000fc2000801080c */
[--C-:B------:R-:W-:Y:S01]  /*1d860*/  FFMA.FTZ R48, R48, UR35, -R12.reuse ;  /* 0x0000002330307c23 */ /* 0x100fe2000801080c */
[----:B------:R-:W-:-:S01]  /*1d870*/  FFMA.FTZ R52, R52, UR35, -R12 ;  /* 0x0000002334347c23 */ /* 0x000fc2000801080c */
[----:B------:R-:W-:Y:S01]  /*1d880*/  FADD.FTZ R82, R26, R87 ;  /* 0x000000571a527221 */ /* 0x000fe20000010000 */
[----:B------:R-:W-:-:S01]  /*1d890*/  FFMA.FTZ R54, R54, UR35, -R12 ;  /* 0x0000002336367c23 */ /* 0x000fc2000801080c */
[----:B------:R-:W2:Y:S01]  /*1d8a0*/  MUFU.EX2 R21, R21 ;  /* 0x0000001500157308 */ /* 0x000ea20000000800 */
[----:B0-----:R-:W-:-:S01]  /*1d8b0*/  FFMA.FTZ R3, R80, R0, R85 ;  /* 0x0000000050037223 */ /* 0x001fc20000010055 */
[--C-:B------:R-:W-:Y:S01]  /*1d8c0*/  FFMA.FTZ R58, R58, UR35, -R12.reuse ;  /* 0x000000233a3a7c23 */ /* 0x100fe2000801080c */
[----:B------:R-:W-:-:S01]  /*1d8d0*/  FFMA.FTZ R62, R62, UR35, -R12 ;  /* 0x000000233e3e7c23 */ /* 0x000fc2000801080c */
[--C-:B------:R-:W-:Y:S01]  /*1d8e0*/  FFMA.FTZ R70, R70, UR35, -R12.reuse ;  /* 0x0000002346467c23 */ /* 0x100fe2000801080c */
[----:B------:R-:W-:-:S01]  /*1d8f0*/  FFMA.FTZ R72, R72, UR35, -R12 ;  /* 0x0000002348487c23 */ /* 0x000fc2000801080c */
[----:B------:R-:W-:-:S02]  /*1d900*/  FFMA.FTZ R75, R75, UR35, -R12 ;  /* 0x000000234b4b7c23 */ /* 0x000fc4000801080c */
        /* <DEDUP_REMOVED lines=12> */
[----:B------:R-:W-:Y:S01]  /*1d9d0*/  MUFU.EX2 R13, R47 ;  /* 0x0000002f000d7308 */ /* 0x000fe20000000800 */
[----:B-1----:R-:W-:-:S07]  /*1d9e0*/  FADD.FTZ R0, R78, R3 ;  /* 0x000000034e007221 */ /* 0x002fce0000010000 */
[----:B------:R0:W-:Y:S01]  /*1d9f0*/  MUFU.EX2 R47, R53 ;  /* 0x00000035002f7308 */ /* 0x0001e20000000800 */
[----:B--2---:R-:W-:-:S07]  /*1da00*/  FADD.FTZ R3, R33, R0 ;  /* 0x0000000021037221 */ /* 0x004fce0000010000 */
[----:B------:R-:W1:Y:S01]  /*1da10*/  MUFU.EX2 R36, R36 ;  /* 0x0000002400247308 */ /* 0x000e620000000800 */
[----:B0-----:R-:W-:-:S04]  /*1da20*/  FADD.FTZ R53, R29, R82 ;  /* 0x000000521d357221 */ /* 0x001fc80000010000 */
[----:B------:R-:W-:Y:S01]  /*1da30*/  FADD.FTZ R82, R30, R53 ;  /* 0x000000351e527221 */ /* 0x000fe20000010000 */
[----:B------:R-:W-:-:S02]  /*1da40*/  FFMA.FTZ R53, R61, UR35, -R12 ;  /* 0x000000233d357c23 */ /* 0x000fc4000801080c */
[----:B------:R-:W0:Y:S01]  /*1da50*/  MUFU.EX2 R35, R35 ;  /* 0x0000002300237308 */ /* 0x000e220000000800 */
[----:B------:R-:W-:-:S04]  /*1da60*/  FADD.FTZ R57, R73, R82 ;  /* 0x0000005249397221 */ /* 0x000fc80000010000 */
[----:B------:R-:W-:-:S03]  /*1da70*/  FADD.FTZ R82, R32, R57 ;  /* 0x0000003920527221 */ /* 0x000fc60000010000 */
[----:B------:R-:W2:Y:S01]  /*1da80*/  MUFU.EX2 R40, R40 ;  /* 0x0000002800287308 */ /* 0x000ea20000000800 */
[----:B------:R-:W-:-:S01]  /*1da90*/  FADD.FTZ R57, R37, R82 ;  /* 0x0000005225397221 */ /* 0x000fc20000010000 */
[----:B-1----:R-:W-:-:S03]  /*1daa0*/  FADD.FTZ R0, R36, R3 ;  /* 0x0000000324007221 */ /* 0x002fc60000010000 */
[----:B------:R-:W-:Y:S01]  /*1dab0*/  FADD.FTZ R82, R34, R57 ;  /* 0x0000003922527221 */ /* 0x000fe20000010000 */
[----:B------:R-:W-:-:S02]  /*1dac0*/  FFMA.FTZ R57, R66, UR35, -R12 ;  /* 0x0000002342397c23 */ /* 0x000fc4000801080c */
[----:B------:R-:W1:Y:S01]  /*1dad0*/  MUFU.EX2 R39, R39 ;  /* 0x0000002700277308 */ /* 0x000e620000000800 */
[----:B0-----:R-:W-:-:S01]  /*1dae0*/  FADD.FTZ R3, R35, R0 ;  /* 0x0000000023037221 */ /* 0x001fc20000010000 */
[----:B------:R-:W-:-:S04]  /*1daf0*/  FADD.FTZ R61, R41, R82 ;  /* 0x00000052293d7221 */ /* 0x000fc80000010000 */
[----:B------:R-:W-:Y:S02]  /*1db00*/  FADD.FTZ R66, R38, R61 ;  /* 0x0000003d26427221 */ /* 0x000fe40000010000 */
[----:B------:R-:W0:Y:S01]  /*1db10*/  MUFU.EX2 R44, R44 ;  /* 0x0000002c002c7308 */ /* 0x000e220000000800 */
[----:B--2---:R-:W-:-:S01]  /*1db20*/  FADD.FTZ R0, R40, R3 ;  /* 0x0000000328007221 */ /* 0x004fc20000010000 */
[----:B------:R-:W-:Y:S01]  /*1db30*/  FADD.FTZ R61, R45, R66 ;  /* 0x000000422d3d7221 */ /* 0x000fe20000010000 */
[----:B------:R-:W-:-:S03]  /*1db40*/  FFMA.FTZ R66, R67, UR35, -R12 ;  /* 0x0000002343427c23 */ /* 0x000fc6000801080c */
[----:B------:R-:W-:Y:S01]  /*1db50*/  FADD.FTZ R82, R42, R61 ;  /* 0x0000003d2a527221 */ /* 0x000fe20000010000 */
[----:B------:R-:W-:-:S01]  /*1db60*/  FFMA.FTZ R61, R69, UR35, -R12 ;  /* 0x00000023453d7c23 */ /* 0x000fc2000801080c */
        /* <DEDUP_REMOVED lines=8> */
[----:B------:R-:W-:-:S01]  /*1dbf0*/  FADD.FTZ R82, R46, R67 ;  /* 0x000000432e527221 */ /* 0x000fc20000010000 */
[----:B------:R-:W-:Y:S01]  /*1dc00*/  FFMA.FTZ R67, R71, UR35, -R12 ;  /* 0x0000002347437c23 */ /* 0x000fe2000801080c */
[----:B------:R-:W0:Y:S01]  /*1dc10*/  MUFU.EX2 R52, R52 ;  /* 0x0000003400347308 */ /* 0x000e220000000800 */
[----:B--2---:R-:W-:-:S01]  /*1dc20*/  FADD.FTZ R0, R48, R3 ;  /* 0x0000000330007221 */ /* 0x004fc20000010000 */
[----:B------:R-:W-:Y:S01]  /*1dc30*/  FADD.FTZ R69, R55, R82 ;  /* 0x0000005237457221 */ /* 0x000fe20000010000 */
[----:B------:R-:W-:-:S03]  /*1dc40*/  FFMA.FTZ R12, R74, UR35, -R12 ;  /* 0x000000234a0c7c23 */ /* 0x000fc6000801080c */
[----:B------:R-:W-:Y:S02]  /*1dc50*/  FADD.FTZ R82, R50, R69 ;  /* 0x0000004532527221 */ /* 0x000fe40000010000 */
        /* <DEDUP_REMOVED lines=47> */
[----:B--2---:R-:W-:-:S03]  /*1df50*/  FADD.FTZ R69, R84, R3 ;  /* 0x0000000354457221 */ /* 0x004fc60000010000 */
[----:B------:R-:W-:Y:S01]  /*1df60*/  FADD.FTZ R3, R81, R0 ;  /* 0x0000000051037221 */ /* 0x000fe20000010000 */
[----:B-1----:R-:W-:-:S01]  /*1df70*/  FADD.FTZ R0, R12, R69 ;  /* 0x000000450c007221 */ /* 0x002fc20000010000 */
[----:B------:R-:W-:Y:S06]  /*1df80*/  @!P0 BRA `(.L_x_1617) ;  /* 0x0000000000048947 */ /* 0x000fec0003800000 */
[----:B------:R-:W-:Y:S01]  /*1df90*/  BPT.TRAP 0x1 ;  /* 0x000000040000795c */ /* 0x000fe20000300000 */
.L_x_1617:
[----:B------:R-:W-:Y:S01]  /*1dfa0*/  F2FP.SATFINITE.E4M3.F32.PACK_AB_MERGE_C R21, R24, R21, RZ ;  /* 0x000000151815723e */ /* 0x000fe200048070ff */
[-C--:B------:R-:W-:Y:S01]  /*1dfb0*/  FMUL.FTZ R88, R88, R83.reuse ;  /* 0x0000005358587220 */ /* 0x080fe20000410000 */
[----:B------:R-:W-:Y:S01]  /*1dfc0*/  F2FP.SATFINITE.E4M3.F32.PACK_AB_MERGE_C R20, R25, R20, RZ ;  /* 0x000000141914723e */ /* 0x000fe200048070ff */
[----:B------:R-:W-:Y:S01]  /*1dfd0*/  FMUL.FTZ R89, R89, R83 ;  /* 0x0000005359597220 */ /* 0x000fe20000410000 */
[----:B------:R-:W-:Y:S01]  /*1dfe0*/  F2FP.SATFINITE.E4M3.F32.PACK_AB_MERGE_C R165, R6, R85, R21 ;  /* 0x0000005506a5723e */ /* 0x000fe20004807015 */
[----:B------:R-:W-:Y:S01]  /*1dff0*/  IMAD R6, R15, 0x8, R16 ;  /* 0x000000080f067824 */ /* 0x000fe200078e0210 */
[----:B------:R-:W-:Y:S01]  /*1e000*/  ISETP.GT.AND P2, PT, R5, R177, PT ;  /* 0x000000b10500720c */ /* 0x000fe20003f44270 */
[-C--:B------:R-:W-:Y:S01]  /*1e010*/  FMUL.FTZ R92, R92, R83.reuse ;  /* 0x000000535c5c7220 */ /* 0x080fe20000410000 */
[----:B------:R-:W-:Y:S01]  /*1e020*/  F2FP.SATFINITE.E4M3.F32.PACK_AB_MERGE_C R164, R7, R14, R20 ;  /* 0x0000000e07a4723e */ /* 0x000fe20004807014 */
[----:B------:R-:W-:Y:S01]  /*1e030*/  IMAD.U32 R7, RZ, RZ, UR40 ;  /* 0x00000028ff077e24 */ /* 0x000fe2000f8e00ff */
[----:B------:R-:W-:Y:S01]  /*1e040*/  IADD3 R6, R6, 0x22860, RZ ;  /* 0x0002286006067810 */ /* 0x000fe20007ffe0ff */
[----:B------:R-:W-:Y:S01]  /*1e050*/  FMUL.FTZ R93, R93, R83 ;  /* 0x000000535d5d7220 */ /* 0x000fe20000410000 */
[----:B------:R-:W-:Y:S01]  /*1e060*/  F2FP.SATFINITE.E4M3.F32.PACK_AB_MERGE_C R13, R48, R13, RZ ;  /* 0x0000000d300d723e */ /* 0x000fe200048070ff */
        /* <DEDUP_REMOVED lines=95> */
.L_x_1599:
[----:B------:R-:W-:Y:S05]  /*1e660*/  WARPSYNC.ALL ;  /* 0x0000000000007948 */ /* 0x000fea0003800000 */
[----:B------:R-:W-:Y:S06]  /*1e670*/  BAR.ARV 0x8, 0x180 ;  /* 0x0206000000007b1d */ /* 0x000fec0000002000 */
[----:B------:R-:W-:Y:S05]  /*1e680*/  @!P0 BRA `(.L_x_1619) ;  /* 0x0000000000048947 */ /* 0x000fea0003800000 */
[----:B------:R-:W-:Y:S01]  /*1e690*/  BPT.TRAP 0x1 ;  /* 0x000000040000795c */ /* 0x000fe20000300000 */
.L_x_1619:
[----:B------:R-:W-:Y:S01]  /*1e6a0*/  IMAD R13, R169, 0x8, R16 ;  /* 0x00000008a90d7824 */ /* 0x000fe200078e0210 */
[----:B------:R-:W-:-:S04]  /*1e6b0*/  SHF.L.U32 R2, R18, 0x1f, RZ ;  /* 0x0000001f12027819 */ /* 0x000fc800000006ff */
[----:B------:R0:W1:Y:S01]  /*1e6c0*/  SYNCS.PHASECHK.TRANS64.TRYWAIT P1, [R13+URZ+0x22850], R2 ;  /* 0x022850020d0075a7 */ /* 0x000062000802017f */
[----:B------:R-:W-:Y:S05]  /*1e6d0*/  @!P0 BRA `(.L_x_1620) ;  /* 0x0000000000048947 */ /* 0x000fea0003800000 */
[----:B------:R-:W-:Y:S01]  /*1e6e0*/  BPT.TRAP 0x1 ;  /* 0x000000040000795c */ /* 0x000fe20000300000 */
.L_x_1620:
[----:B------:R-:W-:-:S05]  /*1e6f0*/  VIADD R16, R16, 0x400 ;  /* 0x0000040010107836 */ /* 0x000fca0000000000 */
[----:B------:R-:W-:-:S04]  /*1e700*/  SHF.R.U32.HI R16, RZ, 0x4, R16 ;  /* 0x00000004ff107819 */ /* 0x000fc80000011610 */
[----:B------:R-:W-:-:S04]  /*1e710*/  LOP3.LUT R16, R16, 0x3fff, RZ, 0xc0, !PT ;  /* 0x00003fff10107812 */ /* 0x000fc800078ec0ff */
[----:B------:R-:W-:Y:S01]  /*1e720*/  LOP3.LUT R16, R16, 0x10000, RZ, 0xfc, !PT ;  /* 0x0001000010107812 */ /* 0x000fe200078efcff */
[----:B-1----:R-:W-:Y:S06]  /*1e730*/  @P1 BRA `(.L_x_1621) ;  /* 0x0000000000081947 */ /* 0x002fec0003800000 */
[----:B------:R-:W1:Y:S02]  /*1e740*/  SYNCS.PHASECHK.TRANS64.TRYWAIT P1, [R13+URZ+0x22850], R2 ;  /* 0x022850020d0075a7 */ /* 0x000e64000802017f */
[----:B-1----:R-:W-:Y:S05]  /*1e750*/  @!P1 BRA `(.L_x_1622) ;  /* 0x000000a800f09947 */ /* 0x002fea0003800000 */
.L_x_1621:
[----:B------:R-:W-:Y:S01]  /*1e760*/  IMAD R4, R169, 0x400, R16 ;  /* 0x00000400a9047824 */ /* 0x000fe200078e0210 */
[----:B------:R-:W-:Y:S05]  /*1e770*/  WARPSYNC.ALL ;  /* 0x0000000000007948 */ /* 0x000fea0003800000 */
[----:B------:R-:W-:Y:S01]  /*1e780*/  IMAD.MOV.U32 R5, RZ, RZ, 0x40000040 ;  /* 0x40000040ff057424 */ /* 0x000fe200078e00ff */
[----:B------:R-:W-:Y:S01]  /*1e790*/  R2UR UR6, R4 ;  /* 0x00000000040672ca */ /* 0x000fe200000e0000 */
[----:B------:R-:W-:Y:S01]  /*1e7a0*/  WARPGROUP.ARRIVE ;  /* 0x00000000000079c5 */ /* 0x000fe20000000000 */
[----:B------:R-:W-:Y:S02]  /*1e7b0*/  ULDC.64 UR4, c[0x0][0x9a0] ;  /* 0x0002680000047ab9 */ /* 0x000fe40000000a00 */
[----:B------:R-:W-:-:S02]  /*1e7c0*/  R2UR UR7, R5 ;  /* 0x00000000050772ca */ /* 0x000fc400000e0000 */
[----:B------:R-:W-:-:S04]  /*1e7d0*/  ISETP.NE.U32.AND P1, PT, RZ, UR4, PT ;  /* 0x00000004ff007c0c */ /* 0x000fc8000bf25070 */
[----:B------:R-:W-:-:S07]  /*1e7e0*/  ISETP.NE.AND.EX P1, PT, RZ, UR5, PT, P1 ;  /* 0x00000005ff007c0c */ /* 0x000fce000bf25310 */
[----:B------:R-:W-:Y:S06]  /*1e7f0*/  QGMMA.64x128x32.F32.E4M3.E4M3 R88, R164, gdesc[UR4], R88, gsb0 ;  /* 0x01e00004a4587df3 */ /* 0x000fec0008000858 */
[----:B------:R-:W0:Y:S01]  /*1e800*/  @P1 LDC.64 R6, c[0x0][0x9c8] ;  /* 0x00027200ff061b82 */ /* 0x000e220000000a00 */
[----:B------:R-:W-:Y:S02]  /*1e810*/  @P1 SHF.R.S32.HI R5, RZ, 0x1f, R179 ;  /* 0x0000001fff051819 */ /* 0x000fe400000114b3 */
[----:B------:R-:W-:-:S05]  /*1e820*/  @P1 SHF.R.S32.HI R15, RZ, 0x1f, R178 ;  /* 0x0000001fff0f1819 */ /* 0x000fca00000114b2 */
[----:B------:R-:W2:Y:S01]  /*1e830*/  @P1 LDC.64 R8, c[0x0][0x9d0] ;  /* 0x00027400ff081b82 */ /* 0x000ea20000000a00 */
[----:B01----:R-:W-:-:S04]  /*1e840*/  @P1 IMAD R2, R5, R6, RZ ;  /* 0x0000000605021224 */ /* 0x003fc800078e02ff */
[C---:B------:R-:W-:Y:S02]  /*1e850*/  @P1 IMAD R5, R179.reuse, R7, R2 ;  /* 0x00000007b3051224 */ /* 0x040fe400078e0202 */
[----:B------:R-:W-:-:S04]  /*1e860*/  @P1 IMAD.WIDE.U32 R6, R179, R6, RZ ;  /* 0x00000006b3061225 */ /* 0x000fc800078e00ff */
[-C--:B--2---:R-:W-:Y:S02]  /*1e870*/  @P1 IMAD R2, R15, R8.reuse, RZ ;  /* 0x000000080f021224 */ /* 0x084fe400078e02ff */
[----:B------:R-:W-:Y:S02]  /*1e880*/  @P1 IMAD.IADD R7, R7, 0x1, R5 ;  /* 0x0000000107071824 */ /* 0x000fe400078e0205 */
[C---:B------:R-:W-:Y:S02]  /*1e890*/  @P1 IMAD R5, R178.reuse, R9, R2 ;  /* 0x00000009b2051224 */ /* 0x040fe400078e0202 */
[----:B------:R-:W-:-:S04]  /*1e8a0*/  @P1 IMAD.WIDE.U32 R6, R178, R8, R6 ;  /* 0x00000008b2061225 */ /* 0x000fc800078e0006 */
[----:B------:R-:W-:Y:S01]  /*1e8b0*/  @P1 IMAD.IADD R5, R7, 0x1, R5 ;  /* 0x0000000107051824 */ /* 0x000fe200078e0205 */
[C---:B------:R-:W-:Y:S01]  /*1e8c0*/  @P1 LEA R8, P2, R6.reuse, UR4, 0x2 ;  /* 0x0000000406081c11 */ /* 0x040fe2000f8410ff */
[----:B------:R-:W-:Y:S02]  /*1e8d0*/  IMAD.MOV.U32 R7, RZ, RZ, 0x40000040 ;  /* 0x40000040ff077424 */ /* 0x000fe400078e00ff */
[----:B------:R-:W-:Y:S01]  /*1e8e0*/  IMAD.MOV.U32 R2, RZ, RZ, 0x3f800000 ;  /* 0x3f800000ff027424 */ /* 0x000fe200078e00ff */
[----:B------:R-:W-:Y:S01]  /*1e8f0*/  @P1 LEA.HI.X R9, R6, UR5, R5, 0x2, P2 ;  /* 0x0000000506091c11 */ /* 0x000fe200090f1405 */
[----:B------:R-:W-:Y:S01]  /*1e900*/  VIADD R6, R4, 0x2 ;  /* 0x0000000204067836 */ /* 0x000fe20000000000 */
[----:B------:R-:W-:-:S03]  /*1e910*/  R2UR UR7, R7 ;  /* 0x00000000070772ca */ /* 0x000fc600000e0000 */
[----:B------:R0:W2:Y:S01]  /*1e920*/  @P1 LDG.E R2, desc[UR38][R8.64] ;  /* 0x0000002608021981 */ /* 0x0000a2000c1e1900 */
[----:B------:R-:W-:Y:S01]  /*1e930*/  R2UR UR6, R6 ;  /* 0x00000000060672ca */ /* 0x000fe200000e0000 */
[----:B------:R-:W-:Y:S02]  /*1e940*/  WARPGROUP.DEPBAR.LE gsb0, 0x0 ;  /* 0x00008000000079c5 */ /* 0x000fe40000010000 */
[----:B------:R-:W-:-:S10]  /*1e950*/  WARPGROUP.ARRIVE ;  /* 0x00000000000079c5 */ /* 0x000fd40000000000 */
[----:B------:R-:W-:Y:S01]  /*1e960*/  QGMMA.64x128x32.F32.E4M3.E4M3 R88, R160, gdesc[UR4], R88, gsb0 ;  /* 0x01e00004a0587df3 */ /* 0x000fe20008000858 */
[----:B------:R-:W-:Y:S02]  /*1e970*/  VIADD R6, R4, 0x4 ;  /* 0x0000000404067836 */ /* 0x000fe40000000000 */
[----:B------:R-:W-:-:S03]  /*1e980*/  IMAD.MOV.U32 R7, RZ, RZ, 0x40000040 ;  /* 0x40000040ff077424 */ /* 0x000fc600078e00ff */
[----:B------:R-:W-:Y:S02]  /*1e990*/  R2UR UR6, R6 ;  /* 0x00000000060672ca */ /* 0x000fe400000e0000 */
[----:B------:R-:W-:Y:S01]  /*1e9a0*/  R2UR UR7, R7 ;  /* 0x00000000070772ca */ /* 0x000fe200000e0000 */
[----:B------:R-:W-:Y:S02]  /*1e9b0*/  VIADD R4, R4, 0x6 ;  /* 0x0000000604047836 */ /* 0x000fe40000000000 */
[----:B------:R-:W-:Y:S01]  /*1e9c0*/  IMAD.MOV.U32 R5, RZ, RZ, 0x40000040 ;  /* 0x40000040ff057424 */ /* 0x000fe200078e00ff */
[----:B------:R-:W1:Y:S04]  /*1e9d0*/  SHFL.BFLY PT, R6, R3, 0x2, 0x1f ;  /* 0x0c401f0003067f89 */ /* 0x000e6800000e0000 */
[----:B------:R-:W3:Y:S01]  /*1e9e0*/  SHFL.BFLY PT, R7, R0, 0x2, 0x1f ;  /* 0x0c401f0000077f89 */ /* 0x000ee200000e0000 */
[----:B------:R-:W-:-:S02]  /*1e9f0*/  WARPGROUP.DEPBAR.LE gsb0, 0x0 ;  /* 0x00008000000079c5 */ /* 0x000fc40000010000 */
[----:B------:R-:W-:-:S06]  /*1ea00*/  WARPGROUP.ARRIVE ;  /* 0x00000000000079c5 */ /* 0x000fcc0000000000 */
[----:B------:R-:W-:Y:S01]  /*1ea10*/  QGMMA.64x128x32.F32.E4M3.E4M3 R88, R156, gdesc[UR4], R88, gsb0 ;  /* 0x01e000049c587df3 */ /* 0x000fe20008000858 */
[----:B------:R-:W-:Y:S02]  /*1ea20*/  R2UR UR6, R4 ;  /* 0x00000000040672ca */ /* 0x000fe400000e0000 */
[----:B------:R-:W-:Y:S01]  /*1ea30*/  R2UR UR7, R5 ;  /* 0x00000000050772ca */ /* 0x000fe200000e0000 */
[----:B-1----:R-:W-:-:S01]  /*1ea40*/  FADD.FTZ R6, R6, R3 ;  /* 0x0000000306067221 */ /* 0x002fc20000010000 */
[----:B---3--:R-:W-:-:S04]  /*1ea50*/  FADD.FTZ R7, R7, R0 ;  /* 0x0000000007077221 */ /* 0x008fc80000010000 */
[----:B------:R-:W1:Y:S04]  /*1ea60*/  SHFL.BFLY PT, R5, R6, 0x1, 0x1f ;  /* 0x0c201f0006057f89 */ /* 0x000e6800000e0000 */
[----:B------:R-:W0:Y:S01]  /*1ea70*/  SHFL.BFLY PT, R4, R7, 0x1, 0x1f ;  /* 0x0c201f0007047f89 */ /* 0x000e2200000e0000 */
[----:B------:R-:W-:Y:S01]  /*1ea80*/  MOV R3, RZ ;  /* 0x000000ff00037202 */ /* 0x000fe20000000f00 */
[----:B-1----:R-:W-:Y:S01]  /*1ea90*/  FADD.FTZ R5, R6, R5 ;  /* 0x0000000506057221 */ /* 0x002fe20000010000 */
[----:B0-----:R-:W-:-:S04]  /*1eaa0*/  FADD.FTZ R8, R7, R4 ;  /* 0x0000000407087221 */ /* 0x001fc80000010000 */
        /* <DEDUP_REMOVED lines=14> */
[----:B------:R-:W-:-:S02]  /*1eb90*/  IMAD.U32 R0, RZ, RZ, UR35 ;  /* 0x00000023ff007e24 */ /* 0x000fc4000f8e00ff */
[----:B------:R-:W-:Y:S02]  /*1eba0*/  IMAD.U32 R14, RZ, RZ, UR35 ;  /* 0x00000023ff0e7e24 */ /* 0x000fe4000f8e00ff */
[----:B0-----:R-:W-:Y:S01]  /*1ebb0*/  @P2 FMUL.FTZ R5, R4, 0.69314718246459960938 ;  /* 0x3f31721804052820 */ /* 0x001fe20000410000 */
[----:B------:R-:W-:Y:S01]  /*1ebc0*/  @P2 FMUL.FTZ R0, R0, 0.69314718246459960938 ;  /* 0x3f31721800002820 */ /* 0x000fe20000410000 */
[----:B------:R-:W-:Y:S01]  /*1ebd0*/  @P3 FMUL.FTZ R14, R14, 0.69314718246459960938 ;  /* 0x3f3172180e0e3820 */ /* 0x000fe20000410000 */
[----:B-1----:R-:W-:Y:S01]  /*1ebe0*/  @P3 FMUL.FTZ R9, R6, 0.69314718246459960938 ;  /* 0x3f31721806093820 */ /* 0x002fe20000410000 */
[----:B------:R-:W-:Y:S02]  /*1ebf0*/  IMAD.MOV.U32 R64, RZ, RZ, -0x800000 ;  /* 0xff800000ff407424 */ /* 0x000fe400078e00ff */
[----:B--2---:R-:W-:Y:S01]  /*1ec00*/  FMUL.FTZ R3, R3, R2 ;  /* 0x0000000203037220 */ /* 0x004fe20000410000 */
[----:B------:R-:W-:Y:S02]  /*1ec10*/  IMAD.MOV.U32 R62, RZ, RZ, -0x800000 ;  /* 0xff800000ff3e7424 */ /* 0x000fe400078e00ff */
[----:B------:R-:W-:Y:S01]  /*1ec20*/  @P2 FFMA.FTZ R64, R0, R11, R5 ;  /* 0x0000000b00402223 */ /* 0x000fe20000010005 */
[----:B------:R-:W-:-:S01]  /*1ec30*/  @P3 FFMA.FTZ R62, R14, R10, R9 ;  /* 0x0000000a0e3e3223 */ /* 0x000fc20000010009 */
[----:B---3--:R-:W-:Y:S01]  /*1ec40*/  FMUL.FTZ R2, R7, R2 ;  /* 0x0000000207027220 */ /* 0x008fe20000410000 */
[----:B------:R-:W-:-:S02]  /*1ec50*/  WARPGROUP.DEPBAR.LE gsb0, 0x0 ;  /* 0x00008000000079c5 */ /* 0x000fc40000010000 */
[----:B------:R-:W-:Y:S05]  /*1ec60*/  @!P0 BRA `(.L_x_1623) ;  /* 0x0000000000048947 */ /* 0x000fea0003800000 */
[----:B------:R-:W-:Y:S01]  /*1ec70*/  BPT.TRAP 0x1 ;  /* 0x000000040000795c */ /* 0x000fe20000300000 */
.L_x_1623:
[----:B------:R-:W-:Y:S02]  /*1ec80*/  VIADD R0, R13, 0x22860 ;  /* 0x000228600d007836 */ /* 0x000fe40000000000 */
[-C--:B------:R-:W-:Y:S01]  /*1ec90*/  FMUL.FTZ R41, R88, R3.reuse ;  /* 0x0000000358297220 */ /* 0x080fe20000410000 */
[----:B------:R-:W-:Y:S02]  /*1eca0*/  IMAD.U32 R5, RZ, RZ, UR40 ;  /* 0x00000028ff057e24 */ /* 0x000fe4000f8e00ff */
[-C--:B------:R-:W-:Y:S01]  /*1ecb0*/  FMUL.FTZ R42, R89, R3.reuse ;  /* 0x00000003592a7220 */ /* 0x080fe20000410000 */
[----:B------:R-:W-:Y:S02]  /*1ecc0*/  VIADD R169, R169, 0x1 ;  /* 0x00000001a9a97836 */ /* 0x000fe40000000000 */
[-C--:B------:R-:W-:Y:S01]  /*1ecd0*/  FMUL.FTZ R92, R92, R3.reuse ;  /* 0x000000035c5c7220 */ /* 0x080fe20000410000 */
[-C--:B------:R-:W-:Y:S01]  /*1ece0*/  FMUL.FTZ R93, R93, R3.reuse ;  /* 0x000000035d5d7220 */ /* 0x080fe20000410000 */
[----:B------:R-:W-:Y:S01]  /*1ecf0*/  PRMT R0, R5, 0x654, R0 ;  /* 0x0000065405007816 */ /* 0x000fe20000000000 */
[-C--:B------:R-:W-:Y:S01]  /*1ed00*/  FMUL.FTZ R37, R96, R3.reuse ;  /* 0x0000000360257220 */ /* 0x080fe20000410000 */
[----:B------:R-:W-:Y:S01]  /*1ed10*/  ISETP.NE.AND P1, PT, R169, 0x2, PT ;  /* 0x00000002a900780c */ /* 0x000fe20003f25270 */
        /* <DEDUP_REMOVED lines=65> */
.L_x_1511:
        /* <DEDUP_REMOVED lines=10> */
[----:B-----5:R-:W2:Y:S01]  /*1f1d0*/  S2R R24, SR_TID.X ;  /* 0x0000000000187919 */ /* 0x020ea20000002100 */
[----:B------:R-:W-:Y:S01]  /*1f1e0*/  ULDC.64 UR4, c[0x4][0x40] ;  /* 0x0100100000047ab9 */ /* 0x000fe20000000a00 */
[----:B--2---:R-:W-:-:S05]  /*1f1f0*/  IMAD.SHL.U32 R0, R24, 0x4, RZ ;  /* 0x0000000418007824 */ /* 0x004fca00078e00ff */
[----:B------:R-:W-:-:S04]  /*1f200*/  LOP3.LUT R0, R0, 0xc, RZ, 0xc0, !PT ;  /* 0x0000000c00007812 */ /* 0x000fc800078ec0ff */
[----:B------:R-:W-:-:S05]  /*1f210*/  IADD3 R2, P0, R0, UR4, RZ ;  /* 0x0000000400027c10 */ /* 0x000fca000ff1e0ff */
[----:B------:R-:W-:-:S05]  /*1f220*/  IMAD.X R3, RZ, RZ, UR5, P0 ;  /* 0x00000005ff037e24 */ /* 0x000fca00080e06ff */
[----:B------:R2:W3:Y:S01]  /*1f230*/  LDG.E.CONSTANT R0, desc[UR38][R2.64] ;  /* 0x0000002602007981 */ /* 0x0004e2000c1e9900 */
[----:B------:R-:W-:Y:S01]  /*1f240*/  F2FP.BF16.F32.PACK_AB R56, R143, R4 ;  /* 0x000000048f38723e */ /* 0x000fe200000010ff */
[----:B------:R-:W-:Y:S01]  /*1f250*/  UMOV UR4, 0xffffffff ;  /* 0xffffffff00047882 */ /* 0x000fe20000000000 */
[----:B------:R-:W-:Y:S01]  /*1f260*/  F2FP.BF16.F32.PACK_AB R73, R142, R9 ;  /* 0x000000098e49723e */ /* 0x000fe200000010ff */
[----:B------:R-:W4:Y:S01]  /*1f270*/  S2R R43, SR_SWINHI ;  /* 0x00000000002b7919 */ /* 0x000f220000002f00 */
        /* <DEDUP_REMOVED lines=15> */
[----:B--2---:R-:W-:-:S02]  /*1f370*/  LOP3.LUT P0, R2, R24, 0x3, RZ, 0xc0, !PT ;  /* 0x0000000318027812 */ /* 0x004fc4000780c0ff */
[----:B------:R-:W-:Y:S02]  /*1f380*/  MOV R52, R16 ;  /* 0x0000001000347202 */ /* 0x000fe40000000f00 */
[----:B----4-:R-:W-:Y:S02]  /*1f390*/  MOV R53, R43 ;  /* 0x0000002b00357202 */ /* 0x010fe40000000f00 */
[----:B------:R-:W-:Y:S02]  /*1f3a0*/  F2FP.BF16.F32.PACK_AB R43, R148, R5 ;  /* 0x00000005942b723e */ /* 0x000fe400000010ff */
[----:B------:R-:W-:Y:S01]  /*1f3b0*/  F2FP.BF16.F32.PACK_AB R41, R92, R41 ;  /* 0x000000295c29723e */ /* 0x000fe200000010ff */
[----:B------:R-:W-:Y:S01]  /*1f3c0*/  IMAD.WIDE R4, R215, 0x2, R52 ;  /* 0x00000002d7047825 */ /* 0x000fe200078e0234 */
[----:B------:R-:W-:Y:S02]  /*1f3d0*/  F2FP.BF16.F32.PACK_AB R42, R93, R42 ;  /* 0x0000002a5d2a723e */ /* 0x000fe400000010ff */
[----:B------:R-:W-:-:S02]  /*1f3e0*/  ISETP.EQ.OR P0, PT, R2, 0x3, !P0 ;  /* 0x000000030200780c */ /* 0x000fc40004702670 */
        /* <DEDUP_REMOVED lines=33> */
[--C-:B------:R-:W-:Y:S01]  /*1f600*/  IMAD.X R25, RZ, RZ, R5.reuse, P5 ;  /* 0x000000ffff197224 */ /* 0x100fe200028e0605 */
[----:B------:R-:W-:Y:S01]  /*1f610*/  LOP3.LUT R26, R26, R27, RZ, 0x3c, !PT ;  /* 0x0000001b1a1a7212 */ /* 0x000fe200078e3cff */
[--C-:B------:R-:W-:Y:S01]  /*1f620*/  IMAD.X R27, RZ, RZ, R5.reuse, P1 ;  /* 0x000000ffff1b7224 */ /* 0x100fe200008e0605 */
[----:B------:R-:W-:Y:S01]  /*1f630*/  LOP3.LUT R4, R15, R4, RZ, 0x3c, !PT ;  /* 0x000000040f047212 */ /* 0x000fe200078e3cff */
[----:B------:R-:W-:Y:S01]  /*1f640*/  IMAD.X R15, RZ, RZ, R5, P3 ;  /* 0x000000ffff0f7224 */ /* 0x000fe200018e0605 */
        /* <DEDUP_REMOVED lines=12> */
[----:B------:R-:W-:-:S02]  /*1f710*/  SEL R13, R41, R42, P0 ;  /* 0x0000002a290d7207 */ /* 0x000fc40000000000 */
[----:B------:R-:W-:Y:S02]  /*1f720*/  SEL R3, R42, R41, P0 ;  /* 0x000000292a037207 */ /* 0x000fe40000000000 */
[----:B------:R-:W-:Y:S02]  /*1f730*/  MOV R79, R4 ;  /* 0x00000004004f7202 */ /* 0x000fe40000000f00 */
[----:B------:R-:W-:Y:S02]  /*1f740*/  MOV R66, R6 ;  /* 0x0000000600427202 */ /* 0x000fe40000000f00 */
[----:B------:R-:W-:Y:S02]  /*1f750*/  MOV R68, R8 ;  /* 0x0000000800447202 */ /* 0x000fe40000000f00 */
[----:B------:R-:W-:Y:S02]  /*1f760*/  MOV R70, R10 ;  /* 0x0000000a00467202 */ /* 0x000fe40000000f00 */
[----:B------:R-:W-:-:S02]  /*1f770*/  MOV R72, R14 ;  /* 0x0000000e00487202 */ /* 0x000fc40000000f00 */
[----:B------:R-:W-:Y:S02]  /*1f780*/  MOV R74, R20 ;  /* 0x00000014004a7202 */ /* 0x000fe40000000f00 */
[----:B------:R-:W-:Y:S02]  /*1f790*/  MOV R76, R24 ;  /* 0x00000018004c7202 */ /* 0x000fe40000000f00 */
[----:B------:R-:W-:Y:S02]  /*1f7a0*/  MOV R78, R26 ;  /* 0x0000001a004e7202 */ /* 0x000fe40000000f00 */
[----:B---3--:R-:W-:Y:S01]  /*1f7b0*/  LOP3.LUT R2, R0, 0x2, RZ, 0x3c, !PT ;  /* 0x0000000200027812 */ /* 0x008fe200078e3cff */
        /* <DEDUP_REMOVED lines=11> */
[----:B------:R-:W-:Y:S01]  /*1f870*/  SHFL.IDX PT, R26, R25, R0, 0x1c1f ;  /* 0x001c1f00191a7589 */ /* 0x000fe200000e0000 */
[----:B------:R-:W-:Y:S02]  /*1f880*/  SEL R33, R35, R48, P0 ;  /* 0x0000003023217207 */ /* 0x000fe40000000000 */
[----:B------:R-:W-:Y:S01]  /*1f890*/  SEL R37, R39, R54, P0 ;  /* 0x0000003627257207 */ /* 0x000fe20000000000 */
[----:B------:R-:W3:Y:S01]  /*1f8a0*/  SHFL.IDX PT, R27, R27, R2, 0x1c1f ;  /* 0x001c1f021b1b7589 */ /* 0x000ee200000e0000 */
[----:B------:R-:W-:Y:S02]  /*1f8b0*/  SEL R31, R44, R31, P0 ;  /* 0x0000001f2c1f7207 */ /* 0x000fe40000000000 */
[----:B------:R-:W-:Y:S01]  /*1f8c0*/  SEL R35, R48, R35, P0 ;  /* 0x0000002330237207 */ /* 0x000fe20000000000 */
[----:B------:R-:W-:Y:S01]  /*1f8d0*/  SHFL.IDX PT, R30, R29, R0, 0x1c1f ;  /* 0x001c1f001d1e7589 */ /* 0x000fe200000e0000 */
[----:B------:R-:W-:-:S02]  /*1f8e0*/  SEL R39, R54, R39, P0 ;  /* 0x0000002736277207 */ /* 0x000fc40000000000 */
[----:B------:R-:W-:Y:S01]  /*1f8f0*/  SEL R41, R43, R58, P0 ;  /* 0x0000003a2b297207 */ /* 0x000fe20000000000 */
[----:B------:R-:W4:Y:S01]  /*1f900*/  SHFL.IDX PT, R31, R31, R2, 0x1c1f ;  /* 0x001c1f021f1f7589 */ /* 0x000f2200000e0000 */
[----:B------:R-:W-:Y:S02]  /*1f910*/  SEL R43, R58, R43, P0 ;  /* 0x0000002b3a2b7207 */ /* 0x000fe40000000000 */
[----:B------:R-:W-:Y:S01]  /*1f920*/  SEL R45, R47, R40, P0 ;  /* 0x000000282f2d7207 */ /* 0x000fe20000000000 */
[----:B------:R-:W-:Y:S01]  /*1f930*/  SHFL.IDX PT, R34, R33, R0, 0x1c1f ;  /* 0x001c1f0021227589 */ /* 0x000fe200000e0000 */
[----:B------:R-:W-:Y:S02]  /*1f940*/  SEL R49, R51, R36, P0 ;  /* 0x0000002433317207 */ /* 0x000fe40000000000 */
[----:B------:R-:W-:Y:S01]  /*1f950*/  SEL R55, R57, R32, P0 ;  /* 0x0000002039377207 */ /* 0x000fe20000000000 */
[----:B------:R-:W5:Y:S01]  /*1f960*/  SHFL.IDX PT, R35, R35, R2, 0x1c1f ;  /* 0x001c1f0223237589 */ /* 0x000f6200000e0000 */
[----:B------:R-:W-:-:S02]  /*1f970*/  SEL R59, R61, R28, P0 ;  /* 0x0000001c3d3b7207 */ /* 0x000fc40000000000 */
[----:B------:R-:W-:Y:S01]  /*1f980*/  SEL R63, R65, R46, P0 ;  /* 0x0000002e413f7207 */ /* 0x000fe20000000000 */
[----:B------:R-:W-:Y:S01]  /*1f990*/  SHFL.IDX PT, R38, R37, R0, 0x1c1f ;  /* 0x001c1f0025267589 */ /* 0x000fe200000e0000 */
[----:B------:R-:W-:Y:S02]  /*1f9a0*/  SEL R67, R69, R50, P0 ;  /* 0x0000003245437207 */ /* 0x000fe40000000000 */
[----:B------:R-:W-:Y:S01]  /*1f9b0*/  SEL R71, R73, R56, P0 ;  /* 0x0000003849477207 */ /* 0x000fe20000000000 */
[----:B------:R-:W0:Y:S01]  /*1f9c0*/  SHFL.IDX PT, R39, R39, R2, 0x1c1f ;  /* 0x001c1f0227277589 */ /* 0x000e2200000e0000 */
[----:B------:R-:W-:Y:S02]  /*1f9d0*/  SEL R47, R40, R47, P0 ;  /* 0x0000002f282f7207 */ /* 0x000fe40000000000 */
[----:B------:R-:W-:Y:S01]  /*1f9e0*/  SEL R51, R36, R51, P0 ;  /* 0x0000003324337207 */ /* 0x000fe20000000000 */
[----:B------:R-:W1:Y:S01]  /*1f9f0*/  SHFL.IDX PT, R3, R3, R2, 0x1c1f ;  /* 0x001c1f0203037589 */ /* 0x000e6200000e0000 */
[----:B------:R-:W-:-:S02]  /*1fa00*/  SEL R57, R32, R57, P0 ;  /* 0x0000003920397207 */ /* 0x000fc40000000000 */
[----:B------:R-:W-:Y:S01]  /*1fa10*/  SEL R61, R28, R61, P0 ;  /* 0x0000003d1c3d7207 */ /* 0x000fe20000000000 */
[----:B------:R-:W-:Y:S01]  /*1fa20*/  SHFL.IDX PT, R9, R9, R0, 0x1c1f ;  /* 0x001c1f0009097589 */ /* 0x000fe200000e0000 */
[----:B------:R-:W-:Y:S02]  /*1fa30*/  SEL R65, R46, R65, P0 ;  /* 0x000000412e417207 */ /* 0x000fe40000000000 */
[----:B------:R-:W-:Y:S01]  /*1fa40*/  SEL R69, R50, R69, P0 ;  /* 0x0000004532457207 */ /* 0x000fe20000000000 */
[----:B------:R-:W1:Y:S01]  /*1fa50*/  SHFL.IDX PT, R20, R21, R2, 0x1c1f ;  /* 0x001c1f0215147589 */ /* 0x000e6200000e0000 */
[----:B------:R-:W-:Y:S02]  /*1fa60*/  SEL R73, R56, R73, P0 ;  /* 0x0000004938497207 */ /* 0x000fe40000000000 */
[----:B------:R-:W-:Y:S01]  /*1fa70*/  SEL R75, R77, R60, P0 ;  /* 0x0000003c4d4b7207 */ /* 0x000fe20000000000 */
[----:B------:R-:W-:Y:S01]  /*1fa80*/  SHFL.IDX PT, R42, R41, R0, 0x1c1f ;  /* 0x001c1f00292a7589 */ /* 0x000fe200000e0000 */
[----:B------:R-:W-:-:S02]  /*1fa90*/  SEL R77, R60, R77, P0 ;  /* 0x0000004d3c4d7207 */ /* 0x000fc40000000000 */
[----:B--2---:R-:W-:Y:S01]  /*1faa0*/  SEL R8, R10, R7, P0 ;  /* 0x000000070a087207 */ /* 0x004fe20000000000 */
[----:B------:R-:W2:Y:S01]  /*1fab0*/  SHFL.IDX PT, R43, R43, R2, 0x1c1f ;  /* 0x001c1f022b2b7589 */ /* 0x000ea200000e0000 */
[----:B---3--:R-:W-:Y:S02]  /*1fac0*/  SEL R24, R26, R27, P0 ;  /* 0x0000001b1a187207 */ /* 0x008fe40000000000 */
[----:B----4-:R-:W-:Y:S01]  /*1fad0*/  SEL R28, R30, R31, P0 ;  /* 0x0000001f1e1c7207 */ /* 0x010fe20000000000 */
[----:B------:R-:W-:Y:S01]  /*1fae0*/  SHFL.IDX PT, R45, R45, R0, 0x1c1f ;  /* 0x001c1f002d2d7589 */ /* 0x000fe200000e0000 */
[----:B-----5:R-:W-:Y:S02]  /*1faf0*/  SEL R32, R34, R35, P0 ;  /* 0x0000002322207207 */ /* 0x020fe40000000000 */
[----:B0-----:R-:W-:Y:S01]  /*1fb00*/  SEL R36, R38, R39, P0 ;  /* 0x0000002726247207 */ /* 0x001fe20000000000 */
[----:B------:R-:W-:Y:S01]  /*1fb10*/  SHFL.IDX PT, R49, R49, R0, 0x1c1f ;  /* 0x001c1f0031317589 */ /* 0x000fe200000e0000 */
[----:B-1----:R-:W-:-:S02]  /*1fb20*/  SEL R4, R6, R3, P0 ;  /* 0x0000000306047207 */ /* 0x002fc40000000000 */
        /* <DEDUP_REMOVED lines=11> */
[----:B--2---:R-:W-:Y:S02]  /*1fbe0*/  SEL R40, R42, R43, P0 ;  /* 0x0000002b2a287207 */ /* 0x004fe40000000000 */
[----:B------:R-:W-:Y:S01]  /*1fbf0*/  SEL R6, R3, R6, P0 ;  /* 0x0000000603067207 */ /* 0x000fe20000000000 */
[----:B------:R-:W-:Y:S01]  /*1fc00*/  SHFL.IDX PT, R71, R71, R0, 0x1c1f ;  /* 0x001c1f0047477589 */ /* 0x000fe200000e0000 */
[----:B------:R-:W-:-:S03]  /*1fc10*/  SEL R42, R43, R42, P0 ;  /* 0x0000002a2b2a7207 */ /* 0x000fc60000000000 */
[----:B------:R0:W1:Y:S04]  /*1fc20*/  SHFL.IDX PT, R44, R47, R2, 0x1c1f ;  /* 0x001c1f022f2c7589 */ /* 0x00006800000e0000 */
[----:B------:R-:W2:Y:S04]  /*1fc30*/  SHFL.IDX PT, R46, R51, R2, 0x1c1f ;  /* 0x001c1f02332e7589 */ /* 0x000ea800000e0000 */
[----:B------:R-:W3:Y:S01]  /*1fc40*/  SHFL.IDX PT, R48, R57, R2, 0x1c1f ;  /* 0x001c1f0239307589 */ /* 0x000ee200000e0000 */
[----:B0-----:R-:W-:-:S03]  /*1fc50*/  MOV R47, RZ ;  /* 0x000000ff002f7202 */ /* 0x001fc60000000f00 */
[----:B------:R-:W0:Y:S04]  /*1fc60*/  SHFL.IDX PT, R50, R61, R2, 0x1c1f ;  /* 0x001c1f023d327589 */ /* 0x000e2800000e0000 */
[----:B------:R-:W4:Y:S04]  /*1fc70*/  SHFL.IDX PT, R54, R65, R2, 0x1c1f ;  /* 0x001c1f0241367589 */ /* 0x000f2800000e0000 */
[----:B------:R-:W5:Y:S04]  /*1fc80*/  SHFL.IDX PT, R56, R69, R2, 0x1c1f ;  /* 0x001c1f0245387589 */ /* 0x000f6800000e0000 */
[----:B------:R-:W5:Y:S01]  /*1fc90*/  SHFL.IDX PT, R58, R73, R2, 0x1c1f ;  /* 0x001c1f02493a7589 */ /* 0x000f6200000e0000 */
        /* <DEDUP_REMOVED lines=12> */
[----:B-----5:R-:W-:Y:S02]  /*1fd60*/  SEL R33, R67, R56, P0 ;  /* 0x0000003843217207 */ /* 0x020fe40000000000 */
[----:B------:R-:W-:Y:S02]  /*1fd70*/  SEL R35, R56, R67, P0 ;  /* 0x0000004338237207 */ /* 0x000fe40000000000 */
[----:B------:R-:W-:-:S02]  /*1fd80*/  SEL R37, R71, R58, P0 ;  /* 0x0000003a47257207 */ /* 0x000fc40000000000 */
[----:B--2---:R-:W-:-:S07]  /*1fd90*/  SEL R39, R58, R71, P0 ;  /* 0x000000473a277207 */ /* 0x004fce0000000000 */
.L_x_1852:
[----:B------:R-:W-:Y:S05]  /*1fda0*/  WARPSYNC.ALL ;  /* 0x0000000000007948 */ /* 0x000fea0003800000 */
[----:B------:R-:W-:Y:S01]  /*1fdb0*/  BAR.SYNC.DEFER_BLOCKING 0x1, 0x100 ;  /* 0x0044000000007b1d */ /* 0x000fe20000010000 */
[----:B-1----:R-:W-:Y:S02]  /*1fdc0*/  SEL R41, R75, R60, P0 ;  /* 0x0000003c4b297207 */ /* 0x002fe40000000000 */
[----:B------:R-:W-:-:S03]  /*1fdd0*/  SEL R43, R60, R75, P0 ;  /* 0x0000004b3c2b7207 */ /* 0x000fc60000000000 */
[----:B------:R-:W-:Y:S02]  /*1fde0*/  ULDC.64 UR4, c[0x0][0xc00] ;  /* 0x0003000000047ab9 */ /* 0x000fe40000000a00 */
[----:B------:R-:W0:Y:S01]  /*1fdf0*/  LDC.64 R2, c[0x0][0xc00] ;  /* 0x00030000ff027b82 */ /* 0x000e220000000a00 */
[----:B------:R-:W-:-:S04]  /*1fe00*/  ISETP.NE.U32.AND P2, PT, RZ, UR4, PT ;  /* 0x00000004ff007c0c */ /* 0x000fc8000bf45070 */
[----:B------:R-:W-:Y:S01]  /*1fe10*/  ISETP.NE.AND.EX P2, PT, RZ, UR5, PT, P2 ;  /* 0x00000005ff007c0c */ /* 0x000fe2000bf45320 */
[----:B------:R-:W-:Y:S02]  /*1fe20*/  ULDC.64 UR4, c[0x0][0xc08] ;  /* 0x0003020000047ab9 */ /* 0x000fe40000000a00 */
[----:B------:R-:W-:Y:S01]  /*1fe30*/  ISETP.NE.U32.AND P0, PT, RZ, UR4, PT ;  /* 0x00000004ff007c0c */ /* 0x000fe2000bf05070 */
[----:B------:R-:W1:Y:S03]  /*1fe40*/  LDC R49, c[0x0][0xbe8] ;  /* 0x0002fa00ff317b82 */ /* 0x000e660000000800 */
[----:B------:R-:W-:Y:S01]  /*1fe50*/  ISETP.NE.AND.EX P0, PT, RZ, UR5, PT, P0 ;  /* 0x00000005ff007c0c */ /* 0x000fe2000bf05300 */
[----:B------:R-:W-:Y:S04]  /*1fe60*/  STSM.16.M88.4 [R79], R4 ;  /* 0x000000044f007844 */ /* 0x000fe80000000200 */
[----:B------:R-:W-:Y:S01]  /*1fe70*/  STSM.16.M88.4 [R78], R8 ;  /* 0x000000084e007844 */ /* 0x000fe20000000200 */
[----:B0-----:R-:W-:-:S03]  /*1fe80*/  IMAD.WIDE R20, R197, 0x4, R2 ;  /* 0x00000004c5147825 */ /* 0x001fc600078e0202 */
[----:B------:R0:W-:Y:S04]  /*1fe90*/  STSM.16.M88.4 [R76], R12 ;  /* 0x0000000c4c007844 */ /* 0x0001e80000000200 */
[----:B------:R-:W2:Y:S01]  /*1fea0*/  @P0 LDC.64 R2, c[0x0][0xc08] ;  /* 0x00030200ff020b82 */ /* 0x000ea20000000a00 */
[----:B------:R3:W-:Y:S04]  /*1feb0*/  STSM.16.M88.4 [R74], R24 ;  /* 0x000000184a007844 */ /* 0x0007e80000000200 */
[----:B------:R3:W-:Y:S04]  /*1fec0*/  STSM.16.M88.4 [R72], R28 ;  /* 0x0000001c48007844 */ /* 0x0007e80000000200 */
[----:B------:R3:W-:Y:S04]  /*1fed0*/  STSM.16.M88.4 [R70], R32 ;  /* 0x0000002046007844 */ /* 0x0007e80000000200 */
[----:B------:R3:W-:Y:S04]  /*1fee0*/  STSM.16.M88.4 [R68], R36 ;  /* 0x0000002444007844 */ /* 0x0007e80000000200 */
[----:B------:R3:W-:Y:S01]  /*1fef0*/  STSM.16.M88.4 [R66], R40 ;  /* 0x0000002842007844 */ /* 0x0007e20000000200 */
[----:B------:R-:W-:Y:S01]  /*1ff00*/  BAR.SYNC.DEFER_BLOCKING 0x1, 0x100 ;  /* 0x0044000000007b1d */ /* 0x000fe20000010000 */
[----:B--2---:R-:W-:-:S05]  /*1ff10*/  @P0 IMAD.WIDE R2, R197, 0x4, R2 ;  /* 0x00000004c5020825 */ /* 0x004fca00078e0202 */
[----:B------:R-:W-:Y:S02]  /*1ff20*/  ULDC UR4, c[0x0][0xa88] ;  /* 0x0002a20000047ab9 */ /* 0x000fe40000000800 */
[----:B------:R-:W-:Y:S01]  /*1ff30*/  IMAD.U32 R0, RZ, RZ, UR4 ;  /* 0x00000004ff007e24 */ /* 0x000fe2000f8e00ff */
[----:B------:R3:W5:Y:S01]  /*1ff40*/  @P2 LDG.E R47, desc[UR38][R20.64] ;  /* 0x00000026142f2981 */ /* 0x000762000c1e1900 */
[----:B-1----:R-:W-:Y:S01]  /*1ff50*/  ISETP.NE.AND P1, PT, R49, 0x1, PT ;  /* 0x000000013100780c */ /* 0x002fe20003f25270 */
[----:B0-----:R-:W-:-:S03]  /*1ff60*/  IMAD.IADD R13, R189, 0x1, R175 ;  /* 0x00000001bd0d7824 */ /* 0x001fc600078e02af */
[----:B------:R3:W5:Y:S09]  /*1ff70*/  @P0 LDG.E R0, desc[UR38][R2.64] ;  /* 0x0000002602000981 */ /* 0x000772000c1e1900 */
[----:B------:R-:W0:Y:S08]  /*1ff80*/  @P1 LDC R4, c[0x0][0xbec] ;  /* 0x0002fb00ff041b82 */ /* 0x000e300000000800 */
[----:B------:R-:W1:Y:S01]  /*1ff90*/  @P1 LDC R5, c[0x0][0xbf0] ;  /* 0x0002fc00ff051b82 */ /* 0x000e620000000800 */
[----:B---3--:R-:W-:Y:S05]  /*1ffa0*/  @P0 BRA `(.L_x_1627) ;  /* 0x0000000000100947 */ /* 0x008fea0003800000 */
[----:B------:R-:W-:Y:S05]  /*1ffb0*/  @!P2 BRA `(.L_x_1627) ;  /* 0x00000000000ca947 */ /* 0x000fea0003800000 */
[----:B------:R-:W2:Y:S04]  /*1ffc0*/  LDG.E R3, desc[UR38][R20.64] ;  /* 0x0000002614037981 */ /* 0x000ea8000c1e1900 */
[----:B-----5:R-:W2:Y:S02]  /*1ffd0*/  LDG.E R0, desc[UR38][R20.64+0x4] ;  /* 0x0000042614007981 */ /* 0x020ea4000c1e1900 */
[----:B--2---:R-:W-:-:S07]  /*1ffe0*/  IMAD.IADD R0, R0, 0x1, -R3 ;  /* 0x0000000100007824 */ /* 0x004fce00078e0a03 */
.L_x_1627:
[----:B0-----:R-:W-:Y:S01]  /*1fff0*/  @P1 IMAD.HI.U32 R2, R13, R4, RZ ;  /* 0x000000040d021227 */ /* 0x001fe200078e00ff */
[----:B------:R-:W-:Y:S01]  /*20000*/  SHF.R.S32.HI R48, RZ, 0x1f, R196 ;  /* 0x0000001fff307819 */ /* 0x000fe200000114c4 */
[----:B------:R-:W-:Y:S01]  /*20010*/  ULDC.64 UR4, c[0x0][0xb90] ;  /* 0x0002e40000047ab9 */ /* 0x000fe20000000a00 */
[----:B-----5:R-:W-:Y:S01]  /*20020*/  SHF.R.S32.HI R3, RZ, 0x1f, R47 ;  /* 0x0000001fff037819 */ /* 0x020fe2000001142f */
[----:B------:R-:W-:Y:S01]  /*20030*/  IMAD.MOV.U32 R7, RZ, RZ, R13 ;  /* 0x000000ffff077224 */ /* 0x000fe200078e000d */
[----:B-1----:R-:W-:Y:S01]  /*20040*/  @P1 SHF.R.U32.HI R7, RZ, R5, R2 ;  /* 0x00000005ff071219 */ /* 0x002fe20000011602 */
[----:B------:R-:W-:Y:S01]  /*20050*/  IMAD R9, R48, UR4, RZ ;  /* 0x0000000430097c24 */ /* 0x000fe2000f8e02ff */
[----:B------:R-:W-:Y:S01]  /*20060*/  SHF.R.S32.HI R46, RZ, 0x1f, R197 ;  /* 0x0000001fff2e7819 */ /* 0x000fe200000114c5 */
[----:B------:R-:W-:Y:S01]  /*20070*/  IMAD.MOV.U32 R2, RZ, RZ, R47 ;  /* 0x000000ffff027224 */ /* 0x000fe200078e002f */
[----:B------:R-:W-:Y:S01]  /*20080*/  SEL R51, R197, RZ, !P2 ;  /* 0x000000ffc5337207 */ /* 0x000fe20005000000 */
[----:B------:R-:W-:Y:S01]  /*20090*/  IMAD R9, R196, UR5, R9 ;  /* 0x00000005c4097c24 */ /* 0x000fe2000f8e0209 */
[----:B------:R-:W-:Y:S01]  /*200a0*/  SEL R46, R46, RZ, !P2 ;  /* 0x000000ff2e2e7207 */ /* 0x000fe20005000000 */
[----:B------:R-:W-:Y:S01]  /*200b0*/  IMAD.WIDE.U32 R4, R196, UR4, R2 ;  /* 0x00000004c4047c25 */ /* 0x000fe2000f8e0002 */
[----:B------:R-:W-:Y:S01]  /*200c0*/  ULDC.64 UR4, c[0x0][0xb98] ;  /* 0x0002e60000047ab9 */ /* 0x000fe20000000a00 */
[----:B------:R-:W0:Y:S02]  /*200d0*/  @P1 LDC R57, c[0x0][0xbec] ;  /* 0x0002fb00ff391b82 */ /* 0x000e240000000800 */
[----:B------:R-:W-:-:S02]  /*200e0*/  IMAD.MOV R2, RZ, RZ, -R7 ;  /* 0x000000ffff027224 */ /* 0x000fc400078e0a07 */
[----:B------:R-:W-:Y:S02]  /*200f0*/  IMAD.IADD R5, R5, 0x1, R9 ;  /* 0x0000000105057824 */ /* 0x000fe400078e0209 */
[----:B------:R-:W-:Y:S02]  /*20100*/  IMAD R9, R49, R2, R13 ;  /* 0x0000000231097224 */ /* 0x000fe400078e020d */
[----:B------:R-:W-:Y:S02]  /*20110*/  IMAD R11, R199, 0x40, R190 ;  /* 0x00000040c70b7824 */ /* 0x000fe400078e02be */
        /* <DEDUP_REMOVED lines=12> */
[----:B------:R-:W-:Y:S01]  /*201e0*/  IADD3 R29, P3, R52, 0x4000, RZ ;  /* 0x00004000341d7810 */ /* 0x000fe20007f7e0ff */
[----:B------:R-:W-:Y:S01]  /*201f0*/  IMAD.IADD R6, R214, 0x1, R175 ;  /* 0x00000001d6067824 */ /* 0x000fe200078e02af */
[----:B------:R-:W-:Y:S01]  /*20200*/  IADD3 R13, P4, R52, 0x2000, RZ ;  /* 0x00002000340d7810 */ /* 0x000fe20007f9e0ff */
[----:B------:R-:W-:Y:S01]  /*20210*/  IMAD R11, R9, UR5, R2 ;  /* 0x00000005090b7c24 */ /* 0x000fe2000f8e0202 */
[----:B------:R-:W-:Y:S01]  /*20220*/  LOP3.LUT R28, R29, 0x380, RZ, 0xc0, !PT ;  /* 0x000003801d1c7812 */ /* 0x000fe200078ec0ff */
[----:B------:R-:W-:Y:S01]  /*20230*/  IMAD.WIDE.U32 R4, R9, UR4, R4 ;  /* 0x0000000409047c25 */ /* 0x000fe2000f8e0004 */
[----:B------:R-:W-:Y:S01]  /*20240*/  ULDC.64 UR4, c[0x0][0xb50] ;  /* 0x0002d40000047ab9 */ /* 0x000fe20000000a00 */
[----:B------:R-:W-:-:S02]  /*20250*/  LOP3.LUT R12, R13, 0x380, RZ, 0xc0, !PT ;  /* 0x000003800d0c7812 */ /* 0x000fc400078ec0ff */
[----:B------:R-:W-:Y:S01]  /*20260*/  IMAD.IADD R5, R5, 0x1, R11 ;  /* 0x0000000105057824 */ /* 0x000fe200078e020b */
[----:B------:R-:W-:Y:S01]  /*20270*/  LEA R2, P2, R4, UR4, 0x2 ;  /* 0x0000000404027c11 */ /* 0x000fe2000f8410ff */
[----:B------:R-:W-:Y:S01]  /*20280*/  IMAD.X R9, RZ, RZ, R53, P0 ;  /* 0x000000ffff097224 */ /* 0x000fe200000e0635 */
[----:B------:R-:W-:Y:S01]  /*20290*/  LOP3.LUT P0, RZ, R203, 0x3, RZ, 0xc0, !PT ;  /* 0x00000003cbff7812 */ /* 0x000fe2000780c0ff */
[----:B------:R-:W-:Y:S01]  /*202a0*/  VIADD R0, R6, 0x8 ;  /* 0x0000000806007836 */ /* 0x000fe20000000000 */
        /* <DEDUP_REMOVED lines=13> */
[----:B------:R-:W-:Y:S01]  /*20380*/  LOP3.LUT R24, R24, R25, RZ, 0x3c, !PT ;  /* 0x0000001918187212 */ /* 0x000fe200078e3cff */
[--C-:B------:R-:W-:Y:S01]  /*20390*/  IMAD.X R25, RZ, RZ, R53.reuse, P2 ;  /* 0x000000ffff197224 */ /* 0x100fe200010e0635 */
[-C--:B------:R-:W-:Y:S01]  /*203a0*/  ISETP.GE.OR P2, PT, R6, R55.reuse, P0 ;  /* 0x000000370600720c */ /* 0x080fe20000746670 */
[----:B------:R-:W-:Y:S01]  /*203b0*/  IMAD.X R41, RZ, RZ, R53, P3 ;  /* 0x000000ffff297224 */ /* 0x000fe200018e0635 */
[----:B------:R-:W-:-:S02]  /*203c0*/  ISETP.GE.OR P0, PT, R0, R55, P0 ;  /* 0x000000370000720c */ /* 0x000fc40000706670 */
[----:B------:R-:W-:Y:S02]  /*203d0*/  LOP3.LUT R0, R5, 0x380, RZ, 0xc0, !PT ;  /* 0x0000038005007812 */ /* 0x000fe400078ec0ff */
[----:B------:R-:W-:Y:S02]  /*203e0*/  SHF.R.U64 R12, R12, 0x3, RZ ;  /* 0x000000030c0c7819 */ /* 0x000fe400000012ff */
[----:B------:R-:W-:Y:S02]  /*203f0*/  SHF.R.U64 R0, R0, 0x3, RZ ;  /* 0x0000000300007819 */ /* 0x000fe400000012ff */
[----:B------:R-:W-:Y:S02]  /*20400*/  LOP3.LUT R8, R7, 0x380, RZ, 0xc0, !PT ;  /* 0x0000038007087812 */ /* 0x000fe400078ec0ff */
[----:B------:R-:W-:Y:S01]  /*20410*/  LOP3.LUT R40, R0, R5, RZ, 0x3c, !PT ;  /* 0x0000000500287212 */ /* 0x000fe200078e3cff */
[----:B-1----:R1:W-:Y:S01]  /*20420*/  @!P2 ST.E desc[UR38][R20.64], R64 ;  /* 0x000000401400a985 */ /* 0x0023e2000c101926 */
[----:B------:R-:W-:Y:S01]  /*20430*/  IMAD R0, R3, UR4, RZ ;  /* 0x0000000403007c24 */ /* 0x000fe2000f8e02ff */
[----:B------:R-:W-:-:S02]  /*20440*/  LOP3.LUT R12, R12, R13, RZ, 0x3c, !PT ;  /* 0x0000000d0c0c7212 */ /* 0x000fc400078e3cff */
[----:B------:R-:W-:Y:S02]  /*20450*/  IADD3 R33, P5, R52, 0x5000, RZ ;  /* 0x0000500034217810 */ /* 0x000fe40007fbe0ff */
[----:B------:R-:W-:Y:S01]  /*20460*/  SHF.R.U64 R8, R8, 0x3, RZ ;  /* 0x0000000308087819 */ /* 0x000fe200000012ff */
[----:B--2---:R2:W-:Y:S01]  /*20470*/  @!P0 ST.E desc[UR38][R44.64], R62 ;  /* 0x0000003e2c008985 */ /* 0x0045e2000c101926 */
[----:B------:R-:W-:Y:S01]  /*20480*/  IMAD.WIDE.U32 R2, R47, UR4, RZ ;  /* 0x000000042f027c25 */ /* 0x000fe2000f8e00ff */
[----:B------:R-:W-:Y:S02]  /*20490*/  LOP3.LUT R32, R33, 0x380, RZ, 0xc0, !PT ;  /* 0x0000038021207812 */ /* 0x000fe400078ec0ff */
[----:B------:R-:W-:Y:S01]  /*204a0*/  LOP3.LUT R8, R8, R7, RZ, 0x3c, !PT ;  /* 0x0000000708087212 */ /* 0x000fe200078e3cff */
[----:B-1----:R-:W-:Y:S01]  /*204b0*/  IMAD R21, R47, UR5, R0 ;  /* 0x000000052f157c24 */ /* 0x002fe2000f8e0200 */
[----:B------:R-:W-:Y:S01]  /*204c0*/  ULDC.64 UR4, c[0x0][0xae8] ;  /* 0x0002ba0000047ab9 */ /* 0x000fe20000000a00 */
[----:B------:R-:W-:Y:S01]  /*204d0*/  IMAD.X R13, RZ, RZ, R53, P4 ;  /* 0x000000ffff0d7224 */ /* 0x000fe200020e0635 */
[----:B------:R-:W-:Y:S01]  /*204e0*/  IADD3 R37, P4, R52, 0x6000, RZ ;  /* 0x0000600034257810 */ /* 0x000fe20007f9e0ff */
[----:B--2---:R-:W1:Y:S01]  /*204f0*/  @P1 LDC R45, c[0x0][0xbf0] ;  /* 0x0002fc00ff2d1b82 */ /* 0x004e620000000800 */
[----:B------:R-:W-:Y:S01]  /*20500*/  IMAD R0, R195, 0x20, R199 ;  /* 0x00000020c3007824 */ /* 0x000fe200078e02c7 */
[----:B------:R-:W-:Y:S01]  /*20510*/  IADD3 R3, R3, R21, RZ ;  /* 0x0000001503037210 */ /* 0x000fe20007ffe0ff */
[----:B------:R-:W-:Y:S01]  /*20520*/  IMAD R21, R48, UR4, RZ ;  /* 0x0000000430157c24 */ /* 0x000fe2000f8e02ff */
[----:B------:R-:W-:Y:S01]  /*20530*/  LOP3.LUT R36, R37, 0x380, RZ, 0xc0, !PT ;  /* 0x0000038025247812 */ /* 0x000fe200078ec0ff */
[----:B------:R-:W-:Y:S01]  /*20540*/  IMAD.IADD R44, R175, 0x1, R0 ;  /* 0x00000001af2c7824 */ /* 0x000fe200078e0200 */
[----:B------:R-:W-:Y:S01]  /*20550*/  LOP3.LUT R7, R52, 0x380, RZ, 0xc0, !PT ;  /* 0x0000038034077812 */ /* 0x000fe200078ec0ff */
[----:B------:R-:W-:Y:S01]  /*20560*/  IMAD R21, R196, UR5, R21 ;  /* 0x00000005c4157c24 */ /* 0x000fe2000f8e0215 */
[----:B------:R-:W-:Y:S01]  /*20570*/  SHF.R.U64 R32, R32, 0x3, RZ ;  /* 0x0000000320207819 */ /* 0x000fe200000012ff */
[----:B------:R-:W-:Y:S01]  /*20580*/  IMAD.WIDE.U32 R2, R196, UR4, R2 ;  /* 0x00000004c4027c25 */ /* 0x000fe2000f8e0002 */
[----:B------:R-:W-:Y:S01]  /*20590*/  ULDC.64 UR4, c[0x0][0xaf0] ;  /* 0x0002bc0000047ab9 */ /* 0x000fe20000000a00 */
[----:B------:R-:W-:Y:S01]  /*205a0*/  SHF.R.U64 R36, R36, 0x3, RZ ;  /* 0x0000000324247819 */ /* 0x000fe200000012ff */
[----:B------:R-:W5:Y:S01]  /*205b0*/  LD.E.128 R8, desc[UR38][R8.64] ;  /* 0x0000002608087980 */ /* 0x000f62000c101d00 */
[----:B0-----:R-:W-:Y:S01]  /*205c0*/  @P1 IMAD.HI.U32 R0, R44, R57, RZ ;  /* 0x000000392c001227 */ /* 0x001fe200078e00ff */
[----:B------:R-:W-:-:S02]  /*205d0*/  SHF.R.U64 R7, R7, 0x3, RZ ;  /* 0x0000000307077819 */ /* 0x000fc400000012ff */
[----:B------:R-:W-:Y:S01]  /*205e0*/  LOP3.LUT R32, R32, R33, RZ, 0x3c, !PT ;  /* 0x0000002120207212 */ /* 0x000fe200078e3cff */
[----:B------:R-:W-:Y:S01]  /*205f0*/  IMAD.IADD R3, R3, 0x1, R21 ;  /* 0x0000000103037824 */ /* 0x000fe200078e0215 */
[----:B------:R-:W-:Y:S01]  /*20600*/  LOP3.LUT R36, R36, R37, RZ, 0x3c, !PT ;  /* 0x0000002524247212 */ /* 0x000fe200078e3cff */
[----:B------:R-:W-:Y:S01]  /*20610*/  IMAD.MOV.U32 R21, RZ, RZ, R44 ;  /* 0x000000ffff157224 */ /* 0x000fe200078e002c */
[----:B------:R-:W-:Y:S01]  /*20620*/  LOP3.LUT R52, R7, R52, RZ, 0x3c, !PT ;  /* 0x0000003407347212 */ /* 0x000fe200078e3cff */
[----:B------:R-:W-:Y:S01]  /*20630*/  IMAD R20, R46, UR4, RZ ;  /* 0x000000042e147c24 */ /* 0x000fe2000f8e02ff */
[----:B------:R-:W5:Y:S01]  /*20640*/  LD.E.128 R12, desc[UR38][R12.64] ;  /* 0x000000260c0c7980 */ /* 0x000f62000c101d00 */
[C---:B------:R-:W-:Y:S01]  /*20650*/  IMAD.WIDE.U32 R2, R51.reuse, UR4, R2 ;  /* 0x0000000433027c25 */ /* 0x040fe2000f8e0002 */
[----:B-1----:R-:W-:Y:S02]  /*20660*/  @P1 SHF.R.U32.HI R21, RZ, R45, R0 ;  /* 0x0000002dff151219 */ /* 0x002fe40000011600 */
[----:B------:R0:W5:Y:S01]  /*20670*/  LD.E.128 R4, desc[UR38][R52.64] ;  /* 0x0000002634047980 */ /* 0x000162000c101d00 */
[----:B------:R-:W-:Y:S01]  /*20680*/  IMAD R45, R51, UR5, R20 ;  /* 0x00000005332d7c24 */ /* 0x000fe2000f8e0214 */
[--C-:B------:R-:W-:Y:S01]  /*20690*/  SHF.R.S32.HI R0, RZ, 0x1f, R21.reuse ;  /* 0x0000001fff007819 */ /* 0x100fe20000011415 */
[----:B------:R-:W-:Y:S01]  /*206a0*/  IMAD.MOV R20, RZ, RZ, -R21 ;  /* 0x000000ffff147224 */ /* 0x000fe200078e0a15 */
[----:B------:R-:W-:Y:S01]  /*206b0*/  ULDC.64 UR4, c[0x0][0xae0] ;  /* 0x0002b80000047ab9 */ /* 0x000fe20000000a00 */
[--C-:B------:R-:W-:Y:S01]  /*206c0*/  IMAD.X R33, RZ, RZ, R53.reuse, P5 ;  /* 0x000000ffff217224 */ /* 0x100fe200028e0635 */
[----:B------:R-:W5:Y:S01]  /*206d0*/  LD.E.128 R24, desc[UR38][R24.64] ;  /* 0x0000002618187980 */ /* 0x000f62000c101d00 */
[----:B------:R-:W-:-:S02]  /*206e0*/  IMAD.X R37, RZ, RZ, R53, P4 ;  /* 0x000000ffff257224 */ /* 0x000fc400020e0635 */
[----:B------:R-:W-:Y:S01]  /*206f0*/  IMAD.IADD R3, R3, 0x1, R45 ;  /* 0x0000000103037824 */ /* 0x000fe200078e022d */
[----:B------:R-:W5:Y:S01]  /*20700*/  LD.E.128 R28, desc[UR38][R28.64] ;  /* 0x000000261c1c7980 */ /* 0x000f62000c101d00 */
[----:B------:R-:W-:Y:S02]  /*20710*/  IMAD R0, R0, UR4, RZ ;  /* 0x0000000400007c24 */ /* 0x000fe4000f8e02ff */
[----:B------:R-:W-:Y:S01]  /*20720*/  IMAD R45, R49, R20, R44 ;  /* 0x00000014312d7224 */ /* 0x000fe200078e022c */
[----:B------:R-:W5:Y:S01]  /*20730*/  LD.E.128 R32, desc[UR38][R32.64] ;  /* 0x0000002620207980 */ /* 0x000f62000c101d00 */
[----:B------:R-:W-:-:S03]  /*20740*/  IMAD R47, R21, UR5, R0 ;  /* 0x00000005152f7c24 */ /* 0x000fc6000f8e0200 */
        /* <DEDUP_REMOVED lines=10> */
[----:B-1----:R-:W1:Y:S01]  /*207f0*/  FENCE.VIEW.ASYNC.S ;  /* 0x00000000000073c6 */ /* 0x002e620000000000 */
[----:B------:R-:W-:-:S02]  /*20800*/  IMAD.IADD R46, R199, 0x1, R175 ;  /* 0x00000001c72e7824 */ /* 0x000fc400078e02af */
[----:B------:R-:W-:Y:S02]  /*20810*/  IMAD.IADD R3, R3, 0x1, R47 ;  /* 0x0000000103037824 */ /* 0x000fe400078e022f */
[----:B------:R-:W-:Y:S02]  /*20820*/  IMAD R20, R0, UR4, RZ ;  /* 0x0000000400147c24 */ /* 0x000fe4000f8e02ff */
[C---:B------:R-:W-:Y:S02]  /*20830*/  VIADD R0, R46.reuse, 0x20 ;  /* 0x000000202e007836 */ /* 0x040fe40000000000 */
[C---:B------:R-:W-:Y:S02]  /*20840*/  IMAD R21, R45.reuse, UR5, R20 ;  /* 0x000000052d157c24 */ /* 0x040fe4000f8e0214 */
[----:B------:R-:W-:Y:S01]  /*20850*/  IMAD.WIDE.U32 R2, R45, UR4, R2 ;  /* 0x000000042d027c25 */ /* 0x000fe2000f8e0002 */
[-C--:B------:R-:W-:Y:S01]  /*20860*/  ISETP.GE.AND P2, PT, R46, R55.reuse, PT ;  /* 0x000000372e00720c */ /* 0x080fe20003f46270 */
[----:B------:R-:W-:Y:S01]  /*20870*/  ULDC.64 UR4, c[0x0][0xa80] ;  /* 0x0002a00000047ab9 */ /* 0x000fe20000000a00 */
[----:B------:R-:W-:Y:S01]  /*20880*/  ISETP.GE.AND P0, PT, R0, R55, PT ;  /* 0x000000370000720c */ /* 0x000fe20003f06270 */
[----:B------:R-:W-:Y:S01]  /*20890*/  IMAD.IADD R3, R3, 0x1, R21 ;  /* 0x0000000103037824 */ /* 0x000fe200078e0215 */
[----:B------:R-:W-:Y:S01]  /*208a0*/  LEA R44, P3, R2, UR4, 0x1 ;  /* 0x00000004022c7c11 */ /* 0x000fe2000f8608ff */
[----:B------:R-:W-:-:S03]  /*208b0*/  VIADD R0, R16, 0x22820 ;  /* 0x0002282010007836 */ /* 0x000fc60000000000 */
[----:B------:R-:W-:Y:S02]  /*208c0*/  LEA.HI.X R45, R2, UR5, R3, 0x1, P3 ;  /* 0x00000005022d7c11 */ /* 0x000fe400098f0c03 */
[----:B------:R-:W-:Y:S01]  /*208d0*/  PRMT R0, RZ, 0x654, R0 ;  /* 0x00000654ff007816 */ /* 0x000fe20000000000 */
[----:B------:R-:W-:Y:S01]  /*208e0*/  VIADD R20, R46, 0x40 ;  /* 0x000000402e147836 */ /* 0x000fe20000000000 */
[----:B-1----:R0:W1:Y:S01]  /*208f0*/  SHFL.IDX PT, R3, R44, RZ, 0x181f ;  /* 0x00181fff2c037589 */ /* 0x00206200000e0000 */
[----:B------:R-:W-:Y:S01]  /*20900*/  BSSY B1, `(.L_x_1628) ;  /* 0x000000e000017945 */ /* 0x000fe20003800000 */
[----:B------:R0:W-:Y:S02]  /*20910*/  SYNCS.ARRIVE.TRANS64.RED.A1T0 RZ, [R0+URZ], RZ ;  /* 0x000000ff00ff79a7 */ /* 0x0001e4000810043f */
[----:B------:R0:W2:Y:S01]  /*20920*/  SHFL.IDX PT, R21, R45, RZ, 0x181f ;  /* 0x00181fff2d157589 */ /* 0x0000a200000e0000 */
        /* <DEDUP_REMOVED lines=11> */
.L_x_1629:
[----:B------:R-:W-:Y:S05]  /*209e0*/  BSYNC B1 ;  /* 0x0000000000017941 */ /* 0x000fea0003800000 */
.L_x_1628:
[----:B---3-5:R3:W4:Y:S01]  /*209f0*/  SHFL.IDX PT, R5, R45, 0x1, 0x181f ;  /* 0x00381f002d057f89 */ /* 0x02872200000e0000 */
        /* <DEDUP_REMOVED lines=10> */
[----:B------:R1:W-:Y:S04]  /*20aa0*/  @!P3 ST.E.128 desc[UR38][R2.64], R8 ;  /* 0x000000080200b985 */ /* 0x0003e8000c101d26 */
[----:B------:R1:W-:Y:S02]  /*20ab0*/  @!P4 ST.E.128 desc[UR38][R4.64], R32 ;  /* 0x000000200400c985 */ /* 0x0003e4000c101d26 */
.L_x_1631:
[----:B------:R-:W-:Y:S05]  /*20ac0*/  BSYNC B1 ;  /* 0x0000000000017941 */ /* 0x000fea0003800000 */
.L_x_1630:
[----:B-1--4-:R1:W4:Y:S01]  /*20ad0*/  SHFL.IDX PT, R5, R45, 0x2, 0x181f ;  /* 0x00581f002d057f89 */ /* 0x01232200000e0000 */
[----:B------:R-:W-:Y:S03]  /*20ae0*/  BSSY B1, `(.L_x_1632) ;  /* 0x000000c000017945 */ /* 0x000fe60003800000 */
[----:B------:R1:W0:Y:S01]  /*20af0*/  SHFL.IDX PT, R3, R44, 0x2, 0x181f ;  /* 0x00581f002c037f89 */ /* 0x00022200000e0000 */
[----:B------:R-:W-:Y:S05]  /*20b00*/  @P1 BRA `(.L_x_1633) ;  /* 0x0000000000241947 */ /* 0x000fea0003800000 */
[----:B------:R-:W-:Y:S02]  /*20b10*/  ULDC UR4, c[0x0][0xac8] ;  /* 0x0002b20000047ab9 */ /* 0x000fe40000000800 */
[----:B------:R-:W-:Y:S02]  /*20b20*/  ISETP.GE.AND P2, PT, R190, UR4, PT ;  /* 0x00000004be007c0c */ /* 0x000fe4000bf46270 */
[----:B------:R-:W-:-:S11]  /*20b30*/  ISETP.GE.AND P3, PT, R194, UR4, PT ;  /* 0x00000004c2007c0c */ /* 0x000fd6000bf66270 */
[-C--:B0-----:R-:W-:Y:S02]  /*20b40*/  @!P2 LEA R2, P0, R190, R3.reuse, 0x1 ;  /* 0x00000003be02a211 */ /* 0x081fe400078008ff */
[----:B------:R-:W-:Y:S02]  /*20b50*/  @!P3 LEA R4, P1, R194, R3, 0x1 ;  /* 0x00000003c204b211 */ /* 0x000fe400078208ff */
[-C--:B----4-:R-:W-:Y:S02]  /*20b60*/  @!P2 LEA.HI.X R3, R190, R5.reuse, R217, 0x1, P0 ;  /* 0x00000005be03a211 */ /* 0x090fe400000f0cd9 */
[----:B------:R-:W-:-:S03]  /*20b70*/  @!P3 LEA.HI.X R5, R194, R5, R216, 0x1, P1 ;  /* 0x00000005c205b211 */ /* 0x000fc600008f0cd8 */
[----:B------:R0:W-:Y:S04]  /*20b80*/  @!P2 ST.E.128 desc[UR38][R2.64], R12 ;  /* 0x0000000c0200a985 */ /* 0x0001e8000c101d26 */
[----:B------:R0:W-:Y:S02]  /*20b90*/  @!P3 ST.E.128 desc[UR38][R4.64], R36 ;  /* 0x000000240400b985 */ /* 0x0001e4000c101d26 */
.L_x_1633:
[----:B------:R-:W-:Y:S05]  /*20ba0*/  BSYNC B1 ;  /* 0x0000000000017941 */ /* 0x000fea0003800000 */
.L_x_1632:
[----:B0-----:R-:W-:Y:S01]  /*20bb0*/  VIADD R0, R46, 0x60 ;  /* 0x000000602e007836 */ /* 0x001fe20000000000 */
[----:B-1-3--:R-:W3:Y:S04]  /*20bc0*/  SHFL.IDX PT, R45, R45, 0x3, 0x181f ;  /* 0x00781f002d2d7f89 */ /* 0x00aee800000e0000 */
[----:B------:R-:W-:Y:S01]  /*20bd0*/  ISETP.GE.AND P0, PT, R0, R55, PT ;  /* 0x000000370000720c */ /* 0x000fe20003f06270 */
[----:B----4-:R4:W0:-:S12]  /*20be0*/  SHFL.IDX PT, R5, R44, 0x3, 0x181f ;  /* 0x00781f002c057f89 */ /* 0x01081800000e0000 */
[----:B----4-:R-:W-:Y:S05]  /*20bf0*/  @P0 BRA `(.L_x_1634) ;  /* 0x0000000800fc0947 */ /* 0x010fea0003800000 */
[----:B------:R-:W-:Y:S02]  /*20c00*/  ULDC UR4, c[0x0][0xac8] ;  /* 0x0002b20000047ab9 */ /* 0x000fe40000000800 */
[----:B------:R-:W-:-:S13]  /*20c10*/  ISETP.GE.AND P1, PT, R190, UR4, PT ;  /* 0x00000004be007c0c */ /* 0x000fda000bf26270 */
[----:B0-----:R-:W-:-:S04]  /*20c20*/  @!P1 LEA R2, P0, R190, R5, 0x1 ;  /* 0x00000005be029211 */ /* 0x001fc800078008ff */
[----:B---3--:R-:W-:Y:S02]  /*20c30*/  @!P1 LEA.HI.X R3, R190, R45, R217, 0x1, P0 ;  /* 0x0000002dbe039211 */ /* 0x008fe400000f0cd9 */
[----:B------:R-:W-:-:S03]  /*20c40*/  ISETP.GE.AND P0, PT, R194, UR4, PT ;  /* 0x00000004c2007c0c */ /* 0x000fc6000bf06270 */
[----:B------:R4:W-:Y:S10]  /*20c50*/  @!P1 ST.E.128 desc[UR38][R2.64], R24 ;  /* 0x0000001802009985 */ /* 0x0009f4000c101d26 */
[----:B------:R-:W-:Y:S05]  /*20c60*/  @P0 BRA `(.L_x_1634) ;  /* 0x0000000800e00947 */ /* 0x000fea0003800000 */
[----:B----4-:R-:W-:-:S04]  /*20c70*/  LEA R2, P0, R194, R5, 0x1 ;  /* 0x00000005c2027211 */ /* 0x010fc800078008ff */
[----:B------:R-:W-:-:S05]  /*20c80*/  LEA.HI.X R3, R194, R45, R216, 0x1, P0 ;  /* 0x0000002dc2037211 */ /* 0x000fca00000f0cd8 */
[----:B------:R0:W-:Y:S01]  /*20c90*/  ST.E.128 desc[UR38][R2.64], R40 ;  /* 0x0000002802007985 */ /* 0x0001e2000c101d26 */
[----:B------:R-:W-:Y:S05]  /*20ca0*/  BRA `(.L_x_1634) ;  /* 0x0000000800d07947 */ /* 0x000fea0003800000 */
.L_x_1625:
[----:B------:R-:W-:Y:S01]  /*20cb0*/  ULDC.64 UR4, c[0x0][0xc00] ;  /* 0x0003000000047ab9 */ /* 0x000fe20000000a00 */
[----:B------:R-:W2:Y:S01]  /*20cc0*/  LDC.64 R2, c[0x0][0xc00] ;  /* 0x00030000ff027b82 */ /* 0x000ea20000000a00 */
[----:B------:R-:W-:Y:S01]  /*20cd0*/  ISETP.NE.U32.AND P0, PT, RZ, UR4, PT ;  /* 0x00000004ff007c0c */ /* 0x000fe2000bf05070 */
[----:B------:R-:W-:-:S03]  /*20ce0*/  IMAD.MOV.U32 R0, RZ, RZ, RZ ;  /* 0x000000ffff007224 */ /* 0x000fc600078e00ff */
[----:B------:R-:W-:Y:S01]  /*20cf0*/  ISETP.NE.AND.EX P0, PT, RZ, UR5, PT, P0 ;  /* 0x00000005ff007c0c */ /* 0x000fe2000bf05300 */
[----:B------:R-:W-:Y:S02]  /*20d00*/  ULDC.64 UR4, c[0x0][0xc08] ;  /* 0x0003020000047ab9 */ /* 0x000fe40000000a00 */
[----:B------:R-:W-:Y:S01]  /*20d10*/  ISETP.NE.U32.AND P1, PT, RZ, UR4, PT ;  /* 0x00000004ff007c0c */ /* 0x000fe2000bf25070 */
[----:B------:R-:W3:Y:S03]  /*20d20*/  LDC R25, c[0x0][0xbe8] ;  /* 0x0002fa00ff197b82 */ /* 0x000ee60000000800 */
[----:B------:R-:W-:Y:S01]  /*20d30*/  ISETP.NE.AND.EX P1, PT, RZ, UR5, PT, P1 ;  /* 0x00000005ff007c0c */ /* 0x000fe2000bf25310 */
[----:B--2---:R-:W-:-:S12]  /*20d40*/  IMAD.WIDE R2, R197, 0x4, R2 ;  /* 0x00000004c5027825 */ /* 0x004fd800078e0202 */
[----:B------:R-:W2:Y:S01]  /*20d50*/  @P1 LDC.64 R4, c[0x0][0xc08] ;  /* 0x00030200ff041b82 */ /* 0x000ea20000000a00 */
[----:B------:R-:W-:Y:S02]  /*20d60*/  ULDC UR4, c[0x0][0xa88] ;  /* 0x0002a20000047ab9 */ /* 0x000fe40000000800 */
[----:B------:R-:W-:Y:S01]  /*20d70*/  IMAD.U32 R6, RZ, RZ, UR4 ;  /* 0x00000004ff067e24 */ /* 0x000fe2000f8e00ff */
[----:B------:R4:W5:Y:S01]  /*20d80*/  @P0 LDG.E R0, desc[UR38][R2.64] ;  /* 0x0000002602000981 */ /* 0x000962000c1e1900 */
[----:B--2---:R-:W-:-:S05]  /*20d90*/  @P1 IMAD.WIDE R4, R197, 0x4, R4 ;  /* 0x00000004c5041825 */ /* 0x004fca00078e0204 */
[----:B------:R4:W5:Y:S01]  /*20da0*/  @P1 LDG.E R6, desc[UR38][R4.64] ;  /* 0x0000002604061981 */ /* 0x000962000c1e1900 */
[----:B---3--:R-:W-:Y:S02]  /*20db0*/  ISETP.NE.AND P2, PT, R25, 0x1, PT ;  /* 0x000000011900780c */ /* 0x008fe40003f45270 */
[----:B------:R-:W-:Y:S02]  /*20dc0*/  ISETP.GE.AND P3, PT, R218, 0x80, PT ;  /* 0x00000080da00780c */ /* 0x000fe40003f66270 */
[----:B------:R-:W-:-:S09]  /*20dd0*/  SHF.R.S32.HI R7, RZ, 0x1f, R197 ;  /* 0x0000001fff077819 */ /* 0x000fd200000114c5 */
[----:B------:R-:W2:Y:S08]  /*20de0*/  @P2 LDC R14, c[0x0][0xbec] ;  /* 0x0002fb00ff0e2b82 */ /* 0x000eb00000000800 */
[----:B------:R-:W3:Y:S01]  /*20df0*/  @P2 LDC R27, c[0x0][0xbf0] ;  /* 0x0002fc00ff1b2b82 */ /* 0x000ee20000000800 */
[----:B----4-:R-:W-:Y:S05]  /*20e00*/  @P1 BRA `(.L_x_1635) ;  /* 0x0000000000101947 */ /* 0x010fea0003800000 */
[----:B------:R-:W-:Y:S05]  /*20e10*/  @!P0 BRA `(.L_x_1635) ;  /* 0x00000000000c8947 */ /* 0x000fea0003800000 */
[----:B------:R-:W4:Y:S04]  /*20e20*/  LDG.E R5, desc[UR38][R2.64] ;  /* 0x0000002602057981 */ /* 0x000f28000c1e1900 */
[----:B-----5:R-:W4:Y:S02]  /*20e30*/  LDG.E R6, desc[UR38][R2.64+0x4] ;  /* 0x0000042602067981 */ /* 0x020f24000c1e1900 */
[----:B----4-:R-:W-:-:S07]  /*20e40*/  IMAD.IADD R6, R6, 0x1, -R5 ;  /* 0x0000000106067824 */ /* 0x010fce00078e0a05 */
.L_x_1635:
[----:B------:R-:W-:Y:S01]  /*20e50*/  BSSY B1, `(.L_x_1636) ;  /* 0x000002d000017945 */ /* 0x000fe20003800000 */
[----:B------:R-:W-:Y:S02]  /*20e60*/  SHF.R.S32.HI R10, RZ, 0x1f, R196 ;  /* 0x0000001fff0a7819 */ /* 0x000fe400000114c4 */
[----:B------:R-:W-:Y:S02]  /*20e70*/  SEL R13, R197, RZ, !P0 ;  /* 0x000000ffc50d7207 */ /* 0x000fe40004000000 */
[----:B------:R-:W-:Y:S02]  /*20e80*/  SEL R12, R7, RZ, !P0 ;  /* 0x000000ff070c7207 */ /* 0x000fe40004000000 */
[----:B-----5:R-:W-:Y:S01]  /*20e90*/  SHF.R.S32.HI R11, RZ, 0x1f, R0 ;  /* 0x0000001fff0b7819 */ /* 0x020fe20000011400 */
[----:B------:R-:W-:Y:S06]  /*20ea0*/  @P3 BRA `(.L_x_1637) ;  /* 0x00000000009c3947 */ /* 0x000fec0003800000 */
[----:B------:R-:W4:Y:S01]  /*20eb0*/  S2R R3, SR_TID.X ;  /* 0x0000000000037919 */ /* 0x000f220000002100 */
[----:B------:R-:W5:Y:S02]  /*20ec0*/  LDC R9, c[0x0][0xbe8] ;  /* 0x0002fa00ff097b82 */ /* 0x000f640000000800 */
[----:B-----5:R-:W-:Y:S01]  /*20ed0*/  IMAD R2, R6, R9, RZ ;  /* 0x0000000906027224 */ /* 0x020fe200078e02ff */
[----:B----4-:R-:W-:-:S04]  /*20ee0*/  IADD3 R8, R175, -0x80, R3 ;  /* 0xffffff80af087810 */ /* 0x010fc80007ffe003 */
        /* <DEDUP_REMOVED lines=9> */
[----:B------:R-:W4:Y:S01]  /*20f80*/  @P0 LDC R15, c[0x0][0xbec] ;  /* 0x0002fb00ff0f0b82 */ /* 0x000f220000000800 */
[----:B------:R-:W-:Y:S01]  /*20f90*/  IMAD R7, R196, UR5, R7 ;  /* 0x00000005c4077c24 */ /* 0x000fe2000f8e0207 */
[----:B------:R-:W-:-:S03]  /*20fa0*/  ULDC.64 UR4, c[0x0][0xb98] ;  /* 0x0002e60000047ab9 */ /* 0x000fc60000000a00 */
[----:B------:R-:W-:-:S03]  /*20fb0*/  IMAD.IADD R3, R3, 0x1, R7 ;  /* 0x0000000103037824 */ /* 0x000fc600078e0207 */
[----:B------:R-:W5:Y:S01]  /*20fc0*/  @P0 LDC R21, c[0x0][0xbf0] ;  /* 0x0002fc00ff150b82 */ /* 0x000f620000000800 */
[----:B------:R-:W-:-:S04]  /*20fd0*/  IMAD.WIDE.U32 R2, R13, UR4, R2 ;  /* 0x000000040d027c25 */ /* 0x000fc8000f8e0002 */
[----:B----4-:R-:W-:-:S05]  /*20fe0*/  @P0 IMAD.HI.U32 R4, R8, R15, RZ ;  /* 0x0000000f08040227 */ /* 0x010fca00078e00ff */
[----:B-----5:R-:W-:Y:S01]  /*20ff0*/  @P0 SHF.R.U32.HI R5, RZ, R21, R4 ;  /* 0x00000015ff050219 */ /* 0x020fe20000011604 */
[----:B------:R-:W-:-:S03]  /*21000*/  IMAD R4, R12, UR4, RZ ;  /* 0x000000040c047c24 */ /* 0x000fc6000f8e02ff */
[----:B------:R-:W-:Y:S01]  /*21010*/  IADD3 R2, P0, R5, R2, RZ ;  /* 0x0000000205027210 */ /* 0x000fe20007f1e0ff */
[----:B------:R-:W-:-:S04]  /*21020*/  IMAD.MOV R7, RZ, RZ, -R5 ;  /* 0x000000ffff077224 */ /* 0x000fc800078e0a05 */
[----:B------:R-:W-:Y:S01]  /*21030*/  IMAD R7, R9, R7, R8 ;  /* 0x0000000709077224 */ /* 0x000fe200078e0208 */
[----:B------:R-:W-:Y:S01]  /*21040*/  SHF.R.S32.HI R9, RZ, 0x1f, R5 ;  /* 0x0000001fff097819 */ /* 0x000fe20000011405 */
[----:B------:R-:W-:Y:S01]  /*21050*/  IMAD R8, R13, UR5, R4 ;  /* 0x000000050d087c24 */ /* 0x000fe2000f8e0204 */
[----:B------:R-:W-:Y:S02]  /*21060*/  ULDC.64 UR4, c[0x0][0xb88] ;  /* 0x0002e20000047ab9 */ /* 0x000fe40000000a00 */
        /* <DEDUP_REMOVED lines=11> */
.L_x_1637:
[----:B------:R-:W-:Y:S05]  /*21120*/  BSYNC B1 ;  /* 0x0000000000017941 */ /* 0x000fea0003800000 */
.L_x_1636:
[----:B------:R-:W-:Y:S02]  /*21130*/  ULDC.64 UR4, c[0x0][0xaa0] ;  /* 0x0002a80000047ab9 */ /* 0x000fe40000000a00 */
[----:B----4-:R-:W-:-:S04]  /*21140*/  IMAD R3, R11, UR4, RZ ;  /* 0x000000040b037c24 */ /* 0x010fc8000f8e02ff */
[C---:B------:R-:W-:Y:S02]  /*21150*/  IMAD R5, R0.reuse, UR5, R3 ;  /* 0x0000000500057c24 */ /* 0x040fe4000f8e0203 */
[----:B------:R-:W-:Y:S01]  /*21160*/  IMAD.WIDE.U32 R2, R0, UR4, RZ ;  /* 0x0000000400027c25 */ /* 0x000fe2000f8e00ff */
[----:B------:R-:W-:-:S03]  /*21170*/  ULDC.64 UR4, c[0x0][0xae8] ;  /* 0x0002ba0000047ab9 */ /* 0x000fc60000000a00 */
[----:B------:R-:W-:Y:S02]  /*21180*/  IMAD R0, R195, 0x20, R199 ;  /* 0x00000020c3007824 */ /* 0x000fe400078e02c7 */
[----:B------:R-:W-:Y:S02]  /*21190*/  IMAD.IADD R3, R3, 0x1, R5 ;  /* 0x0000000103037824 */ /* 0x000fe400078e0205 */
        /* <DEDUP_REMOVED lines=34> */
.L_x_1855:
[----:B------:R-:W-:Y:S01]  /*213c0*/  IMAD R25, R6, R25, RZ ;  /* 0x0000001906197224 */ /* 0x000fe200078e02ff */
[----:B------:R-:W-:Y:S01]  /*213d0*/  BSSY B1, `(.L_x_1639) ;  /* 0x000000d000017945 */ /* 0x000fe20003800000 */
[----:B------:R-:W-:-:S05]  /*213e0*/  IMAD.IADD R6, R199, 0x1, R175 ;  /* 0x00000001c7067824 */ /* 0x000fca00078e02af */
[----:B------:R-:W-:-:S13]  /*213f0*/  ISETP.GE.AND P0, PT, R6, R25, PT ;  /* 0x000000190600720c */ /* 0x000fda0003f06270 */
[----:B------:R-:W-:Y:S05]  /*21400*/  @P0 BRA `(.L_x_1640) ;  /* 0x0000000000240947 */ /* 0x000fea0003800000 */
[----:B------:R-:W-:Y:S02]  /*21410*/  ULDC UR4, c[0x0][0xac8] ;  /* 0x0002b20000047ab9 */ /* 0x000fe40000000800 */
[----:B------:R-:W-:Y:S02]  /*21420*/  ISETP.GE.AND P2, PT, R190, UR4, PT ;  /* 0x00000004be007c0c */ /* 0x000fe4000bf46270 */
[----:B------:R-:W-:-:S11]  /*21430*/  ISETP.GE.AND P3, PT, R194, UR4, PT ;  /* 0x00000004c2007c0c */ /* 0x000fd6000bf66270 */
[-C--:B----4-:R-:W-:Y:S02]  /*21440*/  @!P2 LEA R4, P0, R190, R14.reuse, 0x1 ;  /* 0x0000000ebe04a211 */ /* 0x090fe400078008ff */
[----:B------:R-:W-:Y:S02]  /*21450*/  @!P3 LEA R14, P1, R194, R14, 0x1 ;  /* 0x0000000ec20eb211 */ /* 0x000fe400078208ff */
[-C--:B---3--:R-:W-:Y:S02]  /*21460*/  @!P2 LEA.HI.X R5, R190, R3.reuse, R217, 0x1, P0 ;  /* 0x00000003be05a211 */ /* 0x088fe400000f0cd9 */
[----:B------:R-:W-:-:S03]  /*21470*/  @!P3 LEA.HI.X R15, R194, R3, R216, 0x1, P1 ;  /* 0x00000003c20fb211 */ /* 0x000fc600008f0cd8 */
[----:B------:R3:W-:Y:S04]  /*21480*/  @!P2 ST.E.128 desc[UR38][R4.64], RZ ;  /* 0x000000ff0400a985 */ /* 0x0007e8000c101d26 */
[----:B------:R3:W-:Y:S02]  /*21490*/  @!P3 ST.E.128 desc[UR38][R14.64], RZ ;  /* 0x000000ff0e00b985 */ /* 0x0007e4000c101d26 */
.L_x_1640:
[----:B------:R-:W-:Y:S05]  /*214a0*/  BSYNC B1 ;  /* 0x0000000000017941 */ /* 0x000fea0003800000 */
.L_x_1639:
[----:B------:R-:W-:-:S03]  /*214b0*/  UMOV UR4, 0xffffffff ;  /* 0xffffffff00047882 */ /* 0x000fc60000000000 */
[----:B------:R-:W-:Y:S05]  /*214c0*/  BRA.DIV UR4, `(.L_x_1641) ;  /* 0x0000008e04d87947 */ /* 0x000fea000b800000 */
[----:B---3--:R3:W0:Y:S04]  /*214d0*/  SHFL.IDX PT, R3, R2, 0x1, 0x181f ;  /* 0x00381f0002037f89 */ /* 0x00862800000e0000 */
[----:B----4-:R3:W4:Y:S02]  /*214e0*/  SHFL.IDX PT, R14, R0, 0x1, 0x181f ;  /* 0x00381f00000e7f89 */ /* 0x01072400000e0000 */
.L_x_1859:
[----:B------:R-:W-:Y:S01]  /*214f0*/  VIADD R4, R6, 0x20 ;  /* 0x0000002006047836 */ /* 0x000fe20000000000 */
[----:B------:R-:W-:Y:S04]  /*21500*/  BSSY B1, `(.L_x_1642) ;  /* 0x000000c000017945 */ /* 0x000fe80003800000 */
[----:B------:R-:W-:-:S13]  /*21510*/  ISETP.GE.AND P0, PT, R4, R25, PT ;  /* 0x000000190400720c */ /* 0x000fda0003f06270 */
        /* <DEDUP_REMOVED lines=10> */
.L_x_1643:
[----:B------:R-:W-:Y:S05]  /*215c0*/  BSYNC B1 ;  /* 0x0000000000017941 */ /* 0x000fea0003800000 */
.L_x_1642:
[----:B------:R-:W-:-:S03]  /*215d0*/  UMOV UR4, 0xffffffff ;  /* 0xffffffff00047882 */ /* 0x000fc60000000000 */
[----:B------:R-:W-:Y:S05]  /*215e0*/  BRA.DIV UR4, `(.L_x_1644) ;  /* 0x0000008e04d87947 */ /* 0x000fea000b800000 */
[----:B0-----:R0:W0:Y:S04]  /*215f0*/  SHFL.IDX PT, R3, R2, 0x2, 0x181f ;  /* 0x00581f0002037f89 */ /* 0x00102800000e0000 */
[----:B----4-:R4:W0:Y:S02]  /*21600*/  SHFL.IDX PT, R14, R0, 0x2, 0x181f ;  /* 0x00581f00000e7f89 */ /* 0x01082400000e0000 */
.L_x_1863:
[----:B------:R-:W-:Y:S01]  /*21610*/  VIADD R4, R6, 0x40 ;  /* 0x0000004006047836 */ /* 0x000fe20000000000 */
[----:B------:R-:W-:Y:S04]  /*21620*/  BSSY B1, `(.L_x_1645) ;  /* 0x000000c000017945 */ /* 0x000fe80003800000 */
[----:B------:R-:W-:-:S13]  /*21630*/  ISETP.GE.AND P0, PT, R4, R25, PT ;  /* 0x000000190400720c */ /* 0x000fda0003f06270 */
[----:B------:R-:W-:Y:S05]  /*21640*/  @P0 BRA `(.L_x_1646) ;  /* 0x0000000000240947 */ /* 0x000fea0003800000 */
[----:B------:R-:W-:Y:S02]  /*21650*/  ULDC UR4, c[0x0][0xac8] ;  /* 0x0002b20000047ab9 */ /* 0x000fe40000000800 */
[----:B------:R-:W-:Y:S02]  /*21660*/  ISETP.GE.AND P2, PT, R190, UR4, PT ;  /* 0x00000004be007c0c */ /* 0x000fe4000bf46270 */
[----:B------:R-:W-:-:S11]  /*21670*/  ISETP.GE.AND P3, PT, R194, UR4, PT ;  /* 0x00000004c2007c0c */ /* 0x000fd6000bf66270 */
[-C--:B0-----:R-:W-:Y:S02]  /*21680*/  @!P2 LEA R4, P0, R190, R14.reuse, 0x1 ;  /* 0x0000000ebe04a211 */ /* 0x081fe400078008ff */
[----:B------:R-:W-:Y:S02]  /*21690*/  @!P3 LEA R14, P1, R194, R14, 0x1 ;  /* 0x0000000ec20eb211 */ /* 0x000fe400078208ff */
[-C--:B------:R-:W-:Y:S02]  /*216a0*/  @!P2 LEA.HI.X R5, R190, R3.reuse, R217, 0x1, P0 ;  /* 0x00000003be05a211 */ /* 0x080fe400000f0cd9 */
[----:B------:R-:W-:-:S03]  /*216b0*/  @!P3 LEA.HI.X R15, R194, R3, R216, 0x1, P1 ;  /* 0x00000003c20fb211 */ /* 0x000fc600008f0cd8 */
[----:B------:R0:W-:Y:S04]  /*216c0*/  @!P2 ST.E.128 desc[UR38][R4.64], RZ ;  /* 0x000000ff0400a985 */ /* 0x0001e8000c101d26 */
[----:B------:R0:W-:Y:S02]  /*216d0*/  @!P3 ST.E.128 desc[UR38][R14.64], RZ ;  /* 0x000000ff0e00b985 */ /* 0x0001e4000c101d26 */
.L_x_1646:
[----:B------:R-:W-:Y:S05]  /*216e0*/  BSYNC B1 ;  /* 0x0000000000017941 */ /* 0x000fea0003800000 */
.L_x_1645:
[----:B------:R-:W-:-:S03]  /*216f0*/  UMOV UR4, 0xffffffff ;  /* 0xffffffff00047882 */ /* 0x000fc60000000000 */
[----:B------:R-:W-:Y:S05]  /*21700*/  BRA.DIV UR4, `(.L_x_1647) ;  /* 0x0000008e04d87947 */ /* 0x000fea000b800000 */
[----:B0-----:R0:W0:Y:S04]  /*21710*/  SHFL.IDX PT, R3, R2, 0x3, 0x181f ;  /* 0x00781f0002037f89 */ /* 0x00102800000e0000 */
[----:B------:R0:W0:Y:S02]  /*21720*/  SHFL.IDX PT, R14, R0, 0x3, 0x181f ;  /* 0x00781f00000e7f89 */ /* 0x00002400000e0000 */
.L_x_1867:
[----:B0-234-:R-:W-:-:S05]  /*21730*/  VIADD R0, R6, 0x60 ;  /* 0x0000006006007836 */ /* 0x01dfca0000000000 */
[----:B------:R-:W-:-:S13]  /*21740*/  ISETP.GE.AND P0, PT, R0, R25, PT ;  /* 0x000000190000720c */ /* 0x000fda0003f06270 */
[----:B------:R-:W-:Y:S05]  /*21750*/  @P0 BRA `(.L_x_1634) ;  /* 0x0000000000240947 */ /* 0x000fea0003800000 */
[----:B------:R-:W-:Y:S02]  /*21760*/  ULDC UR4, c[0x0][0xac8] ;  /* 0x0002b20000047ab9 */ /* 0x000fe40000000800 */
[----:B------:R-:W-:Y:S02]  /*21770*/  ISETP.GE.AND P2, PT, R190, UR4, PT ;  /* 0x00000004be007c0c */ /* 0x000fe4000bf46270 */
[----:B------:R-:W-:-:S11]  /*21780*/  ISETP.GE.AND P3, PT, R194, UR4, PT ;  /* 0x00000004c2007c0c */ /* 0x000fd6000bf66270 */
[-C--:B------:R-:W-:Y:S02]  /*21790*/  @!P2 LEA R4, P0, R190, R14.reuse, 0x1 ;  /* 0x0000000ebe04a211 */ /* 0x080fe400078008ff */
[----:B------:R-:W-:Y:S02]  /*217a0*/  @!P3 LEA R14, P1, R194, R14, 0x1 ;  /* 0x0000000ec20eb211 */ /* 0x000fe400078208ff */
[-C--:B------:R-:W-:Y:S02]  /*217b0*/  @!P2 LEA.HI.X R5, R190, R3.reuse, R217, 0x1, P0 ;  /* 0x00000003be05a211 */ /* 0x080fe400000f0cd9 */
[----:B------:R-:W-:-:S03]  /*217c0*/  @!P3 LEA.HI.X R15, R194, R3, R216, 0x1, P1 ;  /* 0x00000003c20fb211 */ /* 0x000fc600008f0cd8 */
[----:B------:R0:W-:Y:S04]  /*217d0*/  @!P2 ST.E.128 desc[UR38][R4.64], RZ ;  /* 0x000000ff0400a985 */ /* 0x0001e8000c101d26 */
[----:B------:R0:W-:Y:S02]  /*217e0*/  @!P3 ST.E.128 desc[UR38][R14.64], RZ ;  /* 0x000000ff0e00b985 */ /* 0x0001e4000c101d26 */
.L_x_1634:
[----:B------:R-:W-:Y:S05]  /*217f0*/  BSYNC B0 ;  /* 0x0000000000007941 */ /* 0x000fea0003800000 */
.L_x_1624:
[----:B------:R-:W-:Y:S02]  /*21800*/  ULDC UR4, c[0x0][0xc3c] ;  /* 0x00030f0000047ab9 */ /* 0x000fe40000000800 */
[----:B-1----:R-:W-:-:S13]  /*21810*/  ISETP.GE.AND P0, PT, R179, UR4, PT ;  /* 0x00000004b3007c0c */ /* 0x002fda000bf06270 */
[----:B------:R-:W-:Y:S05]  /*21820*/  @!P0 BRA `(.L_x_1648) ;  /* 0xfffffdf800c48947 */ /* 0x000fea000383ffff */
[----:B------:R-:W-:Y:S05]  /*21830*/  BRA `(.L_x_1429) ;  /* 0x0000007000a47947 */ /* 0x000fea0003800000 */
.L_x_1427:
        /* <DEDUP_REMOVED lines=18> */
.L_x_1649:
[----:B------:R-:W1:Y:S01]  /*21960*/  S2R R0, SR_TID.X ;  /* 0x0000000000007919 */ /* 0x000e620000002100 */
[----:B------:R-:W-:Y:S01]  /*21970*/  ULDC UR4, c[0x0][0xc3c] ;  /* 0x00030f0000047ab9 */ /* 0x000fe20000000800 */
[----:B------:R-:W2:Y:S01]  /*21980*/  S2UR UR6, SR_CTAID.X ;  /* 0x00000000000679c3 */ /* 0x000ea20000002500 */
[----:B------:R-:W-:Y:S01]  /*21990*/  ULDC UR5, c[0x0][0xc38] ;  /* 0x00030e0000057ab9 */ /* 0x000fe20000000800 */
[----:B-1----:R-:W-:-:S04]  /*219a0*/  LOP3.LUT R0, R0, 0x1f, RZ, 0xc0, !PT ;  /* 0x0000001f00007812 */ /* 0x002fc800078ec0ff */
[----:B------:R-:W-:-:S04]  /*219b0*/  ISETP.NE.AND P0, PT, R0, 0x1f, PT ;  /* 0x0000001f0000780c */ /* 0x000fc80003f05270 */
[----:B------:R-:W-:-:S13]  /*219c0*/  ISETP.GE.OR P1, PT, R0, UR4, !P0 ;  /* 0x0000000400007c0c */ /* 0x000fda000c726670 */
[----:B0-----:R-:W0:Y:S02]  /*219d0*/  @!P1 LDC.64 R2, c[0x0][0xc80] ;  /* 0x00032000ff029b82 */ /* 0x001e240000000a00 */
[----:B0-----:R-:W-:-:S05]  /*219e0*/  @!P1 IMAD.WIDE.U32 R2, R0, 0x4, R2 ;  /* 0x0000000400029825 */ /* 0x001fca00078e0002 */
[----:B------:R-:W3:Y:S01]  /*219f0*/  @!P1 LDG.E R4, desc[UR38][R2.64] ;  /* 0x0000002602049981 */ /* 0x000ee2000c1e1900 */
[C---:B------:R-:W-:Y:S01]  /*21a00*/  ISETP.NE.AND P1, PT, R0.reuse, RZ, PT ;  /* 0x000000ff0000720c */ /* 0x040fe20003f25270 */
[----:B------:R-:W-:Y:S01]  /*21a10*/  UMOV UR4, URZ ;  /* 0x0000003f00047c82 */ /* 0x000fe20008000000 */
[C---:B------:R-:W-:Y:S01]  /*21a20*/  ISETP.GE.U32.AND P2, PT, R0.reuse, 0x2, PT ;  /* 0x000000020000780c */ /* 0x040fe20003f46070 */
[----:B------:R-:W-:Y:S01]  /*21a30*/  IMAD.MOV.U32 R16, RZ, RZ, RZ ;  /* 0x000000ffff107224 */ /* 0x000fe200078e00ff */
[C---:B------:R-:W-:Y:S02]  /*21a40*/  ISETP.GE.U32.AND P3, PT, R0.reuse, 0x4, PT ;  /* 0x000000040000780c */ /* 0x040fe40003f66070 */
[C---:B------:R-:W-:Y:S02]  /*21a50*/  ISETP.GE.U32.AND P4, PT, R0.reuse, 0x8, PT ;  /* 0x000000080000780c */ /* 0x040fe40003f86070 */
[----:B------:R-:W-:Y:S01]  /*21a60*/  ISETP.GE.U32.AND P5, PT, R0, 0x10, PT ;  /* 0x000000100000780c */ /* 0x000fe20003fa6070 */
[----:B---3--:R-:W0:Y:S02]  /*21a70*/  SHFL.UP PT, R5, R4, 0x1, RZ ;  /* 0x0420000004057989 */ /* 0x008e2400000e00ff */
        /* <DEDUP_REMOVED lines=14> */
[----:B------:R-:W0:Y:S02]  /*21b60*/  SHFL.IDX PT, R6, R5, 0x1f, 0x1f ;  /* 0x03e01f0005067f89 */ /* 0x000e2400000e0000 */
[----:B0-----:R-:W-:-:S04]  /*21b70*/  IMAD R6, R6, UR5, RZ ;  /* 0x0000000506067c24 */ /* 0x001fc8000f8e02ff */
[----:B------:R-:W-:Y:S01]  /*21b80*/  IMAD.MOV.U32 R3, RZ, RZ, R6 ;  /* 0x000000ffff037224 */ /* 0x000fe200078e0006 */
[----:B--2---:R-:W-:-:S13]  /*21b90*/  ISETP.GT.AND P6, PT, R6, UR6, PT ;  /* 0x0000000606007c0c */ /* 0x004fda000bfc4270 */
[----:B------:R-:W-:Y:S05]  /*21ba0*/  @P6 BRA `(.L_x_1651) ;  /* 0x00000000009c6947 */ /* 0x000fea0003800000 */
[----:B------:R-:W0:Y:S01]  /*21bb0*/  LDC R5, c[0x0][0xc3c] ;  /* 0x00030f00ff057b82 */ /* 0x000e220000000800 */
[----:B------:R-:W-:Y:S01]  /*21bc0*/  IMAD.MOV.U32 R6, RZ, RZ, R3 ;  /* 0x000000ffff067224 */ /* 0x000fe200078e0003 */
[----:B------:R-:W-:Y:S01]  /*21bd0*/  UMOV UR4, URZ ;  /* 0x0000003f00047c82 */ /* 0x000fe20008000000 */
[----:B------:R-:W-:Y:S01]  /*21be0*/  ULDC UR7, c[0x0][0xc3c] ;  /* 0x00030f0000077ab9 */ /* 0x000fe20000000800 */
[----:B------:R-:W-:-:S05]  /*21bf0*/  ULDC UR5, c[0x0][0xc38] ;  /* 0x00030e0000057ab9 */ /* 0x000fca0000000800 */
.L_x_1655:
[----:B------:R-:W-:Y:S01]  /*21c00*/  UIADD3 UR4, UR4, 0x1f, URZ ;  /* 0x0000001f04047890 */ /* 0x000fe2000fffe03f */
[----:B------:R-:W-:-:S05]  /*21c10*/  IMAD.U32 R19, RZ, RZ, UR7 ;  /* 0x00000007ff137e24 */ /* 0x000fca000f8e00ff */
[----:B0-----:R-:W-:-:S13]  /*21c20*/  ISETP.LE.AND P6, PT, R5, UR4, PT ;  /* 0x0000000405007c0c */ /* 0x001fda000bfc3270 */
[----:B------:R-:W-:Y:S05]  /*21c30*/  @P6 BRA `(.L_x_1652) ;  /* 0x0000000400a86947 */ /* 0x000fea0003800000 */
[----:B------:R-:W-:Y:S01]  /*21c40*/  VIADD R7, R0, UR4 ;  /* 0x0000000400077c36 */ /* 0x000fe20008000000 */
[----:B------:R-:W-:Y:S01]  /*21c50*/  BSSY B0, `(.L_x_1653) ;  /* 0x0000007000007945 */ /* 0x000fe20003800000 */
[----:B------:R-:W-:-:S03]  /*21c60*/  IMAD.MOV.U32 R4, RZ, RZ, RZ ;  /* 0x000000ffff047224 */ /* 0x000fc600078e00ff */
[----:B------:R-:W-:-:S13]  /*21c70*/  ISETP.GE.OR P6, PT, R7, R5, !P0 ;  /* 0x000000050700720c */ /* 0x000fda00047c6670 */
[----:B------:R-:W-:Y:S05]  /*21c80*/  @P6 BRA `(.L_x_1654) ;  /* 0x00000000000c6947 */ /* 0x000fea0003800000 */
[----:B------:R-:W0:Y:S02]  /*21c90*/  LDC.64 R2, c[0x0][0xc80] ;  /* 0x00032000ff027b82 */ /* 0x000e240000000a00 */
[----:B0-----:R-:W-:-:S05]  /*21ca0*/  IMAD.WIDE R2, R7, 0x4, R2 ;  /* 0x0000000407027825 */ /* 0x001fca00078e0202 */
[----:B------:R0:W5:Y:S02]  /*21cb0*/  LDG.E R4, desc[UR38][R2.64] ;  /* 0x0000002602047981 */ /* 0x000164000c1e1900 */
.L_x_1654:
[----:B------:R-:W-:Y:S05]  /*21cc0*/  BSYNC B0 ;  /* 0x0000000000007941 */ /* 0x000fea0003800000 */
.L_x_1653:
        /* <DEDUP_REMOVED lines=17> */
[----:B------:R-:W-:-:S05]  /*21de0*/  IMAD.IADD R6, R3, 0x1, R6 ;  /* 0x0000000103067824 */ /* 0x000fca00078e0206 */
[----:B------:R-:W-:-:S13]  /*21df0*/  ISETP.GT.AND P6, PT, R6, UR6, PT ;  /* 0x0000000606007c0c */ /* 0x000fda000bfc4270 */
[----:B------:R-:W-:Y:S05]  /*21e00*/  @!P6 BRA `(.L_x_1655) ;  /* 0xfffffffc007ce947 */ /* 0x000fea000383ffff */
[----:B------:R-:W-:-:S07]  /*21e10*/  IMAD.MOV.U32 R5, RZ, RZ, R9 ;  /* 0x000000ffff057224 */ /* 0x000fce00078e0009 */
.L_x_1651:
[----:B------:R-:W-:-:S04]  /*21e20*/  IMAD.IADD R6, R6, 0x1, -R3 ;  /* 0x0000000106067824 */ /* 0x000fc800078e0a03 */
[----:B------:R-:W-:-:S05]  /*21e30*/  IMAD R2, R5, UR5, R6 ;  /* 0x0000000505027c24 */ /* 0x000fca000f8e0206 */
[----:B------:R-:W-:Y:S02]  /*21e40*/  ISETP.GT.AND P0, PT, R2, UR6, PT ;  /* 0x0000000602007c0c */ /* 0x000fe4000bf04270 */
[----:B------:R-:W0:Y:S11]  /*21e50*/  LDC.64 R2, c[0x0][0xc90] ;  /* 0x00032400ff027b82 */ /* 0x000e360000000a00 */
[----:B------:R-:W-:-:S04]  /*21e60*/  VOTE.ANY R11, PT, !P0 ;  /* 0x00000000000b7806 */ /* 0x000fc800040e0100 */
[----:B------:R-:W1:Y:S02]  /*21e70*/  POPC R7, R11 ;  /* 0x0000000b00077309 */ /* 0x000e640000000000 */
[----:B-1----:R-:W-:-:S05]  /*21e80*/  IADD3 R19, R7, UR4, RZ ;  /* 0x0000000407137c10 */ /* 0x002fca000fffe0ff */
[----:B0-----:R-:W-:-:S05]  /*21e90*/  IMAD.WIDE R2, R19, 0x4, R2 ;  /* 0x0000000413027825 */ /* 0x001fca00078e0202 */
[----:B------:R-:W2:Y:S01]  /*21ea0*/  LDG.E R9, desc[UR38][R2.64] ;  /* 0x0000002602097981 */ /* 0x000ea2000c1e1900 */
[----:B------:R-:W-:-:S03]  /*21eb0*/  ISETP.NE.AND P0, PT, R11, RZ, PT ;  /* 0x000000ff0b00720c */ /* 0x000fc60003f05270 */
[----:B------:R-:W2:Y:S02]  /*21ec0*/  SHFL.IDX PT, R4, R4, R7, 0x1f ;  /* 0x00001f0704047589 */ /* 0x000ea400000e0000 */
[----:B--2---:R-:W-:-:S05]  /*21ed0*/  IMAD R8, R4, R9, RZ ;  /* 0x0000000904087224 */ /* 0x004fca00078e02ff */
[----:B------:R-:W-:-:S04]  /*21ee0*/  IABS R10, R8 ;  /* 0x00000008000a7213 */ /* 0x000fc80000000000 */
[----:B------:R-:W0:Y:S08]  /*21ef0*/  I2F.RP R12, R10 ;  /* 0x0000000a000c7306 */ /* 0x000e300000209400 */
[----:B0-----:R-:W0:Y:S02]  /*21f00*/  MUFU.RCP R12, R12 ;  /* 0x0000000c000c7308 */ /* 0x001e240000001000 */
[----:B0-----:R-:W-:-:S06]  /*21f10*/  VIADD R13, R12, 0xffffffe ;  /* 0x0ffffffe0c0d7836 */ /* 0x001fcc0000000000 */
[----:B------:R0:W1:Y:S01]  /*21f20*/  F2I.FTZ.U32.TRUNC.NTZ R3, R13 ;  /* 0x0000000d00037305 */ /* 0x000062000021f000 */
[----:B------:R-:W-:Y:S05]  /*21f30*/  @!P0 BRA `(.L_x_1656) ;  /* 0x0000000000088947 */ /* 0x000fea0003800000 */
[----:B------:R-:W-:-:S06]  /*21f40*/  VIADD R16, R7, 0xffffffff ;  /* 0xffffffff07107836 */ /* 0x000fcc0000000000 */
[----:B------:R2:W3:Y:S02]  /*21f50*/  SHFL.IDX PT, R16, R5, R16, 0x1f ;  /* 0x00001f1005107589 */ /* 0x0004e400000e0000 */
.L_x_1656:
[--C-:B-12---:R-:W-:Y:S02]  /*21f60*/  IMAD.MOV R5, RZ, RZ, -R3.reuse ;  /* 0x000000ffff057224 */ /* 0x106fe400078e0a03 */
[----:B---3--:R-:W-:Y:S01]  /*21f70*/  IMAD R16, R16, UR5, R6 ;  /* 0x0000000510107c24 */ /* 0x008fe2000f8e0206 */
[----:B------:R-:W-:Y:S01]  /*21f80*/  IABS R6, R8 ;  /* 0x0000000800067213 */ /* 0x000fe20000000000 */
[----:B------:R-:W-:Y:S02]  /*21f90*/  IMAD R5, R5, R10, RZ ;  /* 0x0000000a05057224 */ /* 0x000fe400078e02ff */
[----:B------:R-:W-:Y:S02]  /*21fa0*/  IMAD.MOV.U32 R2, RZ, RZ, RZ ;  /* 0x000000ffff027224 */ /* 0x000fe400078e00ff */
[----:B------:R-:W-:Y:S02]  /*21fb0*/  IMAD.MOV R6, RZ, RZ, -R6 ;  /* 0x000000ffff067224 */ /* 0x000fe400078e0a06 */
[----:B------:R-:W-:Y:S01]  /*21fc0*/  IMAD.HI.U32 R2, R3, R5, R2 ;  /* 0x0000000503027227 */ /* 0x000fe200078e0002 */
[----:B------:R-:W-:-:S04]  /*21fd0*/  IADD3 R5, -R16, UR6, RZ ;  /* 0x0000000610057c10 */ /* 0x000fc8000fffe1ff */
[----:B------:R-:W-:-:S05]  /*21fe0*/  IABS R3, R5 ;  /* 0x0000000500037213 */ /* 0x000fca0000000000 */
        /* <DEDUP_REMOVED lines=16> */
[----:B------:R-:W-:-:S04]  /*220f0*/  VIADDMNMX R9, R10, UR5, R9, PT ;  /* 0x000000050a097c46 */ /* 0x000fc8000b800109 */
[-C--:B------:R-:W-:Y:S02]  /*22100*/  IABS R7, R9.reuse ;  /* 0x0000000900077213 */ /* 0x080fe40000000000 */
[----:B------:R-:W-:Y:S02]  /*22110*/  IABS R8, R9 ;  /* 0x0000000900087213 */ /* 0x000fe40000000000 */
[----:B------:R-:W1:Y:S03]  /*22120*/  I2F.RP R10, R7 ;  /* 0x00000007000a7306 */ /* 0x000e660000209400 */
[----:B------:R-:W-:-:S05]  /*22130*/  IMAD.MOV R8, RZ, RZ, -R8 ;  /* 0x000000ffff087224 */ /* 0x000fca00078e0a08 */
        /* <DEDUP_REMOVED lines=8> */
[C---:B------:R-:W-:Y:S01]  /*221c0*/  LOP3.LUT R3, R5.reuse, R9, RZ, 0x3c, !PT ;  /* 0x0000000905037212 */ /* 0x040fe200078e3cff */
[----:B------:R-:W-:Y:S02]  /*221d0*/  IMAD.IADD R5, R5, 0x1, R6 ;  /* 0x0000000105057824 */ /* 0x000fe400078e0206 */
[----:B------:R-:W-:Y:S01]  /*221e0*/  IMAD.HI.U32 R2, R2, R11, RZ ;  /* 0x0000000b02027227 */ /* 0x000fe200078e00ff */
[----:B------:R-:W-:-:S03]  /*221f0*/  ISETP.GE.AND P2, PT, R3, RZ, PT ;  /* 0x000000ff0300720c */ /* 0x000fc60003f46270 */
[----:B------:R-:W-:-:S05]  /*22200*/  IMAD R8, R2, R8, R11 ;  /* 0x0000000802087224 */ /* 0x000fca00078e020b */
[----:B------:R-:W-:-:S13]  /*22210*/  ISETP.GT.U32.AND P1, PT, R7, R8, PT ;  /* 0x000000080700720c */ /* 0x000fda0003f24070 */
[----:B------:R-:W-:Y:S02]  /*22220*/  @!P1 IMAD.IADD R8, R8, 0x1, -R7 ;  /* 0x0000000108089824 */ /* 0x000fe400078e0a07 */
[----:B------:R-:W-:Y:S01]  /*22230*/  @!P1 VIADD R2, R2, 0x1 ;  /* 0x0000000102029836 */ /* 0x000fe20000000000 */
[----:B------:R-:W-:Y:S02]  /*22240*/  ISETP.NE.AND P1, PT, R9, RZ, PT ;  /* 0x000000ff0900720c */ /* 0x000fe40003f25270 */
[----:B------:R-:W-:-:S13]  /*22250*/  ISETP.GE.U32.AND P0, PT, R8, R7, PT ;  /* 0x000000070800720c */ /* 0x000fda0003f06070 */
[----:B------:R-:W-:-:S05]  /*22260*/  @P0 VIADD R2, R2, 0x1 ;  /* 0x0000000102020836 */ /* 0x000fca0000000000 */
[----:B------:R-:W-:Y:S02]  /*22270*/  @!P2 IADD3 R2, -R2, RZ, RZ ;  /* 0x000000ff0202a210 */ /* 0x000fe40007ffe1ff */
[----:B------:R-:W-:Y:S01]  /*22280*/  @!P1 LOP3.LUT R2, RZ, R9, RZ, 0x33, !PT ;  /* 0x00000009ff029212 */ /* 0x000fe200078e33ff */
[----:B------:R-:W-:-:S03]  /*22290*/  IMAD.MOV R9, RZ, RZ, -R9 ;  /* 0x000000ffff097224 */ /* 0x000fc600078e0a09 */
[----:B------:R-:W-:Y:S01]  /*222a0*/  LOP3.LUT R17, RZ, R2, RZ, 0x33, !PT ;  /* 0x00000002ff117212 */ /* 0x000fe200078e33ff */
[----:B------:R-:W-:-:S04]  /*222b0*/  IMAD R18, R2, R9, R5 ;  /* 0x0000000902127224 */ /* 0x000fc800078e0205 */
[----:B------:R-:W-:Y:S01]  /*222c0*/  IMAD.IADD R17, R4, 0x1, R17 ;  /* 0x0000000104117824 */ /* 0x000fe200078e0211 */
[----:B------:R-:W-:Y:S06]  /*222d0*/  BRA `(.L_x_1657) ;  /* 0x00000000000c7947 */ /* 0x000fec0003800000 */
.L_x_1652:
[----:B------:R-:W-:Y:S02]  /*222e0*/  IMAD.MOV.U32 R17, RZ, RZ, RZ ;  /* 0x000000ffff117224 */ /* 0x000fe400078e00ff */
[----:B------:R-:W-:Y:S02]  /*222f0*/  IMAD.U32 R16, RZ, RZ, UR6 ;  /* 0x00000006ff107e24 */ /* 0x000fe4000f8e00ff */
[----:B------:R-:W-:-:S07]  /*22300*/  IMAD.MOV.U32 R18, RZ, RZ, RZ ;  /* 0x000000ffff127224 */ /* 0x000fce00078e00ff */
.L_x_1657:
[----:B------:R-:W-:-:S13]  /*22310*/  ISETP.NE.AND P0, PT, R0, RZ, PT ;  /* 0x000000ff0000720c */ /* 0x000fda0003f05270 */
[----:B------:R-:W1:Y:S01]  /*22320*/  @!P0 S2R R3, SR_CgaCtaId ;  /* 0x0000000000038919 */ /* 0x000e620000008800 */
[----:B------:R-:W-:-:S04]  /*22330*/  @!P0 MOV R0, 0x400 ;  /* 0x0000040000008802 */ /* 0x000fc80000000f00 */
[----:B-1----:R-:W-:-:S05]  /*22340*/  @!P0 LEA R0, R3, R0, 0x18 ;  /* 0x0000000003008211 */ /* 0x002fca00078ec0ff */
[----:B------:R2:W-:Y:S01]  /*22350*/  @!P0 STS.128 [R0+0x228d0], R16 ;  /* 0x0228d01000008388 */ /* 0x0005e20000000c00 */
[----:B------:R-:W-:Y:S06]  /*22360*/  BAR.ARV 0x5, 0x180 ;  /* 0x0146000000007b1d */ /* 0x000fec0000002000 */
.L_x_1650:
[----:B--2---:R-:W-:Y:S01]  /*22370*/  IMAD.MOV.U32 R0, RZ, RZ, 0x1 ;  /* 0x00000001ff007424 */ /* 0x004fe200078e00ff */
[----:B------:R2:W-:Y:S01]  /*22380*/  STL [R1+0x4], RZ ;  /* 0x000004ff01007387 */ /* 0x0005e20000100800 */
[----:B------:R-:W-:Y:S02]  /*22390*/  ULDC UR4, c[0x0][0xc3c] ;  /* 0x00030f0000047ab9 */ /* 0x000fe40000000800 */
[----:B-1----:R-:W-:Y:S01]  /*223a0*/  ISETP.GE.AND P0, PT, R19, UR4, PT ;  /* 0x0000000413007c0c */ /* 0x002fe2000bf06270 */
[----:B------:R2:W-:Y:S04]  /*223b0*/  STL [R1+0x10], R0 ;  /* 0x0000100001007387 */ /* 0x0005e80000100800 */
[----:B------:R2:W-:Y:S08]  /*223c0*/  STL [R1+0x58], RZ ;  /* 0x000058ff01007387 */ /* 0x0005f00000100800 */
[----:B--2---:R-:W-:Y:S05]  /*223d0*/  @P0 BRA `(.L_x_1658) ;  /* 0x0000006000b80947 */ /* 0x004fea0003800000 */
[----:B------:R-:W0:Y:S01]  /*223e0*/  S2R R8, SR_TID.X ;  /* 0x0000000000087919 */ /* 0x000e220000002100 */
[----:B------:R-:W1:Y:S01]  /*223f0*/  S2UR UR5, SR_CgaCtaId ;  /* 0x00000000000579c3 */ /* 0x000e620000008800 */
[----:B------:R-:W-:Y:S01]  /*22400*/  UMOV UR4, 0x400 ;  /* 0x0000040000047882 */ /* 0x000fe20000000000 */
[----:B------:R-:W-:Y:S01]  /*22410*/  BSSY B7, `(.L_x_1658) ;  /* 0x000062a000077945 */ /* 0x000fe20003800000 */
[----:B------:R-:W-:Y:S01]  /*22420*/  ULDC.64 UR42, c[0x0][0x198] ;  /* 0x00006600002a7ab9 */ /* 0x000fe20000000a00 */
[----:B------:R-:W-:Y:S02]  /*22430*/  ULOP3.LUT UR37, UR36, 0x1, URZ, 0xfc, !UPT ;  /* 0x0000000124257892 */ /* 0x000fe4000f8efc3f */
[----:B------:R-:W-:Y:S01]  /*22440*/  ULOP3.LUT UR41, UR36, 0x2, URZ, 0xfc, !UPT ;  /* 0x0000000224297892 */ /* 0x000fe2000f8efc3f */
[----:B------:R-:W-:Y:S01]  /*22450*/  ULDC UR40, c[0x0][0xc] ;  /* 0x0000030000287ab9 */ /* 0x000fe20000000800 */
[----:B-1----:R-:W-:Y:S01]  /*22460*/  ULEA UR4, UR5, UR4, 0x18 ;  /* 0x0000000405047291 */ /* 0x002fe2000f8ec03f */
[----:B0-----:R-:W-:Y:S01]  /*22470*/  IMAD.SHL.U32 R2, R8, 0x80, RZ ;  /* 0x0000008008027824 */ /* 0x001fe200078e00ff */
[----:B------:R-:W-:-:S02]  /*22480*/  SHF.R.U32.HI R3, RZ, 0x1, R8 ;  /* 0x00000001ff037819 */ /* 0x000fc40000011608 */
[----:B------:R-:W-:Y:S02]  /*22490*/  LOP3.LUT R6, R8, 0x7f, RZ, 0xc0, !PT ;  /* 0x0000007f08067812 */ /* 0x000fe400078ec0ff */
[----:B------:R-:W-:Y:S02]  /*224a0*/  LOP3.LUT R0, R2, 0x380, RZ, 0xc0, !PT ;  /* 0x0000038002007812 */ /* 0x000fe400078ec0ff */
[----:B------:R-:W-:Y:S02]  /*224b0*/  SHF.R.U32.HI R7, RZ, 0x5, R6 ;  /* 0x00000005ff077819 */ /* 0x000fe40000011606 */
[C---:B------:R-:W-:Y:S02]  /*224c0*/  LOP3.LUT R3, R0.reuse, 0x30, R3, 0xf8, !PT ;  /* 0x0000003000037812 */ /* 0x040fe400078ef803 */
[----:B------:R-:W-:Y:S01]  /*224d0*/  LOP3.LUT R5, R0, 0x10, R8, 0xf8, !PT ;  /* 0x0000001000057812 */ /* 0x000fe200078ef808 */
[----:B------:R-:W-:Y:S01]  /*224e0*/  IMAD.SHL.U32 R0, R8, 0x10, RZ ;  /* 0x0000001008007824 */ /* 0x000fe200078e00ff */
[----:B------:R-:W-:-:S02]  /*224f0*/  LOP3.LUT R4, R2, 0x400, RZ, 0xc0, !PT ;  /* 0x0000040002047812 */ /* 0x000fc400078ec0ff */
[----:B------:R-:W-:Y:S02]  /*22500*/  R2P PR, R8, 0x6 ;  /* 0x0000000608007804 */ /* 0x000fe40000000000 */
[----:B------:R-:W-:Y:S01]  /*22510*/  LOP3.LUT R3, R3, 0x70, R0, 0x78, !PT ;  /* 0x0000007003037812 */ /* 0x000fe200078e7800 */
[----:B------:R-:W-:Y:S01]  /*22520*/  IMAD R4, R7, 0x800, R4 ;  /* 0x0000080007047824 */ /* 0x000fe200078e0204 */
[----:B------:R-:W-:Y:S02]  /*22530*/  LOP3.LUT R5, R5, 0x70, R0, 0x78, !PT ;  /* 0x0000007005057812 */ /* 0x000fe400078e7800 */
[----:B------:R-:W-:Y:S02]  /*22540*/  LOP3.LUT R9, R3, 0xc00, R2, 0xf8, !PT ;  /* 0x00000c0003097812 */ /* 0x000fe400078ef802 */
[----:B------:R-:W-:Y:S01]  /*22550*/  LOP3.LUT R2, R0, 0x40, RZ, 0xc0, !PT ;  /* 0x0000004000027812 */ /* 0x000fe200078ec0ff */
[----:B------:R-:W-:Y:S01]  /*22560*/  IMAD.IADD R3, R4, 0x1, R5 ;  /* 0x0000000104037824 */ /* 0x000fe200078e0205 */
[C---:B------:R-:W-:Y:S01]  /*22570*/  LOP3.LUT R4, R0.reuse, 0x30, RZ, 0xc0, !PT ;  /* 0x0000003000047812 */ /* 0x040fe200078ec0ff */
[----:B------:R0:W-:Y:S01]  /*22580*/  STL [R1+0x38], R9 ;  /* 0x0000380901007387 */ /* 0x0001e20000100800 */
[----:B------:R-:W-:Y:S01]  /*22590*/  SHF.R.U32.HI R5, RZ, 0x2, R6 ;  /* 0x00000002ff057819 */ /* 0x000fe20000011606 */
[----:B------:R-:W-:Y:S01]  /*225a0*/  IMAD R7, R7, 0x200, R2 ;  /* 0x0000020007077824 */ /* 0x000fe200078e0202 */
[----:B------:R-:W-:Y:S01]  /*225b0*/  LOP3.LUT R2, R0, 0x1b0, RZ, 0xc0, !PT ;  /* 0x000001b000027812 */ /* 0x000fe200078ec0ff */
[----:B------:R1:W-:Y:S01]  /*225c0*/  STL [R1+0x34], R3 ;  /* 0x0000340301007387 */ /* 0x0003e20000100800 */
[----:B------:R-:W-:-:S02]  /*225d0*/  IMAD.MOV.U32 R0, RZ, RZ, 0x40 ;  /* 0x00000040ff007424 */ /* 0x000fc400078e00ff */
[----:B0-----:R-:W-:-:S03]  /*225e0*/  IMAD.U32 R9, RZ, RZ, UR4 ;  /* 0x00000004ff097e24 */ /* 0x001fc6000f8e00ff */
[----:B------:R-:W-:Y:S01]  /*225f0*/  SEL R0, R0, 0xffffffc0, !P2 ;  /* 0xffffffc000007807 */ /* 0x000fe20005000000 */
[----:B-1----:R-:W-:Y:S01]  /*22600*/  IMAD.SHL.U32 R3, R8, 0x2, RZ ;  /* 0x0000000208037824 */ /* 0x002fe200078e00ff */
[----:B------:R-:W-:Y:S04]  /*22610*/  STL [R1], R9 ;  /* 0x0000000901007387 */ /* 0x000fe80000100800 */
[----:B------:R-:W-:Y:S01]  /*22620*/  LOP3.LUT R2, R2, 0x30, R3, 0x78, !PT ;  /* 0x0000003002027812 */ /* 0x000fe200078e7803 */
[----:B------:R-:W-:-:S03]  /*22630*/  IMAD.MOV.U32 R3, RZ, RZ, 0x20 ;  /* 0x00000020ff037424 */ /* 0x000fc600078e00ff */
[----:B------:R-:W-:Y:S02]  /*22640*/  IADD3 R2, R9, R7, R2 ;  /* 0x0000000709027210 */ /* 0x000fe40007ffe002 */
[----:B------:R-:W-:-:S03]  /*22650*/  SEL R3, R3, 0xffffffe0, !P1 ;  /* 0xffffffe003037807 */ /* 0x000fc60004800000 */
[----:B------:R0:W-:Y:S04]  /*22660*/  STL [R1+0x3c], R2 ;  /* 0x00003c0201007387 */ /* 0x0001e80000100800 */
[----:B------:R1:W-:Y:S04]  /*22670*/  STL [R1+0x20], R0 ;  /* 0x0000200001007387 */ /* 0x0003e80000100800 */
[----:B------:R2:W-:Y:S01]  /*22680*/  STL [R1+0x1c], R3 ;  /* 0x00001c0301007387 */ /* 0x0005e20000100800 */
[----:B0-----:R-:W-:-:S03]  /*22690*/  IMAD.SHL.U32 R2, R8, 0x20, RZ ;  /* 0x0000002008027824 */ /* 0x001fc600078e00ff */
[----:B------:R-:W-:Y:S01]  /*226a0*/  STL [R1+0x58], RZ ;  /* 0x000058ff01007387 */ /* 0x000fe20000100800 */
[----:B-1----:R-:W-:Y:S01]  /*226b0*/  IMAD.MOV.U32 R0, RZ, RZ, 0x1 ;  /* 0x00000001ff007424 */ /* 0x002fe200078e00ff */
[----:B------:R-:W-:Y:S02]  /*226c0*/  LOP3.LUT R2, R5, 0x60, R2, 0xf8, !PT ;  /* 0x0000006005027812 */ /* 0x000fe400078ef802 */
[C---:B------:R-:W-:Y:S02]  /*226d0*/  LOP3.LUT R2, R4.reuse, 0x40, RZ, 0xfc, !PT ;  /* 0x0000004004027812 */ /* 0x040fe400078efcff */
[----:B--2---:R-:W-:Y:S01]  /*226e0*/  MOV R3, 0x1 ;  /* 0x0000000100037802 */ /* 0x004fe20000000f00 */
[----:B------:R0:W-:Y:S04]  /*226f0*/  STL [R1+0x14], R0 ;  /* 0x0000140001007387 */ /* 0x0001e80000100800 */
[----:B------:R1:W-:Y:S04]  /*22700*/  STL [R1+0x8], RZ ;  /* 0x000008ff01007387 */ /* 0x0003e80000100800 */
[----:B------:R1:W-:Y:S01]  /*22710*/  STL [R1+0x4], RZ ;  /* 0x000004ff01007387 */ /* 0x0003e20000100800 */
[----:B0-----:R-:W-:-:S03]  /*22720*/  LOP3.LUT R0, R4, 0x80, RZ, 0xfc, !PT ;  /* 0x0000008004007812 */ /* 0x001fc600078efcff */
[----:B------:R1:W-:Y:S04]  /*22730*/  STL [R1+0x10], R3 ;  /* 0x0000100301007387 */ /* 0x0003e80000100800 */
.L_x_1784:
[----:B------:R-:W-:Y:S05]  /*22740*/  YIELD ;  /* 0x0000000000007946 */ /* 0x000fea0003800000 */
[----:B------:R-:W-:Y:S01]  /*22750*/  ULDC.64 UR4, c[0x0][0xa28] ;  /* 0x00028a0000047ab9 */ /* 0x000fe20000000a00 */
[----:B------:R-:W-:Y:S02]  /*22760*/  CS2R R6, SRZ ;  /* 0x0000000000067805 */ /* 0x000fe4000001ff00 */
[----:B------:R-:W-:Y:S01]  /*22770*/  ISETP.NE.U32.AND P0, PT, RZ, UR4, PT ;  /* 0x00000004ff007c0c */ /* 0x000fe2000bf05070 */
[----:B0---4-:R-:W0:Y:S01]  /*22780*/  LDC.64 R12, c[0x0][0xa00] ;  /* 0x00028000ff0c7b82 */ /* 0x011e220000000a00 */
[----:B------:R-:W-:Y:S01]  /*22790*/  ULDC.64 UR6, c[0x0][0xa08] ;  /* 0x0002820000067ab9 */ /* 0x000fe20000000a00 */
[----:B------:R-:W-:Y:S01]  /*227a0*/  ULDC.64 UR8, c[0x0][0xa10] ;  /* 0x0002840000087ab9 */ /* 0x000fe20000000a00 */
[----:B------:R-:W-:Y:S01]  /*227b0*/  ISETP.NE.AND.EX P0, PT, RZ, UR5, PT, P0 ;  /* 0x00000005ff007c0c */ /* 0x000fe2000bf05300 */
[----:B------:R-:W-:-:S04]  /*227c0*/  ULDC.64 UR4, c[0x0][0xa18] ;  /* 0x0002860000047ab9 */ /* 0x000fc80000000a00 */
[----:B--2---:R-:W2:Y:S08]  /*227d0*/  LDC.64 R4, c[0x0][0xa08] ;  /* 0x00028200ff047b82 */ /* 0x004eb00000000a00 */
[----:B-1----:R-:W1:Y:S02]  /*227e0*/  @P0 LDC.64 R2, c[0x0][0xa28] ;  /* 0x00028a00ff020b82 */ /* 0x002e640000000a00 */
[----:B-1----:R-:W-:-:S05]  /*227f0*/  @P0 IMAD.WIDE R2, R19, 0x4, R2 ;  /* 0x0000000413020825 */ /* 0x002fca00078e0202 */
[----:B------:R1:W5:Y:S01]  /*22800*/  @P0 LDG.E R6, desc[UR38][R2.64] ;  /* 0x0000002602060981 */ /* 0x000362000c1e1900 */
[----:B------:R-:W-:Y:S01]  /*22810*/  ISETP.NE.U32.AND P0, PT, RZ, UR4, PT ;  /* 0x00000004ff007c0c */ /* 0x000fe2000bf05070 */
[----:B0-----:R-:W-:Y:S01]  /*22820*/  IMAD.WIDE R12, R19, 0x4, R12 ;  /* 0x00000004130c7825 */ /* 0x001fe200078e020c */
[----:B------:R-:W-:Y:S02]  /*22830*/  ISETP.NE.U32.AND P2, PT, RZ, UR6, PT ;  /* 0x00000006ff007c0c */ /* 0x000fe4000bf45070 */
[----:B------:R-:W-:Y:S01]  /*22840*/  ISETP.NE.AND.EX P0, PT, RZ, UR5, PT, P0 ;  /* 0x00000005ff007c0c */ /* 0x000fe2000bf05300 */
[----:B------:R-:W-:Y:S01]  /*22850*/  ULDC.64 UR4, c[0x0][0xa00] ;  /* 0x0002800000047ab9 */ /* 0x000fe20000000a00 */
[----:B------:R-:W-:Y:S01]  /*22860*/  ISETP.NE.U32.AND P4, PT, RZ, UR8, PT ;  /* 0x00000008ff007c0c */ /* 0x000fe2000bf85070 */
[----:B------:R-:W-:Y:S01]  /*22870*/  IMAD.MOV.U32 R8, RZ, RZ, RZ ;  /* 0x000000ffff087224 */ /* 0x000fe200078e00ff */
[----:B------:R-:W-:Y:S01]  /*22880*/  ISETP.NE.U32.AND P1, PT, RZ, UR4, PT ;  /* 0x00000004ff007c0c */ /* 0x000fe2000bf25070 */
[----:B-1----:R-:W0:Y:S01]  /*22890*/  LDC.64 R2, c[0x0][0xa10] ;  /* 0x00028400ff027b82 */ /* 0x002e220000000a00 */
[----:B------:R-:W-:-:S02]  /*228a0*/  IMAD.MOV.U32 R0, RZ, RZ, RZ ;  /* 0x000000ffff007224 */ /* 0x000fc400078e00ff */
[----:B------:R-:W-:Y:S01]  /*228b0*/  ISETP.NE.AND.EX P3, PT, RZ, UR5, PT, P1 ;  /* 0x00000005ff007c0c */ /* 0x000fe2000bf65310 */
[----:B--2---:R-:W-:-:S04]  /*228c0*/  IMAD.WIDE R4, R19, 0x4, R4 ;  /* 0x0000000413047825 */ /* 0x004fc800078e0204 */
[----:B------:R-:W1:Y:S01]  /*228d0*/  @P0 LDC.64 R10, c[0x0][0xa18] ;  /* 0x00028600ff0a0b82 */ /* 0x000e620000000a00 */
[----:B------:R-:W-:Y:S01]  /*228e0*/  ULDC UR4, c[0x0][0x288] ;  /* 0x0000a20000047ab9 */ /* 0x000fe20000000800 */
[----:B------:R-:W-:Y:S02]  /*228f0*/  ISETP.NE.AND.EX P1, PT, RZ, UR7, PT, P2 ;  /* 0x00000007ff007c0c */ /* 0x000fe4000bf25320 */
[----:B------:R-:W-:-:S04]  /*22900*/  ISETP.NE.AND.EX P2, PT, RZ, UR9, PT, P4 ;  /* 0x00000009ff007c0c */ /* 0x000fc8000bf45340 */
[----:B------:R-:W2:Y:S07]  /*22910*/  @P3 LDG.E R7, desc[UR38][R12.64] ;  /* 0x000000260c073981 */ /* 0x000eae000c1e1900 */
[----:B------:R-:W5:Y:S01]  /*22920*/  @P1 LDG.E R8, desc[UR38][R4.64] ;  /* 0x0000002604081981 */ /* 0x000f62000c1e1900 */
[----:B0-----:R-:W-:-:S05]  /*22930*/  IMAD.WIDE R2, R19, 0x4, R2 ;  /* 0x0000000413027825 */ /* 0x001fca00078e0202 */
[----:B------:R-:W5:Y:S01]  /*22940*/  @P2 LDG.E R0, desc[UR38][R2.64] ;  /* 0x0000002602002981 */ /* 0x000f62000c1e1900 */
[----:B-1----:R-:W-:-:S03]  /*22950*/  @P0 IMAD.WIDE R10, R19, 0x4, R10 ;  /* 0x00000004130a0825 */ /* 0x002fc600078e020a */
        /* <DEDUP_REMOVED lines=12> */
[----:B--2---:R0:W-:Y:S01]  /*22a20*/  STL [R1+0x40], R7 ;  /* 0x0000400701007387 */ /* 0x0041e20000100800 */
[----:B------:R-:W-:Y:S02]  /*22a30*/  IMAD.MOV.U32 R11, RZ, RZ, R7 ;  /* 0x000000ffff0b7224 */ /* 0x000fe400078e0007 */
[----:B0-----:R-:W-:Y:S01]  /*22a40*/  IMAD.U32 R7, RZ, RZ, UR4 ;  /* 0x00000004ff077e24 */ /* 0x001fe2000f8e00ff */
[----:B------:R-:W-:Y:S06]  /*22a50*/  @P0 BRA `(.L_x_1659) ;  /* 0x0000000000140947 */ /* 0x000fec0003800000 */
[----:B------:R-:W-:Y:S05]  /*22a60*/  @!P3 BRA `(.L_x_1659) ;  /* 0x000000000010b947 */ /* 0x000fea0003800000 */
[----:B------:R-:W2:Y:S04]  /*22a70*/  LDG.E R9, desc[UR38][R12.64] ;  /* 0x000000260c097981 */ /* 0x000ea8000c1e1900 */
[----:B------:R-:W2:Y:S02]  /*22a80*/  LDG.E R12, desc[UR38][R12.64+0x4] ;  /* 0x000004260c0c7981 */ /* 0x000ea4000c1e1900 */
[----:B--2---:R-:W-:-:S05]  /*22a90*/  IMAD.IADD R11, R12, 0x1, -R9 ;  /* 0x000000010c0b7824 */ /* 0x004fca00078e0a09 */
[----:B------:R0:W-:Y:S02]  /*22aa0*/  STL [R1+0x40], R11 ;  /* 0x0000400b01007387 */ /* 0x0001e40000100800 */
.L_x_1659:
[----:B-----5:R-:W-:Y:S01]  /*22ab0*/  IMAD.IADD R8, R8, 0x1, R6 ;  /* 0x0000000108087824 */ /* 0x020fe200078e0206 */
[----:B------:R-:W-:Y:S02]  /*22ac0*/  ULDC.64 UR4, c[0x0][0xa20] ;  /* 0x0002880000047ab9 */ /* 0x000fe40000000a00 */
[----:B------:R-:W-:Y:S02]  /*22ad0*/  ISETP.NE.U32.AND P0, PT, RZ, UR4, PT ;  /* 0x00000004ff007c0c */ /* 0x000fe4000bf05070 */
[----:B------:R1:W-:Y:S02]  /*22ae0*/  STL [R1+0x30], R8 ;  /* 0x0000300801007387 */ /* 0x0003e40000100800 */
[----:B------:R-:W-:-:S13]  /*22af0*/  ISETP.NE.AND.EX P0, PT, RZ, UR5, PT, P0 ;  /* 0x00000005ff007c0c */ /* 0x000fda000bf05300 */
[----:B-1----:R-:W-:Y:S05]  /*22b00*/  @!P0 BRA `(.L_x_1660) ;  /* 0x0000000000108947 */ /* 0x002fea0003800000 */
[----:B------:R-:W1:Y:S02]  /*22b10*/  LDC.64 R4, c[0x0][0xa20] ;  /* 0x00028800ff047b82 */ /* 0x000e640000000a00 */
[----:B-1----:R-:W-:-:S05]  /*22b20*/  IMAD.WIDE R4, R19, 0x4, R4 ;  /* 0x0000000413047825 */ /* 0x002fca00078e0204 */
[----:B------:R1:W5:Y:S01]  /*22b30*/  LDG.E R7, desc[UR38][R4.64] ;  /* 0x0000002604077981 */ /* 0x000362000c1e1900 */
[----:B------:R-:W-:Y:S05]  /*22b40*/  BRA `(.L_x_1661) ;  /* 0x0000000000107947 */ /* 0x000fea0003800000 */
.L_x_1660:
[----:B------:R-:W-:Y:S05]  /*22b50*/  @!P1 BRA `(.L_x_1661) ;  /* 0x00000000000c9947 */ /* 0x000fea0003800000 */
[----:B------:R-:W2:Y:S04]  /*22b60*/  LDG.E R7, desc[UR38][R4.64] ;  /* 0x0000002604077981 */ /* 0x000ea8000c1e1900 */
[----:B------:R-:W2:Y:S02]  /*22b70*/  LDG.E R4, desc[UR38][R4.64+0x4] ;  /* 0x0000042604047981 */ /* 0x000ea4000c1e1900 */
[----:B--2---:R-:W-:-:S07]  /*22b80*/  IMAD.IADD R7, R4, 0x1, -R7 ;  /* 0x0000000104077824 */ /* 0x004fce00078e0a07 */
.L_x_1661:
[----:B-1----:R-:W2:Y:S04]  /*22b90*/  @P2 LDG.E R4, desc[UR38][R2.64] ;  /* 0x0000002602042981 */ /* 0x002ea8000c1e1900 */
[----:B------:R1:W2:Y:S01]  /*22ba0*/  @P2 LDG.E R2, desc[UR38][R2.64+0x4] ;  /* 0x0000042602022981 */ /* 0x0002a2000c1e1900 */
[----:B------:R-:W-:Y:S02]  /*22bb0*/  IMAD.SHL.U32 R12, R17, 0x80, RZ ;  /* 0x00000080110c7824 */ /* 0x000fe400078e00ff */
[----:B-----5:R-:W-:-:S03]  /*22bc0*/  IMAD.IADD R9, R7, 0x1, -R6 ;  /* 0x0000000107097824 */ /* 0x020fc600078e0a06 */
[----:B------:R3:W-:Y:S01]  /*22bd0*/  STL [R1+0xc], R12 ;  /* 0x00000c0c01007387 */ /* 0x0007e20000100800 */
[----:B-1----:R-:W1:Y:S02]  /*22be0*/  LDC R3, c[0x0][0x448] ;  /* 0x00011200ff037b82 */ /* 0x002e640000000800 */
[----:B-1----:R-:W-:-:S13]  /*22bf0*/  ISETP.NE.AND P1, PT, R3, 0x1, PT ;  /* 0x000000010300780c */ /* 0x002fda0003f25270 */
[----:B------:R-:W1:Y:S08]  /*22c00*/  @P1 LDC R3, c[0x0][0x44c] ;  /* 0x00011300ff031b82 */ /* 0x000e700000000800 */
[----:B------:R-:W4:Y:S01]  /*22c10*/  @P1 LDC R5, c[0x0][0x450] ;  /* 0x00011400ff051b82 */ /* 0x000f220000000800 */
[----:B--2---:R-:W-:Y:S02]  /*22c20*/  @P2 IMAD.IADD R10, R2, 0x1, -R4 ;  /* 0x00000001020a2824 */ /* 0x004fe400078e0a04 */
[----:B------:R-:W-:-:S02]  /*22c30*/  VIADD R2, R12, 0x7f ;  /* 0x0000007f0c027836 */ /* 0x000fc40000000000 */
[----:B------:R-:W-:Y:S02]  /*22c40*/  IMAD.IADD R7, R9, 0x1, R10 ;  /* 0x0000000109077824 */ /* 0x000fe400078e020a */
[----:B-1----:R-:W-:-:S03]  /*22c50*/  @P1 IMAD.HI.U32 R3, R2, R3, RZ ;  /* 0x0000000302031227 */ /* 0x002fc600078e00ff */
[C---:B------:R-:W-:Y:S01]  /*22c60*/  IADD3 R17, R7.reuse, 0x1, -R11 ;  /* 0x0000000107117810 */ /* 0x040fe20007ffe80b */
[----:B------:R-:W-:Y:S01]  /*22c70*/  IMAD.MOV.U32 R6, RZ, RZ, R2 ;  /* 0x000000ffff067224 */ /* 0x000fe200078e0002 */
[----:B----4-:R-:W-:Y:S01]  /*22c80*/  @P1 SHF.R.U32.HI R6, RZ, R5, R3 ;  /* 0x00000005ff061219 */ /* 0x010fe20000011603 */
[----:B------:R-:W-:-:S04]  /*22c90*/  VIADD R2, R7, 0x7f ;  /* 0x0000007f07027836 */ /* 0x000fc80000000000 */
[----:B------:R-:W-:Y:S01]  /*22ca0*/  IMAD.IADD R6, R17, 0x1, R6 ;  /* 0x0000000111067824 */ /* 0x000fe200078e0206 */
[----:B------:R-:W-:-:S04]  /*22cb0*/  SHF.R.S32.HI R3, RZ, 0x1f, R2 ;  /* 0x0000001fff037819 */ /* 0x000fc80000011402 */
[----:B------:R-:W-:Y:S02]  /*22cc0*/  LEA.HI R21, R3, R2, RZ, 0x7 ;  /* 0x0000000203157211 */ /* 0x000fe400078f38ff */
[----:B------:R-:W1:Y:S02]  /*22cd0*/  LDC.64 R2, c[0x0][0x9e0] ;  /* 0x00027800ff027b82 */ /* 0x000e640000000a00 */
[----:B------:R-:W-:Y:S02]  /*22ce0*/  SHF.R.S32.HI R21, RZ, 0x7, R21 ;  /* 0x00000007ff157819 */ /* 0x000fe40000011415 */
[----:B-1----:R-:W-:Y:S01]  /*22cf0*/  ISETP.GE.AND P3, PT, R3, 0x1, PT ;  /* 0x000000010300780c */ /* 0x002fe20003f66270 */
[----:B------:R-:W-:-:S12]  /*22d00*/  IMAD.IADD R8, R6, 0x1, R2 ;  /* 0x0000000106087824 */ /* 0x000fd800078e0202 */
[----:B---3--:R-:W-:Y:S05]  /*22d10*/  @!P3 BRA `(.L_x_1662) ;  /* 0x000000000048b947 */ /* 0x008fea0003800000 */
[C---:B------:R-:W-:Y:S01]  /*22d20*/  ISETP.GT.AND P0, PT, R6.reuse, RZ, PT ;  /* 0x000000ff0600720c */ /* 0x040fe20003f04270 */
[----:B------:R-:W-:Y:S01]  /*22d30*/  BSSY B0, `(.L_x_1663) ;  /* 0x000000e000007945 */ /* 0x000fe20003800000 */
[----:B------:R-:W-:-:S11]  /*22d40*/  IADD3 R2, R6, -0x1, RZ ;  /* 0xffffffff06027810 */ /* 0x000fd60007ffe0ff */
        /* <DEDUP_REMOVED lines=8> */
.L_x_1664:
[----:B------:R-:W-:-:S13]  /*22dd0*/  ISETP.NE.AND P0, PT, R3, 0x1, PT ;  /* 0x000000010300780c */ /* 0x000fda0003f05270 */
[----:B------:R-:W1:Y:S02]  /*22de0*/  @P0 LDC.64 R4, c[0x0][0x9e8] ;  /* 0x00027a00ff040b82 */ /* 0x000e640000000a00 */
[----:B-1----:R-:W-:-:S05]  /*22df0*/  @P0 IMAD.HI.U32 R4, R2, R4, RZ ;  /* 0x0000000402040227 */ /* 0x002fca00078e00ff */
[----:B------:R-:W-:-:S07]  /*22e00*/  @P0 SHF.R.U32.HI R2, RZ, R5, R4 ;  /* 0x00000005ff020219 */ /* 0x000fce0000011604 */
.L_x_1665:
[----:B------:R-:W-:Y:S05]  /*22e10*/  BSYNC B0 ;  /* 0x0000000000007941 */ /* 0x000fea0003800000 */
.L_x_1663:
[----:B------:R-:W-:-:S05]  /*22e20*/  IMAD R2, R2, R3, R3 ;  /* 0x0000000302027224 */ /* 0x000fca00078e0203 */
[----:B------:R-:W-:-:S07]  /*22e30*/  VIMNMX R8, R8, R2, PT ;  /* 0x0000000208087248 */ /* 0x000fce0003fe0100 */
.L_x_1662:
[----:B------:R-:W1:Y:S01]  /*22e40*/  @P1 LDC R4, c[0x0][0x44c] ;  /* 0x00011300ff041b82 */ /* 0x000e620000000800 */
[----:B------:R-:W-:Y:S01]  /*22e50*/  IMAD.MOV.U32 R2, RZ, RZ, R12 ;  /* 0x000000ffff027224 */ /* 0x000fe200078e000c */
[----:B------:R-:W-:Y:S01]  /*22e60*/  ULDC UR4, c[0x0][0x9dc] ;  /* 0x0002770000047ab9 */ /* 0x000fe20000000800 */
[----:B------:R-:W-:-:S05]  /*22e70*/  IMAD.IADD R20, R7, 0x1, -R11 ;  /* 0x0000000107147824 */ /* 0x000fca00078e0a0b */
[----:B------:R-:W2:Y:S01]  /*22e80*/  @P1 LDC R5, c[0x0][0x450] ;  /* 0x00011400ff051b82 */ /* 0x000ea20000000800 */
        /* <DEDUP_REMOVED lines=15> */
.L_x_1668:
[----:B------:R-:W-:-:S13]  /*22f80*/  ISETP.NE.AND P0, PT, R3, 0x1, PT ;  /* 0x000000010300780c */ /* 0x000fda0003f05270 */
[----:B------:R-:W1:Y:S02]  /*22f90*/  @P0 LDC.64 R4, c[0x0][0x9e8] ;  /* 0x00027a00ff040b82 */ /* 0x000e640000000a00 */
[----:B-1----:R-:W-:-:S05]  /*22fa0*/  @P0 IMAD.HI.U32 R4, R2, R4, RZ ;  /* 0x0000000402040227 */ /* 0x002fca00078e00ff */
[----:B------:R-:W-:-:S07]  /*22fb0*/  @P0 SHF.R.U32.HI R2, RZ, R5, R4 ;  /* 0x00000005ff020219 */ /* 0x000fce0000011604 */
.L_x_1669:
[----:B------:R-:W-:Y:S05]  /*22fc0*/  BSYNC B0 ;  /* 0x0000000000007941 */ /* 0x000fea0003800000 */
.L_x_1667:
[----:B------:R-:W-:-:S05]  /*22fd0*/  IMAD R2, R2, R3, RZ ;  /* 0x0000000302027224 */ /* 0x000fca00078e02ff */
[----:B------:R-:W-:-:S07]  /*22fe0*/  VIMNMX R6, R6, R2, !PT ;  /* 0x0000000206067248 */ /* 0x000fce0007fe0100 */
.L_x_1666:
[----:B------:R-:W-:Y:S01]  /*22ff0*/  VIADD R8, R8, 0x7f ;  /* 0x0000007f08087836 */ /* 0x000fe20000000000 */
[----:B------:R-:W-:Y:S04]  /*23000*/  BSSY B0, `(.L_x_1670) ;  /* 0x0000131000007945 */ /* 0x000fe80003800000 */
[----:B------:R-:W-:-:S04]  /*23010*/  SHF.R.S32.HI R2, RZ, 0x1f, R8 ;  /* 0x0000001fff027819 */ /* 0x000fc80000011408 */
[----:B------:R-:W-:Y:S02]  /*23020*/  LEA.HI R4, R2, R8, RZ, 0x7 ;  /* 0x0000000802047211 */ /* 0x000fe400078f38ff */
[----:B------:R-:W-:Y:S02]  /*23030*/  SHF.R.S32.HI R2, RZ, 0x1f, R6 ;  /* 0x0000001fff027819 */ /* 0x000fe40000011406 */
[----:B------:R-:W-:Y:S02]  /*23040*/  SHF.R.S32.HI R4, RZ, 0x7, R4 ;  /* 0x00000007ff047819 */ /* 0x000fe40000011404 */
[----:B------:R-:W-:-:S04]  /*23050*/  LEA.HI R2, R2, R6, RZ, 0x7 ;  /* 0x0000000602027211 */ /* 0x000fc800078f38ff */
[----:B------:R-:W-:-:S04]  /*23060*/  SHF.R.S32.HI R2, RZ, 0x7, R2 ;  /* 0x00000007ff027819 */ /* 0x000fc80000011402 */
[----:B------:R-:W-:Y:S02]  /*23070*/  VIMNMX R3, RZ, R2, !PT ;  /* 0x00000002ff037248 */ /* 0x000fe40007fe0100 */
[----:B------:R-:W-:-:S03]  /*23080*/  VIMNMX R2, R21, R4, PT ;  /* 0x0000000415027248 */ /* 0x000fc60003fe0100 */
[--C-:B------:R-:W-:Y:S02]  /*23090*/  IMAD R3, R3, 0x80, -R9.reuse ;  /* 0x0000008003037824 */ /* 0x100fe400078e0a09 */
[----:B------:R-:W-:-:S03]  /*230a0*/  IMAD R2, R2, 0x80, -R9 ;  /* 0x0000008002027824 */ /* 0x000fc600078e0a09 */
[----:B------:R-:W-:Y:S02]  /*230b0*/  VIMNMX R3, RZ, R3, !PT ;  /* 0x00000003ff037248 */ /* 0x000fe40007fe0100 */
[----:B------:R-:W-:-:S04]  /*230c0*/  VIMNMX R2, R2, R10, PT ;  /* 0x0000000a02027248 */ /* 0x000fc80003fe0100 */
[----:B------:R-:W-:Y:S02]  /*230d0*/  ISETP.GT.AND P0, PT, R2, R3, PT ;  /* 0x000000030200720c */ /* 0x000fe40003f04270 */
[----:B------:R-:W-:-:S05]  /*230e0*/  SHF.R.U32.HI R3, RZ, 0x7, R3 ;  /* 0x00000007ff037819 */ /* 0x000fca0000011603 */
[----:B------:R-:W-:-:S06]  /*230f0*/  IMAD.MOV.U32 R8, RZ, RZ, R3 ;  /* 0x000000ffff087224 */ /* 0x000fcc00078e0003 */
[----:B------:R-:W-:-:S05]  /*23100*/  @P0 VIADD R2, R2, 0x7f ;  /* 0x0000007f02020836 */ /* 0x000fca0000000000 */
[----:B------:R-:W-:-:S04]  /*23110*/  @P0 SHF.R.S32.HI R4, RZ, 0x1f, R2 ;  /* 0x0000001fff040819 */ /* 0x000fc80000011402 */
[----:B------:R-:W-:-:S04]  /*23120*/  @P0 LEA.HI R2, R4, R2, RZ, 0x7 ;  /* 0x0000000204020211 */ /* 0x000fc800078f38ff */
[----:B------:R-:W-:Y:S02]  /*23130*/  @P0 SHF.R.S32.HI R8, RZ, 0x7, R2 ;  /* 0x00000007ff080819 */ /* 0x000fe40000011402 */
[----:B------:R-:W-:Y:S02]  /*23140*/  PLOP3.LUT P0, PT, PT, PT, PT, 0x80, 0x0 ;  /* 0x000000000000781c */ /* 0x000fe40003f0f070 */
[----:B------:R-:W-:-:S13]  /*23150*/  ISETP.GT.AND P1, PT, R8, R3, PT ;  /* 0x000000030800720c */ /* 0x000fda0003f24270 */
[----:B------:R-:W-:Y:S05]  /*23160*/  @!P1 BRA `(.L_x_1671) ;  /* 0x0000001000689947 */ /* 0x000fea0003800000 */
[----:B------:R-:W-:Y:S01]  /*23170*/  UMOV UR4, 0xffffffff ;  /* 0xffffffff00047882 */ /* 0x000fe20000000000 */
[----:B------:R-:W-:Y:S02]  /*23180*/  SEL R2, R19, RZ, !P2 ;  /* 0x000000ff13027207 */ /* 0x000fe40005000000 */
[----:B------:R-:W-:Y:S05]  /*23190*/  BRA.DIV UR4, `(.L_x_1672) ;  /* 0x00000076047c7947 */ /* 0x000fea000b800000 */
[----:B------:R-:W1:Y:S02]  /*231a0*/  S2R R4, SR_TID.X ;  /* 0x0000000000047919 */ /* 0x000e640000002100 */
[----:B-1----:R-:W-:-:S04]  /*231b0*/  SHF.R.U32.HI R4, RZ, 0x5, R4 ;  /* 0x00000005ff047819 */ /* 0x002fc80000011604 */
[----:B------:R-:W-:-:S05]  /*231c0*/  LOP3.LUT R4, R4, 0x3, RZ, 0xc0, !PT ;  /* 0x0000000304047812 */ /* 0x000fca00078ec0ff */
[----:B------:R1:W2:Y:S02]  /*231d0*/  SHFL.IDX PT, R14, R4, RZ, 0x1f ;  /* 0x00001fff040e7589 */ /* 0x0002a400000e0000 */
.L_x_1870:
[----:B--2---:R-:W-:Y:S02]  /*231e0*/  ISETP.NE.AND P0, PT, R14, RZ, PT ;  /* 0x000000ff0e00720c */ /* 0x004fe40003f05270 */
[----:B------:R-:W-:-:S11]  /*231f0*/  PLOP3.LUT P6, PT, PT, PT, PT, 0x8, 0x0 ;  /* 0x000000000000781c */ /* 0x000fd60003fce170 */
[----:B------:R-:W-:Y:S05]  /*23200*/  @P0 BRA `(.L_x_1673) ;  /* 0x00000000000c0947 */ /* 0x000fea0003800000 */
[----:B------:R-:W-:-:S03]  /*23210*/  UMOV UR4, 0xffffffff ;  /* 0xffffffff00047882 */ /* 0x000fc60000000000 */
[----:B------:R-:W-:Y:S05]  /*23220*/  BRA.DIV UR4, `(.L_x_1674) ;  /* 0x00000076048c7947 */ /* 0x000fea000b800000 */
[----:B------:R-:W-:-:S13]  /*23230*/  ELECT P6, URZ, PT ;  /* 0x00000000003f782f */ /* 0x000fda00038c0000 */
.L_x_1673:
[----:B-1----:R-:W2:Y:S04]  /*23240*/  LDL R4, [R1+0x58] ;  /* 0x0000580001047983 */ /* 0x002ea80000100800 */
[----:B------:R-:W3:Y:S01]  /*23250*/  LDL R6, [R1] ;  /* 0x0000000001067983 */ /* 0x000ee20000100800 */
[----:B------:R-:W-:Y:S01]  /*23260*/  BSSY B1, `(.L_x_1675) ;  /* 0x0000008000017945 */ /* 0x000fe20003800000 */
[----:B--2---:R-:W-:-:S05]  /*23270*/  VIADD R4, R4, 0x1 ;  /* 0x0000000104047836 */ /* 0x004fca0000000000 */
[----:B------:R-:W-:-:S04]  /*23280*/  LEA.HI R5, R4, R4, RZ, 0x1 ;  /* 0x0000000404057211 */ /* 0x000fc800078f08ff */
[----:B------:R-:W-:-:S05]  /*23290*/  LOP3.LUT R5, R5, 0xfffffffe, RZ, 0xc0, !PT ;  /* 0xfffffffe05057812 */ /* 0x000fca00078ec0ff */
[----:B------:R-:W-:-:S05]  /*232a0*/  IMAD.IADD R4, R4, 0x1, -R5 ;  /* 0x0000000104047824 */ /* 0x000fca00078e0a05 */
[----:B------:R-:W-:-:S04]  /*232b0*/  SHF.L.U32 R4, R4, 0x1f, RZ ;  /* 0x0000001f04047819 */ /* 0x000fc800000006ff */
[----:B---3--:R-:W1:Y:S02]  /*232c0*/  SYNCS.PHASECHK.TRANS64.TRYWAIT P0, [R6+URZ+0x22820], R4 ;  /* 0x02282004060075a7 */ /* 0x008e64000800017f */
[----:B-1----:R-:W-:Y:S05]  /*232d0*/  @!P0 BRA `(.L_x_1676) ;  /* 0x0000007400808947 */ /* 0x002fea0003800000 */
.L_x_1873:
[----:B------:R-:W-:Y:S05]  /*232e0*/  BSYNC B1 ;  /* 0x0000000000017941 */ /* 0x000fea0003800000 */
.L_x_1675:
[----:B------:R-:W-:Y:S04]  /*232f0*/  BSSY B1, `(.L_x_1677) ;  /* 0x0000074000017945 */ /* 0x000fe80003800000 */
[----:B------:R-:W-:Y:S05]  /*23300*/  @!P6 BRA `(.L_x_1678) ;  /* 0x0000000400c8e947 */ /* 0x000fea0003800000 */
[----:B------:R-:W2:Y:S04]  /*23310*/  LDL R6, [R1] ;  /* 0x0000000001067983 */ /* 0x000ea80000100800 */
[----:B------:R-:W3:Y:S01]  /*23320*/  LDL R7, [R1+0x8] ;  /* 0x0000080001077983 */ /* 0x000ee20000100800 */
[----:B-1----:R-:W1:Y:S01]  /*23330*/  S2R R5, SR_TID.X ;  /* 0x0000000000057919 */ /* 0x002e620000002100 */
[----:B--2---:R-:W-:Y:S02]  /*23340*/  IMAD.MOV.U32 R9, RZ, RZ, R6 ;  /* 0x000000ffff097224 */ /* 0x004fe400078e0006 */
[----:B------:R-:W2:Y:S02]  /*23350*/  LDL R6, [R1+0x14] ;  /* 0x0000140001067983 */ /* 0x000ea40000100800 */
[----:B---3--:R-:W-:Y:S01]  /*23360*/  IMAD R7, R7, 0x8, R9 ;  /* 0x0000000807077824 */ /* 0x008fe200078e0209 */
[----:B-1----:R-:W-:Y:S01]  /*23370*/  LOP3.LUT R5, R5, 0x7f, RZ, 0xc0, !PT ;  /* 0x0000007f05057812 */ /* 0x002fe200078ec0ff */
[----:B------:R-:W-:Y:S03]  /*23380*/  BSSY B2, `(.L_x_1679) ;  /* 0x0000005000027945 */ /* 0x000fe60003800000 */
[----:B------:R-:W-:-:S02]  /*23390*/  ISETP.NE.AND P1, PT, R5, RZ, PT ;  /* 0x000000ff0500720c */ /* 0x000fc40003f25270 */
[----:B--2---:R-:W-:-:S04]  /*233a0*/  SHF.L.U32 R10, R6, 0x1f, RZ ;  /* 0x0000001f060a7819 */ /* 0x004fc800000006ff */
[----:B------:R-:W1:Y:S02]  /*233b0*/  SYNCS.PHASECHK.TRANS64.TRYWAIT P0, [R7+URZ+0x228a0], R10 ;  /* 0x0228a00a070075a7 */ /* 0x000e64000800017f */
[----:B-1----:R-:W-:Y:S05]  /*233c0*/  @!P0 BRA `(.L_x_1680) ;  /* 0x00000074005c8947 */ /* 0x002fea0003800000 */
.L_x_1874:
[----:B------:R-:W-:Y:S05]  /*233d0*/  BSYNC B2 ;  /* 0x0000000000027941 */ /* 0x000fea0003800000 */
.L_x_1679:
        /* <DEDUP_REMOVED lines=9> */
.L_x_1682:
[----:B------:R-:W-:Y:S05]  /*23470*/  BSYNC B2 ;  /* 0x0000000000027941 */ /* 0x000fea0003800000 */
.L_x_1681:
[----:B------:R-:W2:Y:S04]  /*23480*/  LDL R6, [R1] ;  /* 0x0000000001067983 */ /* 0x000ea80000100800 */
[----:B------:R-:W2:Y:S01]  /*23490*/  LDL R4, [R1+0x8] ;  /* 0x0000080001047983 */ /* 0x000ea20000100800 */
[----:B0-----:R-:W-:Y:S01]  /*234a0*/  IMAD.MOV.U32 R11, RZ, RZ, RZ ;  /* 0x000000ffff0b7224 */ /* 0x001fe200078e00ff */
        /* <DEDUP_REMOVED lines=8> */
[----:B--2---:R-:W-:Y:S01]  /*23530*/  IMAD R9, R4, 0x6000, R6 ;  /* 0x0000600004097824 */ /* 0x004fe200078e0206 */
[----:B------:R-:W-:-:S03]  /*23540*/  IADD3 R4, R7, 0x22890, RZ ;  /* 0x0002289007047810 */ /* 0x000fc60007ffe0ff */
[----:B------:R-:W-:-:S07]  /*23550*/  VIADD R6, R9, 0x16400 ;  /* 0x0001640009067836 */ /* 0x000fce0000000000 */
.L_x_1683:
        /* <DEDUP_REMOVED lines=9> */
[----:B0-----:R-:W-:Y:S05]  /*235f0*/  @P0 BRA.U.ANY `(.L_x_1683) ;  /* 0xfffffffd00d80947 */ /* 0x001fea000393ffff */
[----:B------:R-:W-:Y:S01]  /*23600*/  PLOP3.LUT P0, PT, PT, PT, PT, 0x80, 0x0 ;  /* 0x000000000000781c */ /* 0x000fe20003f0f070 */
[----:B------:R-:W-:Y:S01]  /*23610*/  VIADD R6, R9, 0x18400 ;  /* 0x0001840009067836 */ /* 0x000fe20000000000 */
[----:B------:R-:W-:Y:S01]  /*23620*/  UMOV UR6, 0x0 ;  /* 0x0000000000067882 */ /* 0x000fe20000000000 */
[----:B------:R-:W-:Y:S01]  /*23630*/  UMOV UR7, 0x12f00000 ;  /* 0x12f0000000077882 */ /* 0x000fe20000000000 */
[----:B------:R-:W-:-:S09]  /*23640*/  UMOV UR10, 0x40 ;  /* 0x00000040000a7882 */ /* 0x000fd20000000000 */
.L_x_1684:
        /* <DEDUP_REMOVED lines=15> */
.L_x_1685:
        /* <DEDUP_REMOVED lines=10> */
[----:B------:R-:W0:Y:S01]  /*237e0*/  SYNCS.PHASECHK.TRANS64.TRYWAIT P0, [R7+URZ+0x228c0], R10 ;  /* 0x0228c00a070075a7 */ /* 0x000e22000800017f */
[----:B------:R-:W-:Y:S04]  /*237f0*/  BSSY B2, `(.L_x_1686) ;  /* 0x0000002000027945 */ /* 0x000fe80003800000 */
[----:B0-----:R-:W-:Y:S05]  /*23800*/  @!P0 BRA `(.L_x_1687) ;  /* 0x0000007000608947 */ /* 0x001fea0003800000 */
.L_x_1875:
[----:B------:R-:W-:Y:S05]  /*23810*/  BSYNC B2 ;  /* 0x0000000000027941 */ /* 0x000fea0003800000 */
.L_x_1686:
[----:B------:R-:W-:Y:S01]  /*23820*/  BSSY B2, `(.L_x_1688) ;  /* 0x000000b000027945 */ /* 0x000fe20003800000 */
[----:B------:R-:W-:Y:S02]  /*23830*/  IMAD.MOV.U32 R12, RZ, RZ, 0x0 ;  /* 0x00000000ff0c7424 */ /* 0x000fe400078e00ff */
[----:B------:R-:W-:Y:S01]  /*23840*/  IMAD.MOV.U32 R13, RZ, RZ, 0x12f00000 ;  /* 0x12f00000ff0d7424 */ /* 0x000fe200078e00ff */
[----:B------:R-:W-:Y:S06]  /*23850*/  @P1 BRA `(.L_x_1689) ;  /* 0x00000000001c1947 */ /* 0x000fec0003800000 */
[----:B------:R-:W2:Y:S02]  /*23860*/  S2R R4, SR_TID.X ;  /* 0x0000000000047919 */ /* 0x000ea40000002100 */
[----:B--2---:R-:W-:Y:S01]  /*23870*/  LOP3.LUT R6, R4, 0x1f, RZ, 0xc0, !PT ;  /* 0x0000001f04067812 */ /* 0x004fe200078ec0ff */
[----:B------:R-:W-:-:S03]  /*23880*/  IMAD.MOV.U32 R4, RZ, RZ, 0x4000 ;  /* 0x00004000ff047424 */ /* 0x000fc600078e00ff */
[----:B------:R-:W-:Y:S01]  /*23890*/  ISETP.NE.AND P0, PT, R6, RZ, PT ;  /* 0x000000ff0600720c */ /* 0x000fe20003f05270 */
[----:B------:R2:W-:-:S12]  /*238a0*/  SYNCS.ARRIVE.TRANS64 RZ, [R7+URZ+0x228b0], R4 ;  /* 0x0228b00407ff79a7 */ /* 0x0005d8000800003f */
[----:B--2---:R-:W-:Y:S05]  /*238b0*/  @!P0 BRA `(.L_x_1689) ;  /* 0x0000000000048947 */ /* 0x004fea0003800000 */
[----:B------:R-:W-:Y:S01]  /*238c0*/  BPT.TRAP 0x1 ;  /* 0x000000040000795c */ /* 0x000fe20000300000 */
.L_x_1689:
[----:B------:R-:W-:Y:S05]  /*238d0*/  BSYNC B2 ;  /* 0x0000000000027941 */ /* 0x000fea0003800000 */
.L_x_1688:
[----:B------:R-:W2:Y:S04]  /*238e0*/  LDL R6, [R1] ;  /* 0x0000000001067983 */ /* 0x000ea80000100800 */
        /* <DEDUP_REMOVED lines=8> */
[----:B--2---:R-:W-:-:S04]  /*23970*/  IMAD R4, R4, 0x4000, R6 ;  /* 0x0000400004047824 */ /* 0x004fc800078e0206 */
[----:B------:R-:W-:-:S08]  /*23980*/  VIADD R4, R4, 0x8400 ;  /* 0x0000840004047836 */ /* 0x000fd00000000000 */
.L_x_1690:
        /* <DEDUP_REMOVED lines=9> */
[----:B--2---:R-:W-:Y:S05]  /*23a20*/  @P0 BRA.U.ANY `(.L_x_1690) ;  /* 0xfffffffd00d80947 */ /* 0x004fea000393ffff */
.L_x_1678:
[----:B------:R-:W-:Y:S05]  /*23a30*/  BSYNC B1 ;  /* 0x0000000000017941 */ /* 0x000fea0003800000 */
.L_x_1677:
[----:B------:R-:W1:Y:S04]  /*23a40*/  LDL.LU R9, [R1+0x8] ;  /* 0x0000080001097983 */ /* 0x000e680000300800 */
[----:B------:R-:W2:Y:S01]  /*23a50*/  LDL.LU R6, [R1+0x14] ;  /* 0x0000140001067983 */ /* 0x000ea20000300800 */
[----:B------:R-:W-:Y:S01]  /*23a60*/  PLOP3.LUT P0, PT, PT, PT, PT, 0x8, 0x0 ;  /* 0x000000000000781c */ /* 0x000fe20003f0e170 */
[----:B-1----:R-:W-:Y:S02]  /*23a70*/  VIADD R4, R9, 0x1 ;  /* 0x0000000109047836 */ /* 0x002fe40000000000 */
        /* <DEDUP_REMOVED lines=9> */
.L_x_1705:
[----:B------:R-:W-:Y:S05]  /*23b10*/  YIELD ;  /* 0x0000000000007946 */ /* 0x000fea0003800000 */
[----:B------:R-:W-:Y:S04]  /*23b20*/  BSSY B1, `(.L_x_1691) ;  /* 0x0000072000017945 */ /* 0x000fe80003800000 */
[----:B--2---:R-:W-:Y:S05]  /*23b30*/  @!P6 BRA `(.L_x_1692) ;  /* 0x0000000400c0e947 */ /* 0x004fea0003800000 */
[----:B------:R-:W2:Y:S04]  /*23b40*/  LDL R7, [R1] ;  /* 0x0000000001077983 */ /* 0x000ea80000100800 */
[----:B-1----:R-:W2:Y:S04]  /*23b50*/  LDL R6, [R1+0x8] ;  /* 0x0000080001067983 */ /* 0x002ea80000100800 */
[----:B------:R-:W3:Y:S01]  /*23b60*/  LDL R5, [R1+0x14] ;  /* 0x0000140001057983 */ /* 0x000ee20000100800 */
[----:B------:R-:W1:Y:S01]  /*23b70*/  S2R R4, SR_TID.X ;  /* 0x0000000000047919 */ /* 0x000e620000002100 */
[----:B------:R-:W-:Y:S01]  /*23b80*/  BSSY B2, `(.L_x_1693) ;  /* 0x0000007000027945 */ /* 0x000fe20003800000 */
[----:B-1----:R-:W-:-:S04]  /*23b90*/  LOP3.LUT R4, R4, 0x7f, RZ, 0xc0, !PT ;  /* 0x0000007f04047812 */ /* 0x002fc800078ec0ff */
[----:B------:R-:W-:Y:S01]  /*23ba0*/  ISETP.NE.AND P2, PT, R4, RZ, PT ;  /* 0x000000ff0400720c */ /* 0x000fe20003f45270 */
[----:B--2---:R-:W-:Y:S01]  /*23bb0*/  IMAD R8, R6, 0x8, R7 ;  /* 0x0000000806087824 */ /* 0x004fe200078e0207 */
[----:B---3--:R-:W-:-:S04]  /*23bc0*/  SHF.L.U32 R7, R5, 0x1f, RZ ;  /* 0x0000001f05077819 */ /* 0x008fc800000006ff */
[----:B------:R-:W1:Y:S02]  /*23bd0*/  SYNCS.PHASECHK.TRANS64.TRYWAIT P1, [R8+URZ+0x228a0], R7 ;  /* 0x0228a007080075a7 */ /* 0x000e64000802017f */
[----:B-1----:R-:W-:Y:S05]  /*23be0*/  @!P1 BRA `(.L_x_1694) ;  /* 0x0000006c007c9947 */ /* 0x002fea0003800000 */
.L_x_1876:
[----:B------:R-:W-:Y:S05]  /*23bf0*/  BSYNC B2 ;  /* 0x0000000000027941 */ /* 0x000fea0003800000 */
.L_x_1693:
        /* <DEDUP_REMOVED lines=9> */
.L_x_1696:
[----:B------:R-:W-:Y:S05]  /*23c90*/  BSYNC B2 ;  /* 0x0000000000027941 */ /* 0x000fea0003800000 */
.L_x_1695:
[----:B------:R-:W2:Y:S04]  /*23ca0*/  LDL R5, [R1] ;  /* 0x0000000001057983 */ /* 0x000ea80000100800 */
[----:B------:R-:W2:Y:S01]  /*23cb0*/  LDL R4, [R1+0x8] ;  /* 0x0000080001047983 */ /* 0x000ea20000100800 */
[----:B0-----:R-:W-:Y:S01]  /*23cc0*/  IMAD.MOV.U32 R11, RZ, RZ, RZ ;  /* 0x000000ffff0b7224 */ /* 0x001fe200078e00ff */
[----:B------:R-:W-:Y:S01]  /*23cd0*/  UIADD3 UR4, UP0, UR42, 0x570, URZ ;  /* 0x000005702a047890 */ /* 0x000fe2000ff1e03f */
[----:B------:R-:W-:Y:S01]  /*23ce0*/  PLOP3.LUT P1, PT, PT, PT, PT, 0x80, 0x0 ;  /* 0x000000000000781c */ /* 0x000fe20003f2f070 */
[----:B------:R-:W-:Y:S01]  /*23cf0*/  UMOV UR6, 0x0 ;  /* 0x0000000000067882 */ /* 0x000fe20000000000 */
[----:B------:R-:W-:Y:S01]  /*23d00*/  UMOV UR7, 0x12f00000 ;  /* 0x12f0000000077882 */ /* 0x000fe20000000000 */
[----:B------:R-:W-:Y:S01]  /*23d10*/  R2UR UR10, R11 ;  /* 0x000000000b0a72ca */ /* 0x000fe200000e0000 */
[----:B------:R-:W-:Y:S01]  /*23d20*/  UIADD3.X UR5, URZ, UR43, URZ, UP0, !UPT ;  /* 0x0000002b3f057290 */ /* 0x000fe200087fe43f */
[----:B--2---:R-:W-:-:S02]  /*23d30*/  IMAD R6, R4, 0x6000, R5 ;  /* 0x0000600004067824 */ /* 0x004fc400078e0205 */
[----:B------:R-:W-:Y:S02]  /*23d40*/  IMAD R5, R9, 0x80, R0 ;  /* 0x0000008009057824 */ /* 0x000fe400078e0200 */
[----:B------:R-:W-:Y:S02]  /*23d50*/  VIADD R4, R8, 0x22890 ;  /* 0x0002289008047836 */ /* 0x000fe40000000000 */
[----:B------:R-:W-:-:S07]  /*23d60*/  VIADD R10, R6, 0x16400 ;  /* 0x00016400060a7836 */ /* 0x000fce0000000000 */
.L_x_1697:
        /* <DEDUP_REMOVED lines=15> */
.L_x_1698:
        /* <DEDUP_REMOVED lines=11> */
[----:B------:R-:W-:Y:S01]  /*23f10*/  UMOV UR6, 0x0 ;  /* 0x0000000000067882 */ /* 0x000fe20000000000 */
[----:B------:R-:W-:Y:S01]  /*23f20*/  IADD3 R6, R6, 0x1a400, RZ ;  /* 0x0001a40006067810 */ /* 0x000fe20007ffe0ff */
[----:B------:R-:W-:Y:S01]  /*23f30*/  UMOV UR7, 0x12f00000 ;  /* 0x12f0000000077882 */ /* 0x000fe20000000000 */
[----:B------:R-:W-:-:S09]  /*23f40*/  UMOV UR10, 0x80 ;  /* 0x00000080000a7882 */ /* 0x000fd20000000000 */
.L_x_1699:
        /* <DEDUP_REMOVED lines=13> */
.L_x_1877:
[----:B------:R-:W-:Y:S05]  /*24020*/  BSYNC B2 ;  /* 0x0000000000027941 */ /* 0x000fea0003800000 */
.L_x_1700:
[----:B------:R-:W-:Y:S01]  /*24030*/  BSSY B2, `(.L_x_1702) ;  /* 0x000000b000027945 */ /* 0x000fe20003800000 */
[----:B------:R-:W-:Y:S02]  /*24040*/  IMAD.MOV.U32 R6, RZ, RZ, 0x0 ;  /* 0x00000000ff067424 */ /* 0x000fe400078e00ff */
[----:B01----:R-:W-:Y:S01]  /*24050*/  IMAD.MOV.U32 R7, RZ, RZ, 0x12f00000 ;  /* 0x12f00000ff077424 */ /* 0x003fe200078e00ff */
        /* <DEDUP_REMOVED lines=8> */
.L_x_1703:
[----:B------:R-:W-:Y:S05]  /*240e0*/  BSYNC B2 ;  /* 0x0000000000027941 */ /* 0x000fea0003800000 */
.L_x_1702:
[----:B------:R-:W2:Y:S04]  /*240f0*/  LDL R10, [R1] ;  /* 0x00000000010a7983 */ /* 0x000ea80000100800 */
        /* <DEDUP_REMOVED lines=10> */
.L_x_1704:
        /* <DEDUP_REMOVED lines=10> */
.L_x_1692:
[----:B------:R-:W-:Y:S05]  /*24240*/  BSYNC B1 ;  /* 0x0000000000017941 */ /* 0x000fea0003800000 */
.L_x_1691:
[----:B------:R-:W2:Y:S04]  /*24250*/  LDL.LU R7, [R1+0x8] ;  /* 0x0000080001077983 */ /* 0x000ea80000300800 */
[----:B-1----:R-:W3:Y:S01]  /*24260*/  LDL.LU R6, [R1+0x14] ;  /* 0x0000140001067983 */ /* 0x002ee20000300800 */
[C---:B------:R-:W-:Y:S01]  /*24270*/  ISETP.GT.AND P2, PT, R9.reuse, R3, PT ;  /* 0x000000030900720c */ /* 0x040fe20003f44270 */
[----:B------:R-:W-:Y:S02]  /*24280*/  VIADD R9, R9, 0xffffffff ;  /* 0xffffffff09097836 */ /* 0x000fe40000000000 */
[----:B--2---:R-:W-:-:S05]  /*24290*/  VIADD R4, R7, 0x1 ;  /* 0x0000000107047836 */ /* 0x004fca0000000000 */
[----:B------:R-:W-:-:S04]  /*242a0*/  ISETP.NE.AND P1, PT, R4, 0x2, PT ;  /* 0x000000020400780c */ /* 0x000fc80003f25270 */
[----:B------:R-:W-:Y:S02]  /*242b0*/  SEL R5, RZ, 0x1, P1 ;  /* 0x00000001ff057807 */ /* 0x000fe40000800000 */
[----:B------:R-:W-:Y:S02]  /*242c0*/  SEL R4, R4, RZ, P1 ;  /* 0x000000ff04047207 */ /* 0x000fe40000800000 */
[----:B---3--:R-:W-:-:S05]  /*242d0*/  LOP3.LUT R6, R6, R5, RZ, 0x3c, !PT ;  /* 0x0000000506067212 */ /* 0x008fca00078e3cff */
[----:B------:R2:W-:Y:S04]  /*242e0*/  STL [R1+0x14], R6 ;  /* 0x0000140601007387 */ /* 0x0005e80000100800 */
[----:B------:R2:W-:Y:S01]  /*242f0*/  STL [R1+0x8], R4 ;  /* 0x0000080401007387 */ /* 0x0005e20000100800 */
[----:B------:R-:W-:Y:S05]  /*24300*/  @P2 BRA `(.L_x_1705) ;  /* 0xfffffff800002947 */ /* 0x000fea000383ffff */
.L_x_1671:
[----:B------:R-:W-:Y:S05]  /*24310*/  BSYNC B0 ;  /* 0x0000000000007941 */ /* 0x000fea0003800000 */
.L_x_1670:
[----:B------:R-:W3:Y:S01]  /*24320*/  LDL R8, [R1+0xc] ;  /* 0x00000c0001087983 */ /* 0x000ee20000100800 */
[----:B------:R-:W4:Y:S01]  /*24330*/  LDC R0, c[0x0][0x448] ;  /* 0x00011200ff007b82 */ /* 0x000f220000000800 */
[----:B------:R-:W-:Y:S07]  /*24340*/  @!P0 WARPSYNC.ALL ;  /* 0x0000000000008948 */ /* 0x000fee0003800000 */
[----:B------:R-:W-:Y:S01]  /*24350*/  @!P0 BAR.SYNC.DEFER_BLOCKING 0xc, 0x180 ;  /* 0x0306000000008b1d */ /* 0x000fe20000010000 */
[----:B----4-:R-:W-:-:S13]  /*24360*/  ISETP.NE.AND P1, PT, R0, 0x1, PT ;  /* 0x000000010000780c */ /* 0x010fda0003f25270 */
[----:B------:R-:W4:Y:S08]  /*24370*/  @P1 LDC R2, c[0x0][0x44c] ;  /* 0x00011300ff021b82 */ /* 0x000f300000000800 */
[----:B------:R-:W5:Y:S01]  /*24380*/  @P1 LDC R3, c[0x0][0x450] ;  /* 0x00011400ff031b82 */ /* 0x000f620000000800 */
[----:B---3--:R-:W-:-:S04]  /*24390*/  VIADD R0, R8, 0x7f ;  /* 0x0000007f08007836 */ /* 0x008fc80000000000 */
[----:B----4-:R-:W-:-:S05]  /*243a0*/  @P1 IMAD.HI.U32 R2, R0, R2, RZ ;  /* 0x0000000200021227 */ /* 0x010fca00078e00ff */
[----:B-----5:R-:W-:Y:S02]  /*243b0*/  @P1 SHF.R.U32.HI R0, RZ, R3, R2 ;  /* 0x00000003ff001219 */ /* 0x020fe40000011602 */
[----:B------:R-:W3:Y:S03]  /*243c0*/  LDC.64 R2, c[0x0][0x9e0] ;  /* 0x00027800ff027b82 */ /* 0x000ee60000000a00 */
[----:B------:R-:W-:Y:S01]  /*243d0*/  IMAD.IADD R0, R17, 0x1, R0 ;  /* 0x0000000111007824 */ /* 0x000fe200078e0200 */
[----:B---3--:R-:W-:-:S03]  /*243e0*/  ISETP.GE.AND P2, PT, R3, 0x1, PT ;  /* 0x000000010300780c */ /* 0x008fc60003f46270 */
[----:B-12---:R-:W-:-:S10]  /*243f0*/  IMAD.IADD R6, R0, 0x1, R2 ;  /* 0x0000000100067824 */ /* 0x006fd400078e0202 */
[----:B------:R-:W-:Y:S05]  /*24400*/  @!P2 BRA `(.L_x_1706) ;  /* 0x000000000048a947 */ /* 0x000fea0003800000 */
        /* <DEDUP_REMOVED lines=11> */
.L_x_1708:
[----:B------:R-:W-:-:S13]  /*244c0*/  ISETP.NE.AND P0, PT, R3, 0x1, PT ;  /* 0x000000010300780c */ /* 0x000fda0003f05270 */
[----:B------:R-:W1:Y:S02]  /*244d0*/  @P0 LDC.64 R4, c[0x0][0x9e8] ;  /* 0x00027a00ff040b82 */ /* 0x000e640000000a00 */
[----:B-1----:R-:W-:-:S05]  /*244e0*/  @P0 IMAD.HI.U32 R4, R2, R4, RZ ;  /* 0x0000000402040227 */ /* 0x002fca00078e00ff */
[----:B------:R-:W-:-:S07]  /*244f0*/  @P0 SHF.R.U32.HI R2, RZ, R5, R4 ;  /* 0x00000005ff020219 */ /* 0x000fce0000011604 */
.L_x_1709:
[----:B------:R-:W-:Y:S05]  /*24500*/  BSYNC B0 ;  /* 0x0000000000007941 */ /* 0x000fea0003800000 */
.L_x_1707:
[----:B------:R-:W-:-:S05]  /*24510*/  IMAD R2, R2, R3, R3 ;  /* 0x0000000302027224 */ /* 0x000fca00078e0203 */
[----:B------:R-:W-:-:S07]  /*24520*/  VIMNMX R6, R6, R2, PT ;  /* 0x0000000206067248 */ /* 0x000fce0003fe0100 */
.L_x_1706:
[----:B------:R-:W-:Y:S01]  /*24530*/  VIADD R6, R6, 0x7f ;  /* 0x0000007f06067836 */ /* 0x000fe20000000000 */
[----:B------:R-:W1:Y:S01]  /*24540*/  @P1 LDC R2, c[0x0][0x44c] ;  /* 0x00011300ff021b82 */ /* 0x000e620000000800 */
[----:B------:R-:W-:-:S03]  /*24550*/  ULDC UR4, c[0x0][0x9dc] ;  /* 0x0002770000047ab9 */ /* 0x000fc60000000800 */
[----:B------:R-:W-:-:S04]  /*24560*/  SHF.R.S32.HI R0, RZ, 0x1f, R6 ;  /* 0x0000001fff007819 */ /* 0x000fc80000011406 */
[----:B------:R-:W2:Y:S01]  /*24570*/  @P1 LDC R4, c[0x0][0x450] ;  /* 0x00011400ff041b82 */ /* 0x000ea20000000800 */
[----:B------:R-:W-:-:S04]  /*24580*/  LEA.HI R0, R0, R6, RZ, 0x7 ;  /* 0x0000000600007211 */ /* 0x000fc800078f38ff */
[----:B------:R-:W-:-:S04]  /*24590*/  SHF.R.S32.HI R0, RZ, 0x7, R0 ;  /* 0x00000007ff007819 */ /* 0x000fc80000011400 */
[----:B------:R-:W-:Y:S01]  /*245a0*/  VIMNMX R7, R21, R0, PT ;  /* 0x0000000015077248 */ /* 0x000fe20003fe0100 */
[----:B------:R-:W-:-:S04]  /*245b0*/  IMAD.MOV.U32 R0, RZ, RZ, R8 ;  /* 0x000000ffff007224 */ /* 0x000fc800078e0008 */
[----:B------:R3:W-:Y:S01]  /*245c0*/  STL [R1+0x48], R7 ;  /* 0x0000480701007387 */ /* 0x0007e20000100800 */
[----:B-1----:R-:W-:-:S05]  /*245d0*/  @P1 IMAD.HI.U32 R2, R8, R2, RZ ;  /* 0x0000000208021227 */ /* 0x002fca00078e00ff */
[----:B--2---:R-:W-:-:S05]  /*245e0*/  @P1 SHF.R.U32.HI R0, RZ, R4, R2 ;  /* 0x00000004ff001219 */ /* 0x004fca0000011602 */
[----:B------:R-:W-:-:S04]  /*245f0*/  IMAD.IADD R0, R20, 0x1, R0 ;  /* 0x0000000114007824 */ /* 0x000fc800078e0200 */
[----:B------:R-:W-:Y:S01]  /*24600*/  VIADD R2, R0, -UR4 ;  /* 0x8000000400027c36 */ /* 0x000fe20008000000 */
[----:B---3--:R-:W-:Y:S06]  /*24610*/  @!P2 BRA `(.L_x_1710) ;  /* 0x000000000044a947 */ /* 0x008fec0003800000 */
        /* <DEDUP_REMOVED lines=10> */
.L_x_1712:
[----:B------:R-:W-:-:S13]  /*246c0*/  ISETP.NE.AND P0, PT, R3, 0x1, PT ;  /* 0x000000010300780c */ /* 0x000fda0003f05270 */
[----:B------:R-:W1:Y:S02]  /*246d0*/  @P0 LDC.64 R4, c[0x0][0x9e8] ;  /* 0x00027a00ff040b82 */ /* 0x000e640000000a00 */
[----:B-1----:R-:W-:-:S05]  /*246e0*/  @P0 IMAD.HI.U32 R4, R0, R4, RZ ;  /* 0x0000000400040227 */ /* 0x002fca00078e00ff */
[----:B------:R-:W-:-:S07]  /*246f0*/  @P0 SHF.R.U32.HI R0, RZ, R5, R4 ;  /* 0x00000005ff000219 */ /* 0x000fce0000011604 */
.L_x_1713:
[----:B------:R-:W-:Y:S05]  /*24700*/  BSYNC B0 ;  /* 0x0000000000007941 */ /* 0x000fea0003800000 */
.L_x_1711:
[----:B------:R-:W-:-:S05]  /*24710*/  IMAD R0, R0, R3, RZ ;  /* 0x0000000300007224 */ /* 0x000fca00078e02ff */
[----:B------:R-:W-:-:S07]  /*24720*/  VIMNMX R2, R2, R0, !PT ;  /* 0x0000000002027248 */ /* 0x000fce0007fe0100 */
.L_x_1710:
[----:B------:R-:W-:-:S04]  /*24730*/  SHF.R.S32.HI R0, RZ, 0x1f, R2 ;  /* 0x0000001fff007819 */ /* 0x000fc80000011402 */
[----:B------:R-:W-:-:S04]  /*24740*/  LEA.HI R0, R0, R2, RZ, 0x7 ;  /* 0x0000000200007211 */ /* 0x000fc800078f38ff */
[----:B------:R-:W-:-:S04]  /*24750*/  SHF.R.S32.HI R0, RZ, 0x7, R0 ;  /* 0x00000007ff007819 */ /* 0x000fc80000011400 */
[----:B------:R-:W-:-:S04]  /*24760*/  VIMNMX R3, RZ, R0, !PT ;  /* 0x00000000ff037248 */ /* 0x000fc80007fe0100 */
[----:B------:R-:W-:Y:S01]  /*24770*/  ISETP.GT.AND P0, PT, R7, R3, PT ;  /* 0x000000030700720c */ /* 0x000fe20003f04270 */
[----:B------:R1:W-:-:S12]  /*24780*/  STL [R1+0x2c], R3 ;  /* 0x00002c0301007387 */ /* 0x0003d80000100800 */
[----:B-1----:R-:W-:Y:S05]  /*24790*/  @P0 BRA `(.L_x_1714) ;  /* 0x0000000000440947 */ /* 0x002fea0003800000 */
[----:B------:R-:W1:Y:S02]  /*247a0*/  S2R R3, SR_TID.X ;  /* 0x0000000000037919 */ /* 0x000e640000002100 */
[----:B-1----:R-:W-:-:S04]  /*247b0*/  LOP3.LUT R3, R3, 0x7f, RZ, 0xc0, !PT ;  /* 0x0000007f03037812 */ /* 0x002fc800078ec0ff */
[----:B------:R-:W-:-:S13]  /*247c0*/  ISETP.NE.AND P0, PT, R3, RZ, PT ;  /* 0x000000ff0300720c */ /* 0x000fda0003f05270 */
[----:B------:R-:W-:Y:S05]  /*247d0*/  @P0 BRA `(.L_x_1715) ;  /* 0x0000003000940947 */ /* 0x000fea0003800000 */
[----:B------:R-:W1:Y:S01]  /*247e0*/  S2R R2, SR_LANEID ;  /* 0x0000000000027919 */ /* 0x000e620000000000 */
[----:B------:R-:W-:Y:S01]  /*247f0*/  VOTEU.ANY UR4, UPT, PT ;  /* 0x0000000000047886 */ /* 0x000fe200038e0100 */
[----:B------:R-:W2:Y:S01]  /*24800*/  LDC.64 R4, c[0x0][0xc60] ;  /* 0x00031800ff047b82 */ /* 0x000ea20000000a00 */
[----:B------:R-:W1:Y:S02]  /*24810*/  FLO.U32 R0, UR4 ;  /* 0x0000000400007d00 */ /* 0x000e6400080e0000 */
[----:B-1----:R-:W-:-:S06]  /*24820*/  ISETP.EQ.U32.AND P0, PT, R0, R2, PT ;  /* 0x000000020000720c */ /* 0x002fcc0003f02070 */
[----:B------:R-:W2:Y:S07]  /*24830*/  POPC R2, UR4 ;  /* 0x0000000400027d09 */ /* 0x000eae0008000000 */
[----:B--2---:R-:W2:Y:S04]  /*24840*/  @P0 ATOMG.E.ADD.STRONG.GPU PT, R2, desc[UR38][R4.64], R2 ;  /* 0x00000002040209a8 */ /* 0x004ea800081ee1e6 */
[----:B--2---:R1:W2:Y:S02]  /*24850*/  SHFL.IDX PT, R2, R2, R0, 0x1f ;  /* 0x00001f0002027589 */ /* 0x0042a400000e0000 */
[----:B-1----:R-:W1:Y:S02]  /*24860*/  S2R R0, SR_LTMASK ;  /* 0x0000000000007919 */ /* 0x002e640000003900 */
[----:B-1----:R-:W-:-:S06]  /*24870*/  LOP3.LUT R0, R0, UR4, RZ, 0xc0, !PT ;  /* 0x0000000400007c12 */ /* 0x002fcc000f8ec0ff */
[----:B------:R-:W2:Y:S02]  /*24880*/  POPC R0, R0 ;  /* 0x0000000000007309 */ /* 0x000ea40000000000 */
[----:B--2---:R-:W-:Y:S01]  /*24890*/  IADD3 R16, R2, UR40, R0 ;  /* 0x0000002802107c10 */ /* 0x004fe2000fffe000 */
[----:B------:R-:W-:Y:S06]  /*248a0*/  BRA `(.L_x_1715) ;  /* 0x0000003000607947 */ /* 0x000fec0003800000 */
.L_x_1714:
[----:B------:R-:W2:Y:S01]  /*248b0*/  LDL R17, [R1] ;  /* 0x0000000001117983 */ /* 0x000ea20000100800 */
        /* <DEDUP_REMOVED lines=10> */
[----:B------:R-:W1:Y:S01]  /*24960*/  LDC.64 R2, c[0x4][R2] ;  /* 0x0100000002027b82 */ /* 0x000e620000000a00 */
[----:B------:R-:W-:Y:S02]  /*24970*/  IMAD.U32 R6, RZ, RZ, UR8 ;  /* 0x00000008ff067e24 */ /* 0x000fe4000f8e00ff */
[----:B------:R-:W-:Y:S02]  /*24980*/  IMAD.U32 R7, RZ, RZ, UR9 ;  /* 0x00000009ff077e24 */ /* 0x000fe4000f8e00ff */
[----:B------:R-:W-:-:S02]  /*24990*/  IMAD.U32 R10, RZ, RZ, UR4 ;  /* 0x00000004ff0a7e24 */ /* 0x000fc4000f8e00ff */
[----:B0-----:R-:W-:Y:S02]  /*249a0*/  IMAD.U32 R11, RZ, RZ, UR5 ;  /* 0x00000005ff0b7e24 */ /* 0x001fe4000f8e00ff */
[----:B------:R-:W-:Y:S02]  /*249b0*/  IMAD.MOV.U32 R8, RZ, RZ, 0x70 ;  /* 0x00000070ff087424 */ /* 0x000fe400078e00ff */
[----:B------:R-:W-:Y:S02]  /*249c0*/  IMAD.MOV.U32 R12, RZ, RZ, 0x1 ;  /* 0x00000001ff0c7424 */ /* 0x000fe400078e00ff */
[----:B------:R-:W-:-:S07]  /*249d0*/  IMAD.MOV.U32 R13, RZ, RZ, RZ ;  /* 0x000000ffff0d7224 */ /* 0x000fce00078e00ff */
[----:B------:R-:W-:-:S07]  /*249e0*/  LEPC R20, `(.L_x_1717) ;  /* 0x000000001014794e */ /* 0x000fce0000000000 */
[----:B-1----:R-:W-:Y:S05]  /*249f0*/  CALL.ABS.NOINC R2 ;  /* 0x0000000002007343 */ /* 0x002fea0003c00000 */
.L_x_1717:
[----:B------:R-:W-:Y:S05]  /*24a00*/  BSYNC B6 ;  /* 0x0000000000067941 */ /* 0x000fea0003800000 */
.L_x_1716:
[----:B------:R-:W-:Y:S02]  /*24a10*/  IMAD.MOV.U32 R2, RZ, RZ, R17 ;  /* 0x000000ffff027224 */ /* 0x000fe400078e0011 */
[----:B------:R-:W2:Y:S01]  /*24a20*/  LDL.LU R17, [R1+0x24] ;  /* 0x0000240001117983 */ /* 0x000ea20000300800 */
[----:B------:R-:W-:Y:S01]  /*24a30*/  BSSY B6, `(.L_x_1718) ;  /* 0x0000017000067945 */ /* 0x000fe20003800000 */
[----:B------:R-:W-:-:S05]  /*24a40*/  VIADD R0, R2, 0x8400 ;  /* 0x0000840002007836 */ /* 0x000fca0000000000 */
        /* <DEDUP_REMOVED lines=9> */
[----:B------:R-:W-:Y:S01]  /*24ae0*/  IMAD.U32 R4, RZ, RZ, UR6 ;  /* 0x00000006ff047e24 */ /* 0x000fe2000f8e00ff */
[----:B------:R-:W-:Y:S01]  /*24af0*/  MOV R13, RZ ;  /* 0x000000ff000d7202 */ /* 0x000fe20000000f00 */
[----:B------:R-:W2:Y:S01]  /*24b00*/  LDC.64 R2, c[0x4][R2] ;  /* 0x0100000002027b82 */ /* 0x000ea20000000a00 */
[----:B------:R-:W-:Y:S02]  /*24b10*/  IMAD.U32 R5, RZ, RZ, UR7 ;  /* 0x00000007ff057e24 */ /* 0x000fe4000f8e00ff */
[----:B------:R-:W-:Y:S02]  /*24b20*/  IMAD.U32 R6, RZ, RZ, UR8 ;  /* 0x00000008ff067e24 */ /* 0x000fe4000f8e00ff */
[----:B------:R-:W-:-:S02]  /*24b30*/  IMAD.U32 R7, RZ, RZ, UR9 ;  /* 0x00000009ff077e24 */ /* 0x000fc4000f8e00ff */
[----:B------:R-:W-:Y:S02]  /*24b40*/  IMAD.U32 R10, RZ, RZ, UR4 ;  /* 0x00000004ff0a7e24 */ /* 0x000fe4000f8e00ff */
[----:B0-----:R-:W-:Y:S02]  /*24b50*/  IMAD.U32 R11, RZ, RZ, UR5 ;  /* 0x00000005ff0b7e24 */ /* 0x001fe4000f8e00ff */
[----:B------:R-:W-:Y:S02]  /*24b60*/  IMAD.MOV.U32 R8, RZ, RZ, 0x70 ;  /* 0x00000070ff087424 */ /* 0x000fe400078e00ff */
[----:B------:R-:W-:-:S07]  /*24b70*/  IMAD.MOV.U32 R12, RZ, RZ, 0x1 ;  /* 0x00000001ff0c7424 */ /* 0x000fce00078e00ff */
[----:B------:R-:W-:-:S07]  /*24b80*/  LEPC R20, `(.L_x_1719) ;  /* 0x000000001014794e */ /* 0x000fce0000000000 */
[----:B-12---:R-:W-:Y:S05]  /*24b90*/  CALL.ABS.NOINC R2 ;  /* 0x0000000002007343 */ /* 0x006fea0003c00000 */
.L_x_1719:
[----:B------:R-:W-:Y:S05]  /*24ba0*/  BSYNC B6 ;  /* 0x0000000000067941 */ /* 0x000fea0003800000 */
.L_x_1718:
        /* <DEDUP_REMOVED lines=9> */
[----:B------:R-:W-:Y:S02]  /*24c40*/  IMAD.U32 R4, RZ, RZ, UR4 ;  /* 0x00000004ff047e24 */ /* 0x000fe4000f8e00ff */
[----:B------:R-:W2:Y:S01]  /*24c50*/  LDC.64 R2, c[0x4][R2] ;  /* 0x0100000002027b82 */ /* 0x000ea20000000a00 */
[----:B------:R-:W-:Y:S02]  /*24c60*/  IMAD.U32 R5, RZ, RZ, UR5 ;  /* 0x00000005ff057e24 */ /* 0x000fe4000f8e00ff */
[----:B------:R-:W-:Y:S02]  /*24c70*/  IMAD.U32 R6, RZ, RZ, UR6 ;  /* 0x00000006ff067e24 */ /* 0x000fe4000f8e00ff */
[----:B------:R-:W-:-:S02]  /*24c80*/  IMAD.U32 R7, RZ, RZ, UR7 ;  /* 0x00000007ff077e24 */ /* 0x000fc4000f8e00ff */
[----:B------:R-:W-:Y:S02]  /*24c90*/  IMAD.U32 R10, RZ, RZ, UR8 ;  /* 0x00000008ff0a7e24 */ /* 0x000fe4000f8e00ff */
[----:B0-----:R-:W-:Y:S02]  /*24ca0*/  IMAD.U32 R11, RZ, RZ, UR9 ;  /* 0x00000009ff0b7e24 */ /* 0x001fe4000f8e00ff */
[----:B------:R-:W-:Y:S02]  /*24cb0*/  IMAD.MOV.U32 R8, RZ, RZ, 0x70 ;  /* 0x00000070ff087424 */ /* 0x000fe400078e00ff */
[----:B------:R-:W-:Y:S02]  /*24cc0*/  IMAD.MOV.U32 R12, RZ, RZ, 0x1 ;  /* 0x00000001ff0c7424 */ /* 0x000fe400078e00ff */
[----:B------:R-:W-:-:S07]  /*24cd0*/  IMAD.MOV.U32 R13, RZ, RZ, RZ ;  /* 0x000000ffff0d7224 */ /* 0x000fce00078e00ff */
[----:B------:R-:W-:-:S07]  /*24ce0*/  LEPC R20, `(.L_x_1721) ;  /* 0x000000001014794e */ /* 0x000fce0000000000 */
[----:B-12---:R-:W-:Y:S05]  /*24cf0*/  CALL.ABS.NOINC R2 ;  /* 0x0000000002007343 */ /* 0x006fea0003c00000 */
.L_x_1721:
[----:B------:R-:W-:Y:S05]  /*24d00*/  BSYNC B6 ;  /* 0x0000000000067941 */ /* 0x000fea0003800000 */
.L_x_1720:
[----:B------:R-:W-:Y:S01]  /*24d10*/  LOP3.LUT P6, RZ, R17, 0x1, RZ, 0xc0, !PT ;  /* 0x0000000111ff7812 */ /* 0x000fe200078cc0ff */
[----:B------:R-:W-:-:S12]  /*24d20*/  BSSY B6, `(.L_x_1722) ;  /* 0x0000012000067945 */ /* 0x000fd80003800000 */
        /* <DEDUP_REMOVED lines=17> */
.L_x_1723:
[----:B------:R-:W-:Y:S05]  /*24e40*/  BSYNC B6 ;  /* 0x0000000000067941 */ /* 0x000fea0003800000 */
.L_x_1722:
[----:B------:R-:W-:Y:S01]  /*24e50*/  ULDC.64 UR4, c[0x0][0x9f8] ;  /* 0x00027e0000047ab9 */ /* 0x000fe20000000a00 */
[----:B------:R-:W-:Y:S01]  /*24e60*/  IMAD.MOV.U32 R9, RZ, RZ, R19 ;  /* 0x000000ffff097224 */ /* 0x000fe200078e0013 */
[----:B------:R-:W-:-:S04]  /*24e70*/  ISETP.NE.U32.AND P0, PT, RZ, UR4, PT ;  /* 0x00000004ff007c0c */ /* 0x000fc8000bf05070 */
[----:B------:R-:W-:Y:S01]  /*24e80*/  ISETP.NE.AND.EX P0, PT, RZ, UR5, PT, P0 ;  /* 0x00000005ff007c0c */ /* 0x000fe2000bf05300 */
[----:B------:R-:W-:-:S12]  /*24e90*/  ULDC.64 UR4, c[0x0][0xa08] ;  /* 0x0002820000047ab9 */ /* 0x000fd80000000a00 */
[----:B------:R-:W2:Y:S02]  /*24ea0*/  @P0 LDC.64 R2, c[0x0][0x9f8] ;  /* 0x00027e00ff020b82 */ /* 0x000ea40000000a00 */
[----:B--2---:R-:W-:-:S05]  /*24eb0*/  @P0 IMAD.WIDE R2, R19, 0x4, R2 ;  /* 0x0000000413020825 */ /* 0x004fca00078e0202 */
[----:B------:R2:W3:Y:S02]  /*24ec0*/  @P0 LDG.E R9, desc[UR38][R2.64] ;  /* 0x0000002602090981 */ /* 0x0004e4000c1e1900 */
[----:B--2---:R-:W2:Y:S02]  /*24ed0*/  LDC.64 R2, c[0x0][0x418] ;  /* 0x00010600ff027b82 */ /* 0x004ea40000000a00 */
[----:B--2---:R-:W-:Y:S01]  /*24ee0*/  LOP3.LUT P0, RZ, R2, UR4, RZ, 0xfc, !PT ;  /* 0x0000000402ff7c12 */ /* 0x004fe2000f80fcff */
[----:B------:R-:W-:-:S03]  /*24ef0*/  UMOV UR4, 0xffffffff ;  /* 0xffffffff00047882 */ /* 0x000fc60000000000 */
[----:B------:R-:W-:Y:S02]  /*24f00*/  LOP3.LUT P0, RZ, R3, UR5, RZ, 0xfc, P0 ;  /* 0x0000000503ff7c12 */ /* 0x000fe4000800fcff */
[----:B---3--:R-:W-:Y:S01]  /*24f10*/  SHF.R.S32.HI R10, RZ, 0x1f, R9 ;  /* 0x0000001fff0a7819 */ /* 0x008fe20000011409 */
[----:B------:R2:W-:Y:S01]  /*24f20*/  STL [R1+0x18], R9 ;  /* 0x0000180901007387 */ /* 0x0005e20000100800 */
[----:B-1----:R-:W-:-:S03]  /*24f30*/  SEL R17, R9, RZ, !P0 ;  /* 0x000000ff09117207 */ /* 0x002fc60004000000 */
[----:B------:R2:W-:Y:S01]  /*24f40*/  STL [R1+0x28], R10 ;  /* 0x0000280a01007387 */ /* 0x0005e20000100800 */
[----:B------:R-:W-:Y:S05]  /*24f50*/  BRA.DIV UR4, `(.L_x_1724) ;  /* 0x0000005a04c87947 */ /* 0x000fea000b800000 */
[----:B------:R-:W1:Y:S02]  /*24f60*/  S2R R0, SR_TID.X ;  /* 0x0000000000007919 */ /* 0x000e640000002100 */
[----:B-1----:R-:W-:-:S04]  /*24f70*/  SHF.R.U32.HI R0, RZ, 0x5, R0 ;  /* 0x00000005ff007819 */ /* 0x002fc80000011600 */
[----:B------:R-:W-:-:S05]  /*24f80*/  LOP3.LUT R0, R0, 0x3, RZ, 0xc0, !PT ;  /* 0x0000000300007812 */ /* 0x000fca00078ec0ff */
[----:B------:R1:W3:Y:S02]  /*24f90*/  SHFL.IDX PT, R14, R0, RZ, 0x1f ;  /* 0x00001fff000e7589 */ /* 0x0002e400000e0000 */
.L_x_1880:
[----:B-1----:R-:W4:Y:S01]  /*24fa0*/  LDL.LU R0, [R1+0x24] ;  /* 0x0000240001007983 */ /* 0x002f220000300800 */
[----:B------:R-:W-:Y:S02]  /*24fb0*/  PLOP3.LUT P1, PT, PT, PT, PT, 0x8, 0x0 ;  /* 0x000000000000781c */ /* 0x000fe40003f2e170 */
[----:B---3--:R-:W-:Y:S02]  /*24fc0*/  ISETP.NE.AND P0, PT, R14, RZ, PT ;  /* 0x000000ff0e00720c */ /* 0x008fe40003f05270 */
[----:B----4-:R-:W-:-:S09]  /*24fd0*/  LOP3.LUT R0, R0, 0xfffffffe, RZ, 0xc0, !PT ;  /* 0xfffffffe00007812 */ /* 0x010fd200078ec0ff */
[----:B------:R-:W-:-:S05]  /*24fe0*/  @P1 LOP3.LUT R0, R0, 0x1, RZ, 0xfc, !PT ;  /* 0x0000000100001812 */ /* 0x000fca00078efcff */
[----:B------:R1:W-:Y:S01]  /*24ff0*/  STL [R1+0x24], R0 ;  /* 0x0000240001007387 */ /* 0x0003e20000100800 */
[----:B------:R-:W-:Y:S05]  /*25000*/  @P0 BRA `(.L_x_1725) ;  /* 0x0000000400a80947 */ /* 0x000fea0003800000 */
[----:B------:R-:W-:-:S03]  /*25010*/  UMOV UR4, 0xffffffff ;  /* 0xffffffff00047882 */ /* 0x000fc60000000000 */
[----:B------:R-:W-:Y:S05]  /*25020*/  BRA.DIV UR4, `(.L_x_1726) ;  /* 0x0000005a04c87947 */ /* 0x000fea000b800000 */
[----:B------:R-:W-:-:S13]  /*25030*/  ELECT P6, URZ, PT ;  /* 0x00000000003f782f */ /* 0x000fda00038c0000 */
.L_x_1883:
[----:B------:R-:W-:Y:S05]  /*25040*/  @!P6 BRA `(.L_x_1725) ;  /* 0x000000040098e947 */ /* 0x000fea0003800000 */
[----:B-1----:R-:W3:Y:S01]  /*25050*/  LDL R0, [R1+0x48] ;  /* 0x0000480001007983 */ /* 0x002ee20000100800 */
[----:B------:R-:W-:-:S04]  /*25060*/  ISETP.NE.U32.AND P0, PT, R2, RZ, PT ;  /* 0x000000ff0200720c */ /* 0x000fc80003f05070 */
[----:B------:R-:W-:Y:S01]  /*25070*/  ISETP.NE.AND.EX P0, PT, R3, RZ, PT, P0 ;  /* 0x000000ff0300720c */ /* 0x000fe20003f05300 */
[----:B---3--:R-:W-:-:S12]  /*25080*/  VIADD R4, R0, 0xffffffff ;  /* 0xffffffff00047836 */ /* 0x008fd80000000000 */
[----:B------:R-:W-:Y:S05]  /*25090*/  @!P0 BRA `(.L_x_1727) ;  /* 0x0000000000488947 */ /* 0x000fea0003800000 */
[----:B------:R-:W1:Y:S01]  /*250a0*/  LDC R8, c[0x0][0x43c] ;  /* 0x00010f00ff087b82 */ /* 0x000e620000000800 */
[----:B------:R-:W-:Y:S01]  /*250b0*/  IMAD.MOV.U32 R0, RZ, RZ, R4 ;  /* 0x000000ffff007224 */ /* 0x000fe200078e0004 */
[----:B------:R-:W-:Y:S01]  /*250c0*/  ULDC.64 UR4, c[0x0][0x428] ;  /* 0x00010a0000047ab9 */ /* 0x000fe20000000a00 */
[----:B-1----:R-:W-:-:S13]  /*250d0*/  ISETP.NE.AND P0, PT, R8, 0x1, PT ;  /* 0x000000010800780c */ /* 0x002fda0003f05270 */
[----:B------:R-:W1:Y:S02]  /*250e0*/  @P0 LDC.64 R6, c[0x0][0x440] ;  /* 0x00011000ff060b82 */ /* 0x000e640000000a00 */
[----:B-1----:R-:W-:-:S05]  /*250f0*/  @P0 IMAD.HI.U32 R6, R4, R6, RZ ;  /* 0x0000000604060227 */ /* 0x002fca00078e00ff */
[----:B------:R-:W-:-:S04]  /*25100*/  @P0 SHF.R.U32.HI R0, RZ, R7, R6 ;  /* 0x00000007ff000219 */ /* 0x000fc80000011606 */
[--C-:B------:R-:W-:Y:S01]  /*25110*/  SHF.R.S32.HI R7, RZ, 0x1f, R0.reuse ;  /* 0x0000001fff077819 */ /* 0x100fe20000011400 */
[--C-:B------:R-:W-:Y:S02]  /*25120*/  IMAD.MOV R5, RZ, RZ, -R0.reuse ;  /* 0x000000ffff057224 */ /* 0x100fe400078e0a00 */
[----:B------:R-:W-:Y:S02]  /*25130*/  IMAD.MOV.U32 R6, RZ, RZ, R0 ;  /* 0x000000ffff067224 */ /* 0x000fe400078e0000 */
[----:B------:R-:W-:Y:S02]  /*25140*/  IMAD R4, R8, R5, R4 ;  /* 0x0000000508047224 */ /* 0x000fe400078e0204 */
[----:B------:R-:W-:Y:S02]  /*25150*/  IMAD R5, R10, UR4, RZ ;  /* 0x000000040a057c24 */ /* 0x000fe4000f8e02ff */
[----:B------:R-:W-:-:S04]  /*25160*/  IMAD.WIDE.U32 R6, R9, UR4, R6 ;  /* 0x0000000409067c25 */ /* 0x000fc8000f8e0006 */
[----:B------:R-:W-:Y:S01]  /*25170*/  IMAD R0, R9, UR5, R5 ;  /* 0x0000000509007c24 */ /* 0x000fe2000f8e0205 */
[----:B------:R-:W-:-:S03]  /*25180*/  LEA R2, P0, R6, R2, 0x2 ;  /* 0x0000000206027211 */ /* 0x000fc600078010ff */
[----:B------:R-:W-:-:S05]  /*25190*/  IMAD.IADD R0, R7, 0x1, R0 ;  /* 0x0000000107007824 */ /* 0x000fca00078e0200 */
[----:B------:R-:W-:-:S05]  /*251a0*/  LEA.HI.X R3, R6, R3, R0, 0x2, P0 ;  /* 0x0000000306037211 */ /* 0x000fca00000f1400 */
[----:B------:R1:W5:Y:S02]  /*251b0*/  LDG.E R17, desc[UR38][R2.64] ;  /* 0x0000002602117981 */ /* 0x000364000c1e1900 */
.L_x_1727:
[----:B--2---:R-:W2:Y:S04]  /*251c0*/  LDL R10, [R1] ;  /* 0x00000000010a7983 */ /* 0x004ea80000100800 */
[----:B------:R-:W2:Y:S04]  /*251d0*/  LDL R0, [R1+0x4] ;  /* 0x0000040001007983 */ /* 0x000ea80000100800 */
[----:B-1----:R-:W3:Y:S01]  /*251e0*/  LDL R2, [R1+0x10] ;  /* 0x0000100001027983 */ /* 0x002ee20000100800 */
[----:B------:R-:W1:Y:S02]  /*251f0*/  S2R R9, SR_TID.X ;  /* 0x0000000000097919 */ /* 0x000e640000002100 */
[----:B-1----:R-:W-:-:S04]  /*25200*/  LOP3.LUT R9, R9, 0x7f, RZ, 0xc0, !PT ;  /* 0x0000007f09097812 */ /* 0x002fc800078ec0ff */
[----:B------:R-:W-:Y:S01]  /*25210*/  ISETP.NE.AND P1, PT, R9, RZ, PT ;  /* 0x000000ff0900720c */ /* 0x000fe20003f25270 */
[----:B--2---:R-:W-:Y:S01]  /*25220*/  IMAD R0, R0, 0x8, R10 ;  /* 0x0000000800007824 */ /* 0x004fe200078e020a */
[----:B---3--:R-:W-:-:S04]  /*25230*/  SHF.L.U32 R2, R2, 0x1f, RZ ;  /* 0x0000001f02027819 */ /* 0x008fc800000006ff */
[----:B------:R-:W1:Y:S02]  /*25240*/  SYNCS.PHASECHK.TRANS64.TRYWAIT P0, [R0+URZ+0x22880], R2 ;  /* 0x02288002000075a7 */ /* 0x000e64000800017f */
[----:B-1----:R-:W-:Y:S05]  /*25250*/  @!P0 BRA `(.L_x_1728) ;  /* 0x00000058005c8947 */ /* 0x002fea0003800000 */
.L_x_1884:
        /* <DEDUP_REMOVED lines=8> */
.L_x_1729:
[----:B------:R-:W2:Y:S04]  /*252e0*/  LDL R6, [R1] ;  /* 0x0000000001067983 */ /* 0x000ea80000100800 */
[----:B------:R-:W2:Y:S04]  /*252f0*/  LDL R3, [R1+0x4] ;  /* 0x0000040001037983 */ /* 0x000ea80000100800 */
[----:B------:R-:W3:Y:S01]  /*25300*/  LDL R5, [R1+0x30] ;  /* 0x0000300001057983 */ /* 0x000ee20000100800 */
[----:B------:R-:W-:Y:S01]  /*25310*/  R2UR UR9, R0 ;  /* 0x00000000000972ca */ /* 0x000fe200000e0000 */
[----:B------:R-:W-:Y:S01]  /*25320*/  UIADD3 UR4, UP0, UR42, 0x470, URZ ;  /* 0x000004702a047890 */ /* 0x000fe2000ff1e03f */
[----:B------:R-:W-:Y:S01]  /*25330*/  R2UR UR12, R18 ;  /* 0x00000000120c72ca */ /* 0x000fe200000e0000 */
[----:B------:R-:W-:Y:S01]  /*25340*/  UMOV UR6, 0x0 ;  /* 0x0000000000067882 */ /* 0x000fe20000000000 */
[----:B-----5:R-:W-:Y:S01]  /*25350*/  R2UR UR13, R17 ;  /* 0x00000000110d72ca */ /* 0x020fe200000e0000 */
[----:B------:R-:W-:Y:S01]  /*25360*/  UIADD3.X UR5, URZ, UR43, URZ, UP0, !UPT ;  /* 0x0000002b3f057290 */ /* 0x000fe200087fe43f */
[----:B------:R-:W-:Y:S01]  /*25370*/  UMOV UR7, 0x14f00000 ;  /* 0x14f0000000077882 */ /* 0x000fe20000000000 */
[----:B------:R-:W-:-:S06]  /*25380*/  UMOV UR10, URZ ;  /* 0x0000003f000a7c82 */ /* 0x000fcc0008000000 */
[----:B------:R-:W-:Y:S01]  /*25390*/  UIADD3 UR9, UR9, 0x22870, URZ ;  /* 0x0002287009097890 */ /* 0x000fe2000fffe03f */
[----:B--2---:R-:W-:Y:S02]  /*253a0*/  IMAD R3, R3, 0x4000, R6 ;  /* 0x0000400003037824 */ /* 0x004fe400078e0206 */
[----:B---3--:R-:W-:-:S03]  /*253b0*/  IMAD R4, R4, 0x80, R5 ;  /* 0x0000008004047824 */ /* 0x008fc600078e0205 */
[----:B------:R-:W-:Y:S02]  /*253c0*/  R2UR UR8, R3 ;  /* 0x00000000030872ca */ /* 0x000fe400000e0000 */
[----:B------:R-:W-:-:S11]  /*253d0*/  R2UR UR11, R4 ;  /* 0x00000000040b72ca */ /* 0x000fd600000e0000 */
[----:B------:R-:W-:-:S09]  /*253e0*/  UIADD3 UR8, UR8, 0x8400, URZ ;  /* 0x0000840008087890 */ /* 0x000fd2000fffe03f */
[----:B------:R2:W-:Y:S01]  /*253f0*/  UTMALDG.4D [UR8], [UR4], desc[UR6] ;  /* 0x00000608040075b4 */ /* 0x0005e20008019000 */
[----:B------:R-:W3:Y:S02]  /*25400*/  SYNCS.PHASECHK.TRANS64.TRYWAIT P0, [R0+URZ+0x22840], R2 ;  /* 0x02284002000075a7 */ /* 0x000ee4000800017f */
[----:B--23--:R-:W-:Y:S05]  /*25410*/  @!P0 BRA `(.L_x_1730) ;  /* 0x0000005800008947 */ /* 0x00cfea0003800000 */
.L_x_1885:
[----:B------:R-:W-:Y:S05]  /*25420*/  @P1 BRA `(.L_x_1731) ;  /* 0x00000000001c1947 */ /* 0x000fea0003800000 */
[----:B------:R-:W3:Y:S01]  /*25430*/  S2R R3, SR_TID.X ;  /* 0x0000000000037919 */ /* 0x000ee20000002100 */
[----:B-12---:R-:W-:-:S04]  /*25440*/  IMAD.MOV.U32 R2, RZ, RZ, 0x6000 ;  /* 0x00006000ff027424 */ /* 0x006fc800078e00ff */
[----:B------:R4:W-:Y:S01]  /*25450*/  SYNCS.ARRIVE.TRANS64 RZ, [R0+URZ+0x22830], R2 ;  /* 0x0228300200ff79a7 */ /* 0x0009e2000800003f */
[----:B---3--:R-:W-:-:S04]  /*25460*/  LOP3.LUT R3, R3, 0x1f, RZ, 0xc0, !PT ;  /* 0x0000001f03037812 */ /* 0x008fc800078ec0ff */
[----:B------:R-:W-:-:S13]  /*25470*/  ISETP.NE.AND P0, PT, R3, RZ, PT ;  /* 0x000000ff0300720c */ /* 0x000fda0003f05270 */
[----:B----4-:R-:W-:Y:S05]  /*25480*/  @!P0 BRA `(.L_x_1731) ;  /* 0x0000000000048947 */ /* 0x010fea0003800000 */
[----:B------:R-:W-:Y:S01]  /*25490*/  BPT.TRAP 0x1 ;  /* 0x000000040000795c */ /* 0x000fe20000300000 */
.L_x_1731:
[----:B------:R-:W3:Y:S04]  /*254a0*/  LDL R5, [R1] ;  /* 0x0000000001057983 */ /* 0x000ee80000100800 */
[----:B------:R-:W3:Y:S04]  /*254b0*/  LDL R3, [R1+0x4] ;  /* 0x0000040001037983 */ /* 0x000ee80000100800 */
[----:B-12---:R-:W2:Y:S01]  /*254c0*/  LDL.LU R2, [R1+0x24] ;  /* 0x0000240001027983 */ /* 0x006ea20000300800 */
[----:B------:R-:W-:Y:S01]  /*254d0*/  R2UR UR9, R0 ;  /* 0x00000000000972ca */ /* 0x000fe200000e0000 */
[----:B------:R-:W-:Y:S01]  /*254e0*/  UIADD3 UR4, UP0, UR42, 0x370, URZ ;  /* 0x000003702a047890 */ /* 0x000fe2000ff1e03f */
[----:B------:R-:W-:Y:S01]  /*254f0*/  R2UR UR11, R4 ;  /* 0x00000000040b72ca */ /* 0x000fe200000e0000 */
[----:B------:R-:W-:Y:S01]  /*25500*/  UMOV UR10, URZ ;  /* 0x0000003f000a7c82 */ /* 0x000fe20008000000 */
[----:B------:R-:W-:Y:S01]  /*25510*/  R2UR UR12, R18 ;  /* 0x00000000120c72ca */ /* 0x000fe200000e0000 */
[----:B------:R-:W-:Y:S01]  /*25520*/  UIADD3.X UR5, URZ, UR43, URZ, UP0, !UPT ;  /* 0x0000002b3f057290 */ /* 0x000fe200087fe43f */
[----:B------:R-:W-:Y:S01]  /*25530*/  R2UR UR13, R17 ;  /* 0x00000000110d72ca */ /* 0x000fe200000e0000 */
[----:B------:R-:W-:Y:S01]  /*25540*/  UMOV UR6, 0x0 ;  /* 0x0000000000067882 */ /* 0x000fe20000000000 */
[----:B------:R-:W-:Y:S01]  /*25550*/  PLOP3.LUT P0, PT, PT, PT, PT, 0x80, 0x0 ;  /* 0x000000000000781c */ /* 0x000fe20003f0f070 */
[----:B------:R-:W-:Y:S01]  /*25560*/  UMOV UR7, 0x14f00000 ;  /* 0x14f0000000077882 */ /* 0x000fe20000000000 */
[----:B------:R-:W-:-:S03]  /*25570*/  UMOV UR17, 0x40 ;  /* 0x0000004000117882 */ /* 0x000fc60000000000 */
[----:B------:R-:W-:Y:S01]  /*25580*/  UIADD3 UR9, UR9, 0x22830, URZ ;  /* 0x0002283009097890 */ /* 0x000fe2000fffe03f */
[----:B---3--:R-:W-:Y:S01]  /*25590*/  IMAD R0, R3, 0x6000, R5 ;  /* 0x0000600003007824 */ /* 0x008fe200078e0205 */
[----:B--2---:R-:W-:-:S04]  /*255a0*/  LOP3.LUT R2, R2, 0xfffffffe, RZ, 0xc0, !PT ;  /* 0xfffffffe02027812 */ /* 0x004fc800078ec0ff */
[----:B------:R-:W-:Y:S02]  /*255b0*/  R2UR UR8, R0 ;  /* 0x00000000000872ca */ /* 0x000fe400000e0000 */
[----:B------:R-:W-:-:S05]  /*255c0*/  @P0 LOP3.LUT R2, R2, 0x1, RZ, 0xfc, !PT ;  /* 0x0000000102020812 */ /* 0x000fca00078efcff */
[----:B------:R3:W-:Y:S06]  /*255d0*/  STL [R1+0x24], R2 ;  /* 0x0000240201007387 */ /* 0x0007ec0000100800 */
[----:B------:R-:W-:Y:S02]  /*255e0*/  UIADD3 UR14, UR8, 0x16400, URZ ;  /* 0x00016400080e7890 */ /* 0x000fe4000fffe03f */
[----:B------:R-:W-:Y:S02]  /*255f0*/  UIADD3 UR15, UR8, 0x18400, URZ ;  /* 0x00018400080f7890 */ /* 0x000fe4000fffe03f */
[----:B------:R-:W-:-:S03]  /*25600*/  UIADD3 UR16, UR8, 0x1a400, URZ ;  /* 0x0001a40008107890 */ /* 0x000fc6000fffe03f */
[----:B------:R-:W-:Y:S01]  /*25610*/  UMOV UR8, UR14 ;  /* 0x0000000e00087c82 */ /* 0x000fe20008000000 */
[----:B------:R-:W-:Y:S01]  /*25620*/  UMOV UR14, 0x80 ;  /* 0x00000080000e7882 */ /* 0x000fe20000000000 */
[----:B------:R1:W-:Y:S02]  /*25630*/  UTMALDG.4D [UR8], [UR4], desc[UR6] ;  /* 0x00000608040075b4 */ /* 0x0003e40008019000 */
[----:B-1----:R-:W-:Y:S01]  /*25640*/  UMOV UR8, UR15 ;  /* 0x0000000f00087c82 */ /* 0x002fe20008000000 */
[----:B------:R-:W-:Y:S02]  /*25650*/  UMOV UR10, UR17 ;  /* 0x00000011000a7c82 */ /* 0x000fe40008000000 */
[----:B------:R1:W-:Y:S02]  /*25660*/  UTMALDG.4D [UR8], [UR4], desc[UR6] ;  /* 0x00000608040075b4 */ /* 0x0003e40008019000 */
[----:B-1----:R-:W-:Y:S01]  /*25670*/  UMOV UR8, UR16 ;  /* 0x0000001000087c82 */ /* 0x002fe20008000000 */
[----:B------:R-:W-:-:S02]  /*25680*/  UMOV UR10, UR14 ;  /* 0x0000000e000a7c82 */ /* 0x000fc40008000000 */
[----:B------:R3:W-:Y:S02]  /*25690*/  UTMALDG.4D [UR8], [UR4], desc[UR6] ;  /* 0x00000608040075b4 */ /* 0x0007e40008019000 */
[----:B---3--:R-:W-:Y:S01]  /*256a0*/  NOP ;  /* 0x0000000000007918 */ /* 0x008fe20000000000 */
.L_x_1725:
[----:B------:R-:W3:Y:S04]  /*256b0*/  LDL R4, [R1] ;  /* 0x0000000001047983 */ /* 0x000ee80000100800 */
[----:B------:R-:W1:Y:S01]  /*256c0*/  LDL.LU R3, [R1+0x44] ;  /* 0x0000440001037983 */ /* 0x000e620000300800 */
[----:B------:R-:W-:Y:S05]  /*256d0*/  WARPSYNC.ALL ;  /* 0x0000000000007948 */ /* 0x000fea0003800000 */
[----:B------:R-:W-:Y:S01]  /*256e0*/  ULDC.64 UR4, c[0x0][0x298] ;  /* 0x0000a60000047ab9 */ /* 0x000fe20000000a00 */
[----:B------:R-:W-:Y:S01]  /*256f0*/  BSSY B6, `(.L_x_1732) ;  /* 0x000001c000067945 */ /* 0x000fe20003800000 */
[----:B------:R-:W-:Y:S01]  /*25700*/  BAR.SYNC.DEFER_BLOCKING 0x8, 0x180 ;  /* 0x0206000000007b1d */ /* 0x000fe20000010000 */
[----:B-1----:R-:W-:-:S05]  /*25710*/  SHF.R.S32.HI R0, RZ, 0x1f, R3 ;  /* 0x0000001fff007819 */ /* 0x002fca0000011403 */
[----:B------:R-:W-:Y:S02]  /*25720*/  IMAD R2, R0, UR4, RZ ;  /* 0x0000000400027c24 */ /* 0x000fe4000f8e02ff */
[----:B---3--:R-:W-:Y:S02]  /*25730*/  VIADD R0, R4, 0x10400 ;  /* 0x0001040004007836 */ /* 0x008fe40000000000 */
[C---:B------:R-:W-:Y:S02]  /*25740*/  IMAD R2, R3.reuse, UR5, R2 ;  /* 0x0000000503027c24 */ /* 0x040fe4000f8e0202 */
[----:B------:R-:W-:Y:S01]  /*25750*/  IMAD.WIDE.U32 R4, R3, UR4, RZ ;  /* 0x0000000403047c25 */ /* 0x000fe2000f8e00ff */
[----:B------:R-:W-:-:S03]  /*25760*/  LOP3.LUT P0, RZ, R0, 0x1bf, RZ, 0xc0, !PT ;  /* 0x000001bf00ff7812 */ /* 0x000fc6000780c0ff */
[----:B------:R-:W-:Y:S01]  /*25770*/  IMAD.IADD R0, R5, 0x1, R2 ;  /* 0x0000000105007824 */ /* 0x000fe200078e0202 */
[----:B------:R1:W-:Y:S04]  /*25780*/  STL.64 [R1+0x50], R4 ;  /* 0x0000500401007387 */ /* 0x0003e80000100a00 */
[----:B------:R1:W-:Y:S05]  /*25790*/  STL [R1+0x44], R0 ;  /* 0x0000440001007387 */ /* 0x0003ea0000100800 */
[----:B------:R-:W-:Y:S05]  /*257a0*/  @!P0 BRA `(.L_x_1733) ;  /* 0x0000000000408947 */ /* 0x000fea0003800000 */
[----:B------:R-:W-:Y:S01]  /*257b0*/  MOV R2, 0x0 ;  /* 0x0000000000027802 */ /* 0x000fe20000000f00 */
[----:B------:R-:W-:Y:S01]  /*257c0*/  ULDC.64 UR4, c[0x4][0xc8] ;  /* 0x0100320000047ab9 */ /* 0x000fe20000000a00 */
[----:B------:R-:W-:Y:S01]  /*257d0*/  ULDC.64 UR6, c[0x4][0xd0] ;  /* 0x0100340000067ab9 */ /* 0x000fe20000000a00 */
[----:B------:R-:W-:Y:S01]  /*257e0*/  ULDC.64 UR8, c[0x4][0x28] ;  /* 0x01000a0000087ab9 */ /* 0x000fe20000000a00 */
[----:B-1----:R-:W-:Y:S01]  /*257f0*/  IMAD.U32 R4, RZ, RZ, UR4 ;  /* 0x00000004ff047e24 */ /* 0x002fe2000f8e00ff */
[----:B0-----:R-:W-:Y:S01]  /*25800*/  MOV R11, UR9 ;  /* 0x00000009000b7c02 */ /* 0x001fe20008000f00 */
[----:B------:R-:W0:Y:S01]  /*25810*/  LDC.64 R2, c[0x4][R2] ;  /* 0x0100000002027b82 */ /* 0x000e220000000a00 */
[----:B------:R-:W-:Y:S02]  /*25820*/  IMAD.U32 R5, RZ, RZ, UR5 ;  /* 0x00000005ff057e24 */ /* 0x000fe4000f8e00ff */
[----:B------:R-:W-:Y:S02]  /*25830*/  IMAD.U32 R6, RZ, RZ, UR6 ;  /* 0x00000006ff067e24 */ /* 0x000fe4000f8e00ff */
[----:B------:R-:W-:-:S02]  /*25840*/  IMAD.U32 R7, RZ, RZ, UR7 ;  /* 0x00000007ff077e24 */ /* 0x000fc4000f8e00ff */
[----:B--2---:R-:W-:Y:S02]  /*25850*/  IMAD.U32 R10, RZ, RZ, UR8 ;  /* 0x00000008ff0a7e24 */ /* 0x004fe4000f8e00ff */
[----:B------:R-:W-:Y:S02]  /*25860*/  IMAD.MOV.U32 R8, RZ, RZ, 0x70 ;  /* 0x00000070ff087424 */ /* 0x000fe400078e00ff */
[----:B------:R-:W-:Y:S02]  /*25870*/  IMAD.MOV.U32 R12, RZ, RZ, 0x1 ;  /* 0x00000001ff0c7424 */ /* 0x000fe400078e00ff */
[----:B------:R-:W-:-:S07]  /*25880*/  IMAD.MOV.U32 R13, RZ, RZ, RZ ;  /* 0x000000ffff0d7224 */ /* 0x000fce00078e00ff */
[----:B------:R-:W-:-:S07]  /*25890*/  LEPC R20, `(.L_x_1733) ;  /* 0x000000001014794e */ /* 0x000fce0000000000 */
[----:B0-----:R-:W-:Y:S05]  /*258a0*/  CALL.ABS.NOINC R2 ;  /* 0x0000000002007343 */ /* 0x001fea0003c00000 */
.L_x_1733:
[----:B------:R-:W-:Y:S05]  /*258b0*/  BSYNC B6 ;  /* 0x0000000000067941 */ /* 0x000fea0003800000 */
.L_x_1732:
[----:B-1----:R-:W3:Y:S01]  /*258c0*/  LDL.LU R0, [R1+0x44] ;  /* 0x0000440001007983 */ /* 0x002ee20000300800 */
[----:B------:R-:W1:Y:S01]  /*258d0*/  LDC R7, c[0x0][0x448] ;  /* 0x00011200ff077b82 */ /* 0x000e620000000800 */
[----:B------:R-:W-:Y:S01]  /*258e0*/  ULDC.64 UR4, c[0x0][0x2d8] ;  /* 0x0000b60000047ab9 */ /* 0x000fe20000000a00 */
[----:B------:R-:W-:Y:S01]  /*258f0*/  ULDC.64 UR6, c[0x0][0x280] ;  /* 0x0000a00000067ab9 */ /* 0x000fe20000000a00 */
[----:B------:R-:W3:Y:S04]  /*25900*/  LDL.LU.64 R2, [R1+0x50] ;  /* 0x0000500001027983 */ /* 0x000ee80000300a00 */
[----:B------:R-:W4:Y:S01]  /*25910*/  LDL R12, [R1+0xc] ;  /* 0x00000c00010c7983 */ /* 0x000f220000100800 */
[----:B------:R-:W0:Y:S01]  /*25920*/  S2R R5, SR_TID.X ;  /* 0x0000000000057919 */ /* 0x000e220000002100 */
[----:B------:R-:W2:Y:S01]  /*25930*/  S2R R6, SR_TID.X ;  /* 0x0000000000067919 */ /* 0x000ea20000002100 */
[----:B0-----:R-:W-:-:S04]  /*25940*/  LOP3.LUT R5, R5, 0x7f, RZ, 0xc0, !PT ;  /* 0x0000007f05057812 */ /* 0x001fc800078ec0ff */
[----:B------:R-:W-:Y:S01]  /*25950*/  SHF.R.U32.HI R5, RZ, 0x2, R5 ;  /* 0x00000002ff057819 */ /* 0x000fe20000011605 */
[----:B--2---:R-:W-:-:S05]  /*25960*/  IMAD.SHL.U32 R8, R6, 0x20, RZ ;  /* 0x0000002006087824 */ /* 0x004fca00078e00ff */
[----:B------:R-:W-:Y:S01]  /*25970*/  LOP3.LUT R8, R5, 0x60, R8, 0xf8, !PT ;  /* 0x0000006005087812 */ /* 0x000fe200078ef808 */
[----:B------:R-:W0:Y:S02]  /*25980*/  S2R R10, SR_TID.X ;  /* 0x00000000000a7919 */ /* 0x000e240000002100 */
[----:B0-----:R-:W-:-:S05]  /*25990*/  IMAD.SHL.U32 R10, R10, 0x10, RZ ;  /* 0x000000100a0a7824 */ /* 0x001fca00078e00ff */
[----:B------:R-:W-:-:S04]  /*259a0*/  LOP3.LUT R10, R10, 0x30, RZ, 0xc0, !PT ;  /* 0x000000300a0a7812 */ /* 0x000fc800078ec0ff */
[C---:B------:R-:W-:Y:S02]  /*259b0*/  LOP3.LUT R11, R10.reuse, 0x40, RZ, 0xfc, !PT ;  /* 0x000000400a0b7812 */ /* 0x040fe400078efcff */
[----:B------:R-:W-:Y:S01]  /*259c0*/  LOP3.LUT R10, R10, 0x80, RZ, 0xfc, !PT ;  /* 0x000000800a0a7812 */ /* 0x000fe200078efcff */
[----:B---3--:R-:W-:Y:S01]  /*259d0*/  IMAD.MOV.U32 R3, RZ, RZ, R0 ;  /* 0x000000ffff037224 */ /* 0x008fe200078e0000 */
[----:B------:R-:W-:-:S05]  /*259e0*/  SHF.R.S32.HI R0, RZ, 0x1f, R18 ;  /* 0x0000001fff007819 */ /* 0x000fca0000011412 */
[----:B------:R-:W-:Y:S02]  /*259f0*/  IMAD R0, R0, UR4, RZ ;  /* 0x0000000400007c24 */ /* 0x000fe4000f8e02ff */
[----:B------:R-:W-:-:S04]  /*25a00*/  IMAD.WIDE.U32 R2, R18, UR4, R2 ;  /* 0x0000000412027c25 */ /* 0x000fc8000f8e0002 */
[----:B------:R-:W-:Y:S01]  /*25a10*/  IMAD R0, R18, UR5, R0 ;  /* 0x0000000512007c24 */ /* 0x000fe2000f8e0200 */
[----:B------:R-:W-:Y:S02]  /*25a20*/  ULDC.64 UR4, c[0x0][0xa00] ;  /* 0x0002800000047ab9 */ /* 0x000fe40000000a00 */
[----:B------:R-:W-:Y:S01]  /*25a30*/  ISETP.NE.U32.AND P0, PT, RZ, UR4, PT ;  /* 0x00000004ff007c0c */ /* 0x000fe2000bf05070 */
[----:B------:R-:W-:Y:S01]  /*25a40*/  IMAD.IADD R3, R3, 0x1, R0 ;  /* 0x0000000103037824 */ /* 0x000fe200078e0200 */
[----:B------:R-:W-:Y:S02]  /*25a50*/  SHF.R.S32.HI R0, RZ, 0x1f, R19 ;  /* 0x0000001fff007819 */ /* 0x000fe40000011413 */
[----:B------:R-:W-:Y:S01]  /*25a60*/  ISETP.NE.AND.EX P0, PT, RZ, UR5, PT, P0 ;  /* 0x00000005ff007c0c */ /* 0x000fe2000bf05300 */
[----:B------:R-:W-:-:S03]  /*25a70*/  ULDC.64 UR4, c[0x0][0x2e0] ;  /* 0x0000b80000047ab9 */ /* 0x000fc60000000a00 */
[----:B------:R-:W-:Y:S02]  /*25a80*/  SEL R4, R0, RZ, !P0 ;  /* 0x000000ff00047207 */ /* 0x000fe40004000000 */
[----:B------:R-:W-:Y:S02]  /*25a90*/  SEL R0, R19, RZ, !P0 ;  /* 0x000000ff13007207 */ /* 0x000fe40004000000 */
[----:B-1----:R-:W-:-:S13]  /*25aa0*/  ISETP.NE.AND P0, PT, R7, 0x1, PT ;  /* 0x000000010700780c */ /* 0x002fda0003f05270 */
[----:B------:R-:W0:Y:S08]  /*25ab0*/  @P0 LDC R5, c[0x0][0x44c] ;  /* 0x00011300ff050b82 */ /* 0x000e300000000800 */
[----:B------:R-:W1:Y:S01]  /*25ac0*/  @P0 LDC R6, c[0x0][0x450] ;  /* 0x00011400ff060b82 */ /* 0x000e620000000800 */
[----:B------:R-:W-:Y:S02]  /*25ad0*/  IMAD R4, R4, UR4, RZ ;  /* 0x0000000404047c24 */ /* 0x000fe4000f8e02ff */
[----:B------:R-:W-:-:S04]  /*25ae0*/  IMAD.WIDE.U32 R2, R0, UR4, R2 ;  /* 0x0000000400027c25 */ /* 0x000fc8000f8e0002 */
[----:B------:R-:W-:Y:S01]  /*25af0*/  IMAD R0, R0, UR5, R4 ;  /* 0x0000000500007c24 */ /* 0x000fe2000f8e0204 */
[----:B------:R-:W-:Y:S01]  /*25b00*/  ULDC.64 UR4, c[0x0][0x2d0] ;  /* 0x0000b40000047ab9 */ /* 0x000fe20000000a00 */
[----:B----4-:R-:W-:Y:S02]  /*25b10*/  IMAD.IADD R4, R8, 0x1, R12 ;  /* 0x0000000108047824 */ /* 0x010fe400078e020c */
[----:B------:R-:W-:Y:S02]  /*25b20*/  IMAD.IADD R3, R3, 0x1, R0 ;  /* 0x0000000103037824 */ /* 0x000fe400078e0200 */
[----:B0-----:R-:W-:Y:S01]  /*25b30*/  @P0 IMAD.HI.U32 R5, R4, R5, RZ ;  /* 0x0000000504050227 */ /* 0x001fe200078e00ff */
[----:B------:R-:W0:Y:S03]  /*25b40*/  S2R R8, SR_TID.X ;  /* 0x0000000000087919 */ /* 0x000e260000002100 */
[----:B------:R-:W-:Y:S01]  /*25b50*/  IMAD.MOV.U32 R0, RZ, RZ, R4 ;  /* 0x000000ffff007224 */ /* 0x000fe200078e0004 */
[----:B-1----:R-:W-:-:S05]  /*25b60*/  @P0 SHF.R.U32.HI R0, RZ, R6, R5 ;  /* 0x00000006ff000219 */ /* 0x002fca0000011605 */
[----:B------:R-:W-:-:S04]  /*25b70*/  IMAD.MOV R5, RZ, RZ, -R0 ;  /* 0x000000ffff057224 */ /* 0x000fc800078e0a00 */
[----:B------:R-:W-:Y:S01]  /*25b80*/  IMAD R4, R7, R5, R4 ;  /* 0x0000000507047224 */ /* 0x000fe200078e0204 */
[----:B------:R-:W-:Y:S01]  /*25b90*/  SHF.R.S32.HI R5, RZ, 0x1f, R0 ;  /* 0x0000001fff057819 */ /* 0x000fe20000011400 */
[----:B------:R-:W-:-:S04]  /*25ba0*/  IMAD.WIDE.U32 R2, R0, UR4, R2 ;  /* 0x0000000400027c25 */ /* 0x000fc8000f8e0002 */
[----:B------:R-:W-:-:S04]  /*25bb0*/  IMAD R5, R5, UR4, RZ ;  /* 0x0000000405057c24 */ /* 0x000fc8000f8e02ff */
[----:B------:R-:W-:Y:S01]  /*25bc0*/  IMAD R0, R0, UR5, R5 ;  /* 0x0000000500007c24 */ /* 0x000fe2000f8e0205 */
[----:B------:R-:W-:-:S03]  /*25bd0*/  ULDC.64 UR4, c[0x0][0x2c8] ;  /* 0x0000b20000047ab9 */ /* 0x000fc60000000a00 */
[----:B------:R-:W-:Y:S01]  /*25be0*/  IMAD.IADD R3, R3, 0x1, R0 ;  /* 0x0000000103037824 */ /* 0x000fe200078e0200 */
[----:B------:R-:W-:Y:S01]  /*25bf0*/  SHF.R.S32.HI R0, RZ, 0x1f, R4 ;  /* 0x0000001fff007819 */ /* 0x000fe20000011404 */
[----:B------:R-:W-:-:S04]  /*25c00*/  IMAD.WIDE.U32 R2, R4, UR4, R2 ;  /* 0x0000000404027c25 */ /* 0x000fc8000f8e0002 */
[----:B------:R-:W-:Y:S01]  /*25c10*/  IMAD R0, R0, UR4, RZ ;  /* 0x0000000400007c24 */ /* 0x000fe2000f8e02ff */
[----:B------:R-:W-:Y:S01]  /*25c20*/  ULDC UR4, c[0x0][0x2b8] ;  /* 0x0000ae0000047ab9 */ /* 0x000fe20000000800 */
[----:B0-----:R-:W-:Y:S01]  /*25c30*/  IMAD.SHL.U32 R9, R8, 0x10, RZ ;  /* 0x0000001008097824 */ /* 0x001fe200078e00ff */
[----:B------:R-:W-:Y:S02]  /*25c40*/  ISETP.GE.AND P2, PT, R10, UR4, PT ;  /* 0x000000040a007c0c */ /* 0x000fe4000bf46270 */
[----:B------:R-:W-:Y:S02]  /*25c50*/  LOP3.LUT R10, R8, 0x7f, RZ, 0xc0, !PT ;  /* 0x0000007f080a7812 */ /* 0x000fe400078ec0ff */
[----:B------:R0:W5:Y:S01]  /*25c60*/  LDL R8, [R1+0x3c] ;  /* 0x00003c0001087983 */ /* 0x0001620000100800 */
[----:B------:R-:W-:Y:S01]  /*25c70*/  LOP3.LUT R9, R9, 0x30, RZ, 0xc0, !PT ;  /* 0x0000003009097812 */ /* 0x000fe200078ec0ff */
[----:B------:R-:W-:Y:S01]  /*25c80*/  IMAD R0, R4, UR5, R0 ;  /* 0x0000000504007c24 */ /* 0x000fe2000f8e0200 */
[----:B------:R-:W-:-:S02]  /*25c90*/  IADD3 R4, P3, R2, UR6, RZ ;  /* 0x0000000602047c10 */ /* 0x000fc4000ff7e0ff */
[----:B------:R-:W-:Y:S02]  /*25ca0*/  ISETP.GE.AND P0, PT, R9, UR4, PT ;  /* 0x0000000409007c0c */ /* 0x000fe4000bf06270 */
[----:B------:R-:W-:Y:S01]  /*25cb0*/  ISETP.GE.AND P1, PT, R11, UR4, PT ;  /* 0x000000040b007c0c */ /* 0x000fe2000bf26270 */
[----:B------:R-:W-:Y:S01]  /*25cc0*/  UMOV UR4, 0xffffffff ;  /* 0xffffffff00047882 */ /* 0x000fe20000000000 */
[----:B------:R-:W-:Y:S02]  /*25cd0*/  IADD3.X R3, R3, UR7, R0, P3, !PT ;  /* 0x0000000703037c10 */ /* 0x000fe40009ffe400 */
[----:B------:R-:W-:Y:S01]  /*25ce0*/  SHF.R.U32.HI R10, RZ, 0x2, R10 ;  /* 0x00000002ff0a7819 */ /* 0x000fe2000001160a */
[----:B0-----:R-:W-:Y:S08]  /*25cf0*/  BRA.DIV UR4, `(.L_x_1734) ;  /* 0x0000004e04dc7947 */ /* 0x001ff0000b800000 */
[----:B------:R-:W2:Y:S04]  /*25d00*/  LDL.LU R6, [R1+0x40] ;  /* 0x0000400001067983 */ /* 0x000ea80000300800 */
[----:B------:R-:W3:Y:S01]  /*25d10*/  LDL.LU R11, [R1+0xc] ;  /* 0x00000c00010b7983 */ /* 0x000ee20000300800 */
[----:B--2---:R-:W-:-:S03]  /*25d20*/  IMAD R2, R6, R7, RZ ;  /* 0x0000000706027224 */ /* 0x004fc600078e02ff */
[----:B------:R-:W0:Y:S01]  /*25d30*/  SHFL.IDX PT, R7, R4, RZ, 0x1c1f ;  /* 0x001c1fff04077589 */ /* 0x000e2200000e0000 */
[----:B---3--:R-:W-:-:S03]  /*25d40*/  IMAD.IADD R0, R10, 0x1, R11 ;  /* 0x000000010a007824 */ /* 0x008fc600078e020b */
[----:B------:R-:W1:Y:S01]  /*25d50*/  SHFL.IDX PT, R6, R3, RZ, 0x1c1f ;  /* 0x001c1fff03067589 */ /* 0x000e6200000e0000 */
[C---:B------:R-:W-:Y:S01]  /*25d60*/  VIADD R5, R0.reuse, 0x20 ;  /* 0x0000002000057836 */ /* 0x040fe20000000000 */
[----:B------:R-:W-:-:S13]  /*25d70*/  ISETP.GE.AND P4, PT, R0, R2, PT ;  /* 0x000000020000720c */ /* 0x000fda0003f86270 */
        /* <DEDUP_REMOVED lines=12> */
[----:B0-----:R-:W-:-:S04]  /*25e40*/  @!P3 IMAD.X R6, RZ, RZ, R6, P4 ;  /* 0x000000ffff06b224 */ /* 0x001fc800020e0606 */
[----:B------:R-:W-:Y:S01]  /*25e50*/  @!P3 IMAD.MOV.U32 R7, RZ, RZ, R6 ;  /* 0x000000ffff07b224 */ /* 0x000fe200078e0006 */
[----:B------:R-:W-:Y:S01]  /*25e60*/  @!P3 MOV R6, R5 ;  /* 0x000000050006b202 */ /* 0x000fe20000000f00 */
[----:B------:R-:W-:-:S04]  /*25e70*/  VIADD R5, R0, 0x40 ;  /* 0x0000004000057836 */ /* 0x000fc80000000000 */
        /* <DEDUP_REMOVED lines=8> */
[----:B------:R-:W-:Y:S02]  /*25f00*/  @!P3 IMAD.MOV.U32 R7, RZ, RZ, R6 ;  /* 0x000000ffff07b224 */ /* 0x000fe400078e0006 */
[----:B------:R-:W-:Y:S02]  /*25f10*/  @!P3 IMAD.MOV.U32 R6, RZ, RZ, R5 ;  /* 0x000000ffff06b224 */ /* 0x000fe400078e0005 */
[----:B------:R1:W2:Y:S04]  /*25f20*/  SHFL.IDX PT, R5, R3, 0x3, 0x1c1f ;  /* 0x007c1f0003057f89 */ /* 0x0002a800000e0000 */
[----:B------:R1:W-:Y:S04]  /*25f30*/  @!P3 LDGSTS.E.BYPASS.LTC128B.128 [R8+0x11400], desc[UR38][R6.64], !P0 ;  /* 0x114000000608bfae */ /* 0x0003e8000c101d66 */
[----:B------:R1:W-:Y:S04]  /*25f40*/  @!P3 LDGSTS.E.BYPASS.LTC128B.128 [R8+0x13400], desc[UR38][R6.64+0x40], !P1 ;  /* 0x134000400608bfae */ /* 0x0003e8000c901d66 */
[----:B------:R1:W-:Y:S04]  /*25f50*/  @!P3 LDGSTS.E.BYPASS.LTC128B.128 [R8+0x15400], desc[UR38][R6.64+0x80], !P2 ;  /* 0x154000800608bfae */ /* 0x0003e8000d101d66 */
[----:B------:R1:W3:Y:S02]  /*25f60*/  SHFL.IDX PT, R3, R4, 0x3, 0x1c1f ;  /* 0x007c1f0004037f89 */ /* 0x0002e400000e0000 */
.L_x_1894:
[----:B------:R-:W-:Y:S01]  /*25f70*/  VIADD R0, R0, 0x60 ;  /* 0x0000006000007836 */ /* 0x000fe20000000000 */
[----:B------:R-:W-:Y:S04]  /*25f80*/  BSSY B0, `(.L_x_1735) ;  /* 0x000000b000007945 */ /* 0x000fe80003800000 */
[----:B------:R-:W-:-:S13]  /*25f90*/  ISETP.GE.AND P3, PT, R0, R2, PT ;  /* 0x000000020000720c */ /* 0x000fda0003f66270 */
[----:B------:R-:W-:Y:S05]  /*25fa0*/  @P3 BRA `(.L_x_1736) ;  /* 0x0000000000203947 */ /* 0x000fea0003800000 */
[----:B---3--:R-:W-:-:S05]  /*25fb0*/  IADD3 R2, P3, R9, R3, RZ ;  /* 0x0000000309027210 */ /* 0x008fca0007f7e0ff */
[----:B-12---:R-:W-:-:S05]  /*25fc0*/  IMAD.X R3, RZ, RZ, R5, P3 ;  /* 0x000000ffff037224 */ /* 0x006fca00018e0605 */
[----:B------:R-:W-:Y:S01]  /*25fd0*/  @!PT LDS RZ, [RZ] ;  /* 0x00000000fffff984 */ /* 0x000fe20000000800 */
[----:B------:R-:W-:Y:S01]  /*25fe0*/  @!PT LDS RZ, [RZ] ;  /* 0x00000000fffff984 */ /* 0x000fe20000000800 */
[----:B------:R-:W-:Y:S01]  /*25ff0*/  @!PT LDS RZ, [RZ] ;  /* 0x00000000fffff984 */ /* 0x000fe20000000800 */
[----:B------:R4:W-:Y:S04]  /*26000*/  LDGSTS.E.BYPASS.LTC128B.128 [R8+0x11c00], desc[UR38][R2.64], !P0 ;  /* 0x11c0000002087fae */ /* 0x0009e8000c101d66 */
[----:B------:R4:W-:Y:S04]  /*26010*/  LDGSTS.E.BYPASS.LTC128B.128 [R8+0x13c00], desc[UR38][R2.64+0x40], !P1 ;  /* 0x13c0004002087fae */ /* 0x0009e8000c901d66 */
[----:B------:R4:W-:Y:S02]  /*26020*/  LDGSTS.E.BYPASS.LTC128B.128 [R8+0x15c00], desc[UR38][R2.64+0x80], !P2 ;  /* 0x15c0008002087fae */ /* 0x0009e4000d101d66 */
.L_x_1736:
[----:B------:R-:W-:Y:S05]  /*26030*/  BSYNC B0 ;  /* 0x0000000000007941 */ /* 0x000fea0003800000 */
.L_x_1735:
[----:B01--4-:R0:W5:Y:S01]  /*26040*/  LDL R8, [R1] ;  /* 0x0000000001087983 */ /* 0x0131620000100800 */
[----:B------:R-:W-:Y:S01]  /*26050*/  PLOP3.LUT P0, PT, PT, PT, PT, 0x80, 0x0 ;  /* 0x000000000000781c */ /* 0x000fe20003f0f070 */
[----:B------:R-:W-:-:S12]  /*26060*/  NOP ;  /* 0x0000000000007918 */ /* 0x000fd80000000000 */
.L_x_1737:
[----:B------:R-:W4:Y:S01]  /*26070*/  LDL R2, [R1] ;  /* 0x0000000001027983 */ /* 0x000f220000100800 */
[----:B------:R-:W-:Y:S02]  /*26080*/  PLOP3.LUT P1, PT, P1, P0, PT, 0xa2, 0x0 ;  /* 0x000000000000781c */ /* 0x000fe40000f21472 */
[----:B----4-:R-:W-:-:S08]  /*26090*/  @P0 R2UR P1, UR4, R2 ;  /* 0x00000000020402ca */ /* 0x010fd00000020000 */
[----:B------:R-:W-:-:S05]  /*260a0*/  @P0 PLOP3.LUT P0, PT, P1, PT, PT, 0x80, 0x0 ;  /* 0x000000000000081c */ /* 0x000fca0000f0f070 */
[----:B------:R-:W-:Y:S01]  /*260b0*/  @!P1 SYNCS.ARRIVE.TRANS64.RED.A0T1 RZ, [UR4+0x22800], RZ ;  /* 0x022800ffffff99a7 */ /* 0x000fe20008200404 */
[----:B------:R-:W-:Y:S07]  /*260c0*/  @!P1 ARRIVES.LDGSTSBAR.64.TRANSCNT [UR4+0x22800] ;  /* 0x02280000ff0099b0 */ /* 0x000fee0008000a84 */
[----:B------:R-:W-:Y:S05]  /*260d0*/  @P0 BRA.U.ANY `(.L_x_1737) ;  /* 0xfffffffd00e40947 */ /* 0x000fea000393ffff */
[----:B---3--:R-:W3:Y:S02]  /*260e0*/  LDL.LU R3, [R1+0x58] ;  /* 0x0000580001037983 */ /* 0x008ee40000300800 */
[----:B---3--:R-:W-:-:S05]  /*260f0*/  VIADD R3, R3, 0x1 ;  /* 0x0000000103037836 */ /* 0x008fca0000000000 */
        /* <DEDUP_REMOVED lines=9> */
[----:B-1-3--:R-:W-:Y:S05]  /*26190*/  @!P0 BRA `(.L_x_1739) ;  /* 0x00000050001c8947 */ /* 0x00afea0003800000 */
.L_x_1895:
[----:B------:R-:W-:Y:S05]  /*261a0*/  BSYNC B0 ;  /* 0x0000000000007941 */ /* 0x000fea0003800000 */
.L_x_1738:
[----:B------:R-:W3:Y:S04]  /*261b0*/  LDL.LU R3, [R1+0x48] ;  /* 0x0000480001037983 */ /* 0x000ee80000300800 */
[----:B-1----:R-:W4:Y:S01]  /*261c0*/  LDL R2, [R1+0x2c] ;  /* 0x00002c0001027983 */ /* 0x002f220000100800 */
[----:B---3--:R-:W-:-:S05]  /*261d0*/  VIADD R0, R3, 0xfffffffe ;  /* 0xfffffffe03007836 */ /* 0x008fca0000000000 */
[----:B----4-:R-:W-:-:S13]  /*261e0*/  ISETP.GE.AND P0, PT, R0, R2, PT ;  /* 0x000000020000720c */ /* 0x010fda0003f06270 */
[----:B------:R-:W-:Y:S05]  /*261f0*/  @!P0 BRA `(.L_x_1740) ;  /* 0x0000001000048947 */ /* 0x000fea0003800000 */
[----:B------:R1:W5:Y:S04]  /*26200*/  LDL.LU R6, [R1+0x4] ;  /* 0x0000040001067983 */ /* 0x0003680000300800 */
[----:B------:R1:W5:Y:S02]  /*26210*/  LDL.LU R7, [R1+0x10] ;  /* 0x0000100001077983 */ /* 0x0003640000300800 */
.L_x_1762:
[----:B------:R-:W3:Y:S01]  /*26220*/  LDL R2, [R1+0x24] ;  /* 0x0000240001027983 */ /* 0x000ee20000100800 */
[----:B-----5:R-:W-:Y:S01]  /*26230*/  VIADD R3, R6, 0x1 ;  /* 0x0000000106037836 */ /* 0x020fe20000000000 */
[----:B------:R-:W-:Y:S05]  /*26240*/  YIELD ;  /* 0x0000000000007946 */ /* 0x000fea0003800000 */
[C---:B------:R-:W-:Y:S01]  /*26250*/  ISETP.NE.AND P0, PT, R3.reuse, 0x2, PT ;  /* 0x000000020300780c */ /* 0x040fe20003f05270 */
[----:B------:R-:W-:Y:S03]  /*26260*/  BSSY B0, `(.L_x_1741) ;  /* 0x000008f000007945 */ /* 0x000fe60003800000 */
[----:B------:R-:W-:-:S02]  /*26270*/  SEL R10, R3, RZ, P0 ;  /* 0x000000ff030a7207 */ /* 0x000fc40000000000 */
[----:B---3--:R-:W-:Y:S02]  /*26280*/  LOP3.LUT P1, RZ, R2, 0x1, RZ, 0xc0, !PT ;  /* 0x0000000102ff7812 */ /* 0x008fe4000782c0ff */
        /* <DEDUP_REMOVED lines=10> */
[----:B------:R-:W4:Y:S01]  /*26330*/  LDL R12, [R1+0x28] ;  /* 0x00002800010c7983 */ /* 0x000f220000100800 */
[----:B--2---:R-:W2:Y:S01]  /*26340*/  LDC R5, c[0x0][0x43c] ;  /* 0x00010f00ff057b82 */ /* 0x004ea20000000800 */
[----:B------:R-:W-:Y:S02]  /*26350*/  ULDC.64 UR6, c[0x0][0x428] ;  /* 0x00010a0000067ab9 */ /* 0x000fe40000000a00 */
[----:B------:R-:W3:Y:S01]  /*26360*/  LDL R11, [R1+0x18] ;  /* 0x00001800010b7983 */ /* 0x000ee20000100800 */
[----:B--2---:R-:W-:-:S13]  /*26370*/  ISETP.NE.AND P0, PT, R5, 0x1, PT ;  /* 0x000000010500780c */ /* 0x004fda0003f05270 */
[----:B------:R-:W2:Y:S02]  /*26380*/  @P0 LDC.64 R2, c[0x0][0x440] ;  /* 0x00011000ff020b82 */ /* 0x000ea40000000a00 */
[----:B--2---:R-:W-:-:S04]  /*26390*/  @P0 IMAD.HI.U32 R4, R0, R2, RZ ;  /* 0x0000000200040227 */ /* 0x004fc800078e00ff */
[----:B------:R-:W-:Y:S01]  /*263a0*/  IMAD.MOV.U32 R2, RZ, RZ, R0 ;  /* 0x000000ffff027224 */ /* 0x000fe200078e0000 */
[----:B------:R-:W-:-:S04]  /*263b0*/  @P0 SHF.R.U32.HI R2, RZ, R3, R4 ;  /* 0x00000003ff020219 */ /* 0x000fc80000011604 */
[--C-:B------:R-:W-:Y:S01]  /*263c0*/  SHF.R.S32.HI R3, RZ, 0x1f, R2.reuse ;  /* 0x0000001fff037819 */ /* 0x100fe20000011402 */
[----:B------:R-:W-:-:S04]  /*263d0*/  IMAD.MOV R8, RZ, RZ, -R2 ;  /* 0x000000ffff087224 */ /* 0x000fc800078e0a02 */
[----:B------:R-:W-:Y:S02]  /*263e0*/  IMAD R8, R5, R8, R0 ;  /* 0x0000000805087224 */ /* 0x000fe400078e0200 */
[----:B----4-:R-:W-:-:S04]  /*263f0*/  IMAD R4, R12, UR6, RZ ;  /* 0x000000060c047c24 */ /* 0x010fc8000f8e02ff */
[C---:B---3--:R-:W-:Y:S02]  /*26400*/  IMAD R4, R11.reuse, UR7, R4 ;  /* 0x000000070b047c24 */ /* 0x048fe4000f8e0204 */
[----:B------:R-:W-:-:S04]  /*26410*/  IMAD.WIDE.U32 R2, R11, UR6, R2 ;  /* 0x000000060b027c25 */ /* 0x000fc8000f8e0002 */
[----:B------:R-:W-:Y:S01]  /*26420*/  IMAD.IADD R3, R4, 0x1, R3 ;  /* 0x0000000104037824 */ /* 0x000fe200078e0203 */
[----:B------:R-:W-:-:S04]  /*26430*/  LEA R4, P0, R2, UR4, 0x2 ;  /* 0x0000000402047c11 */ /* 0x000fc8000f8010ff */
[----:B------:R-:W-:-:S05]  /*26440*/  LEA.HI.X R5, R2, UR5, R3, 0x2, P0 ;  /* 0x0000000502057c11 */ /* 0x000fca00080f1403 */
[----:B------:R4:W5:Y:S04]  /*26450*/  LDG.E R17, desc[UR38][R4.64] ;  /* 0x0000002604117981 */ /* 0x000968000c1e1900 */
.L_x_1743:
[----:B------:R-:W2:Y:S01]  /*26460*/  LDL R2, [R1] ;  /* 0x0000000001027983 */ /* 0x000ea20000100800 */
[----:B------:R-:W4:Y:S02]  /*26470*/  S2R R3, SR_TID.X ;  /* 0x0000000000037919 */ /* 0x000f240000002100 */
[----:B----4-:R-:W-:Y:S01]  /*26480*/  LOP3.LUT R4, R3, 0x7f, RZ, 0xc0, !PT ;  /* 0x0000007f03047812 */ /* 0x010fe200078ec0ff */
[----:B------:R-:W-:Y:S03]  /*26490*/  BSSY B1, `(.L_x_1744) ;  /* 0x0000006000017945 */ /* 0x000fe60003800000 */
[----:B------:R-:W-:Y:S01]  /*264a0*/  ISETP.NE.AND P1, PT, R4, RZ, PT ;  /* 0x000000ff0400720c */ /* 0x000fe20003f25270 */
[----:B--2---:R-:W-:Y:S01]  /*264b0*/  IMAD R3, R10, 0x8, R2 ;  /* 0x000000080a037824 */ /* 0x004fe200078e0202 */
[----:B------:R-:W-:-:S04]  /*264c0*/  SHF.L.U32 R2, R9, 0x1f, RZ ;  /* 0x0000001f09027819 */ /* 0x000fc800000006ff */
[----:B------:R-:W2:Y:S02]  /*264d0*/  SYNCS.PHASECHK.TRANS64.TRYWAIT P0, [R3+URZ+0x22880], R2 ;  /* 0x02288002030075a7 */ /* 0x000ea4000800017f */
[----:B--2---:R-:W-:Y:S05]  /*264e0*/  @!P0 BRA `(.L_x_1745) ;  /* 0x0000004c00608947 */ /* 0x004fea0003800000 */
.L_x_1896:
[----:B------:R-:W-:Y:S05]  /*264f0*/  BSYNC B1 ;  /* 0x0000000000017941 */ /* 0x000fea0003800000 */
.L_x_1744:
        /* <DEDUP_REMOVED lines=9> */
.L_x_1747:
[----:B------:R-:W-:Y:S05]  /*26590*/  BSYNC B1 ;  /* 0x0000000000017941 */ /* 0x000fea0003800000 */
.L_x_1746:
[----:B---3--:R-:W3:Y:S04]  /*265a0*/  LDL R9, [R1] ;  /* 0x0000000001097983 */ /* 0x008ee80000100800 */
        /* <DEDUP_REMOVED lines=9> */
[----:B---3--:R-:W-:Y:S01]  /*26640*/  IMAD R5, R5, 0x4000, R9 ;  /* 0x0000400005057824 */ /* 0x008fe200078e0209 */
[----:B----4-:R-:W-:-:S03]  /*26650*/  LEA R4, R8, R4, 0x7 ;  /* 0x0000000408047211 */ /* 0x010fc600078e38ff */
[----:B------:R-:W-:Y:S02]  /*26660*/  VIADD R5, R5, 0x8400 ;  /* 0x0000840005057836 */ /* 0x000fe40000000000 */
[----:B------:R-:W-:-:S07]  /*26670*/  VIADD R8, R3, 0x22870 ;  /* 0x0002287003087836 */ /* 0x000fce0000000000 */
.L_x_1748:
[----:B------:R-:W-:-:S13]  /*26680*/  @P0 ELECT P2, URZ, PT ;  /* 0x00000000003f082f */ /* 0x000fda0003840000 */
[----:B-----5:R-:W-:Y:S02]  /*26690*/  @P2 R2UR UR13, R17 ;  /* 0x00000000110d22ca */ /* 0x020fe400000e0000 */
[----:B------:R-:W-:Y:S02]  /*266a0*/  @P2 R2UR UR12, R18 ;  /* 0x00000000120c22ca */ /* 0x000fe400000e0000 */
[----:B------:R-:W-:Y:S02]  /*266b0*/  @P2 R2UR UR11, R4 ;  /* 0x00000000040b22ca */ /* 0x000fe400000e0000 */
[----:B------:R-:W-:Y:S02]  /*266c0*/  @P2 R2UR UR9, R8 ;  /* 0x00000000080922ca */ /* 0x000fe400000e0000 */
[----:B------:R-:W-:Y:S02]  /*266d0*/  @P2 R2UR UR8, R5 ;  /* 0x00000000050822ca */ /* 0x000fe400000e0000 */
[----:B------:R-:W-:-:S02]  /*266e0*/  @P2 PLOP3.LUT P0, PT, P2, PT, PT, 0x8, 0x0 ;  /* 0x000000000000281c */ /* 0x000fc4000170e170 */
[----:B------:R-:W-:-:S09]  /*266f0*/  PLOP3.LUT P2, PT, PT, PT, PT, 0x8, 0x0 ;  /* 0x000000000000781c */ /* 0x000fd20003f4e170 */
[----:B------:R3:W-:Y:S02]  /*26700*/  UTMALDG.4D [UR8], [UR4], desc[UR6] ;  /* 0x00000608040075b4 */ /* 0x0007e40008019000 */
[----:B---3--:R-:W-:Y:S05]  /*26710*/  @P0 BRA.U.ANY `(.L_x_1748) ;  /* 0xfffffffd00d80947 */ /* 0x008fea000393ffff */
[----:B------:R-:W3:Y:S01]  /*26720*/  SYNCS.PHASECHK.TRANS64.TRYWAIT P0, [R3+URZ+0x22840], R2 ;  /* 0x02284002030075a7 */ /* 0x000ee2000800017f */
[----:B------:R-:W-:Y:S04]  /*26730*/  BSSY B1, `(.L_x_1749) ;  /* 0x0000002000017945 */ /* 0x000fe80003800000 */
[----:B---3--:R-:W-:Y:S05]  /*26740*/  @!P0 BRA `(.L_x_1750) ;  /* 0x0000004800dc8947 */ /* 0x008fea0003800000 */
.L_x_1897:
[----:B------:R-:W-:Y:S05]  /*26750*/  BSYNC B1 ;  /* 0x0000000000017941 */ /* 0x000fea0003800000 */
.L_x_1749:
[----:B------:R-:W-:Y:S01]  /*26760*/  BSSY B1, `(.L_x_1751) ;  /* 0x000000b000017945 */ /* 0x000fe20003800000 */
[----:B------:R-:W-:Y:S02]  /*26770*/  IMAD.MOV.U32 R8, RZ, RZ, 0x0 ;  /* 0x00000000ff087424 */ /* 0x000fe400078e00ff */
[----:B------:R-:W-:Y:S01]  /*26780*/  IMAD.MOV.U32 R9, RZ, RZ, 0x14f00000 ;  /* 0x14f00000ff097424 */ /* 0x000fe200078e00ff */
[----:B------:R-:W-:Y:S06]  /*26790*/  @P1 BRA `(.L_x_1752) ;  /* 0x00000000001c1947 */ /* 0x000fec0003800000 */
[----:B------:R-:W4:Y:S01]  /*267a0*/  S2R R5, SR_TID.X ;  /* 0x0000000000057919 */ /* 0x000f220000002100 */
[----:B--23--:R-:W-:-:S04]  /*267b0*/  IMAD.MOV.U32 R2, RZ, RZ, 0x6000 ;  /* 0x00006000ff027424 */ /* 0x00cfc800078e00ff */
[----:B------:R2:W-:Y:S01]  /*267c0*/  SYNCS.ARRIVE.TRANS64 RZ, [R3+URZ+0x22830], R2 ;  /* 0x0228300203ff79a7 */ /* 0x0005e2000800003f */
[----:B----4-:R-:W-:-:S04]  /*267d0*/  LOP3.LUT R5, R5, 0x1f, RZ, 0xc0, !PT ;  /* 0x0000001f05057812 */ /* 0x010fc800078ec0ff */
[----:B------:R-:W-:-:S13]  /*267e0*/  ISETP.NE.AND P0, PT, R5, RZ, PT ;  /* 0x000000ff0500720c */ /* 0x000fda0003f05270 */
[----:B--2---:R-:W-:Y:S05]  /*267f0*/  @!P0 BRA `(.L_x_1752) ;  /* 0x0000000000048947 */ /* 0x004fea0003800000 */
[----:B------:R-:W-:Y:S01]  /*26800*/  BPT.TRAP 0x1 ;  /* 0x000000040000795c */ /* 0x000fe20000300000 */
.L_x_1752:
[----:B------:R-:W-:Y:S05]  /*26810*/  BSYNC B1 ;  /* 0x0000000000017941 */ /* 0x000fea0003800000 */
.L_x_1751:
[----:B------:R-:W4:Y:S04]  /*26820*/  LDL R5, [R1] ;  /* 0x0000000001057983 */ /* 0x000f280000100800 */
[----:B--23--:R-:W4:Y:S01]  /*26830*/  LDL R2, [R1+0x4] ;  /* 0x0000040001027983 */ /* 0x00cf220000100800 */
[----:B------:R-:W-:Y:S01]  /*26840*/  R2UR UR10, R10 ;  /* 0x000000000a0a72ca */ /* 0x000fe200000e0000 */
[----:B------:R-:W-:Y:S01]  /*26850*/  UIADD3 UR4, UP0, UR42, 0x370, URZ ;  /* 0x000003702a047890 */ /* 0x000fe2000ff1e03f */
[----:B------:R-:W-:Y:S01]  /*26860*/  R2UR UR6, R8 ;  /* 0x00000000080672ca */ /* 0x000fe200000e0000 */
[----:B------:R-:W-:Y:S01]  /*26870*/  VIADD R3, R3, 0x22830 ;  /* 0x0002283003037836 */ /* 0x000fe20000000000 */
[----:B------:R-:W-:Y:S01]  /*26880*/  R2UR UR7, R9 ;  /* 0x00000000090772ca */ /* 0x000fe200000e0000 */
[----:B------:R-:W-:Y:S01]  /*26890*/  UIADD3.X UR5, URZ, UR43, URZ, UP0, !UPT ;  /* 0x0000002b3f057290 */ /* 0x000fe200087fe43f */
[----:B------:R-:W-:Y:S01]  /*268a0*/  PLOP3.LUT P0, PT, PT, PT, PT, 0x80, 0x0 ;  /* 0x000000000000781c */ /* 0x000fe20003f0f070 */
[----:B----4-:R-:W-:-:S04]  /*268b0*/  IMAD R2, R2, 0x6000, R5 ;  /* 0x0000600002027824 */ /* 0x010fc800078e0205 */
[----:B------:R-:W-:-:S08]  /*268c0*/  VIADD R5, R2, 0x16400 ;  /* 0x0001640002057836 */ /* 0x000fd00000000000 */
.L_x_1753:
        /* <DEDUP_REMOVED lines=10> */
[----:B------:R-:W-:Y:S01]  /*26970*/  R2UR UR6, R8 ;  /* 0x00000000080672ca */ /* 0x000fe200000e0000 */
[----:B------:R-:W-:Y:S01]  /*26980*/  VIADD R5, R2, 0x18400 ;  /* 0x0001840002057836 */ /* 0x000fe20000000000 */
[----:B------:R-:W-:Y:S01]  /*26990*/  R2UR UR7, R9 ;  /* 0x00000000090772ca */ /* 0x000fe200000e0000 */
[----:B------:R-:W-:Y:S01]  /*269a0*/  UMOV UR10, 0x40 ;  /* 0x00000040000a7882 */ /* 0x000fe20000000000 */
[----:B------:R-:W-:-:S13]  /*269b0*/  PLOP3.LUT P0, PT, PT, PT, PT, 0x80, 0x0 ;  /* 0x000000000000781c */ /* 0x000fda0003f0f070 */
.L_x_1754:
        /* <DEDUP_REMOVED lines=15> */
.L_x_1755:
        /* <DEDUP_REMOVED lines=9> */
[----:B----4-:R-:W-:Y:S05]  /*26b40*/  @P0 BRA.U.ANY `(.L_x_1755) ;  /* 0xfffffffd00d80947 */ /* 0x010fea000393ffff */
.L_x_1742:
[----:B------:R-:W-:Y:S05]  /*26b50*/  BSYNC B0 ;  /* 0x0000000000007941 */ /* 0x000fea0003800000 */
.L_x_1741:
[----:B------:R-:W-:-:S06]  /*26b60*/  UISETP.NE.AND UP0, UPT, UR37, 0x3, UPT ;  /* 0x000000032500788c */ /* 0x000fcc000bf05270 */
[----:B------:R-:W-:-:S13]  /*26b70*/  PLOP3.LUT P0, PT, PT, PT, UP0, 0x80, 0x0 ;  /* 0x000000000000781c */ /* 0x000fda0003f0f008 */
[----:B------:R-:W-:Y:S05]  /*26b80*/  @!P0 BRA `(.L_x_1756) ;  /* 0x0000000000048947 */ /* 0x000fea0003800000 */
[----:B------:R-:W-:Y:S01]  /*26b90*/  BPT.TRAP 0x1 ;  /* 0x000000040000795c */ /* 0x000fe20000300000 */
.L_x_1756:
[----:B------:R-:W4:Y:S01]  /*26ba0*/  LDL R3, [R1] ;  /* 0x0000000001037983 */ /* 0x000f220000100800 */
[----:B------:R-:W-:Y:S01]  /*26bb0*/  IMAD.U32 R2, RZ, RZ, UR41 ;  /* 0x00000029ff027e24 */ /* 0x000fe2000f8e00ff */
[----:B------:R-:W-:Y:S04]  /*26bc0*/  BSSY B0, `(.L_x_1757) ;  /* 0x0000007000007945 */ /* 0x000fe80003800000 */
[----:B------:R-:W-:Y:S02]  /*26bd0*/  ISETP.NE.AND P1, PT, R2, 0x3, PT ;  /* 0x000000030200780c */ /* 0x000fe40003f25270 */
[----:B------:R-:W-:-:S04]  /*26be0*/  LOP3.LUT R2, R7, 0x1, RZ, 0x3c, !PT ;  /* 0x0000000107027812 */ /* 0x000fc800078e3cff */
[----:B------:R-:W-:Y:S01]  /*26bf0*/  SHF.L.U32 R2, R2, 0x1f, RZ ;  /* 0x0000001f02027819 */ /* 0x000fe200000006ff */
[----:B----4-:R-:W-:-:S04]  /*26c00*/  IMAD R21, R6, 0x8, R3 ;  /* 0x0000000806157824 */ /* 0x010fc800078e0203 */
[----:B------:R-:W4:Y:S02]  /*26c10*/  SYNCS.PHASECHK.TRANS64.TRYWAIT P0, [R21+URZ+0x22870], R2 ;  /* 0x02287002150075a7 */ /* 0x000f24000800017f */
[----:B----4-:R-:W-:Y:S05]  /*26c20*/  @!P0 BRA `(.L_x_1758) ;  /* 0x0000004400b88947 */ /* 0x010fea0003800000 */
.L_x_1898:
[----:B------:R-:W-:Y:S05]  /*26c30*/  BSYNC B0 ;  /* 0x0000000000007941 */ /* 0x000fea0003800000 */
.L_x_1757:
[----:B------:R-:W-:Y:S05]  /*26c40*/  @!P1 BRA `(.L_x_1759) ;  /* 0x0000000000049947 */ /* 0x000fea0003800000 */
[----:B------:R-:W-:Y:S01]  /*26c50*/  BPT.TRAP 0x1 ;  /* 0x000000040000795c */ /* 0x000fe20000300000 */
.L_x_1759:
[----:B----4-:R-:W-:Y:S01]  /*26c60*/  SHF.L.U32 R2, R7, 0x1f, RZ ;  /* 0x0000001f07027819 */ /* 0x010fe200000006ff */
[----:B------:R-:W-:-:S03]  /*26c70*/  IMAD.SHL.U32 R3, R6, 0x4000, RZ ;  /* 0x0000400006037824 */ /* 0x000fc600078e00ff */
[----:B------:R-:W4:Y:S02]  /*26c80*/  SYNCS.PHASECHK.TRANS64.TRYWAIT P0, [R21+URZ+0x22860], R2 ;  /* 0x02286002150075a7 */ /* 0x000f24000800017f */
[----:B----4-:R-:W-:Y:S05]  /*26c90*/  @!P0 BRA `(.L_x_1760) ;  /* 0x0000004400b08947 */ /* 0x010fea0003800000 */
.L_x_1899:
[----:B------:R-:W4:Y:S04]  /*26ca0*/  LDL R4, [R1+0x38] ;  /* 0x0000380001047983 */ /* 0x000f280000100800 */
[----:B------:R-:W2:Y:S04]  /*26cb0*/  LDL R12, [R1] ;  /* 0x00000000010c7983 */ /* 0x000ea80000100800 */
[----:B------:R-:W3:Y:S04]  /*26cc0*/  LDL R14, [R1+0x20] ;  /* 0x00002000010e7983 */ /* 0x000ee80000100800 */
[----:B------:R-:W3:Y:S04]  /*26cd0*/  LDL R13, [R1+0x34] ;  /* 0x00003400010d7983 */ /* 0x000ee80000100800 */
[----:B------:R0:W-:Y:S04]  /*26ce0*/  STL [R1+0x5c], R0 ;  /* 0x00005c0001007387 */ /* 0x0001e80000100800 */
[----:B0-----:R-:W3:Y:S01]  /*26cf0*/  LDL R0, [R1+0x1c] ;  /* 0x00001c0001007983 */ /* 0x001ee20000100800 */
[----:B------:R-:W-:Y:S05]  /*26d00*/  WARPSYNC.ALL ;  /* 0x0000000000007948 */ /* 0x000fea0003800000 */
[----:B----4-:R-:W-:-:S05]  /*26d10*/  LOP3.LUT R2, R3, R4, RZ, 0xfc, !PT ;  /* 0x0000000403027212 */ /* 0x010fca00078efcff */
[----:B--2---:R-:W-:-:S05]  /*26d20*/  IMAD.IADD R2, R12, 0x1, R2 ;  /* 0x000000010c027824 */ /* 0x004fca00078e0202 */
[----:B------:R-:W0:Y:S01]  /*26d30*/  LDSM.16.MT88.4 R4, [R2+0x8400] ;  /* 0x008400000204783b */ /* 0x000e220000004200 */
[----:B---3--:R-:W-:Y:S01]  /*26d40*/  IMAD.IADD R20, R14, 0x1, R2 ;  /* 0x000000010e147824 */ /* 0x008fe200078e0202 */
[----:B------:R-:W-:Y:S02]  /*26d50*/  IADD3 R3, R12, R3, R13 ;  /* 0x000000030c037210 */ /* 0x000fe40007ffe00d */
        /* <DEDUP_REMOVED lines=17> */
[----:B------:R-:W-:-:S05]  /*26e70*/  IADD3 R11, R0, 0x400, R3 ;  /* 0x00000400000b7810 */ /* 0x000fca0007ffe003 */
[----:B------:R2:W-:Y:S02]  /*26e80*/  STSM.16.M88.4 [R11], R12 ;  /* 0x0000000c0b007844 */ /* 0x0005e40000000200 */
[----:B--2---:R-:W-:Y:S02]  /*26e90*/  IADD3 R15, R0, 0x400, R3 ;  /* 0x00000400000f7810 */ /* 0x004fe40007ffe003 */
[C-C-:B0-----:R-:W-:Y:S02]  /*26ea0*/  PRMT R8, R4.reuse, 0x6420, R5.reuse ;  /* 0x0000642004087816 */ /* 0x141fe40000000005 */
[----:B------:R-:W-:Y:S02]  /*26eb0*/  PRMT R9, R4, 0x7531, R5 ;  /* 0x0000753104097816 */ /* 0x000fe40000000005 */
[C-C-:B------:R-:W-:Y:S02]  /*26ec0*/  PRMT R10, R6.reuse, 0x6420, R7.reuse ;  /* 0x00006420060a7816 */ /* 0x140fe40000000007 */
[----:B------:R-:W-:-:S05]  /*26ed0*/  PRMT R11, R6, 0x7531, R7 ;  /* 0x00007531060b7816 */ /* 0x000fca0000000007 */
[----:B------:R0:W-:Y:S04]  /*26ee0*/  STSM.16.M88.4 [R15+0x2000], R8 ;  /* 0x002000080f007844 */ /* 0x0001e80000000200 */
[----:B------:R-:W2:Y:S04]  /*26ef0*/  LDSM.16.MT88.4 R4, [R2+0xa400] ;  /* 0x00a400000204783b */ /* 0x000ea80000004200 */
[----:B0-----:R-:W3:Y:S01]  /*26f00*/  LDL R11, [R1+0x20] ;  /* 0x00002000010b7983 */ /* 0x001ee20000100800 */
[C-C-:B--2---:R-:W-:Y:S02]  /*26f10*/  PRMT R12, R4.reuse, 0x6420, R5.reuse ;  /* 0x00006420040c7816 */ /* 0x144fe40000000005 */
[----:B------:R-:W-:-:S02]  /*26f20*/  PRMT R13, R4, 0x7531, R5 ;  /* 0x00007531040d7816 */ /* 0x000fc40000000005 */
[C-C-:B------:R-:W-:Y:S02]  /*26f30*/  PRMT R14, R6.reuse, 0x6420, R7.reuse ;  /* 0x00006420060e7816 */ /* 0x140fe40000000007 */
[----:B------:R-:W-:Y:S02]  /*26f40*/  PRMT R15, R6, 0x7531, R7 ;  /* 0x00007531060f7816 */ /* 0x000fe40000000007 */
[----:B------:R-:W0:Y:S02]  /*26f50*/  LDSM.16.MT88.4 R4, [R20+0xa400] ;  /* 0x00a400001404783b */ /* 0x000e240000004200 */
[C-C-:B0-----:R-:W-:Y:S02]  /*26f60*/  PRMT R8, R4.reuse, 0x6420, R5.reuse ;  /* 0x0000642004087816 */ /* 0x141fe40000000005 */
[----:B------:R-:W-:Y:S02]  /*26f70*/  PRMT R9, R4, 0x7531, R5 ;  /* 0x0000753104097816 */ /* 0x000fe40000000005 */
[----:B------:R-:W-:-:S02]  /*26f80*/  PRMT R10, R6, 0x6420, R7 ;  /* 0x00006420060a7816 */ /* 0x000fc40000000007 */
[----:B---3--:R-:W-:Y:S02]  /*26f90*/  IADD3 R3, R11, 0x400, R3 ;  /* 0x000004000b037810 */ /* 0x008fe40007ffe003 */
[----:B------:R-:W-:-:S03]  /*26fa0*/  PRMT R11, R6, 0x7531, R7 ;  /* 0x00007531060b7816 */ /* 0x000fc60000000007 */
[----:B------:R-:W-:Y:S04]  /*26fb0*/  STSM.16.M88.4 [R3], R12 ;  /* 0x0000000c03007844 */ /* 0x000fe80000000200 */
[----:B------:R0:W-:Y:S04]  /*26fc0*/  STSM.16.M88.4 [R3+0x2000], R8 ;  /* 0x0020000803007844 */ /* 0x0001e80000000200 */
[----:B------:R-:W2:Y:S01]  /*26fd0*/  LDSM.16.MT88.4 R4, [R2+0xb400] ;  /* 0x00b400000204783b */ /* 0x000ea20000004200 */
[----:B0-----:R-:W-:-:S03]  /*26fe0*/  IMAD.IADD R3, R0, 0x1, R3 ;  /* 0x0000000100037824 */ /* 0x001fc600078e0203 */
[----:B------:R0:W5:Y:S01]  /*26ff0*/  LDL.LU R0, [R1+0x5c] ;  /* 0x00005c0001007983 */ /* 0x0001620000300800 */
[C-C-:B--2---:R-:W-:Y:S02]  /*27000*/  PRMT R12, R4.reuse, 0x6420, R5.reuse ;  /* 0x00006420040c7816 */ /* 0x144fe40000000005 */
[----:B------:R-:W-:Y:S02]  /*27010*/  PRMT R13, R4, 0x7531, R5 ;  /* 0x00007531040d7816 */ /* 0x000fe40000000005 */
[C-C-:B------:R-:W-:Y:S02]  /*27020*/  PRMT R14, R6.reuse, 0x6420, R7.reuse ;  /* 0x00006420060e7816 */ /* 0x140fe40000000007 */
[----:B------:R-:W-:Y:S02]  /*27030*/  PRMT R15, R6, 0x7531, R7 ;  /* 0x00007531060f7816 */ /* 0x000fe40000000007 */
[----:B------:R-:W2:Y:S04]  /*27040*/  LDSM.16.MT88.4 R4, [R20+0xb400] ;  /* 0x00b400001404783b */ /* 0x000ea80000004200 */
[----:B------:R0:W-:Y:S01]  /*27050*/  STSM.16.M88.4 [R3], R12 ;  /* 0x0000000c03007844 */ /* 0x0001e20000000200 */
[----:B--2---:R-:W-:-:S02]  /*27060*/  PRMT R8, R4, 0x6420, R5 ;  /* 0x0000642004087816 */ /* 0x004fc40000000005 */
        /* <DEDUP_REMOVED lines=12> */
.L_x_1761:
[----:B------:R-:W0:Y:S01]  /*27130*/  S2R R2, SR_TID.X ;  /* 0x0000000000027919 */ /* 0x000e220000002100 */
[----:B--2---:R2:W-:Y:S01]  /*27140*/  SYNCS.ARRIVE.TRANS64.A1T0 RZ, [R21+URZ+0x22850], RZ ;  /* 0x022850ff15ff79a7 */ /* 0x0045e2000810003f */
[----:B------:R3:W5:Y:S04]  /*27150*/  LDL R6, [R1+0x4] ;  /* 0x0000040001067983 */ /* 0x0007680000100800 */
[----:B------:R3:W5:Y:S01]  /*27160*/  LDL R7, [R1+0x10] ;  /* 0x0000100001077983 */ /* 0x0007620000100800 */
[----:B0-----:R-:W-:-:S03]  /*27170*/  LOP3.LUT R3, R2, 0x7f, RZ, 0xc0, !PT ;  /* 0x0000007f02037812 */ /* 0x001fc600078ec0ff */
[----:B------:R-:W4:Y:S01]  /*27180*/  LDL R2, [R1+0x2c] ;  /* 0x00002c0001027983 */ /* 0x000f220000100800 */
[----:B------:R-:W-:Y:S01]  /*27190*/  BAR.SYNC.DEFER_BLOCKING 0x2, 0x80 ;  /* 0x0082000000007b1d */ /* 0x000fe20000010000 */
[----:B------:R-:W-:-:S13]  /*271a0*/  ISETP.NE.AND P0, PT, R3, RZ, PT ;  /* 0x000000ff0300720c */ /* 0x000fda0003f05270 */
[----:B--2---:R-:W-:-:S05]  /*271b0*/  @!P0 VIADD R21, R21, 0x22880 ;  /* 0x0002288015158836 */ /* 0x004fca0000000000 */
[----:B------:R-:W-:-:S04]  /*271c0*/  @!P0 PRMT R21, RZ, 0x654, R21 ;  /* 0x00000654ff158816 */ /* 0x000fc80000000015 */
[----:B------:R3:W-:Y:S01]  /*271d0*/  @!P0 SYNCS.ARRIVE.TRANS64.RED.A1T0 RZ, [R21+URZ], RZ ;  /* 0x000000ff15ff89a7 */ /* 0x0007e2000810043f */
[C---:B----45:R-:W-:Y:S01]  /*271e0*/  ISETP.GT.AND P0, PT, R0.reuse, R2, PT ;  /* 0x000000020000720c */ /* 0x070fe20003f04270 */
[----:B------:R-:W-:-:S12]  /*271f0*/  VIADD R0, R0, 0xffffffff ;  /* 0xffffffff00007836 */ /* 0x000fd80000000000 */
[----:B---3--:R-:W-:Y:S05]  /*27200*/  @P0 BRA `(.L_x_1762) ;  /* 0xfffffff000040947 */ /* 0x008fea000383ffff */
.L_x_1740:
[----:B------:R-:W3:Y:S01]  /*27210*/  S2R R2, SR_TID.X ;  /* 0x0000000000027919 */ /* 0x000ee20000002100 */
[----:B------:R-:W-:Y:S01]  /*27220*/  BSSY B0, `(.L_x_1763) ;  /* 0x0000010000007945 */ /* 0x000fe20003800000 */
[----:B---3--:R-:W-:-:S04]  /*27230*/  LOP3.LUT R2, R2, 0x7f, RZ, 0xc0, !PT ;  /* 0x0000007f02027812 */ /* 0x008fc800078ec0ff */
[----:B------:R-:W-:-:S13]  /*27240*/  ISETP.NE.AND P0, PT, R2, RZ, PT ;  /* 0x000000ff0200720c */ /* 0x000fda0003f05270 */
[----:B------:R-:W-:Y:S05]  /*27250*/  @P0 BRA `(.L_x_1764) ;  /* 0x0000000000300947 */ /* 0x000fea0003800000 */
[----:B------:R-:W3:Y:S01]  /*27260*/  S2R R2, SR_LANEID ;  /* 0x0000000000027919 */ /* 0x000ee20000000000 */
[----:B------:R-:W-:Y:S01]  /*27270*/  VOTEU.ANY UR4, UPT, PT ;  /* 0x0000000000047886 */ /* 0x000fe200038e0100 */
[----:B--2---:R-:W2:Y:S01]  /*27280*/  LDC.64 R4, c[0x0][0xc60] ;  /* 0x00031800ff047b82 */ /* 0x004ea20000000a00 */
[----:B------:R-:W3:Y:S02]  /*27290*/  FLO.U32 R0, UR4 ;  /* 0x0000000400007d00 */ /* 0x000ee400080e0000 */
[----:B---3--:R-:W-:-:S06]  /*272a0*/  ISETP.EQ.U32.AND P1, PT, R0, R2, PT ;  /* 0x000000020000720c */ /* 0x008fcc0003f22070 */
[----:B------:R-:W2:Y:S07]  /*272b0*/  POPC R2, UR4 ;  /* 0x0000000400027d09 */ /* 0x000eae0008000000 */
[----:B--2---:R-:W2:Y:S04]  /*272c0*/  @P1 ATOMG.E.ADD.STRONG.GPU PT, R2, desc[UR38][R4.64], R2 ;  /* 0x00000002040219a8 */ /* 0x004ea800081ee1e6 */
[----:B--2---:R2:W3:Y:S02]  /*272d0*/  SHFL.IDX PT, R2, R2, R0, 0x1f ;  /* 0x00001f0002027589 */ /* 0x0044e400000e0000 */
[----:B--2---:R-:W2:Y:S02]  /*272e0*/  S2R R0, SR_LTMASK ;  /* 0x0000000000007919 */ /* 0x004ea40000003900 */
[----:B--2---:R-:W-:-:S06]  /*272f0*/  LOP3.LUT R0, R0, UR4, RZ, 0xc0, !PT ;  /* 0x0000000400007c12 */ /* 0x004fcc000f8ec0ff */
[----:B------:R-:W3:Y:S02]  /*27300*/  POPC R0, R0 ;  /* 0x0000000000007309 */ /* 0x000ee40000000000 */
[----:B---3--:R-:W-:-:S07]  /*27310*/  IADD3 R16, R2, UR40, R0 ;  /* 0x0000002802107c10 */ /* 0x008fce000fffe000 */
.L_x_1764:
[----:B------:R-:W-:Y:S05]  /*27320*/  BSYNC B0 ;  /* 0x0000000000007941 */ /* 0x000fea0003800000 */
.L_x_1763:
[----:B------:R-:W-:-:S06]  /*27330*/  UISETP.NE.AND UP0, UPT, UR37, 0x3, UPT ;  /* 0x000000032500788c */ /* 0x000fcc000bf05270 */
[----:B------:R-:W-:-:S13]  /*27340*/  PLOP3.LUT P1, PT, PT, PT, UP0, 0x80, 0x0 ;  /* 0x000000000000781c */ /* 0x000fda0003f2f008 */
[----:B------:R-:W-:Y:S05]  /*27350*/  @!P1 BRA `(.L_x_1765) ;  /* 0x0000000000049947 */ /* 0x000fea0003800000 */
[----:B------:R-:W-:Y:S01]  /*27360*/  BPT.TRAP 0x1 ;  /* 0x000000040000795c */ /* 0x000fe20000300000 */
.L_x_1765:
[----:B------:R-:W3:Y:S04]  /*27370*/  LDL R4, [R1+0x10] ;  /* 0x0000100001047983 */ /* 0x000ee80000100800 */
[----:B------:R-:W4:Y:S04]  /*27380*/  LDL R3, [R1] ;  /* 0x0000000001037983 */ /* 0x000f280000100800 */
[----:B------:R-:W4:Y:S01]  /*27390*/  LDL R2, [R1+0x4] ;  /* 0x0000040001027983 */ /* 0x000f220000100800 */
[----:B------:R-:W-:Y:S01]  /*273a0*/  IMAD.U32 R0, RZ, RZ, UR41 ;  /* 0x00000029ff007e24 */ /* 0x000fe2000f8e00ff */
[----:B------:R-:W-:Y:S04]  /*273b0*/  BSSY B0, `(.L_x_1766) ;  /* 0x0000007000007945 */ /* 0x000fe80003800000 */
[----:B------:R-:W-:-:S02]  /*273c0*/  ISETP.NE.AND P2, PT, R0, 0x3, PT ;  /* 0x000000030000780c */ /* 0x000fc40003f45270 */
[----:B---3--:R-:W-:-:S04]  /*273d0*/  LOP3.LUT R0, R4, 0x1, RZ, 0x3c, !PT ;  /* 0x0000000104007812 */ /* 0x008fc800078e3cff */
[----:B------:R-:W-:Y:S02]  /*273e0*/  SHF.L.U32 R0, R0, 0x1f, RZ ;  /* 0x0000001f00007819 */ /* 0x000fe400000006ff */
[----:B----4-:R-:W-:-:S04]  /*273f0*/  LEA R17, R2, R3, 0x3 ;  /* 0x0000000302117211 */ /* 0x010fc800078e18ff */
[----:B------:R-:W3:Y:S02]  /*27400*/  SYNCS.PHASECHK.TRANS64.TRYWAIT P1, [R17+URZ+0x22870], R0 ;  /* 0x02287000110075a7 */ /* 0x000ee4000802017f */
[----:B---3--:R-:W-:Y:S05]  /*27410*/  @!P1 BRA `(.L_x_1767) ;  /* 0x0000003c00e49947 */ /* 0x008fea0003800000 */
.L_x_1900:
[----:B------:R-:W-:Y:S05]  /*27420*/  BSYNC B0 ;  /* 0x0000000000007941 */ /* 0x000fea0003800000 */
.L_x_1766:
[----:B------:R-:W-:Y:S05]  /*27430*/  @!P2 BRA `(.L_x_1768) ;  /* 0x000000000004a947 */ /* 0x000fea0003800000 */
[----:B------:R-:W-:Y:S01]  /*27440*/  BPT.TRAP 0x1 ;  /* 0x000000040000795c */ /* 0x000fe20000300000 */
.L_x_1768:
[----:B---3--:R-:W3:Y:S02]  /*27450*/  LDL R0, [R1+0x10] ;  /* 0x0000100001007983 */ /* 0x008ee40000100800 */
[----:B---3--:R-:W-:-:S04]  /*27460*/  SHF.L.U32 R0, R0, 0x1f, RZ ;  /* 0x0000001f00007819 */ /* 0x008fc800000006ff */
[----:B------:R-:W3:Y:S02]  /*27470*/  SYNCS.PHASECHK.TRANS64.TRYWAIT P1, [R17+URZ+0x22860], R0 ;  /* 0x02286000110075a7 */ /* 0x000ee4000802017f */
[----:B---3--:R-:W-:Y:S05]  /*27480*/  @!P1 BRA `(.L_x_1769) ;  /* 0x0000003c00dc9947 */ /* 0x008fea0003800000 */
.L_x_1901:
[----:B------:R-:W4:Y:S04]  /*27490*/  LDL R2, [R1+0x4] ;  /* 0x0000040001027983 */ /* 0x000f280000100800 */
[----:B------:R-:W3:Y:S04]  /*274a0*/  LDL R3, [R1+0x38] ;  /* 0x0000380001037983 */ /* 0x000ee80000100800 */
[----:B------:R-:W2:Y:S04]  /*274b0*/  LDL R13, [R1] ;  /* 0x00000000010d7983 */ /* 0x000ea80000100800 */
[----:B------:R-:W2:Y:S04]  /*274c0*/  LDL R12, [R1+0x20] ;  /* 0x00002000010c7983 */ /* 0x000ea80000100800 */
[----:B------:R-:W2:Y:S01]  /*274d0*/  LDL R14, [R1+0x34] ;  /* 0x00003400010e7983 */ /* 0x000ea20000100800 */
[----:B------:R-:W-:Y:S05]  /*274e0*/  WARPSYNC.ALL ;  /* 0x0000000000007948 */ /* 0x000fea0003800000 */
[----:B----4-:R-:W-:-:S05]  /*274f0*/  IMAD.SHL.U32 R2, R2, 0x4000, RZ ;  /* 0x0000400002027824 */ /* 0x010fca00078e00ff */
[----:B---3--:R-:W-:-:S05]  /*27500*/  LOP3.LUT R0, R2, R3, RZ, 0xfc, !PT ;  /* 0x0000000302007212 */ /* 0x008fca00078efcff */
[----:B--2---:R-:W-:-:S05]  /*27510*/  IMAD.IADD R0, R13, 0x1, R0 ;  /* 0x000000010d007824 */ /* 0x004fca00078e0200 */
[----:B------:R-:W2:Y:S01]  /*27520*/  LDSM.16.MT88.4 R4, [R0+0x8400] ;  /* 0x008400000004783b */ /* 0x000ea20000004200 */
[----:B------:R-:W-:Y:S01]  /*27530*/  IMAD.IADD R3, R12, 0x1, R0 ;  /* 0x000000010c037824 */ /* 0x000fe200078e0200 */
[----:B------:R-:W-:Y:S02]  /*27540*/  IADD3 R2, R13, R2, R14 ;  /* 0x000000020d027210 */ /* 0x000fe40007ffe00e */
[C-C-:B--2--5:R-:W-:Y:S02]  /*27550*/  PRMT R8, R4.reuse, 0x6420, R5.reuse ;  /* 0x0000642004087816 */ /* 0x164fe40000000005 */
[----:B------:R-:W-:Y:S02]  /*27560*/  PRMT R9, R4, 0x7531, R5 ;  /* 0x0000753104097816 */ /* 0x000fe40000000005 */
[C-C-:B------:R-:W-:Y:S02]  /*27570*/  PRMT R10, R6.reuse, 0x6420, R7.reuse ;  /* 0x00006420060a7816 */ /* 0x140fe40000000007 */
[----:B------:R-:W-:-:S02]  /*27580*/  PRMT R11, R6, 0x7531, R7 ;  /* 0x00007531060b7816 */ /* 0x000fc40000000007 */
[----:B------:R-:W2:Y:S04]  /*27590*/  LDSM.16.MT88.4 R4, [R3+0x8400] ;  /* 0x008400000304783b */ /* 0x000ea80000004200 */
[----:B------:R2:W-:Y:S02]  /*275a0*/  STSM.16.M88.4 [R2+0x400], R8 ;  /* 0x0004000802007844 */ /* 0x0005e40000000200 */
[C-C-:B--2---:R-:W-:Y:S02]  /*275b0*/  PRMT R8, R4.reuse, 0x6420, R5.reuse ;  /* 0x0000642004087816 */ /* 0x144fe40000000005 */
[----:B------:R-:W-:Y:S02]  /*275c0*/  PRMT R9, R4, 0x7531, R5 ;  /* 0x0000753104097816 */ /* 0x000fe40000000005 */
[----:B------:R-:W-:-:S02]  /*275d0*/  PRMT R10, R6, 0x6420, R7 ;  /* 0x00006420060a7816 */ /* 0x000fc40000000007 */
[----:B------:R-:W-:-:S05]  /*275e0*/  PRMT R11, R6, 0x7531, R7 ;  /* 0x00007531060b7816 */ /* 0x000fca0000000007 */
[----:B------:R2:W-:Y:S04]  /*275f0*/  STSM.16.M88.4 [R2+0x2400], R8 ;  /* 0x0024000802007844 */ /* 0x0005e80000000200 */
[----:B------:R-:W3:Y:S04]  /*27600*/  LDSM.16.MT88.4 R4, [R0+0x9400] ;  /* 0x009400000004783b */ /* 0x000ee80000004200 */
[----:B--2---:R-:W2:Y:S01]  /*27610*/  LDL R11, [R1+0x1c] ;  /* 0x00001c00010b7983 */ /* 0x004ea20000100800 */
[----:B------:R-:W-:Y:S01]  /*27620*/  IMAD.MOV.U32 R10, RZ, RZ, R12 ;  /* 0x000000ffff0a7224 */ /* 0x000fe200078e000c */
[----:B---3--:R-:W-:-:S02]  /*27630*/  PRMT R12, R4, 0x6420, R5 ;  /* 0x00006420040c7816 */ /* 0x008fc40000000005 */
[----:B------:R-:W-:Y:S02]  /*27640*/  PRMT R13, R4, 0x7531, R5 ;  /* 0x00007531040d7816 */ /* 0x000fe40000000005 */
[C-C-:B------:R-:W-:Y:S02]  /*27650*/  PRMT R14, R6.reuse, 0x6420, R7.reuse ;  /* 0x00006420060e7816 */ /* 0x140fe40000000007 */
[----:B------:R-:W-:Y:S02]  /*27660*/  PRMT R15, R6, 0x7531, R7 ;  /* 0x00007531060f7816 */ /* 0x000fe40000000007 */
[----:B------:R-:W3:Y:S02]  /*27670*/  LDSM.16.MT88.4 R4, [R3+0x9400] ;  /* 0x009400000304783b */ /* 0x000ee40000004200 */
[C-C-:B---3--:R-:W-:Y:S02]  /*27680*/  PRMT R8, R4.reuse, 0x6420, R5.reuse ;  /* 0x0000642004087816 */ /* 0x148fe40000000005 */
[----:B------:R-:W-:-:S02]  /*27690*/  PRMT R9, R4, 0x7531, R5 ;  /* 0x0000753104097816 */ /* 0x000fc40000000005 */
[----:B--2---:R-:W-:-:S05]  /*276a0*/  IADD3 R18, R11, 0x400, R2 ;  /* 0x000004000b127810 */ /* 0x004fca0007ffe002 */
[----:B------:R2:W-:Y:S02]  /*276b0*/  STSM.16.M88.4 [R18], R12 ;  /* 0x0000000c12007844 */ /* 0x0005e40000000200 */
[----:B--2---:R-:W-:Y:S01]  /*276c0*/  IMAD.MOV.U32 R14, RZ, RZ, R10 ;  /* 0x000000ffff0e7224 */ /* 0x004fe200078e000a */
[C---:B------:R-:W-:Y:S01]  /*276d0*/  PRMT R10, R6.reuse, 0x6420, R7 ;  /* 0x00006420060a7816 */ /* 0x040fe20000000007 */
[----:B------:R-:W-:Y:S01]  /*276e0*/  IMAD.MOV.U32 R15, RZ, RZ, R11 ;  /* 0x000000ffff0f7224 */ /* 0x000fe200078e000b */
[----:B------:R-:W-:-:S05]  /*276f0*/  PRMT R11, R6, 0x7531, R7 ;  /* 0x00007531060b7816 */ /* 0x000fca0000000007 */
[----:B------:R2:W-:Y:S04]  /*27700*/  STSM.16.M88.4 [R18+0x2000], R8 ;  /* 0x0020000812007844 */ /* 0x0005e80000000200 */
[----:B------:R-:W3:Y:S01]  /*27710*/  LDSM.16.MT88.4 R4, [R0+0xa400] ;  /* 0x00a400000004783b */ /* 0x000ee20000004200 */
[----:B--2---:R-:W-:Y:S02]  /*27720*/  IMAD.MOV.U32 R11, RZ, RZ, R14 ;  /* 0x000000ffff0b7224 */ /* 0x004fe400078e000e */
[----:B------:R-:W-:Y:S01]  /*27730*/  IMAD.MOV.U32 R18, RZ, RZ, R15 ;  /* 0x000000ffff127224 */ /* 0x000fe200078e000f */
[C-C-:B---3--:R-:W-:Y:S02]  /*27740*/  PRMT R12, R4.reuse, 0x6420, R5.reuse ;  /* 0x00006420040c7816 */ /* 0x148fe40000000005 */
[----:B------:R-:W-:-:S02]  /*27750*/  PRMT R13, R4, 0x7531, R5 ;  /* 0x00007531040d7816 */ /* 0x000fc40000000005 */
[C-C-:B------:R-:W-:Y:S02]  /*27760*/  PRMT R14, R6.reuse, 0x6420, R7.reuse ;  /* 0x00006420060e7816 */ /* 0x140fe40000000007 */
[----:B------:R-:W-:Y:S02]  /*27770*/  PRMT R15, R6, 0x7531, R7 ;  /* 0x00007531060f7816 */ /* 0x000fe40000000007 */
[----:B------:R-:W2:Y:S01]  /*27780*/  LDSM.16.MT88.4 R4, [R3+0xa400] ;  /* 0x00a400000304783b */ /* 0x000ea20000004200 */
[----:B------:R-:W-:-:S05]  /*27790*/  IADD3 R2, R11, 0x400, R2 ;  /* 0x000004000b027810 */ /* 0x000fca0007ffe002 */
[----:B------:R-:W-:Y:S01]  /*277a0*/  STSM.16.M88.4 [R2], R12 ;  /* 0x0000000c02007844 */ /* 0x000fe20000000200 */
[C-C-:B--2---:R-:W-:Y:S02]  /*277b0*/  PRMT R8, R4.reuse, 0x6420, R5.reuse ;  /* 0x0000642004087816 */ /* 0x144fe40000000005 */
[----:B------:R-:W-:Y:S02]  /*277c0*/  PRMT R9, R4, 0x7531, R5 ;  /* 0x0000753104097816 */ /* 0x000fe40000000005 */
[C-C-:B------:R-:W-:Y:S02]  /*277d0*/  PRMT R10, R6.reuse, 0x6420, R7.reuse ;  /* 0x00006420060a7816 */ /* 0x140fe40000000007 */
[----:B------:R-:W-:-:S05]  /*277e0*/  PRMT R11, R6, 0x7531, R7 ;  /* 0x00007531060b7816 */ /* 0x000fca0000000007 */
[----:B------:R-:W-:Y:S04]  /*277f0*/  STSM.16.M88.4 [R2+0x2000], R8 ;  /* 0x0020000802007844 */ /* 0x000fe80000000200 */
[----:B------:R-:W2:Y:S02]  /*27800*/  LDSM.16.MT88.4 R4, [R0+0xb400] ;  /* 0x00b400000004783b */ /* 0x000ea40000004200 */
[C-C-:B--2---:R-:W-:Y:S02]  /*27810*/  PRMT R12, R4.reuse, 0x6420, R5.reuse ;  /* 0x00006420040c7816 */ /* 0x144fe40000000005 */
[----:B------:R-:W-:Y:S02]  /*27820*/  PRMT R13, R4, 0x7531, R5 ;  /* 0x00007531040d7816 */ /* 0x000fe40000000005 */
[----:B------:R-:W-:-:S02]  /*27830*/  PRMT R14, R6, 0x6420, R7 ;  /* 0x00006420060e7816 */ /* 0x000fc40000000007 */
[----:B------:R-:W-:Y:S02]  /*27840*/  PRMT R15, R6, 0x7531, R7 ;  /* 0x00007531060f7816 */ /* 0x000fe40000000007 */
[----:B------:R-:W2:Y:S01]  /*27850*/  LDSM.16.MT88.4 R4, [R3+0xb400] ;  /* 0x00b400000304783b */ /* 0x000ea20000004200 */
[----:B------:R-:W-:-:S05]  /*27860*/  IMAD.IADD R2, R18, 0x1, R2 ;  /* 0x0000000112027824 */ /* 0x000fca00078e0202 */
[----:B------:R3:W-:Y:S01]  /*27870*/  STSM.16.M88.4 [R2], R12 ;  /* 0x0000000c02007844 */ /* 0x0007e20000000200 */
        /* <DEDUP_REMOVED lines=13> */
.L_x_1770:
[----:B------:R-:W4:Y:S01]  /*27950*/  LDL.LU R0, [R1+0x4] ;  /* 0x0000040001007983 */ /* 0x000f220000300800 */
[----:B--2---:R2:W-:Y:S03]  /*27960*/  SYNCS.ARRIVE.TRANS64.A1T0 RZ, [R17+URZ+0x22850], RZ ;  /* 0x022850ff11ff79a7 */ /* 0x0045e6000810003f */
[----:B------:R-:W5:Y:S01]  /*27970*/  LDL.LU R3, [R1+0x10] ;  /* 0x0000100001037983 */ /* 0x000f620000300800 */
[----:B--2---:R-:W-:-:S05]  /*27980*/  @!P0 VIADD R17, R17, 0x22880 ;  /* 0x0002288011118836 */ /* 0x004fca0000000000 */
[----:B------:R-:W-:Y:S01]  /*27990*/  @!P0 PRMT R17, RZ, 0x654, R17 ;  /* 0x00000654ff118816 */ /* 0x000fe20000000011 */
[----:B------:R-:W-:Y:S06]  /*279a0*/  BAR.SYNC.DEFER_BLOCKING 0x2, 0x80 ;  /* 0x0082000000007b1d */ /* 0x000fec0000010000 */
[----:B------:R2:W-:Y:S01]  /*279b0*/  @!P0 SYNCS.ARRIVE.TRANS64.RED.A1T0 RZ, [R17+URZ], RZ ;  /* 0x000000ff11ff89a7 */ /* 0x0005e2000810043f */
[----:B----4-:R-:W-:-:S05]  /*279c0*/  VIADD R0, R0, 0x1 ;  /* 0x0000000100007836 */ /* 0x010fca0000000000 */
[----:B------:R-:W-:-:S04]  /*279d0*/  ISETP.NE.AND P0, PT, R0, 0x2, PT ;  /* 0x000000020000780c */ /* 0x000fc80003f05270 */
[----:B---3--:R-:W-:Y:S02]  /*279e0*/  SEL R2, RZ, 0x1, P0 ;  /* 0x00000001ff027807 */ /* 0x008fe40000000000 */
[----:B------:R-:W-:Y:S02]  /*279f0*/  SEL R0, R0, RZ, P0 ;  /* 0x000000ff00007207 */ /* 0x000fe40000000000 */
[----:B-----5:R-:W-:-:S03]  /*27a00*/  LOP3.LUT R3, R3, R2, RZ, 0x3c, !PT ;  /* 0x0000000203037212 */ /* 0x020fc600078e3cff */
[----:B------:R2:W-:Y:S04]  /*27a10*/  STL [R1+0x4], R0 ;  /* 0x0000040001007387 */ /* 0x0005e80000100800 */
[----:B------:R2:W-:Y:S02]  /*27a20*/  STL [R1+0x10], R3 ;  /* 0x0000100301007387 */ /* 0x0005e40000100800 */
.L_x_1715:
[----:B--2---:R-:W2:Y:S02]  /*27a30*/  LDL R0, [R1+0x24] ;  /* 0x0000240001007983 */ /* 0x004ea40000100800 */
[----:B--2---:R-:W-:-:S13]  /*27a40*/  LOP3.LUT P0, RZ, R0, 0x2, RZ, 0xc0, !PT ;  /* 0x0000000200ff7812 */ /* 0x004fda000780c0ff */
[----:B------:R-:W-:Y:S05]  /*27a50*/  @!P0 BRA `(.L_x_1771) ;  /* 0x0000000000288947 */ /* 0x000fea0003800000 */
[----:B------:R-:W-:Y:S05]  /*27a60*/  WARPSYNC.ALL ;  /* 0x0000000000007948 */ /* 0x000fea0003800000 */
[----:B------:R-:W2:Y:S08]  /*27a70*/  S2UR UR5, SR_CgaCtaId ;  /* 0x00000000000579c3 */ /* 0x000eb00000008800 */
[----:B------:R-:W-:Y:S06]  /*27a80*/  BAR.SYNC.DEFER_BLOCKING 0x5, 0x180 ;  /* 0x0146000000007b1d */ /* 0x000fec0000010000 */
[----:B------:R-:W-:-:S02]  /*27a90*/  UMOV UR4, 0x400 ;  /* 0x0000040000047882 */ /* 0x000fc40000000000 */
[----:B--2---:R-:W-:-:S06]  /*27aa0*/  ULEA UR4, UR5, UR4, 0x18 ;  /* 0x0000000405047291 */ /* 0x004fcc000f8ec03f */
[----:B------:R-:W-:-:S05]  /*27ab0*/  IMAD.U32 R0, RZ, RZ, UR4 ;  /* 0x00000004ff007e24 */ /* 0x000fca000f8e00ff */
[----:B------:R2:W3:Y:S04]  /*27ac0*/  LDS.128 R16, [R0+0x228d0] ;  /* 0x0228d00000107984 */ /* 0x0004e80000000c00 */
[----:B------:R2:W-:Y:S01]  /*27ad0*/  STL [R1], R0 ;  /* 0x0000000001007387 */ /* 0x0005e20000100800 */
[----:B------:R-:W-:Y:S06]  /*27ae0*/  BAR.ARV 0x4, 0x180 ;  /* 0x0106000000007b1d */ /* 0x000fec0000002000 */
[----:B------:R-:W-:Y:S05]  /*27af0*/  BRA `(.L_x_1772) ;  /* 0x0000000800e07947 */ /* 0x000fea0003800000 */
.L_x_1771:
[----:B------:R-:W2:Y:S01]  /*27b00*/  S2R R0, SR_TID.X ;  /* 0x0000000000007919 */ /* 0x000ea20000002100 */
[----:B------:R-:W-:Y:S01]  /*27b10*/  UMOV UR4, 0xffffffff ;  /* 0xffffffff00047882 */ /* 0x000fe20000000000 */
[----:B--2---:R-:W-:-:S04]  /*27b20*/  LOP3.LUT R6, R0, 0x1f, RZ, 0xc0, !PT ;  /* 0x0000001f00067812 */ /* 0x004fc800078ec0ff */
[----:B------:R-:W-:Y:S01]  /*27b30*/  ISETP.NE.AND P0, PT, R6, 0x1f, PT ;  /* 0x0000001f0600780c */ /* 0x000fe20003f05270 */
[----:B------:R-:W-:-:S12]  /*27b40*/  BRA.DIV UR4, `(.L_x_1773) ;  /* 0x0000003a04407947 */ /* 0x000fd8000b800000 */
[----:B------:R-:W-:Y:S01]  /*27b50*/  IMAD.IADD R0, R19, 0x1, R6 ;  /* 0x0000000113007824 */ /* 0x000fe200078e0206 */
[----:B------:R-:W-:-:S04]  /*27b60*/  ULDC UR4, c[0x0][0xc3c] ;  /* 0x00030f0000047ab9 */ /* 0x000fc80000000800 */
[----:B------:R-:W-:-:S13]  /*27b70*/  ISETP.GE.OR P1, PT, R0, UR4, !P0 ;  /* 0x0000000400007c0c */ /* 0x000fda000c726670 */
[----:B------:R-:W2:Y:S02]  /*27b80*/  @!P1 LDC.64 R2, c[0x0][0xc80] ;  /* 0x00032000ff029b82 */ /* 0x000ea40000000a00 */
[----:B--2---:R-:W-:-:S06]  /*27b90*/  @!P1 IMAD.WIDE R2, R0, 0x4, R2 ;  /* 0x0000000400029825 */ /* 0x004fcc00078e0202 */
[----:B------:R2:W3:Y:S01]  /*27ba0*/  @!P1 LDG.E R3, desc[UR38][R2.64] ;  /* 0x0000002602039981 */ /* 0x0004e2000c1e1900 */
[C---:B------:R-:W-:Y:S02]  /*27bb0*/  ISETP.GE.U32.AND P2, PT, R6.reuse, 0x2, PT ;  /* 0x000000020600780c */ /* 0x040fe40003f46070 */
[C---:B------:R-:W-:Y:S01]  /*27bc0*/  ISETP.GE.U32.AND P3, PT, R6.reuse, 0x4, PT ;  /* 0x000000040600780c */ /* 0x040fe20003f66070 */
[----:B------:R-:W-:Y:S01]  /*27bd0*/  SHFL.IDX PT, R0, R16, RZ, 0x1f ;  /* 0x00001fff10007589 */ /* 0x000fe200000e0000 */
[C---:B------:R-:W-:Y:S02]  /*27be0*/  ISETP.GE.U32.AND P4, PT, R6.reuse, 0x8, PT ;  /* 0x000000080600780c */ /* 0x040fe40003f86070 */
[C---:B------:R-:W-:Y:S01]  /*27bf0*/  ISETP.GE.U32.AND P5, PT, R6.reuse, 0x10, PT ;  /* 0x000000100600780c */ /* 0x040fe20003fa6070 */
[----:B------:R-:W-:Y:S01]  /*27c00*/  SHFL.IDX PT, R4, R16, 0x1, 0x1f ;  /* 0x00201f0010047f89 */ /* 0x000fe200000e0000 */
[----:B--2---:R-:W-:Y:S02]  /*27c10*/  IMAD.MOV.U32 R2, RZ, RZ, RZ ;  /* 0x000000ffff027224 */ /* 0x004fe400078e00ff */
[----:B---3--:R-:W-:Y:S01]  /*27c20*/  @!P1 IMAD.MOV.U32 R2, RZ, RZ, R3 ;  /* 0x000000ffff029224 */ /* 0x008fe200078e0003 */
[----:B------:R-:W-:-:S04]  /*27c30*/  ISETP.NE.AND P1, PT, R6, RZ, PT ;  /* 0x000000ff0600720c */ /* 0x000fc80003f25270 */
[----:B------:R-:W2:Y:S02]  /*27c40*/  SHFL.UP PT, R3, R2, 0x1, RZ ;  /* 0x0420000002037989 */ /* 0x000ea400000e00ff */
[----:B--2---:R-:W-:-:S05]  /*27c50*/  SEL R3, R3, RZ, P1 ;  /* 0x000000ff03037207 */ /* 0x004fca0000800000 */
[----:B------:R-:W-:-:S05]  /*27c60*/  IMAD.IADD R3, R2, 0x1, R3 ;  /* 0x0000000102037824 */ /* 0x000fca00078e0203 */
[----:B------:R-:W2:Y:S02]  /*27c70*/  SHFL.UP PT, R5, R3, 0x2, RZ ;  /* 0x0440000003057989 */ /* 0x000ea400000e00ff */
[----:B--2---:R-:W-:-:S05]  /*27c80*/  SEL R5, R5, RZ, P2 ;  /* 0x000000ff05057207 */ /* 0x004fca0001000000 */
[----:B------:R-:W-:-:S05]  /*27c90*/  IMAD.IADD R3, R3, 0x1, R5 ;  /* 0x0000000103037824 */ /* 0x000fca00078e0205 */
[----:B------:R-:W2:Y:S02]  /*27ca0*/  SHFL.UP PT, R5, R3, 0x4, RZ ;  /* 0x0480000003057989 */ /* 0x000ea400000e00ff */
[----:B--2---:R-:W-:-:S05]  /*27cb0*/  SEL R5, R5, RZ, P3 ;  /* 0x000000ff05057207 */ /* 0x004fca0001800000 */
[----:B------:R-:W-:-:S05]  /*27cc0*/  IMAD.IADD R3, R3, 0x1, R5 ;  /* 0x0000000103037824 */ /* 0x000fca00078e0205 */
[----:B------:R-:W2:Y:S02]  /*27cd0*/  SHFL.UP PT, R5, R3, 0x8, RZ ;  /* 0x0500000003057989 */ /* 0x000ea400000e00ff */
[----:B--2---:R-:W-:-:S04]  /*27ce0*/  SEL R5, R5, RZ, P4 ;  /* 0x000000ff05057207 */ /* 0x004fc80002000000 */
[----:B------:R-:W-:-:S05]  /*27cf0*/  IADD3 R3, R3, R5, RZ ;  /* 0x0000000503037210 */ /* 0x000fca0007ffe0ff */
[----:B------:R-:W2:Y:S02]  /*27d00*/  SHFL.UP PT, R5, R3, 0x10, RZ ;  /* 0x0600000003057989 */ /* 0x000ea400000e00ff */
[----:B--2---:R-:W-:-:S05]  /*27d10*/  SEL R5, R5, RZ, P5 ;  /* 0x000000ff05057207 */ /* 0x004fca0002800000 */
[----:B------:R-:W-:-:S05]  /*27d20*/  IMAD.IADD R5, R3, 0x1, R5 ;  /* 0x0000000103057824 */ /* 0x000fca00078e0205 */
[----:B------:R2:W3:Y:S02]  /*27d30*/  SHFL.IDX PT, R7, R5, 0x1f, 0x1f ;  /* 0x03e01f0005077f89 */ /* 0x0004e400000e0000 */
.L_x_1911:
[----:B------:R-:W-:Y:S01]  /*27d40*/  ULDC UR4, c[0x0][0xc38] ;  /* 0x00030e0000047ab9 */ /* 0x000fe20000000800 */
[----:B------:R-:W-:Y:S02]  /*27d50*/  IMAD.MOV.U32 R6, RZ, RZ, R5 ;  /* 0x000000ffff067224 */ /* 0x000fe400078e0005 */
[----:B------:R-:W-:-:S04]  /*27d60*/  IMAD.U32 R3, RZ, RZ, UR4 ;  /* 0x00000004ff037e24 */ /* 0x000fc8000f8e00ff */
[----:B---3--:R-:W-:-:S04]  /*27d70*/  IMAD R7, R7, R3, RZ ;  /* 0x0000000307077224 */ /* 0x008fc800078e02ff */
[----:B------:R-:W-:-:S05]  /*27d80*/  IMAD.IADD R4, R4, 0x1, R7 ;  /* 0x0000000104047824 */ /* 0x000fca00078e0207 */
[----:B------:R-:W-:-:S13]  /*27d90*/  ISETP.GT.AND P6, PT, R4, R0, PT ;  /* 0x000000000400720c */ /* 0x000fda0003fc4270 */
[----:B------:R-:W-:Y:S05]  /*27da0*/  @P6 BRA `(.L_x_1774) ;  /* 0x00000000009c6947 */ /* 0x000fea0003800000 */
.L_x_1779:
[----:B------:R-:W3:Y:S01]  /*27db0*/  LDC R2, c[0x0][0xc3c] ;  /* 0x00030f00ff027b82 */ /* 0x000ee20000000800 */
[----:B------:R-:W-:-:S05]  /*27dc0*/  VIADD R19, R19, 0x1f ;  /* 0x0000001f13137836 */ /* 0x000fca0000000000 */
[----:B---3--:R-:W-:-:S13]  /*27dd0*/  ISETP.GE.AND P6, PT, R19, R2, PT ;  /* 0x000000021300720c */ /* 0x008fda0003fc6270 */
[----:B--2---:R-:W-:Y:S05]  /*27de0*/  @P6 BRA `(.L_x_1775) ;  /* 0x0000000400d86947 */ /* 0x004fea0003800000 */
[----:B------:R-:W3:Y:S01]  /*27df0*/  S2R R3, SR_TID.X ;  /* 0x0000000000037919 */ /* 0x000ee20000002100 */
[----:B------:R-:W-:Y:S01]  /*27e00*/  BSSY B0, `(.L_x_1776) ;  /* 0x0000009000007945 */ /* 0x000fe20003800000 */
[----:B---3--:R-:W-:-:S05]  /*27e10*/  LOP3.LUT R3, R3, 0x1f, RZ, 0xc0, !PT ;  /* 0x0000001f03037812 */ /* 0x008fca00078ec0ff */
[----:B--2---:R-:W-:-:S05]  /*27e20*/  IMAD.IADD R5, R19, 0x1, R3 ;  /* 0x0000000113057824 */ /* 0x004fca00078e0203 */
[----:B------:R-:W-:Y:S01]  /*27e30*/  ISETP.GE.OR P6, PT, R5, R2, !P0 ;  /* 0x000000020500720c */ /* 0x000fe200047c6670 */
[----:B------:R-:W-:-:S12]  /*27e40*/  IMAD.MOV.U32 R2, RZ, RZ, RZ ;  /* 0x000000ffff027224 */ /* 0x000fd800078e00ff */
[----:B------:R-:W-:Y:S05]  /*27e50*/  @P6 BRA `(.L_x_1777) ;  /* 0x00000000000c6947 */ /* 0x000fea0003800000 */
[----:B------:R-:W2:Y:S02]  /*27e60*/  LDC.64 R2, c[0x0][0xc80] ;  /* 0x00032000ff027b82 */ /* 0x000ea40000000a00 */
[----:B--2---:R-:W-:-:S06]  /*27e70*/  IMAD.WIDE R2, R5, 0x4, R2 ;  /* 0x0000000405027825 */ /* 0x004fcc00078e0202 */
[----:B------:R2:W5:Y:S02]  /*27e80*/  LDG.E R2, desc[UR38][R2.64] ;  /* 0x0000002602027981 */ /* 0x000564000c1e1900 */
.L_x_1777:
[----:B------:R-:W-:Y:S05]  /*27e90*/  BSYNC B0 ;  /* 0x0000000000007941 */ /* 0x000fea0003800000 */
.L_x_1776:
[----:B------:R-:W-:-:S03]  /*27ea0*/  UMOV UR4, 0xffffffff ;  /* 0xffffffff00047882 */ /* 0x000fc60000000000 */
[----:B------:R-:W-:Y:S05]  /*27eb0*/  BRA.DIV UR4, `(.L_x_1778) ;  /* 0x0000003a04a07947 */ /* 0x000fea000b800000 */
[----:B--2--5:R-:W2:Y:S02]  /*27ec0*/  SHFL.UP PT, R3, R2, 0x1, RZ ;  /* 0x0420000002037989 */ /* 0x024ea400000e00ff */
        /* <DEDUP_REMOVED lines=14> */
[----:B------:R2:W3:Y:S02]  /*27fb0*/  SHFL.IDX PT, R7, R6, 0x1f, 0x1f ;  /* 0x03e01f0006077f89 */ /* 0x0004e400000e0000 */
.L_x_1919:
[----:B------:R-:W-:Y:S02]  /*27fc0*/  ULDC UR4, c[0x0][0xc38] ;  /* 0x00030e0000047ab9 */ /* 0x000fe40000000800 */
[----:B------:R-:W-:-:S04]  /*27fd0*/  IMAD.U32 R3, RZ, RZ, UR4 ;  /* 0x00000004ff037e24 */ /* 0x000fc8000f8e00ff */
[----:B---3--:R-:W-:-:S04]  /*27fe0*/  IMAD R7, R7, R3, RZ ;  /* 0x0000000307077224 */ /* 0x008fc800078e02ff */
[----:B------:R-:W-:-:S05]  /*27ff0*/  IMAD.IADD R4, R7, 0x1, R4 ;  /* 0x0000000107047824 */ /* 0x000fca00078e0204 */
[----:B------:R-:W-:-:S13]  /*28000*/  ISETP.GT.AND P6, PT, R4, R0, PT ;  /* 0x000000000400720c */ /* 0x000fda0003fc4270 */
[----:B------:R-:W-:Y:S05]  /*28010*/  @!P6 BRA `(.L_x_1779) ;  /* 0xfffffffc0064e947 */ /* 0x000fea000383ffff */
.L_x_1774:
[----:B------:R-:W-:Y:S01]  /*28020*/  IMAD.IADD R7, R4, 0x1, -R7 ;  /* 0x0000000104077824 */ /* 0x000fe200078e0a07 */
[----:B------:R-:W-:-:S03]  /*28030*/  UMOV UR4, 0xffffffff ;  /* 0xffffffff00047882 */ /* 0x000fc60000000000 */
[----:B------:R-:W-:-:S05]  /*28040*/  IMAD R4, R6, R3, R7 ;  /* 0x0000000306047224 */ /* 0x000fca00078e0207 */
[----:B------:R-:W-:Y:S01]  /*28050*/  ISETP.GT.AND P6, PT, R4, R0, PT ;  /* 0x000000000400720c */ /* 0x000fe20003fc4270 */
[----:B------:R-:W-:-:S12]  /*28060*/  BRA.DIV UR4, `(.L_x_1780) ;  /* 0x0000003e040c7947 */ /* 0x000fd8000b800000 */
[----:B--2---:R-:W-:-:S04]  /*28070*/  VOTE.ANY R5, PT, !P6 ;  /* 0x0000000000057806 */ /* 0x004fc800070e0100 */
[----:B------:R-:W2:Y:S02]  /*28080*/  POPC R4, R5 ;  /* 0x0000000500047309 */ /* 0x000ea40000000000 */
[----:B--2---:R2:W3:Y:S02]  /*28090*/  SHFL.IDX PT, R17, R2, R4, 0x1f ;  /* 0x00001f0402117589 */ /* 0x0044e400000e0000 */
.L_x_1923:
[----:B------:R-:W-:Y:S01]  /*280a0*/  ISETP.NE.AND P0, PT, R5, RZ, PT ;  /* 0x000000ff0500720c */ /* 0x000fe20003f05270 */
[----:B------:R-:W-:-:S12]  /*280b0*/  IMAD.MOV.U32 R16, RZ, RZ, RZ ;  /* 0x000000ffff107224 */ /* 0x000fd800078e00ff */
[----:B------:R-:W-:Y:S05]  /*280c0*/  @!P0 BRA `(.L_x_1781) ;  /* 0x0000000000148947 */ /* 0x000fea0003800000 */
[----:B------:R-:W-:Y:S01]  /*280d0*/  UMOV UR4, 0xffffffff ;  /* 0xffffffff00047882 */ /* 0x000fe20000000000 */
[----:B------:R-:W-:Y:S02]  /*280e0*/  VIADD R12, R4, 0xffffffff ;  /* 0xffffffff040c7836 */ /* 0x000fe40000000000 */
[----:B------:R-:W-:Y:S05]  /*280f0*/  BRA.DIV UR4, `(.L_x_1782) ;  /* 0x0000003e04307947 */ /* 0x000fea000b800000 */
[----:B------:R4:W0:Y:S02]  /*28100*/  SHFL.IDX PT, R6, R6, R12, 0x1f ;  /* 0x00001f0c06067589 */ /* 0x00082400000e0000 */
.L_x_1926:
[----:B0-----:R-:W-:-:S07]  /*28110*/  IMAD.MOV.U32 R16, RZ, RZ, R6 ;  /* 0x000000ffff107224 */ /* 0x001fce00078e0006 */
.L_x_1781:
[----:B------:R-:W2:Y:S01]  /*28120*/  LDC.64 R8, c[0x0][0xc90] ;  /* 0x00032400ff087b82 */ /* 0x000ea20000000a00 */
[----:B------:R-:W-:-:S05]  /*28130*/  IADD3 R19, R4, R19, RZ ;  /* 0x0000001304137210 */ /* 0x000fca0007ffe0ff */
[----:B--2---:R-:W-:-:S05]  /*28140*/  IMAD.WIDE R4, R19, 0x4, R8 ;  /* 0x0000000413047825 */ /* 0x004fca00078e0208 */
[----:B------:R-:W3:Y:S01]  /*28150*/  LDG.E R2, desc[UR38][R4.64] ;  /* 0x0000002604027981 */ /* 0x000ee2000c1e1900 */
[----:B------:R-:W-:-:S04]  /*28160*/  IMAD R16, R16, R3, R7 ;  /* 0x0000000310107224 */ /* 0x000fc800078e0207 */
[----:B------:R-:W-:Y:S02]  /*28170*/  IMAD.IADD R0, R0, 0x1, -R16 ;  /* 0x0000000100007824 */ /* 0x000fe400078e0a10 */
[----:B---3--:R-:W-:-:S05]  /*28180*/  IMAD R8, R17, R2, RZ ;  /* 0x0000000211087224 */ /* 0x008fca00078e02ff */
[----:B------:R-:W-:-:S04]  /*28190*/  IABS R6, R8 ;  /* 0x0000000800067213 */ /* 0x000fc80000000000 */
[----:B------:R-:W2:Y:S08]  /*281a0*/  I2F.RP R4, R6 ;  /* 0x0000000600047306 */ /* 0x000eb00000209400 */
[----:B--2---:R-:W2:Y:S02]  /*281b0*/  MUFU.RCP R4, R4 ;  /* 0x0000000400047308 */ /* 0x004ea40000001000 */
[----:B--2---:R-:W-:-:S06]  /*281c0*/  VIADD R4, R4, 0xffffffe ;  /* 0x0ffffffe04047836 */ /* 0x004fcc0000000000 */
[----:B------:R-:W2:Y:S02]  /*281d0*/  F2I.FTZ.U32.TRUNC.NTZ R5, R4 ;  /* 0x0000000400057305 */ /* 0x000ea4000021f000 */
[----:B--2---:R-:W-:-:S04]  /*281e0*/  IMAD.MOV R4, RZ, RZ, -R5 ;  /* 0x000000ffff047224 */ /* 0x004fc800078e0a05 */
        /* <DEDUP_REMOVED lines=34> */
[----:B------:R-:W-:-:S04]  /*28410*/  IMAD.MOV R2, RZ, RZ, -R2 ;  /* 0x000000ffff027224 */ /* 0x000fc800078e0a02 */
[----:B------:R-:W-:Y:S02]  /*28420*/  IMAD.MOV.U32 R5, RZ, RZ, R2 ;  /* 0x000000ffff057224 */ /* 0x000fe400078e0002 */
[----:B------:R-:W-:-:S04]  /*28430*/  IMAD.HI.U32 R2, R8, R3, RZ ;  /* 0x0000000308027227 */ /* 0x000fc800078e00ff */
        /* <DEDUP_REMOVED lines=9> */
[----:B------:R-:W-:-:S06]  /*284d0*/  @P0 IADD3 R2, R2, 0x1, RZ ;  /* 0x0000000102020810 */ /* 0x000fcc0007ffe0ff */
[----:B------:R-:W-:Y:S01]  /*284e0*/  @!P2 IMAD.MOV R2, RZ, RZ, -R2 ;  /* 0x000000ffff02a224 */ /* 0x000fe200078e0a02 */
[----:B------:R-:W-:Y:S01]  /*284f0*/  @!P1 LOP3.LUT R2, RZ, R6, RZ, 0x33, !PT ;  /* 0x00000006ff029212 */ /* 0x000fe200078e33ff */
[----:B------:R-:W-:-:S04]  /*28500*/  IMAD.MOV R6, RZ, RZ, -R6 ;  /* 0x000000ffff067224 */ /* 0x000fc800078e0a06 */
[----:B------:R-:W-:Y:S01]  /*28510*/  IMAD R18, R2, R6, R0 ;  /* 0x0000000602127224 */ /* 0x000fe200078e0200 */
[----:B------:R-:W-:-:S05]  /*28520*/  LOP3.LUT R2, RZ, R2, RZ, 0x33, !PT ;  /* 0x00000002ff027212 */ /* 0x000fca00078e33ff */
[----:B------:R-:W-:Y:S01]  /*28530*/  IMAD.IADD R17, R17, 0x1, R2 ;  /* 0x0000000111117824 */ /* 0x000fe200078e0202 */
[----:B------:R-:W-:Y:S06]  /*28540*/  BRA `(.L_x_1783) ;  /* 0x00000000001c7947 */ /* 0x000fec0003800000 */
.L_x_1775:
[----:B------:R-:W-:Y:S01]  /*28550*/  UMOV UR4, URZ ;  /* 0x0000003f00047c82 */ /* 0x000fe20008000000 */
[----:B------:R-:W-:Y:S01]  /*28560*/  UMOV UR5, URZ ;  /* 0x0000003f00057c82 */ /* 0x000fe20008000000 */
[----:B------:R-:W-:Y:S01]  /*28570*/  ULDC UR6, c[0x0][0xc3c] ;  /* 0x00030f0000067ab9 */ /* 0x000fe20000000800 */
[----:B------:R-:W-:Y:S02]  /*28580*/  IMAD.MOV.U32 R16, RZ, RZ, R0 ;  /* 0x000000ffff107224 */ /* 0x000fe400078e0000 */
[----:B------:R-:W-:Y:S02]  /*28590*/  IMAD.U32 R17, RZ, RZ, UR4 ;  /* 0x00000004ff117e24 */ /* 0x000fe4000f8e00ff */
[----:B------:R-:W-:Y:S02]  /*285a0*/  IMAD.U32 R18, RZ, RZ, UR5 ;  /* 0x00000005ff127e24 */ /* 0x000fe4000f8e00ff */
[----:B------:R-:W-:-:S07]  /*285b0*/  IMAD.U32 R19, RZ, RZ, UR6 ;  /* 0x00000006ff137e24 */ /* 0x000fce000f8e00ff */
.L_x_1783:
[----:B------:R3:W5:Y:S01]  /*285c0*/  LDL R3, [R1] ;  /* 0x0000000001037983 */ /* 0x0007620000100800 */
[----:B------:R-:W0:Y:S01]  /*285d0*/  S2R R0, SR_TID.X ;  /* 0x0000000000007919 */ /* 0x000e220000002100 */
[----:B------:R-:W-:Y:S05]  /*285e0*/  WARPSYNC.ALL ;  /* 0x0000000000007948 */ /* 0x000fea0003800000 */
[----:B0-----:R-:W-:Y:S01]  /*285f0*/  LOP3.LUT R0, R0, 0x1f, RZ, 0xc0, !PT ;  /* 0x0000001f00007812 */ /* 0x001fe200078ec0ff */
[----:B------:R-:W-:Y:S03]  /*28600*/  BAR.SYNC.DEFER_BLOCKING 0x4, 0x180 ;  /* 0x0106000000007b1d */ /* 0x000fe60000010000 */
[----:B------:R-:W-:-:S13]  /*28610*/  ISETP.NE.AND P0, PT, R0, RZ, PT ;  /* 0x000000ff0000720c */ /* 0x000fda0003f05270 */
[----:B------:R-:W5:Y:S01]  /*28620*/  @!P0 S2R R0, SR_CgaCtaId ;  /* 0x0000000000008919 */ /* 0x000f620000008800 */
[----:B------:R-:W-:-:S04]  /*28630*/  @!P0 MOV R2, 0x400 ;  /* 0x0000040000028802 */ /* 0x000fc80000000f00 */
[----:B-----5:R-:W-:-:S05]  /*28640*/  @!P0 LEA R3, R0, R2, 0x18 ;  /* 0x0000000200038211 */ /* 0x020fca00078ec0ff */
[----:B------:R3:W-:Y:S04]  /*28650*/  @!P0 STS.128 [R3+0x228d0], R16 ;  /* 0x0228d01003008388 */ /* 0x0007e80000000c00 */
[----:B------:R3:W-:Y:S01]  /*28660*/  @!P0 STL [R1], R3 ;  /* 0x0000000301008387 */ /* 0x0007e20000100800 */
[----:B------:R-:W-:Y:S06]  /*28670*/  BAR.ARV 0x5, 0x180 ;  /* 0x0146000000007b1d */ /* 0x000fec0000002000 */
.L_x_1772:
[----:B------:R-:W-:Y:S02]  /*28680*/  ULDC UR4, c[0x0][0xc3c] ;  /* 0x00030f0000047ab9 */ /* 0x000fe40000000800 */
[----:B---3--:R-:W-:-:S13]  /*28690*/  ISETP.GE.AND P0, PT, R19, UR4, PT ;  /* 0x0000000413007c0c */ /* 0x008fda000bf06270 */
[----:B------:R-:W-:Y:S05]  /*286a0*/  @!P0 BRA `(.L_x_1784) ;  /* 0xffffffa000248947 */ /* 0x000fea000383ffff */
[----:B------:R-:W-:Y:S05]  /*286b0*/  BSYNC B7 ;  /* 0x0000000000077941 */ /* 0x000fea0003800000 */
.L_x_1658:
[----:B--2---:R-:W2:Y:S01]  /*286c0*/  LDL.LU R0, [R1+0x58] ;  /* 0x0000580001007983 */ /* 0x004ea20000300800 */
[----:B------:R-:W-:Y:S01]  /*286d0*/  BSSY B0, `(.L_x_1785) ;  /* 0x000000b000007945 */ /* 0x000fe20003800000 */
[----:B------:R-:W3:Y:S01]  /*286e0*/  S2R R5, SR_CgaCtaId ;  /* 0x0000000000057919 */ /* 0x000ee20000008800 */
[----:B--2---:R-:W-:-:S05]  /*286f0*/  VIADD R0, R0, 0x1 ;  /* 0x0000000100007836 */ /* 0x004fca0000000000 */
[----:B0-----:R-:W-:-:S04]  /*28700*/  LEA.HI R2, R0, R0, RZ, 0x1 ;  /* 0x0000000000027211 */ /* 0x001fc800078f08ff */
[----:B------:R-:W-:-:S05]  /*28710*/  LOP3.LUT R3, R2, 0xfffffffe, RZ, 0xc0, !PT ;  /* 0xfffffffe02037812 */ /* 0x000fca00078ec0ff */
[----:B------:R-:W-:Y:S01]  /*28720*/  IMAD.IADD R3, R0, 0x1, -R3 ;  /* 0x0000000100037824 */ /* 0x000fe200078e0a03 */
[----:B------:R-:W-:-:S04]  /*28730*/  MOV R0, 0x400 ;  /* 0x0000040000007802 */ /* 0x000fc80000000f00 */
[----:B---3--:R-:W-:Y:S02]  /*28740*/  LEA R0, R5, R0, 0x18 ;  /* 0x0000000005007211 */ /* 0x008fe400078ec0ff */
[----:B------:R-:W-:-:S04]  /*28750*/  SHF.L.U32 R3, R3, 0x1f, RZ ;  /* 0x0000001f03037819 */ /* 0x000fc800000006ff */
[----:B------:R-:W0:Y:S02]  /*28760*/  SYNCS.PHASECHK.TRANS64.TRYWAIT P0, [R0+URZ+0x22820], R3 ;  /* 0x02282003000075a7 */ /* 0x000e24000800017f */
[----:B0-----:R-:W-:Y:S05]  /*28770*/  @!P0 BRA `(.L_x_1786) ;  /* 0x0000003400b88947 */ /* 0x001fea0003800000 */
.L_x_1927:
[----:B------:R-:W-:Y:S05]  /*28780*/  BSYNC B0 ;  /* 0x0000000000007941 */ /* 0x000fea0003800000 */
.L_x_1785:
[----:B------:R-:W-:-:S03]  /*28790*/  UMOV UR4, 0xffffffff ;  /* 0xffffffff00047882 */ /* 0x000fc60000000000 */
[----:B------:R-:W-:Y:S05]  /*287a0*/  BRA.DIV UR4, `(.L_x_1787) ;  /* 0x0000003604c07947 */ /* 0x000fea000b800000 */
[----:B------:R-:W2:Y:S02]  /*287b0*/  S2R R2, SR_TID.X ;  /* 0x0000000000027919 */ /* 0x000ea40000002100 */
[----:B--2---:R-:W-:-:S04]  /*287c0*/  SHF.R.U32.HI R2, RZ, 0x5, R2 ;  /* 0x00000005ff027819 */ /* 0x004fc80000011602 */
[----:B------:R-:W-:-:S05]  /*287d0*/  LOP3.LUT R2, R2, 0x3, RZ, 0xc0, !PT ;  /* 0x0000000302027812 */ /* 0x000fca00078ec0ff */
[----:B------:R2:W3:Y:S02]  /*287e0*/  SHFL.IDX PT, R14, R2, RZ, 0x1f ;  /* 0x00001fff020e7589 */ /* 0x0004e400000e0000 */
.L_x_1930:
[----:B---3--:R-:W-:-:S13]  /*287f0*/  ISETP.NE.AND P0, PT, R14, RZ, PT ;  /* 0x000000ff0e00720c */ /* 0x008fda0003f05270 */
[----:B------:R-:W-:Y:S05]  /*28800*/  @P0 BRA `(.L_x_1429) ;  /* 0x0000000000b00947 */ /* 0x000fea0003800000 */
[----:B------:R-:W-:-:S03]  /*28810*/  UMOV UR4, 0xffffffff ;  /* 0xffffffff00047882 */ /* 0x000fc60000000000 */
[----:B------:R-:W-:Y:S05]  /*28820*/  BRA.DIV UR4, `(.L_x_1788) ;  /* 0x0000003604d47947 */ /* 0x000fea000b800000 */
[----:B------:R-:W-:-:S13]  /*28830*/  ELECT P6, URZ, PT ;  /* 0x00000000003f782f */ /* 0x000fda00038c0000 */
.L_x_1933:
[----:B------:R-:W-:Y:S05]  /*28840*/  @!P6 BRA `(.L_x_1429) ;  /* 0x0000000000a0e947 */ /* 0x000fea0003800000 */
[----:B------:R-:W-:-:S06]  /*28850*/  ULOP3.LUT UR4, UR36, 0x2, URZ, 0xfc, !UPT ;  /* 0x0000000224047892 */ /* 0x000fcc000f8efc3f */
[----:B--2---:R-:W-:-:S05]  /*28860*/  IMAD.U32 R2, RZ, RZ, UR4 ;  /* 0x00000004ff027e24 */ /* 0x004fca000f8e00ff */
[----:B------:R-:W-:-:S13]  /*28870*/  ISETP.NE.AND P0, PT, R2, 0x3, PT ;  /* 0x000000030200780c */ /* 0x000fda0003f05270 */
[----:B------:R-:W-:Y:S05]  /*28880*/  @!P0 BRA `(.L_x_1789) ;  /* 0x0000000000048947 */ /* 0x000fea0003800000 */
[----:B------:R-:W-:Y:S01]  /*28890*/  BPT.TRAP 0x1 ;  /* 0x000000040000795c */ /* 0x000fe20000300000 */
.L_x_1789:
[----:B0-----:R-:W2:Y:S04]  /*288a0*/  LDL R3, [R1+0x4] ;  /* 0x0000040001037983 */ /* 0x001ea80000100800 */
[----:B------:R-:W3:Y:S01]  /*288b0*/  LDL.LU R7, [R1+0x10] ;  /* 0x0000100001077983 */ /* 0x000ee20000300800 */
[----:B------:R-:W-:-:S04]  /*288c0*/  VIADD R2, R0, 0x22840 ;  /* 0x0002284000027836 */ /* 0x000fc80000000000 */
[C---:B--2---:R-:W-:Y:S02]  /*288d0*/  IMAD R6, R3.reuse, 0x8, R2 ;  /* 0x0000000803067824 */ /* 0x044fe400078e0202 */
[----:B------:R-:W-:Y:S01]  /*288e0*/  VIADD R3, R3, 0x1 ;  /* 0x0000000103037836 */ /* 0x000fe20000000000 */
[----:B---3--:R-:W-:-:S04]  /*288f0*/  SHF.L.U32 R5, R7, 0x1f, RZ ;  /* 0x0000001f07057819 */ /* 0x008fc800000006ff */
[C---:B------:R-:W-:Y:S01]  /*28900*/  ISETP.NE.AND P2, PT, R3.reuse, 0x2, PT ;  /* 0x000000020300780c */ /* 0x040fe20003f45270 */
[----:B------:R-:W0:Y:S03]  /*28910*/  SYNCS.PHASECHK.TRANS64.TRYWAIT P1, [R6+URZ], R5 ;  /* 0x00000005060075a7 */ /* 0x000e26000802017f */
[----:B------:R-:W-:Y:S02]  /*28920*/  SEL R4, RZ, 0x1, P2 ;  /* 0x00000001ff047807 */ /* 0x000fe40001000000 */
[----:B------:R-:W-:Y:S02]  /*28930*/  SEL R3, R3, RZ, P2 ;  /* 0x000000ff03037207 */ /* 0x000fe40001000000 */
[----:B------:R-:W-:-:S03]  /*28940*/  LOP3.LUT R4, R7, R4, RZ, 0x3c, !PT ;  /* 0x0000000407047212 */ /* 0x000fc600078e3cff */
[----:B------:R-:W-:Y:S01]  /*28950*/  IMAD R7, R3, 0x8, R2 ;  /* 0x0000000803077824 */ /* 0x000fe200078e0202 */
[----:B------:R-:W-:Y:S01]  /*28960*/  SHF.L.U32 R2, R4, 0x1f, RZ ;  /* 0x0000001f04027819 */ /* 0x000fe200000006ff */
[----:B0-----:R-:W-:Y:S06]  /*28970*/  @!P1 BRA `(.L_x_1790) ;  /* 0x0000003400a09947 */ /* 0x001fec0003800000 */
.L_x_1934:
[----:B------:R-:W2:Y:S02]  /*28980*/  SYNCS.PHASECHK.TRANS64.TRYWAIT P1, [R7+URZ], R2 ;  /* 0x00000002070075a7 */ /* 0x000ea4000802017f */
[----:B--2---:R-:W-:Y:S05]  /*28990*/  @!P1 BRA `(.L_x_1791) ;  /* 0x0000003400ac9947 */ /* 0x004fea0003800000 */
.L_x_1935:
[----:B------:R-:W-:Y:S05]  /*289a0*/  @!P0 BRA `(.L_x_1792) ;  /* 0x0000000000048947 */ /* 0x000fea0003800000 */
[----:B------:R-:W-:Y:S01]  /*289b0*/  BPT.TRAP 0x1 ;  /* 0x000000040000795c */ /* 0x000fe20000300000 */
.L_x_1792:
[----:B------:R-:W3:Y:S02]  /*289c0*/  LDL.LU R4, [R1+0x4] ;  /* 0x0000040001047983 */ /* 0x000ee40000300800 */
[----:B---3--:R-:W-:-:S04]  /*289d0*/  IMAD R4, R4, 0x8, R0 ;  /* 0x0000000804047824 */ /* 0x008fc800078e0200 */
[----:B------:R-:W3:Y:S02]  /*289e0*/  SYNCS.PHASECHK.TRANS64.TRYWAIT P1, [R4+URZ+0x22860], R5 ;  /* 0x02286005040075a7 */ /* 0x000ee4000802017f */
[----:B---3--:R-:W-:Y:S05]  /*289f0*/  @!P1 BRA `(.L_x_1793) ;  /* 0x0000003400a89947 */ /* 0x008fea0003800000 */
.L_x_1936:
[----:B------:R-:W-:Y:S05]  /*28a00*/  @!P0 BRA `(.L_x_1794) ;  /* 0x0000000000048947 */ /* 0x000fea0003800000 */
[----:B------:R-:W-:Y:S01]  /*28a10*/  BPT.TRAP 0x1 ;  /* 0x000000040000795c */ /* 0x000fe20000300000 */
.L_x_1794:
[----:B------:R-:W-:-:S04]  /*28a20*/  IMAD R3, R3, 0x8, R0 ;  /* 0x0000000803037824 */ /* 0x000fc800078e0200 */
[----:B------:R-:W5:Y:S02]  /*28a30*/  SYNCS.PHASECHK.TRANS64.TRYWAIT P1, [R3+URZ+0x22860], R2 ;  /* 0x02286002030075a7 */ /* 0x000f64000802017f */
[----:B-----5:R-:W-:Y:S05]  /*28a40*/  @!P1 BRA `(.L_x_1795) ;  /* 0x0000003400a89947 */ /* 0x020fea0003800000 */
.L_x_1937:
[----:B------:R-:W-:Y:S05]  /*28a50*/  @!P0 BRA `(.L_x_1796) ;  /* 0x0000000000048947 */ /* 0x000fea0003800000 */
[----:B------:R-:W-:Y:S01]  /*28a60*/  BPT.TRAP 0x1 ;  /* 0x000000040000795c */ /* 0x000fe20000300000 */
.L_x_1796:
[----:B------:R-:W5:Y:S02]  /*28a70*/  SYNCS.PHASECHK.TRANS64.TRYWAIT P0, [R4+URZ+0x22880], R5 ;  /* 0x02288005040075a7 */ /* 0x000f64000800017f */
[----:B-----5:R-:W-:Y:S05]  /*28a80*/  @!P0 BRA `(.L_x_1797) ;  /* 0x0000003400ac8947 */ /* 0x020fea0003800000 */
.L_x_1798:
[----:B------:R0:W0:Y:S02]  /*28a90*/  SYNCS.PHASECHK.TRANS64.TRYWAIT P0, [R3+URZ+0x22880], R2 ;  /* 0x02288002030075a7 */ /* 0x000024000800017f */
[----:B0-----:R-:W-:Y:S05]  /*28aa0*/  @!P0 NANOSLEEP.SYNCS 0x989680 ;  /* 0x009896800000895d */ /* 0x001fea0003900000 */
[----:B------:R-:W0:Y:S02]  /*28ab0*/  @!P0 SYNCS.PHASECHK.TRANS64 P0, [R3+URZ+0x22880], R2 ;  /* 0x02288002030085a7 */ /* 0x000e24000800007f */
[----:B0-----:R-:W-:Y:S05]  /*28ac0*/  @!P0 BRA `(.L_x_1798) ;  /* 0xfffffffc00f08947 */ /* 0x001fea000383ffff */
.L_x_1429:
[----:B------:R-:W-:Y:S05]  /*28ad0*/  BSYNC B8 ;  /* 0x0000000000087941 */ /* 0x000fea0003800000 */
.L_x_1426:
[----:B------:R-:W-:Y:S05]  /*28ae0*/  EXIT ;  /* 0x000000000000794d */ /* 0x000fea0003800000 */
.L_x_1453:
[----:B0-----:R0:W1:Y:S02]  /*28af0*/  SYNCS.PHASECHK.TRANS64.TRYWAIT P3, [R108+URZ+0x22890], R110 ;  /* 0x0228906e6c0075a7 */ /* 0x001064000806017f */
[----:B-1----:R-:W-:Y:S05]  /*28b00*/  @!P3 NANOSLEEP.SYNCS 0x989680 ;  /* 0x009896800000b95d */ /* 0x002fea0003900000 */
[----:B------:R-:W1:Y:S02]  /*28b10*/  @!P3 SYNCS.PHASECHK.TRANS64 P3, [R108+URZ+0x22890], R110 ;  /* 0x0228906e6c00b5a7 */ /* 0x000e64000806007f */
[----:B-1----:R-:W-:Y:S05]  /*28b20*/  @!P3 BRA `(.L_x_1453) ;  /* 0xfffffffc00f0b947 */ /* 0x002fea000383ffff */
[----:B------:R-:W-:Y:S05]  /*28b30*/  BRA `(.L_x_1799) ;  /* 0xfffffda400587947 */ /* 0x000fea000383ffff */
.L_x_1481:
[----:B-1----:R1:W2:Y:S02]  /*28b40*/  SYNCS.PHASECHK.TRANS64.TRYWAIT P3, [R108+URZ+0x22890], R110 ;  /* 0x0228906e6c0075a7 */ /* 0x0022a4000806017f */
[----:B--2---:R-:W-:Y:S05]  /*28b50*/  @!P3 NANOSLEEP.SYNCS 0x989680 ;  /* 0x009896800000b95d */ /* 0x004fea0003900000 */
[----:B------:R-:W2:Y:S02]  /*28b60*/  @!P3 SYNCS.PHASECHK.TRANS64 P3, [R108+URZ+0x22890], R110 ;  /* 0x0228906e6c00b5a7 */ /* 0x000ea4000806007f */
[----:B--2---:R-:W-:Y:S05]  /*28b70*/  @!P3 BRA `(.L_x_1481) ;  /* 0xfffffffc00f0b947 */ /* 0x004fea000383ffff */
[----:B------:R-:W-:Y:S05]  /*28b80*/  BRA `(.L_x_1800) ;  /* 0xfffffdd400087947 */ /* 0x000fea000383ffff */
.L_x_1494:
[----:B0-----:R0:W1:Y:S02]  /*28b90*/  SYNCS.PHASECHK.TRANS64.TRYWAIT P2, [R108+URZ+0x22890], R110 ;  /* 0x0228906e6c0075a7 */ /* 0x001064000804017f */
[----:B-1----:R-:W-:Y:S05]  /*28ba0*/  @!P2 NANOSLEEP.SYNCS 0x989680 ;  /* 0x009896800000a95d */ /* 0x002fea0003900000 */
[----:B------:R-:W1:Y:S02]  /*28bb0*/  @!P2 SYNCS.PHASECHK.TRANS64 P2, [R108+URZ+0x22890], R110 ;  /* 0x0228906e6c00a5a7 */ /* 0x000e64000804007f */
[----:B-1----:R-:W-:Y:S05]  /*28bc0*/  @!P2 BRA `(.L_x_1494) ;  /* 0xfffffffc00f0a947 */ /* 0x002fea000383ffff */
[----:B------:R-:W-:Y:S05]  /*28bd0*/  BRA `(.L_x_1801) ;  /* 0xfffffe0000d47947 */ /* 0x000fea000383ffff */
.L_x_1498:
[----:B--2---:R2:W3:Y:S02]  /*28be0*/  SYNCS.PHASECHK.TRANS64.TRYWAIT P1, [R108+URZ+0x228b0], R110 ;  /* 0x0228b06e6c0075a7 */ /* 0x0044e4000802017f */
[----:B---3--:R-:W-:Y:S05]  /*28bf0*/  @!P1 NANOSLEEP.SYNCS 0x989680 ;  /* 0x009896800000995d */ /* 0x008fea0003900000 */
[----:B------:R-:W3:Y:S02]  /*28c00*/  @!P1 SYNCS.PHASECHK.TRANS64 P1, [R108+URZ+0x228b0], R110 ;  /* 0x0228b06e6c0095a7 */ /* 0x000ee4000802007f */
[----:B---3--:R-:W-:Y:S05]  /*28c10*/  @!P1 BRA `(.L_x_1498) ;  /* 0xfffffffc00f09947 */ /* 0x008fea000383ffff */
[----:B------:R-:W-:Y:S05]  /*28c20*/  BRA `(.L_x_1802) ;  /* 0xfffffe04006c7947 */ /* 0x000fea000383ffff */
.L_x_1512:
[----:B------:R-:W-:Y:S01]  /*28c30*/  BSSY B0, `(.L_x_1803) ;  /* 0x0000008000007945 */ /* 0x000fe20003800000 */
[----:B------:R-:W-:Y:S01]  /*28c40*/  IMAD.MOV.U32 R13, RZ, RZ, R213 ;  /* 0x000000ffff0d7224 */ /* 0x000fe200078e00d5 */
[----:B------:R-:W-:Y:S01]  /*28c50*/  MOV R12, RZ ;  /* 0x000000ff000c7202 */ /* 0x000fe20000000f00 */
[----:B------:R-:W-:Y:S02]  /*28c60*/  IMAD.MOV.U32 R11, RZ, RZ, 0x1f ;  /* 0x0000001fff0b7424 */ /* 0x000fe400078e00ff */
[----:B------:R-:W-:-:S07]  /*28c70*/  IMAD.MOV.U32 R15, RZ, RZ, -0x1 ;  /* 0xffffffffff0f7424 */ /* 0x000fce00078e00ff */
[----:B-----5:R-:W-:Y:S05]  /*28c80*/  WARPSYNC.COLLECTIVE R15, `(.L_x_1804) ;  /* 0x000000000f087348 */ /* 0x020fea0003c00000 */
[----:B------:R0:W1:Y:S02]  /*28c90*/  SHFL.IDX P6, R14, R13, R12, R11 ;  /* 0x0000000c0d0e7389 */ /* 0x00006400000c000b */
[----:B01---5:R-:W-:Y:S01]  /*28ca0*/  ENDCOLLECTIVE ;  /* 0x000000000000791b */ /* 0x023fe20003800000 */
.L_x_1804:
[----:B------:R-:W-:Y:S05]  /*28cb0*/  BSYNC B0 ;  /* 0x0000000000007941 */ /* 0x000fea0003800000 */
.L_x_1803:
[----:B------:R-:W-:Y:S01]  /*28cc0*/  IMAD.MOV.U32 R176, RZ, RZ, R14 ;  /* 0x000000ffffb07224 */ /* 0x000fe200078e000e */
[----:B------:R-:W-:Y:S06]  /*28cd0*/  BRA `(.L_x_1805) ;  /* 0xfffffe1000187947 */ /* 0x000fec000383ffff */
.L_x_1522:
[----:B------:R-:W-:Y:S01]  /*28ce0*/  BSSY B1, `(.L_x_1806) ;  /* 0x0000007000017945 */ /* 0x000fe20003800000 */
[----:B------:R-:W-:Y:S02]  /*28cf0*/  IMAD.MOV.U32 R12, RZ, RZ, RZ ;  /* 0x000000ffff0c7224 */ /* 0x000fe400078e00ff */
[----:B------:R-:W-:Y:S02]  /*28d00*/  IMAD.MOV.U32 R11, RZ, RZ, 0x1e1f ;  /* 0x00001e1fff0b7424 */ /* 0x000fe400078e00ff */
[----:B------:R-:W-:-:S07]  /*28d10*/  IMAD.MOV.U32 R15, RZ, RZ, -0x1 ;  /* 0xffffffffff0f7424 */ /* 0x000fce00078e00ff */
[----:B0-----:R-:W-:Y:S05]  /*28d20*/  WARPSYNC.COLLECTIVE R15, `(.L_x_1807) ;  /* 0x000000000f087348 */ /* 0x001fea0003c00000 */
[----:B------:R1:W2:Y:S02]  /*28d30*/  SHFL.IDX P6, R14, R13, R12, R11 ;  /* 0x0000000c0d0e7389 */ /* 0x0002a400000c000b */
[----:B012---:R-:W-:Y:S01]  /*28d40*/  ENDCOLLECTIVE ;  /* 0x000000000000791b */ /* 0x007fe20003800000 */
.L_x_1807:
[----:B------:R-:W-:Y:S05]  /*28d50*/  BSYNC B1 ;  /* 0x0000000000017941 */ /* 0x000fea0003800000 */
.L_x_1806:
[----:B------:R-:W-:Y:S02]  /*28d60*/  IMAD.MOV.U32 R13, RZ, RZ, R5 ;  /* 0x000000ffff0d7224 */ /* 0x000fe400078e0005 */
[----:B------:R-:W-:Y:S02]  /*28d70*/  IMAD.MOV.U32 R12, RZ, RZ, RZ ;  /* 0x000000ffff0c7224 */ /* 0x000fe400078e00ff */
[----:B------:R-:W-:Y:S02]  /*28d80*/  IMAD.MOV.U32 R11, RZ, RZ, 0x1e1f ;  /* 0x00001e1fff0b7424 */ /* 0x000fe400078e00ff */
[----:B------:R-:W-:Y:S02]  /*28d90*/  IMAD.MOV.U32 R15, RZ, RZ, -0x1 ;  /* 0xffffffffff0f7424 */ /* 0x000fe400078e00ff */
[----:B------:R-:W-:-:S07]  /*28da0*/  IMAD.MOV.U32 R3, RZ, RZ, R14 ;  /* 0x000000ffff037224 */ /* 0x000fce00078e000e */
[----:B------:R-:W-:Y:S05]  /*28db0*/  WARPSYNC.COLLECTIVE R15, `(.L_x_1808) ;  /* 0x000000000f087348 */ /* 0x000fea0003c00000 */
[----:B------:R0:W1:Y:S02]  /*28dc0*/  SHFL.IDX P6, R14, R13, R12, R11 ;  /* 0x0000000c0d0e7389 */ /* 0x00006400000c000b */
[----:B01----:R-:W-:Y:S01]  /*28dd0*/  ENDCOLLECTIVE ;  /* 0x000000000000791b */ /* 0x003fe20003800000 */
.L_x_1808:
[----:B------:R-:W-:Y:S02]  /*28de0*/  IMAD.MOV.U32 R13, RZ, RZ, R7 ;  /* 0x000000ffff0d7224 */ /* 0x000fe400078e0007 */
[----:B------:R-:W-:-:S07]  /*28df0*/  IMAD.MOV.U32 R5, RZ, RZ, R14 ;  /* 0x000000ffff057224 */ /* 0x000fce00078e000e */
[----:B------:R-:W-:Y:S05]  /*28e00*/  WARPSYNC.COLLECTIVE R15, `(.L_x_1809) ;  /* 0x000000000f087348 */ /* 0x000fea0003c00000 */
[----:B------:R0:W1:Y:S02]  /*28e10*/  SHFL.IDX P6, R14, R13, R12, R11 ;  /* 0x0000000c0d0e7389 */ /* 0x00006400000c000b */
[----:B01----:R-:W-:Y:S01]  /*28e20*/  ENDCOLLECTIVE ;  /* 0x000000000000791b */ /* 0x003fe20003800000 */
.L_x_1809:
[----:B------:R-:W-:Y:S02]  /*28e30*/  IMAD.MOV.U32 R13, RZ, RZ, R0 ;  /* 0x000000ffff0d7224 */ /* 0x000fe400078e0000 */
[----:B------:R-:W-:-:S07]  /*28e40*/  IMAD.MOV.U32 R7, RZ, RZ, R14 ;  /* 0x000000ffff077224 */ /* 0x000fce00078e000e */
[----:B------:R-:W-:Y:S05]  /*28e50*/  WARPSYNC.COLLECTIVE R15, `(.L_x_1810) ;  /* 0x000000000f087348 */ /* 0x000fea0003c00000 */
[----:B------:R0:W1:Y:S02]  /*28e60*/  SHFL.IDX P6, R14, R13, R12, R11 ;  /* 0x0000000c0d0e7389 */ /* 0x00006400000c000b */
[----:B01----:R-:W-:Y:S01]  /*28e70*/  ENDCOLLECTIVE ;  /* 0x000000000000791b */ /* 0x003fe20003800000 */
.L_x_1810:
[----:B------:R-:W-:Y:S05]  /*28e80*/  BRA `(.L_x_1811) ;  /* 0xfffffe18000c7947 */ /* 0x000fea000383ffff */
.L_x_1526:
[----:B--2---:R2:W0:Y:S02]  /*28e90*/  SYNCS.PHASECHK.TRANS64.TRYWAIT P0, [R16+URZ+0x22800], R3 ;  /* 0x02280003100075a7 */ /* 0x004424000800017f */
[----:B0-----:R-:W-:Y:S05]  /*28ea0*/  @!P0 NANOSLEEP.SYNCS 0x989680 ;  /* 0x009896800000895d */ /* 0x001fea0003900000 */
[----:B------:R-:W0:Y:S02]  /*28eb0*/  @!P0 SYNCS.PHASECHK.TRANS64 P0, [R16+URZ+0x22800], R3 ;  /* 0x02280003100085a7 */ /* 0x000e24000800007f */
[----:B0-----:R-:W-:Y:S05]  /*28ec0*/  @!P0 BRA `(.L_x_1526) ;  /* 0xfffffffc00f08947 */ /* 0x001fea000383ffff */
[----:B------:R-:W-:Y:S05]  /*28ed0*/  BRA `(.L_x_1812) ;  /* 0xfffffe1c00447947 */ /* 0x000fea000383ffff */
.L_x_1538:
[----:B------:R-:W-:Y:S01]  /*28ee0*/  BSSY B1, `(.L_x_1813) ;  /* 0x0000007000017945 */ /* 0x000fe20003800000 */
[----:B------:R-:W-:Y:S02]  /*28ef0*/  IMAD.MOV.U32 R12, RZ, RZ, RZ ;  /* 0x000000ffff0c7224 */ /* 0x000fe400078e00ff */
[----:B------:R-:W-:Y:S02]  /*28f00*/  IMAD.MOV.U32 R11, RZ, RZ, 0x1e1f ;  /* 0x00001e1fff0b7424 */ /* 0x000fe400078e00ff */
[----:B------:R-:W-:-:S07]  /*28f10*/  IMAD.MOV.U32 R15, RZ, RZ, -0x1 ;  /* 0xffffffffff0f7424 */ /* 0x000fce00078e00ff */
[----:B0-----:R-:W-:Y:S05]  /*28f20*/  WARPSYNC.COLLECTIVE R15, `(.L_x_1814) ;  /* 0x000000000f087348 */ /* 0x001fea0003c00000 */
[----:B------:R1:W2:Y:S02]  /*28f30*/  SHFL.IDX P6, R14, R13, R12, R11 ;  /* 0x0000000c0d0e7389 */ /* 0x0002a400000c000b */
[----:B012---:R-:W-:Y:S01]  /*28f40*/  ENDCOLLECTIVE ;  /* 0x000000000000791b */ /* 0x007fe20003800000 */
.L_x_1814:
[----:B------:R-:W-:Y:S05]  /*28f50*/  BSYNC B1 ;  /* 0x0000000000017941 */ /* 0x000fea0003800000 */
.L_x_1813:
[----:B------:R-:W-:Y:S01]  /*28f60*/  IMAD.MOV.U32 R13, RZ, RZ, R3 ;  /* 0x000000ffff0d7224 */ /* 0x000fe200078e0003 */
[----:B------:R-:W-:Y:S01]  /*28f70*/  MOV R0, R14 ;  /* 0x0000000e00007202 */ /* 0x000fe20000000f00 */
[----:B------:R-:W-:Y:S02]  /*28f80*/  IMAD.MOV.U32 R12, RZ, RZ, RZ ;  /* 0x000000ffff0c7224 */ /* 0x000fe400078e00ff */
[----:B------:R-:W-:Y:S02]  /*28f90*/  IMAD.MOV.U32 R11, RZ, RZ, 0x1e1f ;  /* 0x00001e1fff0b7424 */ /* 0x000fe400078e00ff */
[----:B------:R-:W-:-:S07]  /*28fa0*/  IMAD.MOV.U32 R15, RZ, RZ, -0x1 ;  /* 0xffffffffff0f7424 */ /* 0x000fce00078e00ff */
[----:B------:R-:W-:Y:S05]  /*28fb0*/  WARPSYNC.COLLECTIVE R15, `(.L_x_1815) ;  /* 0x000000000f087348 */ /* 0x000fea0003c00000 */
[----:B------:R0:W1:Y:S02]  /*28fc0*/  SHFL.IDX P6, R14, R13, R12, R11 ;  /* 0x0000000c0d0e7389 */ /* 0x00006400000c000b */
[----:B01----:R-:W-:Y:S01]  /*28fd0*/  ENDCOLLECTIVE ;  /* 0x000000000000791b */ /* 0x003fe20003800000 */
.L_x_1815:
[----:B------:R-:W-:Y:S02]  /*28fe0*/  IMAD.MOV.U32 R13, RZ, RZ, R20 ;  /* 0x000000ffff0d7224 */ /* 0x000fe400078e0014 */
[----:B------:R-:W-:-:S07]  /*28ff0*/  IMAD.MOV.U32 R3, RZ, RZ, R14 ;  /* 0x000000ffff037224 */ /* 0x000fce00078e000e */
[----:B------:R-:W-:Y:S05]  /*29000*/  WARPSYNC.COLLECTIVE R15, `(.L_x_1816) ;  /* 0x000000000f087348 */ /* 0x000fea0003c00000 */
[----:B------:R0:W1:Y:S02]  /*29010*/  SHFL.IDX P6, R14, R13, R12, R11 ;  /* 0x0000000c0d0e7389 */ /* 0x00006400000c000b */
[----:B01----:R-:W-:Y:S01]  /*29020*/  ENDCOLLECTIVE ;  /* 0x000000000000791b */ /* 0x003fe20003800000 */
.L_x_1816:
[----:B------:R-:W-:Y:S02]  /*29030*/  IMAD.MOV.U32 R13, RZ, RZ, R21 ;  /* 0x000000ffff0d7224 */ /* 0x000fe400078e0015 */
[----:B------:R-:W-:-:S07]  /*29040*/  IMAD.MOV.U32 R20, RZ, RZ, R14 ;  /* 0x000000ffff147224 */ /* 0x000fce00078e000e */
[----:B------:R-:W-:Y:S05]  /*29050*/  WARPSYNC.COLLECTIVE R15, `(.L_x_1817) ;  /* 0x000000000f087348 */ /* 0x000fea0003c00000 */
[----:B------:R0:W1:Y:S02]  /*29060*/  SHFL.IDX P6, R14, R13, R12, R11 ;  /* 0x0000000c0d0e7389 */ /* 0x00006400000c000b */
[----:B01----:R-:W-:Y:S01]  /*29070*/  ENDCOLLECTIVE ;  /* 0x000000000000791b */ /* 0x003fe20003800000 */
.L_x_1817:
[----:B------:R-:W-:Y:S01]  /*29080*/  IMAD.MOV.U32 R21, RZ, RZ, R14 ;  /* 0x000000ffff157224 */ /* 0x000fe200078e000e */
[----:B------:R-:W-:Y:S06]  /*29090*/  BRA `(.L_x_1818) ;  /* 0xfffffe4c00007947 */ /* 0x000fec000383ffff */
.L_x_1542:
[----:B--2---:R2:W3:Y:S02]  /*290a0*/  SYNCS.PHASECHK.TRANS64.TRYWAIT P0, [R16+URZ+0x22800], R3 ;  /* 0x02280003100075a7 */ /* 0x0044e4000800017f */
[----:B---3--:R-:W-:Y:S05]  /*290b0*/  @!P0 NANOSLEEP.SYNCS 0x989680 ;  /* 0x009896800000895d */ /* 0x008fea0003900000 */
[----:B------:R-:W3:Y:S02]  /*290c0*/  @!P0 SYNCS.PHASECHK.TRANS64 P0, [R16+URZ+0x22800], R3 ;  /* 0x02280003100085a7 */ /* 0x000ee4000800007f */
[----:B---3--:R-:W-:Y:S05]  /*290d0*/  @!P0 BRA `(.L_x_1542) ;  /* 0xfffffffc00f08947 */ /* 0x008fea000383ffff */
[----:B------:R-:W-:Y:S05]  /*290e0*/  BRA `(.L_x_1819) ;  /* 0xfffffe4c00fc7947 */ /* 0x000fea000383ffff */
.L_x_1550:
[----:B-1----:R1:W2:Y:S02]  /*290f0*/  SYNCS.PHASECHK.TRANS64.TRYWAIT P2, [R8+URZ+0x22830], R3 ;  /* 0x02283003080075a7 */ /* 0x0022a4000804017f */
[----:B--2---:R-:W-:Y:S05]  /*29100*/  @!P2 NANOSLEEP.SYNCS 0x989680 ;  /* 0x009896800000a95d */ /* 0x004fea0003900000 */
[----:B------:R-:W2:Y:S02]  /*29110*/  @!P2 SYNCS.PHASECHK.TRANS64 P2, [R8+URZ+0x22830], R3 ;  /* 0x022830030800a5a7 */ /* 0x000ea4000804007f */
[----:B--2---:R-:W-:Y:S05]  /*29120*/  @!P2 BRA `(.L_x_1550) ;  /* 0xfffffffc00f0a947 */ /* 0x004fea000383ffff */
[----:B------:R-:W-:Y:S05]  /*29130*/  BRA `(.L_x_1549) ;  /* 0xfffffe80002c7947 */ /* 0x000fea000383ffff */
.L_x_1568:
[----:B-1----:R1:W2:Y:S02]  /*29140*/  SYNCS.PHASECHK.TRANS64.TRYWAIT P5, [R7+URZ+0x22830], R6 ;  /* 0x02283006070075a7 */ /* 0x0022a400080a017f */
[----:B--2---:R-:W-:Y:S05]  /*29150*/  @!P5 NANOSLEEP.SYNCS 0x989680 ;  /* 0x009896800000d95d */ /* 0x004fea0003900000 */
[----:B------:R-:W2:Y:S02]  /*29160*/  @!P5 SYNCS.PHASECHK.TRANS64 P5, [R7+URZ+0x22830], R6 ;  /* 0x022830060700d5a7 */ /* 0x000ea400080a007f */
[----:B--2---:R-:W-:Y:S05]  /*29170*/  @!P5 BRA `(.L_x_1568) ;  /* 0xfffffffc00f0d947 */ /* 0x004fea000383ffff */
[----:B------:R-:W-:Y:S05]  /*29180*/  BRA `(.L_x_1567) ;  /* 0xfffffeb800bc7947 */ /* 0x000fea000383ffff */
.L_x_1572:
[----:B-1----:R1:W2:Y:S02]  /*29190*/  SYNCS.PHASECHK.TRANS64.TRYWAIT P4, [R7+URZ+0x22850], R6 ;  /* 0x02285006070075a7 */ /* 0x0022a4000808017f */
[----:B--2---:R-:W-:Y:S05]  /*291a0*/  @!P4 NANOSLEEP.SYNCS 0x989680 ;  /* 0x009896800000c95d */ /* 0x004fea0003900000 */
[----:B------:R-:W2:Y:S02]  /*291b0*/  @!P4 SYNCS.PHASECHK.TRANS64 P4, [R7+URZ+0x22850], R6 ;  /* 0x022850060700c5a7 */ /* 0x000ea4000808007f */
[----:B--2---:R-:W-:Y:S05]  /*291c0*/  @!P4 BRA `(.L_x_1572) ;  /* 0xfffffffc00f0c947 */ /* 0x004fea000383ffff */
[----:B------:R-:W-:Y:S05]  /*291d0*/  BRA `(.L_x_1569) ;  /* 0xfffffebc00947947 */ /* 0x000fea000383ffff */
.L_x_1592:
[----:B-1----:R1:W2:Y:S02]  /*291e0*/  SYNCS.PHASECHK.TRANS64.TRYWAIT P3, [R7+URZ+0x22830], R6 ;  /* 0x02283006070075a7 */ /* 0x0022a4000806017f */
[----:B--2---:R-:W-:Y:S05]  /*291f0*/  @!P3 NANOSLEEP.SYNCS 0x989680 ;  /* 0x009896800000b95d */ /* 0x004fea0003900000 */
[----:B------:R-:W2:Y:S02]  /*29200*/  @!P3 SYNCS.PHASECHK.TRANS64 P3, [R7+URZ+0x22830], R6 ;  /* 0x022830060700b5a7 */ /* 0x000ea4000806007f */
[----:B--2---:R-:W-:Y:S05]  /*29210*/  @!P3 BRA `(.L_x_1592) ;  /* 0xfffffffc00f0b947 */ /* 0x004fea000383ffff */
[----:B------:R-:W-:Y:S05]  /*29220*/  BRA `(.L_x_1591) ;  /* 0xfffffef400447947 */ /* 0x000fea000383ffff */
.L_x_1596:
[----:B-1----:R1:W2:Y:S02]  /*29230*/  SYNCS.PHASECHK.TRANS64.TRYWAIT P2, [R7+URZ+0x22850], R6 ;  /* 0x02285006070075a7 */ /* 0x0022a4000804017f */
[----:B--2---:R-:W-:Y:S05]  /*29240*/  @!P2 NANOSLEEP.SYNCS 0x989680 ;  /* 0x009896800000a95d */ /* 0x004fea0003900000 */
[----:B------:R-:W2:Y:S02]  /*29250*/  @!P2 SYNCS.PHASECHK.TRANS64 P2, [R7+URZ+0x22850], R6 ;  /* 0x022850060700a5a7 */ /* 0x000ea4000804007f */
[----:B--2---:R-:W-:Y:S05]  /*29260*/  @!P2 BRA `(.L_x_1596) ;  /* 0xfffffffc00f0a947 */ /* 0x004fea000383ffff */
[----:B------:R-:W-:Y:S05]  /*29270*/  BRA `(.L_x_1593) ;  /* 0xfffffef800287947 */ /* 0x000fea000383ffff */
.L_x_1604:
[----:B-1----:R1:W2:Y:S02]  /*29280*/  SYNCS.PHASECHK.TRANS64.TRYWAIT P3, [R7+URZ+0x22830], R6 ;  /* 0x02283006070075a7 */ /* 0x0022a4000806017f */
[----:B--2---:R-:W-:Y:S05]  /*29290*/  @!P3 NANOSLEEP.SYNCS 0x989680 ;  /* 0x009896800000b95d */ /* 0x004fea0003900000 */
[----:B------:R-:W2:Y:S02]  /*292a0*/  @!P3 SYNCS.PHASECHK.TRANS64 P3, [R7+URZ+0x22830], R6 ;  /* 0x022830060700b5a7 */ /* 0x000ea4000806007f */
[----:B--2---:R-:W-:Y:S05]  /*292b0*/  @!P3 BRA `(.L_x_1604) ;  /* 0xfffffffc00f0b947 */ /* 0x004fea000383ffff */
[----:B------:R-:W-:Y:S05]  /*292c0*/  BRA `(.L_x_1603) ;  /* 0xffffff1c002c7947 */ /* 0x000fea000383ffff */
.L_x_1608:
[----:B-1----:R1:W2:Y:S02]  /*292d0*/  SYNCS.PHASECHK.TRANS64.TRYWAIT P2, [R7+URZ+0x22850], R6 ;  /* 0x02285006070075a7 */ /* 0x0022a4000804017f */
[----:B--2---:R-:W-:Y:S05]  /*292e0*/  @!P2 NANOSLEEP.SYNCS 0x989680 ;  /* 0x009896800000a95d */ /* 0x004fea0003900000 */
[----:B------:R-:W2:Y:S02]  /*292f0*/  @!P2 SYNCS.PHASECHK.TRANS64 P2, [R7+URZ+0x22850], R6 ;  /* 0x022850060700a5a7 */ /* 0x000ea4000804007f */
[----:B--2---:R-:W-:Y:S05]  /*29300*/  @!P2 BRA `(.L_x_1608) ;  /* 0xfffffffc00f0a947 */ /* 0x004fea000383ffff */
[----:B------:R-:W-:Y:S05]  /*29310*/  BRA `(.L_x_1605) ;  /* 0xffffff2000107947 */ /* 0x000fea000383ffff */
.L_x_1622:
[----:B-1----:R1:W2:Y:S02]  /*29320*/  SYNCS.PHASECHK.TRANS64.TRYWAIT P1, [R13+URZ+0x22850], R2 ;  /* 0x022850020d0075a7 */ /* 0x0022a4000802017f */
[----:B--2---:R-:W-:Y:S05]  /*29330*/  @!P1 NANOSLEEP.SYNCS 0x989680 ;  /* 0x009896800000995d */ /* 0x004fea0003900000 */
[----:B------:R-:W2:Y:S02]  /*29340*/  @!P1 SYNCS.PHASECHK.TRANS64 P1, [R13+URZ+0x22850], R2 ;  /* 0x022850020d0095a7 */ /* 0x000ea4000802007f */
[----:B--2---:R-:W-:Y:S05]  /*29350*/  @!P1 BRA `(.L_x_1622) ;  /* 0xfffffffc00f09947 */ /* 0x004fea000383ffff */
[----:B------:R-:W-:Y:S05]  /*29360*/  BRA `(.L_x_1621) ;  /* 0xffffff5000fc7947 */ /* 0x000fea000383ffff */
.L_x_1626:
[----:B------:R-:W-:Y:S01]  /*29370*/  IMAD.MOV.U32 R12, RZ, RZ, R0 ;  /* 0x000000ffff0c7224 */ /* 0x000fe200078e0000 */
[----:B------:R-:W-:Y:S01]  /*29380*/  SEL R5, R37, R38, P0 ;  /* 0x0000002625057207 */ /* 0x000fe20000000000 */
[----:B------:R-:W-:Y:S01]  /*29390*/  IMAD.MOV.U32 R11, RZ, RZ, 0x1c1f ;  /* 0x00001c1fff0b7424 */ /* 0x000fe200078e00ff */
[----:B------:R-:W-:Y:S01]  /*293a0*/  SEL R7, R38, R37, P0 ;  /* 0x0000002526077207 */ /* 0x000fe20000000000 */
[----:B------:R-:W-:Y:S01]  /*293b0*/  IMAD.MOV.U32 R15, RZ, RZ, -0x1 ;  /* 0xffffffffff0f7424 */ /* 0x000fe200078e00ff */
[----:B------:R-:W-:Y:S02]  /*293c0*/  SEL R9, R33, R34, P0 ;  /* 0x0000002221097207 */ /* 0x000fe40000000000 */
[----:B------:R-:W-:-:S07]  /*293d0*/  SEL R21, R34, R33, P0 ;  /* 0x0000002122157207 */ /* 0x000fce0000000000 */
[----:B01----:R-:W-:Y:S05]  /*293e0*/  WARPSYNC.COLLECTIVE R15, `(.L_x_1820) ;  /* 0x000000000f087348 */ /* 0x003fea0003c00000 */
[----:B------:R2:W3:Y:S02]  /*293f0*/  SHFL.IDX P6, R14, R13, R12, R11 ;  /* 0x0000000c0d0e7389 */ /* 0x0004e400000c000b */
[----:B0123--:R-:W-:Y:S01]  /*29400*/  ENDCOLLECTIVE ;  /* 0x000000000000791b */ /* 0x00ffe20003800000 */
.L_x_1820:
        /* <DEDUP_REMOVED lines=13> */
[----:B------:R-:W-:Y:S01]  /*294e0*/  SEL R47, R40, R47, P0 ;  /* 0x0000002f282f7207 */ /* 0x000fe20000000000 */
[----:B------:R-:W-:Y:S01]  /*294f0*/  IMAD.MOV.U32 R6, RZ, RZ, R14 ;  /* 0x000000ffff067224 */ /* 0x000fe200078e000e */
[----:B------:R-:W-:-:S07]  /*29500*/  SEL R49, R51, R36, P0 ;  /* 0x0000002433317207 */ /* 0x000fce0000000000 */
[----:B------:R-:W-:Y:S05]  /*29510*/  WARPSYNC.COLLECTIVE R15, `(.L_x_1821) ;  /* 0x000000000f087348 */ /* 0x000fea0003c00000 */
[----:B------:R0:W1:Y:S02]  /*29520*/  SHFL.IDX P6, R14, R13, R12, R11 ;  /* 0x0000000c0d0e7389 */ /* 0x00006400000c000b */
[----:B01----:R-:W-:Y:S01]  /*29530*/  ENDCOLLECTIVE ;  /* 0x000000000000791b */ /* 0x003fe20003800000 */
.L_x_1821:
        /* <DEDUP_REMOVED lines=19> */
.L_x_1822:
        /* <DEDUP_REMOVED lines=8> */
.L_x_1823:
[----:B------:R-:W-:Y:S02]  /*296f0*/  IMAD.MOV.U32 R13, RZ, RZ, R9 ;  /* 0x000000ffff0d7224 */ /* 0x000fe400078e0009 */
[----:B------:R-:W-:Y:S02]  /*29700*/  IMAD.MOV.U32 R12, RZ, RZ, R0 ;  /* 0x000000ffff0c7224 */ /* 0x000fe400078e0000 */
[----:B------:R-:W-:-:S07]  /*29710*/  IMAD.MOV.U32 R7, RZ, RZ, R14 ;  /* 0x000000ffff077224 */ /* 0x000fce00078e000e */
[----:B------:R-:W-:Y:S05]  /*29720*/  WARPSYNC.COLLECTIVE R15, `(.L_x_1824) ;  /* 0x000000000f087348 */ /* 0x000fea0003c00000 */
[----:B------:R0:W1:Y:S02]  /*29730*/  SHFL.IDX P6, R14, R13, R12, R11 ;  /* 0x0000000c0d0e7389 */ /* 0x00006400000c000b */
[----:B01----:R-:W-:Y:S01]  /*29740*/  ENDCOLLECTIVE ;  /* 0x000000000000791b */ /* 0x003fe20003800000 */
.L_x_1824:
[----:B------:R-:W-:Y:S02]  /*29750*/  SEL R8, R10, R7, P0 ;  /* 0x000000070a087207 */ /* 0x000fe40000000000 */
[----:B------:R-:W-:Y:S01]  /*29760*/  SEL R10, R7, R10, P0 ;  /* 0x0000000a070a7207 */ /* 0x000fe20000000000 */
[----:B------:R-:W-:Y:S02]  /*29770*/  IMAD.MOV.U32 R13, RZ, RZ, R21 ;  /* 0x000000ffff0d7224 */ /* 0x000fe400078e0015 */
[----:B------:R-:W-:Y:S02]  /*29780*/  IMAD.MOV.U32 R12, RZ, RZ, R2 ;  /* 0x000000ffff0c7224 */ /* 0x000fe400078e0002 */
[----:B------:R-:W-:-:S07]  /*29790*/  IMAD.MOV.U32 R9, RZ, RZ, R14 ;  /* 0x000000ffff097224 */ /* 0x000fce00078e000e */
[----:B------:R-:W-:Y:S05]  /*297a0*/  WARPSYNC.COLLECTIVE R15, `(.L_x_1825) ;  /* 0x000000000f087348 */ /* 0x000fea0003c00000 */
[----:B------:R0:W1:Y:S02]  /*297b0*/  SHFL.IDX P6, R14, R13, R12, R11 ;  /* 0x0000000c0d0e7389 */ /* 0x00006400000c000b */
[----:B01----:R-:W-:Y:S01]  /*297c0*/  ENDCOLLECTIVE ;  /* 0x000000000000791b */ /* 0x003fe20003800000 */
.L_x_1825:
[----:B------:R-:W-:Y:S02]  /*297d0*/  IMAD.MOV.U32 R13, RZ, RZ, R25 ;  /* 0x000000ffff0d7224 */ /* 0x000fe400078e0019 */
[----:B------:R-:W-:Y:S02]  /*297e0*/  IMAD.MOV.U32 R12, RZ, RZ, R0 ;  /* 0x000000ffff0c7224 */ /* 0x000fe400078e0000 */
[----:B------:R-:W-:-:S07]  /*297f0*/  IMAD.MOV.U32 R20, RZ, RZ, R14 ;  /* 0x000000ffff147224 */ /* 0x000fce00078e000e */
[----:B------:R-:W-:Y:S05]  /*29800*/  WARPSYNC.COLLECTIVE R15, `(.L_x_1826) ;  /* 0x000000000f087348 */ /* 0x000fea0003c00000 */
[----:B------:R0:W1:Y:S02]  /*29810*/  SHFL.IDX P6, R14, R13, R12, R11 ;  /* 0x0000000c0d0e7389 */ /* 0x00006400000c000b */
[----:B01----:R-:W-:Y:S01]  /*29820*/  ENDCOLLECTIVE ;  /* 0x000000000000791b */ /* 0x003fe20003800000 */
.L_x_1826:
[----:B------:R-:W-:Y:S02]  /*29830*/  IMAD.MOV.U32 R13, RZ, RZ, R27 ;  /* 0x000000ffff0d7224 */ /* 0x000fe400078e001b */
[----:B------:R-:W-:Y:S02]  /*29840*/  IMAD.MOV.U32 R12, RZ, RZ, R2 ;  /* 0x000000ffff0c7224 */ /* 0x000fe400078e0002 */
[----:B------:R-:W-:-:S07]  /*29850*/  IMAD.MOV.U32 R26, RZ, RZ, R14 ;  /* 0x000000ffff1a7224 */ /* 0x000fce00078e000e */
[----:B------:R-:W-:Y:S05]  /*29860*/  WARPSYNC.COLLECTIVE R15, `(.L_x_1827) ;  /* 0x000000000f087348 */ /* 0x000fea0003c00000 */
[----:B------:R0:W1:Y:S02]  /*29870*/  SHFL.IDX P6, R14, R13, R12, R11 ;  /* 0x0000000c0d0e7389 */ /* 0x00006400000c000b */
[----:B01----:R-:W-:Y:S01]  /*29880*/  ENDCOLLECTIVE ;  /* 0x000000000000791b */ /* 0x003fe20003800000 */
.L_x_1827:
[----:B------:R-:W-:Y:S02]  /*29890*/  IMAD.MOV.U32 R13, RZ, RZ, R29 ;  /* 0x000000ffff0d7224 */ /* 0x000fe400078e001d */
[----:B------:R-:W-:Y:S02]  /*298a0*/  IMAD.MOV.U32 R12, RZ, RZ, R0 ;  /* 0x000000ffff0c7224 */ /* 0x000fe400078e0000 */
[----:B------:R-:W-:-:S07]  /*298b0*/  IMAD.MOV.U32 R27, RZ, RZ, R14 ;  /* 0x000000ffff1b7224 */ /* 0x000fce00078e000e */
[----:B------:R-:W-:Y:S05]  /*298c0*/  WARPSYNC.COLLECTIVE R15, `(.L_x_1828) ;  /* 0x000000000f087348 */ /* 0x000fea0003c00000 */
[----:B------:R0:W1:Y:S02]  /*298d0*/  SHFL.IDX P6, R14, R13, R12, R11 ;  /* 0x0000000c0d0e7389 */ /* 0x00006400000c000b */
[----:B01----:R-:W-:Y:S01]  /*298e0*/  ENDCOLLECTIVE ;  /* 0x000000000000791b */ /* 0x003fe20003800000 */
.L_x_1828:
[----:B------:R-:W-:Y:S02]  /*298f0*/  SEL R24, R26, R27, P0 ;  /* 0x0000001b1a187207 */ /* 0x000fe40000000000 */
[----:B------:R-:W-:Y:S02]  /*29900*/  SEL R26, R27, R26, P0 ;  /* 0x0000001a1b1a7207 */ /* 0x000fe40000000000 */
[----:B------:R-:W-:Y:S01]  /*29910*/  MOV R13, R31 ;  /* 0x0000001f000d7202 */ /* 0x000fe20000000f00 */
[----:B------:R-:W-:Y:S02]  /*29920*/  IMAD.MOV.U32 R12, RZ, RZ, R2 ;  /* 0x000000ffff0c7224 */ /* 0x000fe400078e0002 */
[----:B------:R-:W-:-:S07]  /*29930*/  IMAD.MOV.U32 R30, RZ, RZ, R14 ;  /* 0x000000ffff1e7224 */ /* 0x000fce00078e000e */
[----:B------:R-:W-:Y:S05]  /*29940*/  WARPSYNC.COLLECTIVE R15, `(.L_x_1829) ;  /* 0x000000000f087348 */ /* 0x000fea0003c00000 */
[----:B------:R0:W1:Y:S02]  /*29950*/  SHFL.IDX P6, R14, R13, R12, R11 ;  /* 0x0000000c0d0e7389 */ /* 0x00006400000c000b */
[----:B01----:R-:W-:Y:S01]  /*29960*/  ENDCOLLECTIVE ;  /* 0x000000000000791b */ /* 0x003fe20003800000 */
.L_x_1829:
[----:B------:R-:W-:Y:S02]  /*29970*/  IMAD.MOV.U32 R13, RZ, RZ, R33 ;  /* 0x000000ffff0d7224 */ /* 0x000fe400078e0021 */
[----:B------:R-:W-:Y:S02]  /*29980*/  IMAD.MOV.U32 R12, RZ, RZ, R0 ;  /* 0x000000ffff0c7224 */ /* 0x000fe400078e0000 */
[----:B------:R-:W-:-:S07]  /*29990*/  IMAD.MOV.U32 R31, RZ, RZ, R14 ;  /* 0x000000ffff1f7224 */ /* 0x000fce00078e000e */
[----:B------:R-:W-:Y:S05]  /*299a0*/  WARPSYNC.COLLECTIVE R15, `(.L_x_1830) ;  /* 0x000000000f087348 */ /* 0x000fea0003c00000 */
[----:B------:R0:W1:Y:S02]  /*299b0*/  SHFL.IDX P6, R14, R13, R12, R11 ;  /* 0x0000000c0d0e7389 */ /* 0x00006400000c000b */
[----:B01----:R-:W-:Y:S01]  /*299c0*/  ENDCOLLECTIVE ;  /* 0x000000000000791b */ /* 0x003fe20003800000 */
.L_x_1830:
        /* <DEDUP_REMOVED lines=8> */
.L_x_1831:
[----:B------:R-:W-:Y:S02]  /*29a50*/  IMAD.MOV.U32 R13, RZ, RZ, R37 ;  /* 0x000000ffff0d7224 */ /* 0x000fe400078e0025 */
[----:B------:R-:W-:Y:S02]  /*29a60*/  IMAD.MOV.U32 R12, RZ, RZ, R0 ;  /* 0x000000ffff0c7224 */ /* 0x000fe400078e0000 */
[----:B------:R-:W-:-:S07]  /*29a70*/  IMAD.MOV.U32 R35, RZ, RZ, R14 ;  /* 0x000000ffff237224 */ /* 0x000fce00078e000e */
[----:B------:R-:W-:Y:S05]  /*29a80*/  WARPSYNC.COLLECTIVE R15, `(.L_x_1832) ;  /* 0x000000000f087348 */ /* 0x000fea0003c00000 */
[----:B------:R0:W1:Y:S02]  /*29a90*/  SHFL.IDX P6, R14, R13, R12, R11 ;  /* 0x0000000c0d0e7389 */ /* 0x00006400000c000b */
[----:B01----:R-:W-:Y:S01]  /*29aa0*/  ENDCOLLECTIVE ;  /* 0x000000000000791b */ /* 0x003fe20003800000 */
.L_x_1832:
        /* <DEDUP_REMOVED lines=8> */
.L_x_1833:
[----:B------:R-:W-:Y:S02]  /*29b30*/  IMAD.MOV.U32 R13, RZ, RZ, R41 ;  /* 0x000000ffff0d7224 */ /* 0x000fe400078e0029 */
[----:B------:R-:W-:Y:S02]  /*29b40*/  IMAD.MOV.U32 R12, RZ, RZ, R0 ;  /* 0x000000ffff0c7224 */ /* 0x000fe400078e0000 */
[----:B------:R-:W-:-:S07]  /*29b50*/  IMAD.MOV.U32 R39, RZ, RZ, R14 ;  /* 0x000000ffff277224 */ /* 0x000fce00078e000e */
[----:B------:R-:W-:Y:S05]  /*29b60*/  WARPSYNC.COLLECTIVE R15, `(.L_x_1834) ;  /* 0x000000000f087348 */ /* 0x000fea0003c00000 */
[----:B------:R0:W1:Y:S02]  /*29b70*/  SHFL.IDX P6, R14, R13, R12, R11 ;  /* 0x0000000c0d0e7389 */ /* 0x00006400000c000b */
[----:B01----:R-:W-:Y:S01]  /*29b80*/  ENDCOLLECTIVE ;  /* 0x000000000000791b */ /* 0x003fe20003800000 */
.L_x_1834:
[----:B------:R-:W-:Y:S02]  /*29b90*/  SEL R36, R38, R39, P0 ;  /* 0x0000002726247207 */ /* 0x000fe40000000000 */
[----:B------:R-:W-:Y:S01]  /*29ba0*/  SEL R38, R39, R38, P0 ;  /* 0x0000002627267207 */ /* 0x000fe20000000000 */
[----:B------:R-:W-:Y:S01]  /*29bb0*/  IMAD.MOV.U32 R13, RZ, RZ, R43 ;  /* 0x000000ffff0d7224 */ /* 0x000fe200078e002b */
[----:B------:R-:W-:Y:S01]  /*29bc0*/  MOV R12, R2 ;  /* 0x00000002000c7202 */ /* 0x000fe20000000f00 */
[----:B------:R-:W-:-:S07]  /*29bd0*/  IMAD.MOV.U32 R42, RZ, RZ, R14 ;  /* 0x000000ffff2a7224 */ /* 0x000fce00078e000e */
[----:B------:R-:W-:Y:S05]  /*29be0*/  WARPSYNC.COLLECTIVE R15, `(.L_x_1835) ;  /* 0x000000000f087348 */ /* 0x000fea0003c00000 */
[----:B------:R0:W1:Y:S02]  /*29bf0*/  SHFL.IDX P6, R14, R13, R12, R11 ;  /* 0x0000000c0d0e7389 */ /* 0x00006400000c000b */
[----:B01----:R-:W-:Y:S01]  /*29c00*/  ENDCOLLECTIVE ;  /* 0x000000000000791b */ /* 0x003fe20003800000 */
.L_x_1835:
[----:B------:R-:W-:Y:S02]  /*29c10*/  IMAD.MOV.U32 R13, RZ, RZ, R45 ;  /* 0x000000ffff0d7224 */ /* 0x000fe400078e002d */
[----:B------:R-:W-:Y:S02]  /*29c20*/  IMAD.MOV.U32 R12, RZ, RZ, R0 ;  /* 0x000000ffff0c7224 */ /* 0x000fe400078e0000 */
[----:B------:R-:W-:-:S07]  /*29c30*/  IMAD.MOV.U32 R43, RZ, RZ, R14 ;  /* 0x000000ffff2b7224 */ /* 0x000fce00078e000e */
[----:B------:R-:W-:Y:S05]  /*29c40*/  WARPSYNC.COLLECTIVE R15, `(.L_x_1836) ;  /* 0x000000000f087348 */ /* 0x000fea0003c00000 */
[----:B------:R0:W1:Y:S02]  /*29c50*/  SHFL.IDX P6, R14, R13, R12, R11 ;  /* 0x0000000c0d0e7389 */ /* 0x00006400000c000b */
[----:B01----:R-:W-:Y:S01]  /*29c60*/  ENDCOLLECTIVE ;  /* 0x000000000000791b */ /* 0x003fe20003800000 */
.L_x_1836:
[----:B------:R-:W-:Y:S02]  /*29c70*/  SEL R40, R42, R43, P0 ;  /* 0x0000002b2a287207 */ /* 0x000fe40000000000 */
[----:B------:R-:W-:Y:S01]  /*29c80*/  SEL R42, R43, R42, P0 ;  /* 0x0000002a2b2a7207 */ /* 0x000fe20000000000 */
[----:B------:R-:W-:Y:S02]  /*29c90*/  IMAD.MOV.U32 R13, RZ, RZ, R47 ;  /* 0x000000ffff0d7224 */ /* 0x000fe400078e002f */
[----:B------:R-:W-:Y:S02]  /*29ca0*/  IMAD.MOV.U32 R12, RZ, RZ, R2 ;  /* 0x000000ffff0c7224 */ /* 0x000fe400078e0002 */
[----:B------:R-:W-:Y:S02]  /*29cb0*/  IMAD.MOV.U32 R47, RZ, RZ, RZ ;  /* 0x000000ffff2f7224 */ /* 0x000fe400078e00ff */
[----:B------:R-:W-:-:S07]  /*29cc0*/  IMAD.MOV.U32 R45, RZ, RZ, R14 ;  /* 0x000000ffff2d7224 */ /* 0x000fce00078e000e */
[----:B------:R-:W-:Y:S05]  /*29cd0*/  WARPSYNC.COLLECTIVE R15, `(.L_x_1837) ;  /* 0x000000000f087348 */ /* 0x000fea0003c00000 */
[----:B------:R0:W1:Y:S02]  /*29ce0*/  SHFL.IDX P6, R14, R13, R12, R11 ;  /* 0x0000000c0d0e7389 */ /* 0x00006400000c000b */
[----:B01----:R-:W-:Y:S01]  /*29cf0*/  ENDCOLLECTIVE ;  /* 0x000000000000791b */ /* 0x003fe20003800000 */
.L_x_1837:
[----:B------:R-:W-:Y:S02]  /*29d00*/  IMAD.MOV.U32 R13, RZ, RZ, R49 ;  /* 0x000000ffff0d7224 */ /* 0x000fe400078e0031 */
[----:B------:R-:W-:Y:S02]  /*29d10*/  IMAD.MOV.U32 R12, RZ, RZ, R0 ;  /* 0x000000ffff0c7224 */ /* 0x000fe400078e0000 */
[----:B------:R-:W-:-:S07]  /*29d20*/  IMAD.MOV.U32 R44, RZ, RZ, R14 ;  /* 0x000000ffff2c7224 */ /* 0x000fce00078e000e */
[----:B------:R-:W-:Y:S05]  /*29d30*/  WARPSYNC.COLLECTIVE R15, `(.L_x_1838) ;  /* 0x000000000f087348 */ /* 0x000fea0003c00000 */
[----:B------:R0:W1:Y:S02]  /*29d40*/  SHFL.IDX P6, R14, R13, R12, R11 ;  /* 0x0000000c0d0e7389 */ /* 0x00006400000c000b */
[----:B01----:R-:W-:Y:S01]  /*29d50*/  ENDCOLLECTIVE ;  /* 0x000000000000791b */ /* 0x003fe20003800000 */
.L_x_1838:
        /* <DEDUP_REMOVED lines=8> */
.L_x_1839:
[----:B------:R-:W-:Y:S02]  /*29de0*/  IMAD.MOV.U32 R13, RZ, RZ, R55 ;  /* 0x000000ffff0d7224 */ /* 0x000fe400078e0037 */
[----:B------:R-:W-:Y:S02]  /*29df0*/  IMAD.MOV.U32 R12, RZ, RZ, R0 ;  /* 0x000000ffff0c7224 */ /* 0x000fe400078e0000 */
[----:B------:R-:W-:-:S07]  /*29e00*/  IMAD.MOV.U32 R46, RZ, RZ, R14 ;  /* 0x000000ffff2e7224 */ /* 0x000fce00078e000e */
[----:B------:R-:W-:Y:S05]  /*29e10*/  WARPSYNC.COLLECTIVE R15, `(.L_x_1840) ;  /* 0x000000000f087348 */ /* 0x000fea0003c00000 */
[----:B------:R0:W1:Y:S02]  /*29e20*/  SHFL.IDX P6, R14, R13, R12, R11 ;  /* 0x0000000c0d0e7389 */ /* 0x00006400000c000b */
[----:B01----:R-:W-:Y:S01]  /*29e30*/  ENDCOLLECTIVE ;  /* 0x000000000000791b */ /* 0x003fe20003800000 */
.L_x_1840:
[----:B------:R-:W-:Y:S02]  /*29e40*/  IMAD.MOV.U32 R13, RZ, RZ, R57 ;  /* 0x000000ffff0d7224 */ /* 0x000fe400078e0039 */
[----:B------:R-:W-:Y:S02]  /*29e50*/  IMAD.MOV.U32 R12, RZ, RZ, R2 ;  /* 0x000000ffff0c7224 */ /* 0x000fe400078e0002 */
[----:B------:R-:W-:-:S07]  /*29e60*/  IMAD.MOV.U32 R55, RZ, RZ, R14 ;  /* 0x000000ffff377224 */ /* 0x000fce00078e000e */
[----:B------:R-:W-:Y:S05]  /*29e70*/  WARPSYNC.COLLECTIVE R15, `(.L_x_1841) ;  /* 0x000000000f087348 */ /* 0x000fea0003c00000 */
[----:B------:R0:W1:Y:S02]  /*29e80*/  SHFL.IDX P6, R14, R13, R12, R11 ;  /* 0x0000000c0d0e7389 */ /* 0x00006400000c000b */
[----:B01----:R-:W-:Y:S01]  /*29e90*/  ENDCOLLECTIVE ;  /* 0x000000000000791b */ /* 0x003fe20003800000 */
.L_x_1841:
[----:B------:R-:W-:Y:S02]  /*29ea0*/  IMAD.MOV.U32 R13, RZ, RZ, R59 ;  /* 0x000000ffff0d7224 */ /* 0x000fe400078e003b */
[----:B------:R-:W-:Y:S01]  /*29eb0*/  IMAD.MOV.U32 R12, RZ, RZ, R0 ;  /* 0x000000ffff0c7224 */ /* 0x000fe200078e0000 */
[----:B------:R-:W-:-:S07]  /*29ec0*/  MOV R48, R14 ;  /* 0x0000000e00307202 */ /* 0x000fce0000000f00 */
[----:B------:R-:W-:Y:S05]  /*29ed0*/  WARPSYNC.COLLECTIVE R15, `(.L_x_1842) ;  /* 0x000000000f087348 */ /* 0x000fea0003c00000 */
[----:B------:R0:W1:Y:S02]  /*29ee0*/  SHFL.IDX P6, R14, R13, R12, R11 ;  /* 0x0000000c0d0e7389 */ /* 0x00006400000c000b */
[----:B01----:R-:W-:Y:S01]  /*29ef0*/  ENDCOLLECTIVE ;  /* 0x000000000000791b */ /* 0x003fe20003800000 */
.L_x_1842:
[----:B------:R-:W-:Y:S02]  /*29f00*/  IMAD.MOV.U32 R13, RZ, RZ, R61 ;  /* 0x000000ffff0d7224 */ /* 0x000fe400078e003d */
[----:B------:R-:W-:Y:S02]  /*29f10*/  IMAD.MOV.U32 R12, RZ, RZ, R2 ;  /* 0x000000ffff0c7224 */ /* 0x000fe400078e0002 */
[----:B------:R-:W-:-:S07]  /*29f20*/  IMAD.MOV.U32 R59, RZ, RZ, R14 ;  /* 0x000000ffff3b7224 */ /* 0x000fce00078e000e */
[----:B------:R-:W-:Y:S05]  /*29f30*/  WARPSYNC.COLLECTIVE R15, `(.L_x_1843) ;  /* 0x000000000f087348 */ /* 0x000fea0003c00000 */
[----:B------:R0:W1:Y:S02]  /*29f40*/  SHFL.IDX P6, R14, R13, R12, R11 ;  /* 0x0000000c0d0e7389 */ /* 0x00006400000c000b */
[----:B01----:R-:W-:Y:S01]  /*29f50*/  ENDCOLLECTIVE ;  /* 0x000000000000791b */ /* 0x003fe20003800000 */
.L_x_1843:
[----:B------:R-:W-:Y:S02]  /*29f60*/  IMAD.MOV.U32 R13, RZ, RZ, R63 ;  /* 0x000000ffff0d7224 */ /* 0x000fe400078e003f */
[----:B------:R-:W-:Y:S02]  /*29f70*/  IMAD.MOV.U32 R12, RZ, RZ, R0 ;  /* 0x000000ffff0c7224 */ /* 0x000fe400078e0000 */
[----:B------:R-:W-:-:S07]  /*29f80*/  IMAD.MOV.U32 R50, RZ, RZ, R14 ;  /* 0x000000ffff327224 */ /* 0x000fce00078e000e */
[----:B------:R-:W-:Y:S05]  /*29f90*/  WARPSYNC.COLLECTIVE R15, `(.L_x_1844) ;  /* 0x000000000f087348 */ /* 0x000fea0003c00000 */
[----:B------:R0:W1:Y:S02]  /*29fa0*/  SHFL.IDX P6, R14, R13, R12, R11 ;  /* 0x0000000c0d0e7389 */ /* 0x00006400000c000b */
[----:B01----:R-:W-:Y:S01]  /*29fb0*/  ENDCOLLECTIVE ;  /* 0x000000000000791b */ /* 0x003fe20003800000 */
.L_x_1844:
        /* <DEDUP_REMOVED lines=8> */
.L_x_1845:
[----:B------:R-:W-:Y:S02]  /*2a040*/  IMAD.MOV.U32 R13, RZ, RZ, R67 ;  /* 0x000000ffff0d7224 */ /* 0x000fe400078e0043 */
[----:B------:R-:W-:Y:S02]  /*2a050*/  IMAD.MOV.U32 R12, RZ, RZ, R0 ;  /* 0x000000ffff0c7224 */ /* 0x000fe400078e0000 */
[----:B------:R-:W-:-:S07]  /*2a060*/  IMAD.MOV.U32 R54, RZ, RZ, R14 ;  /* 0x000000ffff367224 */ /* 0x000fce00078e000e */
[----:B------:R-:W-:Y:S05]  /*2a070*/  WARPSYNC.COLLECTIVE R15, `(.L_x_1846) ;  /* 0x000000000f087348 */ /* 0x000fea0003c00000 */
[----:B------:R0:W1:Y:S02]  /*2a080*/  SHFL.IDX P6, R14, R13, R12, R11 ;  /* 0x0000000c0d0e7389 */ /* 0x00006400000c000b */
[----:B01----:R-:W-:Y:S01]  /*2a090*/  ENDCOLLECTIVE ;  /* 0x000000000000791b */ /* 0x003fe20003800000 */
.L_x_1846:
        /* <DEDUP_REMOVED lines=8> */
.L_x_1847:
[----:B------:R-:W-:Y:S01]  /*2a120*/  MOV R13, R71 ;  /* 0x00000047000d7202 */ /* 0x000fe20000000f00 */
[----:B------:R-:W-:Y:S02]  /*2a130*/  IMAD.MOV.U32 R12, RZ, RZ, R0 ;  /* 0x000000ffff0c7224 */ /* 0x000fe400078e0000 */
[----:B------:R-:W-:-:S07]  /*2a140*/  IMAD.MOV.U32 R56, RZ, RZ, R14 ;  /* 0x000000ffff387224 */ /* 0x000fce00078e000e */
[----:B------:R-:W-:Y:S05]  /*2a150*/  WARPSYNC.COLLECTIVE R15, `(.L_x_1848) ;  /* 0x000000000f087348 */ /* 0x000fea0003c00000 */
[----:B------:R0:W1:Y:S02]  /*2a160*/  SHFL.IDX P6, R14, R13, R12, R11 ;  /* 0x0000000c0d0e7389 */ /* 0x00006400000c000b */
[----:B01----:R-:W-:Y:S01]  /*2a170*/  ENDCOLLECTIVE ;  /* 0x000000000000791b */ /* 0x003fe20003800000 */
.L_x_1848:
        /* <DEDUP_REMOVED lines=8> */
.L_x_1849:
[----:B------:R-:W-:Y:S02]  /*2a200*/  IMAD.MOV.U32 R13, RZ, RZ, R75 ;  /* 0x000000ffff0d7224 */ /* 0x000fe400078e004b */
[----:B------:R-:W-:Y:S02]  /*2a210*/  IMAD.MOV.U32 R12, RZ, RZ, R0 ;  /* 0x000000ffff0c7224 */ /* 0x000fe400078e0000 */
[----:B------:R-:W-:-:S07]  /*2a220*/  IMAD.MOV.U32 R58, RZ, RZ, R14 ;  /* 0x000000ffff3a7224 */ /* 0x000fce00078e000e */
[----:B------:R-:W-:Y:S05]  /*2a230*/  WARPSYNC.COLLECTIVE R15, `(.L_x_1850) ;  /* 0x000000000f087348 */ /* 0x000fea0003c00000 */
[----:B------:R0:W1:Y:S02]  /*2a240*/  SHFL.IDX P6, R14, R13, R12, R11 ;  /* 0x0000000c0d0e7389 */ /* 0x00006400000c000b */
[----:B01----:R-:W-:Y:S01]  /*2a250*/  ENDCOLLECTIVE ;  /* 0x000000000000791b */ /* 0x003fe20003800000 */
.L_x_1850:
        /* <DEDUP_REMOVED lines=8> */
.L_x_1851:
[----:B------:R-:W-:Y:S02]  /*2a2e0*/  SEL R12, R9, R20, P0 ;  /* 0x00000014090c7207 */ /* 0x000fe40000000000 */
[----:B------:R-:W-:Y:S02]  /*2a2f0*/  SEL R11, R46, R49, P0 ;  /* 0x000000312e0b7207 */ /* 0x000fe40000000000 */
[----:B------:R-:W-:Y:S02]  /*2a300*/  SEL R13, R55, R48, P0 ;  /* 0x00000030370d7207 */ /* 0x000fe40000000000 */
[----:B------:R-:W-:Y:S01]  /*2a310*/  SEL R15, R48, R55, P0 ;  /* 0x00000037300f7207 */ /* 0x000fe20000000000 */
[----:B------:R-:W-:Y:S01]  /*2a320*/  IMAD.MOV.U32 R60, RZ, RZ, R14 ;  /* 0x000000ffff3c7224 */ /* 0x000fe200078e000e */
[----:B------:R-:W-:Y:S02]  /*2a330*/  SEL R14, R20, R9, P0 ;  /* 0x00000009140e7207 */ /* 0x000fe40000000000 */
[----:B------:R-:W-:Y:S01]  /*2a340*/  SEL R9, R49, R46, P0 ;  /* 0x0000002e31097207 */ /* 0x000fe20000000000 */
[----:B------:R-:W-:Y:S06]  /*2a350*/  BRA `(.L_x_1852) ;  /* 0xffffff5800907947 */ /* 0x000fec000383ffff */
.L_x_1638:
[----:B------:R-:W-:Y:S02]  /*2a360*/  IMAD.MOV.U32 R13, RZ, RZ, R2 ;  /* 0x000000ffff0d7224 */ /* 0x000fe400078e0002 */
[----:B------:R-:W-:Y:S02]  /*2a370*/  IMAD.MOV.U32 R12, RZ, RZ, RZ ;  /* 0x000000ffff0c7224 */ /* 0x000fe400078e00ff */
[----:B------:R-:W-:Y:S02]  /*2a380*/  IMAD.MOV.U32 R11, RZ, RZ, 0x181f ;  /* 0x0000181fff0b7424 */ /* 0x000fe400078e00ff */
[----:B------:R-:W-:-:S07]  /*2a390*/  IMAD.MOV.U32 R15, RZ, RZ, -0x1 ;  /* 0xffffffffff0f7424 */ /* 0x000fce00078e00ff */
[----:B01----:R-:W-:Y:S05]  /*2a3a0*/  WARPSYNC.COLLECTIVE R15, `(.L_x_1853) ;  /* 0x000000000f087348 */ /* 0x003fea0003c00000 */
[----:B------:R2:W3:Y:S02]  /*2a3b0*/  SHFL.IDX P6, R14, R13, R12, R11 ;  /* 0x0000000c0d0e7389 */ /* 0x0004e400000c000b */
[----:B0123--:R-:W-:Y:S01]  /*2a3c0*/  ENDCOLLECTIVE ;  /* 0x000000000000791b */ /* 0x00ffe20003800000 */
.L_x_1853:
[----:B------:R-:W-:Y:S02]  /*2a3d0*/  IMAD.MOV.U32 R13, RZ, RZ, R0 ;  /* 0x000000ffff0d7224 */ /* 0x000fe400078e0000 */
[----:B------:R-:W-:-:S07]  /*2a3e0*/  IMAD.MOV.U32 R3, RZ, RZ, R14 ;  /* 0x000000ffff037224 */ /* 0x000fce00078e000e */
[----:B------:R-:W-:Y:S05]  /*2a3f0*/  WARPSYNC.COLLECTIVE R15, `(.L_x_1854) ;  /* 0x000000000f087348 */ /* 0x000fea0003c00000 */
[----:B------:R0:W1:Y:S02]  /*2a400*/  SHFL.IDX P6, R14, R13, R12, R11 ;  /* 0x0000000c0d0e7389 */ /* 0x00006400000c000b */
[----:B01----:R-:W-:Y:S01]  /*2a410*/  ENDCOLLECTIVE ;  /* 0x000000000000791b */ /* 0x003fe20003800000 */
.L_x_1854:
[----:B------:R-:W-:Y:S05]  /*2a420*/  BRA `(.L_x_1855) ;  /* 0xffffff6c00e47947 */ /* 0x000fea000383ffff */
.L_x_1641:
[----:B------:R-:W-:Y:S01]  /*2a430*/  BSSY B1, `(.L_x_1856) ;  /* 0x0000008000017945 */ /* 0x000fe20003800000 */
[----:B------:R-:W-:Y:S01]  /*2a440*/  MOV R13, R2 ;  /* 0x00000002000d7202 */ /* 0x000fe20000000f00 */
[----:B------:R-:W-:Y:S02]  /*2a450*/  IMAD.MOV.U32 R12, RZ, RZ, 0x1 ;  /* 0x00000001ff0c7424 */ /* 0x000fe400078e00ff */
[----:B------:R-:W-:Y:S02]  /*2a460*/  IMAD.MOV.U32 R11, RZ, RZ, 0x181f ;  /* 0x0000181fff0b7424 */ /* 0x000fe400078e00ff */
[----:B---3--:R-:W-:-:S07]  /*2a470*/  IMAD.MOV.U32 R15, RZ, RZ, -0x1 ;  /* 0xffffffffff0f7424 */ /* 0x008fce00078e00ff */
[----:B012-4-:R-:W-:Y:S05]  /*2a480*/  WARPSYNC.COLLECTIVE R15, `(.L_x_1857) ;  /* 0x000000000f087348 */ /* 0x017fea0003c00000 */
[----:B----4-:R3:W4:Y:S02]  /*2a490*/  SHFL.IDX P6, R14, R13, R12, R11 ;  /* 0x0000000c0d0e7389 */ /* 0x01072400000c000b */
[----:B01234-:R-:W-:Y:S01]  /*2a4a0*/  ENDCOLLECTIVE ;  /* 0x000000000000791b */ /* 0x01ffe20003800000 */
.L_x_1857:
[----:B------:R-:W-:Y:S05]  /*2a4b0*/  BSYNC B1 ;  /* 0x0000000000017941 */ /* 0x000fea0003800000 */
.L_x_1856:
[----:B------:R-:W-:Y:S02]  /*2a4c0*/  IMAD.MOV.U32 R13, RZ, RZ, R0 ;  /* 0x000000ffff0d7224 */ /* 0x000fe400078e0000 */
[----:B------:R-:W-:Y:S02]  /*2a4d0*/  IMAD.MOV.U32 R12, RZ, RZ, 0x1 ;  /* 0x00000001ff0c7424 */ /* 0x000fe400078e00ff */
[----:B------:R-:W-:Y:S02]  /*2a4e0*/  IMAD.MOV.U32 R11, RZ, RZ, 0x181f ;  /* 0x0000181fff0b7424 */ /* 0x000fe400078e00ff */
[----:B------:R-:W-:Y:S02]  /*2a4f0*/  IMAD.MOV.U32 R15, RZ, RZ, -0x1 ;  /* 0xffffffffff0f7424 */ /* 0x000fe400078e00ff */
[----:B------:R-:W-:-:S07]  /*2a500*/  IMAD.MOV.U32 R3, RZ, RZ, R14 ;  /* 0x000000ffff037224 */ /* 0x000fce00078e000e */
[----:B------:R-:W-:Y:S05]  /*2a510*/  WARPSYNC.COLLECTIVE R15, `(.L_x_1858) ;  /* 0x000000000f087348 */ /* 0x000fea0003c00000 */
[----:B------:R0:W1:Y:S02]  /*2a520*/  SHFL.IDX P6, R14, R13, R12, R11 ;  /* 0x0000000c0d0e7389 */ /* 0x00006400000c000b */
[----:B01----:R-:W-:Y:S01]  /*2a530*/  ENDCOLLECTIVE ;  /* 0x000000000000791b */ /* 0x003fe20003800000 */
.L_x_1858:
[----:B------:R-:W-:Y:S05]  /*2a540*/  BRA `(.L_x_1859) ;  /* 0xffffff6c00e87947 */ /* 0x000fea000383ffff */
.L_x_1644:
[----:B------:R-:W-:Y:S01]  /*2a550*/  BSSY B1, `(.L_x_1860) ;  /* 0x0000008000017945 */ /* 0x000fe20003800000 */
[----:B------:R-:W-:Y:S02]  /*2a560*/  IMAD.MOV.U32 R13, RZ, RZ, R2 ;  /* 0x000000ffff0d7224 */ /* 0x000fe400078e0002 */
[----:B------:R-:W-:Y:S02]  /*2a570*/  IMAD.MOV.U32 R12, RZ, RZ, 0x2 ;  /* 0x00000002ff0c7424 */ /* 0x000fe400078e00ff */
[----:B------:R-:W-:Y:S02]  /*2a580*/  IMAD.MOV.U32 R11, RZ, RZ, 0x181f ;  /* 0x0000181fff0b7424 */ /* 0x000fe400078e00ff */
[----:B0-----:R-:W-:-:S07]  /*2a590*/  IMAD.MOV.U32 R15, RZ, RZ, -0x1 ;  /* 0xffffffffff0f7424 */ /* 0x001fce00078e00ff */
[----:B-1234-:R-:W-:Y:S05]  /*2a5a0*/  WARPSYNC.COLLECTIVE R15, `(.L_x_1861) ;  /* 0x000000000f087348 */ /* 0x01efea0003c00000 */
[----:B----4-:R0:W4:Y:S02]  /*2a5b0*/  SHFL.IDX P6, R14, R13, R12, R11 ;  /* 0x0000000c0d0e7389 */ /* 0x01012400000c000b */
[----:B01234-:R-:W-:Y:S01]  /*2a5c0*/  ENDCOLLECTIVE ;  /* 0x000000000000791b */ /* 0x01ffe20003800000 */
.L_x_1861:
[----:B------:R-:W-:Y:S05]  /*2a5d0*/  BSYNC B1 ;  /* 0x0000000000017941 */ /* 0x000fea0003800000 */
.L_x_1860:
        /* <DEDUP_REMOVED lines=8> */
.L_x_1862:
[----:B------:R-:W-:Y:S05]  /*2a660*/  BRA `(.L_x_1863) ;  /* 0xffffff6c00e87947 */ /* 0x000fea000383ffff */
.L_x_1647:
        /* <DEDUP_REMOVED lines=8> */
.L_x_1865:
[----:B------:R-:W-:Y:S05]  /*2a6f0*/  BSYNC B1 ;  /* 0x0000000000017941 */ /* 0x000fea0003800000 */
.L_x_1864:
        /* <DEDUP_REMOVED lines=8> */
.L_x_1866:
[----:B------:R-:W-:Y:S05]  /*2a780*/  BRA `(.L_x_1867) ;  /* 0xffffff6c00e87947 */ /* 0x000fea000383ffff */
.L_x_1672:
[----:B------:R-:W1:Y:S01]  /*2a790*/  S2R R5, SR_TID.X ;  /* 0x0000000000057919 */ /* 0x000e620000002100 */
[----:B------:R-:W-:Y:S01]  /*2a7a0*/  BSSY B1, `(.L_x_1868) ;  /* 0x000000a000017945 */ /* 0x000fe20003800000 */
[----:B------:R-:W-:Y:S02]  /*2a7b0*/  IMAD.MOV.U32 R12, RZ, RZ, RZ ;  /* 0x000000ffff0c7224 */ /* 0x000fe400078e00ff */
[----:B0-----:R-:W-:Y:S02]  /*2a7c0*/  IMAD.MOV.U32 R11, RZ, RZ, 0x1f ;  /* 0x0000001fff0b7424 */ /* 0x001fe400078e00ff */
[----:B------:R-:W-:Y:S01]  /*2a7d0*/  IMAD.MOV.U32 R15, RZ, RZ, -0x1 ;  /* 0xffffffffff0f7424 */ /* 0x000fe200078e00ff */
[----:B-1----:R-:W-:-:S04]  /*2a7e0*/  SHF.R.U32.HI R5, RZ, 0x5, R5 ;  /* 0x00000005ff057819 */ /* 0x002fc80000011605 */
[----:B------:R-:W-:-:S05]  /*2a7f0*/  LOP3.LUT R5, R5, 0x3, RZ, 0xc0, !PT ;  /* 0x0000000305057812 */ /* 0x000fca00078ec0ff */
[----:B------:R-:W-:-:S07]  /*2a800*/  IMAD.MOV.U32 R13, RZ, RZ, R5 ;  /* 0x000000ffff0d7224 */ /* 0x000fce00078e0005 */
[----:B------:R-:W-:Y:S05]  /*2a810*/  WARPSYNC.COLLECTIVE R15, `(.L_x_1869) ;  /* 0x000000000f087348 */ /* 0x000fea0003c00000 */
[----:B------:R0:W1:Y:S02]  /*2a820*/  SHFL.IDX P6, R14, R13, R12, R11 ;  /* 0x0000000c0d0e7389 */ /* 0x00006400000c000b */
[----:B01----:R-:W-:Y:S01]  /*2a830*/  ENDCOLLECTIVE ;  /* 0x000000000000791b */ /* 0x003fe20003800000 */
.L_x_1869:
[----:B------:R-:W-:Y:S05]  /*2a840*/  BSYNC B1 ;  /* 0x0000000000017941 */ /* 0x000fea0003800000 */
.L_x_1868:
[----:B------:R-:W-:Y:S05]  /*2a850*/  BRA `(.L_x_1870) ;  /* 0xffffff8800607947 */ /* 0x000fea000383ffff */
.L_x_1674:
[----:B------:R-:W-:Y:S01]  /*2a860*/  BSSY B1, `(.L_x_1871) ;  /* 0x0000006000017945 */ /* 0x000fe20003800000 */
[----:B------:R-:W-:-:S07]  /*2a870*/  IMAD.MOV.U32 R15, RZ, RZ, -0x1 ;  /* 0xffffffffff0f7424 */ /* 0x000fce00078e00ff */
[----:B01----:R-:W-:Y:S05]  /*2a880*/  WARPSYNC.COLLECTIVE R15, `(.L_x_1872) ;  /* 0x000000000f0c7348 */ /* 0x003fea0003c00000 */
[----:B------:R-:W-:Y:S02]  /*2a890*/  ELECT P6, UR62, PT ;  /* 0x00000000003e782f */ /* 0x000fe400038c0000 */
[----:B------:R-:W-:Y:S01]  /*2a8a0*/  MOV R14, UR62 ;  /* 0x0000003e000e7c02 */ /* 0x000fe20008000f00 */
[----:B01----:R-:W-:Y:S10]  /*2a8b0*/  ENDCOLLECTIVE ;  /* 0x000000000000791b */ /* 0x003ff40003800000 */
.L_x_1872:
[----:B------:R-:W-:Y:S05]  /*2a8c0*/  BSYNC B1 ;  /* 0x0000000000017941 */ /* 0x000fea0003800000 */
.L_x_1871:
[----:B------:R-:W-:Y:S05]  /*2a8d0*/  BRA `(.L_x_1673) ;  /* 0xffffff8800587947 */ /* 0x000fea000383ffff */
.L_x_1676:
[----:B-1----:R-:W2:Y:S02]  /*2a8e0*/  LDL R5, [R1] ;  /* 0x0000000001057983 */ /* 0x002ea40000100800 */
[----:B--2---:R1:W2:Y:S02]  /*2a8f0*/  SYNCS.PHASECHK.TRANS64.TRYWAIT P0, [R5+URZ+0x22820], R4 ;  /* 0x02282004050075a7 */ /* 0x0042a4000800017f */
[----:B--2---:R-:W-:Y:S05]  /*2a900*/  @!P0 NANOSLEEP.SYNCS 0x989680 ;  /* 0x009896800000895d */ /* 0x004fea0003900000 */
[----:B------:R-:W2:Y:S02]  /*2a910*/  @!P0 SYNCS.PHASECHK.TRANS64 P0, [R5+URZ+0x22820], R4 ;  /* 0x02282004050085a7 */ /* 0x000ea4000800007f */
[----:B--2---:R-:W-:Y:S05]  /*2a920*/  @!P0 BRA `(.L_x_1676) ;  /* 0xfffffffc00ec8947 */ /* 0x004fea000383ffff */
[----:B------:R-:W-:Y:S05]  /*2a930*/  BRA `(.L_x_1873) ;  /* 0xffffff8800687947 */ /* 0x000fea000383ffff */
.L_x_1680:
[----:B-1----:R1:W2:Y:S02]  /*2a940*/  SYNCS.PHASECHK.TRANS64.TRYWAIT P0, [R7+URZ+0x228a0], R10 ;  /* 0x0228a00a070075a7 */ /* 0x0022a4000800017f */
[----:B--2---:R-:W-:Y:S05]  /*2a950*/  @!P0 NANOSLEEP.SYNCS 0x989680 ;  /* 0x009896800000895d */ /* 0x004fea0003900000 */
[----:B------:R-:W2:Y:S02]  /*2a960*/  @!P0 SYNCS.PHASECHK.TRANS64 P0, [R7+URZ+0x228a0], R10 ;  /* 0x0228a00a070085a7 */ /* 0x000ea4000800007f */
[----:B--2---:R-:W-:Y:S05]  /*2a970*/  @!P0 BRA `(.L_x_1680) ;  /* 0xfffffffc00f08947 */ /* 0x004fea000383ffff */
[----:B------:R-:W-:Y:S05]  /*2a980*/  BRA `(.L_x_1874) ;  /* 0xffffff8800907947 */ /* 0x000fea000383ffff */
.L_x_1687:
[----:B0-----:R0:W2:Y:S02]  /*2a990*/  SYNCS.PHASECHK.TRANS64.TRYWAIT P0, [R7+URZ+0x228c0], R10 ;  /* 0x0228c00a070075a7 */ /* 0x0010a4000800017f */
[----:B--2---:R-:W-:Y:S05]  /*2a9a0*/  @!P0 NANOSLEEP.SYNCS 0x989680 ;  /* 0x009896800000895d */ /* 0x004fea0003900000 */
[----:B------:R-:W2:Y:S02]  /*2a9b0*/  @!P0 SYNCS.PHASECHK.TRANS64 P0, [R7+URZ+0x228c0], R10 ;  /* 0x0228c00a070085a7 */ /* 0x000ea4000800007f */
[----:B--2---:R-:W-:Y:S05]  /*2a9c0*/  @!P0 BRA `(.L_x_1687) ;  /* 0xfffffffc00f08947 */ /* 0x004fea000383ffff */
[----:B------:R-:W-:Y:S05]  /*2a9d0*/  BRA `(.L_x_1875) ;  /* 0xffffff8c008c7947 */ /* 0x000fea000383ffff */
.L_x_1694:
[----:B-1----:R1:W2:Y:S02]  /*2a9e0*/  SYNCS.PHASECHK.TRANS64.TRYWAIT P1, [R8+URZ+0x228a0], R7 ;  /* 0x0228a007080075a7 */ /* 0x0022a4000802017f */
[----:B--2---:R-:W-:Y:S05]  /*2a9f0*/  @!P1 NANOSLEEP.SYNCS 0x989680 ;  /* 0x009896800000995d */ /* 0x004fea0003900000 */
[----:B------:R-:W2:Y:S02]  /*2aa00*/  @!P1 SYNCS.PHASECHK.TRANS64 P1, [R8+URZ+0x228a0], R7 ;  /* 0x0228a007080095a7 */ /* 0x000ea4000802007f */
[----:B--2---:R-:W-:Y:S05]  /*2aa10*/  @!P1 BRA `(.L_x_1694) ;  /* 0xfffffffc00f09947 */ /* 0x004fea000383ffff */
[----:B------:R-:W-:Y:S05]  /*2aa20*/  BRA `(.L_x_1876) ;  /* 0xffffff9000707947 */ /* 0x000fea000383ffff */
.L_x_1701:
[----:B0-----:R0:W2:Y:S02]  /*2aa30*/  SYNCS.PHASECHK.TRANS64.TRYWAIT P1, [R8+URZ+0x228c0], R7 ;  /* 0x0228c007080075a7 */ /* 0x0010a4000802017f */
[----:B--2---:R-:W-:Y:S05]  /*2aa40*/  @!P1 NANOSLEEP.SYNCS 0x989680 ;  /* 0x009896800000995d */ /* 0x004fea0003900000 */
[----:B------:R-:W2:Y:S02]  /*2aa50*/  @!P1 SYNCS.PHASECHK.TRANS64 P1, [R8+URZ+0x228c0], R7 ;  /* 0x0228c007080095a7 */ /* 0x000ea4000802007f */
[----:B--2---:R-:W-:Y:S05]  /*2aa60*/  @!P1 BRA `(.L_x_1701) ;  /* 0xfffffffc00f09947 */ /* 0x004fea000383ffff */
[----:B------:R-:W-:Y:S05]  /*2aa70*/  BRA `(.L_x_1877) ;  /* 0xffffff9400687947 */ /* 0x000fea000383ffff */
.L_x_1724:
        /* <DEDUP_REMOVED lines=8> */
[----:B--2---:R-:W-:Y:S05]  /*2ab00*/  WARPSYNC.COLLECTIVE R15, `(.L_x_1879) ;  /* 0x000000000f087348 */ /* 0x004fea0003c00000 */
[----:B------:R0:W1:Y:S02]  /*2ab10*/  SHFL.IDX P6, R14, R13, R12, R11 ;  /* 0x0000000c0d0e7389 */ /* 0x00006400000c000b */
[----:B012---:R-:W-:Y:S01]  /*2ab20*/  ENDCOLLECTIVE ;  /* 0x000000000000791b */ /* 0x007fe20003800000 */
.L_x_1879:
[----:B------:R-:W-:Y:S05]  /*2ab30*/  BSYNC B0 ;  /* 0x0000000000007941 */ /* 0x000fea0003800000 */
.L_x_1878:
[----:B------:R-:W-:Y:S05]  /*2ab40*/  BRA `(.L_x_1880) ;  /* 0xffffffa400147947 */ /* 0x000fea000383ffff */
.L_x_1726:
[----:B------:R-:W-:Y:S01]  /*2ab50*/  BSSY B0, `(.L_x_1881) ;  /* 0x0000006000007945 */ /* 0x000fe20003800000 */
[----:B------:R-:W-:-:S07]  /*2ab60*/  IMAD.MOV.U32 R15, RZ, RZ, -0x1 ;  /* 0xffffffffff0f7424 */ /* 0x000fce00078e00ff */
[----:B012---:R-:W-:Y:S05]  /*2ab70*/  WARPSYNC.COLLECTIVE R15, `(.L_x_1882) ;  /* 0x000000000f0c7348 */ /* 0x007fea0003c00000 */
[----:B------:R-:W-:Y:S02]  /*2ab80*/  ELECT P6, UR62, PT ;  /* 0x00000000003e782f */ /* 0x000fe400038c0000 */
[----:B------:R-:W-:Y:S01]  /*2ab90*/  MOV R14, UR62 ;  /* 0x0000003e000e7c02 */ /* 0x000fe20008000f00 */
[----:B012---:R-:W-:Y:S10]  /*2aba0*/  ENDCOLLECTIVE ;  /* 0x000000000000791b */ /* 0x007ff40003800000 */
.L_x_1882:
[----:B------:R-:W-:Y:S05]  /*2abb0*/  BSYNC B0 ;  /* 0x0000000000007941 */ /* 0x000fea0003800000 */
.L_x_1881:
[----:B------:R-:W-:Y:S05]  /*2abc0*/  BRA `(.L_x_1883) ;  /* 0xffffffa4001c7947 */ /* 0x000fea000383ffff */
.L_x_1728:
[----:B-1----:R1:W2:Y:S02]  /*2abd0*/  SYNCS.PHASECHK.TRANS64.TRYWAIT P0, [R0+URZ+0x22880], R2 ;  /* 0x02288002000075a7 */ /* 0x0022a4000800017f */
[----:B--2---:R-:W-:Y:S05]  /*2abe0*/  @!P0 NANOSLEEP.SYNCS 0x989680 ;  /* 0x009896800000895d */ /* 0x004fea0003900000 */
[----:B------:R-:W2:Y:S02]  /*2abf0*/  @!P0 SYNCS.PHASECHK.TRANS64 P0, [R0+URZ+0x22880], R2 ;  /* 0x02288002000085a7 */ /* 0x000ea4000800007f */
[----:B--2---:R-:W-:Y:S05]  /*2ac00*/  @!P0 BRA `(.L_x_1728) ;  /* 0xfffffffc00f08947 */ /* 0x004fea000383ffff */
[----:B------:R-:W-:Y:S05]  /*2ac10*/  BRA `(.L_x_1884) ;  /* 0xffffffa400907947 */ /* 0x000fea000383ffff */
.L_x_1730:
[----:B--2---:R2:W3:Y:S02]  /*2ac20*/  SYNCS.PHASECHK.TRANS64.TRYWAIT P0, [R0+URZ+0x22840], R2 ;  /* 0x02284002000075a7 */ /* 0x0044e4000800017f */
[----:B---3--:R-:W-:Y:S05]  /*2ac30*/  @!P0 NANOSLEEP.SYNCS 0x989680 ;  /* 0x009896800000895d */ /* 0x008fea0003900000 */
[----:B------:R-:W3:Y:S02]  /*2ac40*/  @!P0 SYNCS.PHASECHK.TRANS64 P0, [R0+URZ+0x22840], R2 ;  /* 0x02284002000085a7 */ /* 0x000ee4000800007f */
[----:B---3--:R-:W-:Y:S05]  /*2ac50*/  @!P0 BRA `(.L_x_1730) ;  /* 0xfffffffc00f08947 */ /* 0x008fea000383ffff */
[----:B------:R-:W-:Y:S05]  /*2ac60*/  BRA `(.L_x_1885) ;  /* 0xffffffa400ec7947 */ /* 0x000fea000383ffff */
.L_x_1734:
[----:B------:R-:W2:Y:S01]  /*2ac70*/  LDL.LU R11, [R1+0x40] ;  /* 0x00004000010b7983 */ /* 0x000ea20000300800 */
[----:B------:R-:W-:Y:S01]  /*2ac80*/  IMAD.MOV.U32 R5, RZ, RZ, R12 ;  /* 0x000000ffff057224 */ /* 0x000fe200078e000c */
[----:B------:R-:W-:Y:S01]  /*2ac90*/  MOV R13, R3 ;  /* 0x00000003000d7202 */ /* 0x000fe20000000f00 */
[----:B------:R-:W-:Y:S02]  /*2aca0*/  IMAD.MOV.U32 R12, RZ, RZ, RZ ;  /* 0x000000ffff0c7224 */ /* 0x000fe400078e00ff */
[----:B------:R-:W-:Y:S02]  /*2acb0*/  IMAD.MOV.U32 R15, RZ, RZ, -0x1 ;  /* 0xffffffffff0f7424 */ /* 0x000fe400078e00ff */
[----:B------:R-:W-:-:S04]  /*2acc0*/  IMAD.IADD R0, R10, 0x1, R5 ;  /* 0x000000010a007824 */ /* 0x000fc800078e0205 */
[----:B------:R-:W-:Y:S02]  /*2acd0*/  VIADD R5, R0, 0x20 ;  /* 0x0000002000057836 */ /* 0x000fe40000000000 */
[----:B--2---:R-:W-:Y:S02]  /*2ace0*/  IMAD R2, R11, R7, RZ ;  /* 0x000000070b027224 */ /* 0x004fe400078e02ff */
[----:B------:R-:W-:-:S03]  /*2acf0*/  IMAD.MOV.U32 R11, RZ, RZ, 0x1c1f ;  /* 0x00001c1fff0b7424 */ /* 0x000fc600078e00ff */
[----:B------:R-:W-:-:S13]  /*2ad00*/  ISETP.GE.AND P4, PT, R0, R2, PT ;  /* 0x000000020000720c */ /* 0x000fda0003f86270 */
[----:B-----5:R-:W-:Y:S05]  /*2ad10*/  WARPSYNC.COLLECTIVE R15, `(.L_x_1886) ;  /* 0x000000000f087348 */ /* 0x020fea0003c00000 */
[----:B------:R0:W1:Y:S02]  /*2ad20*/  SHFL.IDX P6, R14, R13, R12, R11 ;  /* 0x0000000c0d0e7389 */ /* 0x00006400000c000b */
[----:B01---5:R-:W-:Y:S01]  /*2ad30*/  ENDCOLLECTIVE ;  /* 0x000000000000791b */ /* 0x023fe20003800000 */
.L_x_1886:
[----:B------:R-:W-:Y:S02]  /*2ad40*/  IMAD.MOV.U32 R13, RZ, RZ, R4 ;  /* 0x000000ffff0d7224 */ /* 0x000fe400078e0004 */
[----:B------:R-:W-:-:S07]  /*2ad50*/  IMAD.MOV.U32 R6, RZ, RZ, R14 ;  /* 0x000000ffff067224 */ /* 0x000fce00078e000e */
[----:B------:R-:W-:Y:S05]  /*2ad60*/  WARPSYNC.COLLECTIVE R15, `(.L_x_1887) ;  /* 0x000000000f087348 */ /* 0x000fea0003c00000 */
[----:B------:R0:W1:Y:S02]  /*2ad70*/  SHFL.IDX P6, R14, R13, R12, R11 ;  /* 0x0000000c0d0e7389 */ /* 0x00006400000c000b */
[----:B01----:R-:W-:Y:S01]  /*2ad80*/  ENDCOLLECTIVE ;  /* 0x000000000000791b */ /* 0x003fe20003800000 */
.L_x_1887:
[----:B------:R-:W-:Y:S02]  /*2ad90*/  IMAD.MOV.U32 R13, RZ, RZ, R3 ;  /* 0x000000ffff0d7224 */ /* 0x000fe400078e0003 */
[----:B------:R-:W-:Y:S02]  /*2ada0*/  IMAD.MOV.U32 R12, RZ, RZ, 0x1 ;  /* 0x00000001ff0c7424 */ /* 0x000fe400078e00ff */
[----:B------:R-:W-:-:S07]  /*2adb0*/  IMAD.MOV.U32 R7, RZ, RZ, R14 ;  /* 0x000000ffff077224 */ /* 0x000fce00078e000e */
[----:B------:R-:W-:Y:S05]  /*2adc0*/  WARPSYNC.COLLECTIVE R15, `(.L_x_1888) ;  /* 0x000000000f087348 */ /* 0x000fea0003c00000 */
[----:B------:R0:W1:Y:S02]  /*2add0*/  SHFL.IDX P6, R14, R13, R12, R11 ;  /* 0x0000000c0d0e7389 */ /* 0x00006400000c000b */
[----:B01----:R-:W-:Y:S01]  /*2ade0*/  ENDCOLLECTIVE ;  /* 0x000000000000791b */ /* 0x003fe20003800000 */
.L_x_1888:
        /* <DEDUP_REMOVED lines=17> */
.L_x_1889:
[----:B------:R-:W-:Y:S01]  /*2af00*/  MOV R13, R3 ;  /* 0x00000003000d7202 */ /* 0x000fe20000000f00 */
[----:B------:R-:W-:Y:S02]  /*2af10*/  IMAD.MOV.U32 R12, RZ, RZ, 0x2 ;  /* 0x00000002ff0c7424 */ /* 0x000fe400078e00ff */
[----:B------:R-:W-:-:S07]  /*2af20*/  IMAD.MOV.U32 R5, RZ, RZ, R14 ;  /* 0x000000ffff057224 */ /* 0x000fce00078e000e */
[----:B------:R-:W-:Y:S05]  /*2af30*/  WARPSYNC.COLLECTIVE R15, `(.L_x_1890) ;  /* 0x000000000f087348 */ /* 0x000fea0003c00000 */
[----:B------:R0:W1:Y:S02]  /*2af40*/  SHFL.IDX P6, R14, R13, R12, R11 ;  /* 0x0000000c0d0e7389 */ /* 0x00006400000c000b */
[----:B01----:R-:W-:Y:S01]  /*2af50*/  ENDCOLLECTIVE ;  /* 0x000000000000791b */ /* 0x003fe20003800000 */
.L_x_1890:
[----:B------:R-:W-:-:S05]  /*2af60*/  @!P3 IADD3 R5, P4, R9, R5, RZ ;  /* 0x000000050905b210 */ /* 0x000fca0007f9e0ff */
[----:B------:R-:W-:-:S04]  /*2af70*/  @!P3 IMAD.X R6, RZ, RZ, R6, P4 ;  /* 0x000000ffff06b224 */ /* 0x000fc800020e0606 */
[----:B------:R-:W-:Y:S02]  /*2af80*/  @!P3 IMAD.MOV.U32 R7, RZ, RZ, R6 ;  /* 0x000000ffff07b224 */ /* 0x000fe400078e0006 */
[----:B------:R-:W-:Y:S02]  /*2af90*/  @!P3 IMAD.MOV.U32 R6, RZ, RZ, R5 ;  /* 0x000000ffff06b224 */ /* 0x000fe400078e0005 */
[----:B------:R-:W-:Y:S02]  /*2afa0*/  IMAD.MOV.U32 R13, RZ, RZ, R4 ;  /* 0x000000ffff0d7224 */ /* 0x000fe400078e0004 */
[----:B------:R-:W-:Y:S01]  /*2afb0*/  VIADD R5, R0, 0x40 ;  /* 0x0000004000057836 */ /* 0x000fe20000000000 */
        /* <DEDUP_REMOVED lines=11> */
.L_x_1891:
[----:B------:R-:W-:Y:S02]  /*2b070*/  IMAD.MOV.U32 R13, RZ, RZ, R3 ;  /* 0x000000ffff0d7224 */ /* 0x000fe400078e0003 */
[----:B------:R-:W-:Y:S02]  /*2b080*/  IMAD.MOV.U32 R12, RZ, RZ, 0x3 ;  /* 0x00000003ff0c7424 */ /* 0x000fe400078e00ff */
[----:B------:R-:W-:-:S07]  /*2b090*/  IMAD.MOV.U32 R5, RZ, RZ, R14 ;  /* 0x000000ffff057224 */ /* 0x000fce00078e000e */
[----:B------:R-:W-:Y:S05]  /*2b0a0*/  WARPSYNC.COLLECTIVE R15, `(.L_x_1892) ;  /* 0x000000000f087348 */ /* 0x000fea0003c00000 */
[----:B------:R0:W1:Y:S02]  /*2b0b0*/  SHFL.IDX P6, R14, R13, R12, R11 ;  /* 0x0000000c0d0e7389 */ /* 0x00006400000c000b */
[----:B01----:R-:W-:Y:S01]  /*2b0c0*/  ENDCOLLECTIVE ;  /* 0x000000000000791b */ /* 0x003fe20003800000 */
.L_x_1892:
[----:B------:R-:W-:-:S05]  /*2b0d0*/  @!P3 IADD3 R5, P4, R9, R5, RZ ;  /* 0x000000050905b210 */ /* 0x000fca0007f9e0ff */
[----:B------:R-:W-:-:S04]  /*2b0e0*/  @!P3 IMAD.X R6, RZ, RZ, R6, P4 ;  /* 0x000000ffff06b224 */ /* 0x000fc800020e0606 */
[----:B------:R-:W-:Y:S02]  /*2b0f0*/  @!P3 IMAD.MOV.U32 R7, RZ, RZ, R6 ;  /* 0x000000ffff07b224 */ /* 0x000fe400078e0006 */
[----:B------:R-:W-:Y:S02]  /*2b100*/  IMAD.MOV.U32 R13, RZ, RZ, R4 ;  /* 0x000000ffff0d7224 */ /* 0x000fe400078e0004 */
        /* <DEDUP_REMOVED lines=10> */
.L_x_1893:
[----:B------:R-:W-:Y:S01]  /*2b1b0*/  @!PT LDS RZ, [RZ] ;  /* 0x00000000fffff984 */ /* 0x000fe20000000800 */
[----:B------:R-:W-:Y:S01]  /*2b1c0*/  @!PT LDS RZ, [RZ] ;  /* 0x00000000fffff984 */ /* 0x000fe20000000800 */
[----:B------:R-:W-:Y:S01]  /*2b1d0*/  @!PT LDS RZ, [RZ] ;  /* 0x00000000fffff984 */ /* 0x000fe20000000800 */
[----:B------:R0:W-:Y:S01]  /*2b1e0*/  @!P3 LDGSTS.E.BYPASS.LTC128B.128 [R8+0x15400], desc[UR38][R6.64+0x80], !P2 ;  /* 0x154000800608bfae */ /* 0x0001e2000d101d66 */
[----:B------:R-:W-:Y:S01]  /*2b1f0*/  IMAD.MOV.U32 R3, RZ, RZ, R14 ;  /* 0x000000ffff037224 */ /* 0x000fe200078e000e */
[----:B------:R-:W-:Y:S06]  /*2b200*/  BRA `(.L_x_1894) ;  /* 0xffffffac00587947 */ /* 0x000fec000383ffff */
.L_x_1739:
[----:B-1----:R-:W3:Y:S02]  /*2b210*/  LDL R2, [R1] ;  /* 0x0000000001027983 */ /* 0x002ee40000100800 */
[----:B---3--:R1:W3:Y:S02]  /*2b220*/  SYNCS.PHASECHK.TRANS64.TRYWAIT P0, [R2+URZ+0x22820], R0 ;  /* 0x02282000020075a7 */ /* 0x0082e4000800017f */
[----:B---3--:R-:W-:Y:S05]  /*2b230*/  @!P0 NANOSLEEP.SYNCS 0x989680 ;  /* 0x009896800000895d */ /* 0x008fea0003900000 */
[----:B------:R-:W3:Y:S02]  /*2b240*/  @!P0 SYNCS.PHASECHK.TRANS64 P0, [R2+URZ+0x22820], R0 ;  /* 0x02282000020085a7 */ /* 0x000ee4000800007f */
[----:B---3--:R-:W-:Y:S05]  /*2b250*/  @!P0 BRA `(.L_x_1739) ;  /* 0xfffffffc00ec8947 */ /* 0x008fea000383ffff */
[----:B------:R-:W-:Y:S05]  /*2b260*/  BRA `(.L_x_1895) ;  /* 0xffffffac00cc7947 */ /* 0x000fea000383ffff */
.L_x_1745:
[----:B--2---:R2:W4:Y:S02]  /*2b270*/  SYNCS.PHASECHK.TRANS64.TRYWAIT P0, [R3+URZ+0x22880], R2 ;  /* 0x02288002030075a7 */ /* 0x004524000800017f */
[----:B----4-:R-:W-:Y:S05]  /*2b280*/  @!P0 NANOSLEEP.SYNCS 0x989680 ;  /* 0x009896800000895d */ /* 0x010fea0003900000 */
[----:B------:R-:W4:Y:S02]  /*2b290*/  @!P0 SYNCS.PHASECHK.TRANS64 P0, [R3+URZ+0x22880], R2 ;  /* 0x02288002030085a7 */ /* 0x000f24000800007f */
[----:B----4-:R-:W-:Y:S05]  /*2b2a0*/  @!P0 BRA `(.L_x_1745) ;  /* 0xfffffffc00f08947 */ /* 0x010fea000383ffff */
[----:B------:R-:W-:Y:S05]  /*2b2b0*/  BRA `(.L_x_1896) ;  /* 0xffffffb0008c7947 */ /* 0x000fea000383ffff */
.L_x_1750:
[----:B---3--:R3:W4:Y:S02]  /*2b2c0*/  SYNCS.PHASECHK.TRANS64.TRYWAIT P0, [R3+URZ+0x22840], R2 ;  /* 0x02284002030075a7 */ /* 0x008724000800017f */
[----:B----4-:R-:W-:Y:S05]  /*2b2d0*/  @!P0 NANOSLEEP.SYNCS 0x989680 ;  /* 0x009896800000895d */ /* 0x010fea0003900000 */
[----:B------:R-:W4:Y:S02]  /*2b2e0*/  @!P0 SYNCS.PHASECHK.TRANS64 P0, [R3+URZ+0x22840], R2 ;  /* 0x02284002030085a7 */ /* 0x000f24000800007f */
[----:B----4-:R-:W-:Y:S05]  /*2b2f0*/  @!P0 BRA `(.L_x_1750) ;  /* 0xfffffffc00f08947 */ /* 0x010fea000383ffff */
[----:B------:R-:W-:Y:S05]  /*2b300*/  BRA `(.L_x_1897) ;  /* 0xffffffb400107947 */ /* 0x000fea000383ffff */
.L_x_1758:
[----:B----4-:R4:W0:Y:S02]  /*2b310*/  SYNCS.PHASECHK.TRANS64.TRYWAIT P0, [R21+URZ+0x22870], R2 ;  /* 0x02287002150075a7 */ /* 0x010824000800017f */
[----:B0-----:R-:W-:Y:S05]  /*2b320*/  @!P0 NANOSLEEP.SYNCS 0x989680 ;  /* 0x009896800000895d */ /* 0x001fea0003900000 */
[----:B------:R-:W0:Y:S02]  /*2b330*/  @!P0 SYNCS.PHASECHK.TRANS64 P0, [R21+URZ+0x22870], R2 ;  /* 0x02287002150085a7 */ /* 0x000e24000800007f */
[----:B0-----:R-:W-:Y:S05]  /*2b340*/  @!P0 BRA `(.L_x_1758) ;  /* 0xfffffffc00f08947 */ /* 0x001fea000383ffff */
[----:B------:R-:W-:Y:S05]  /*2b350*/  BRA `(.L_x_1898) ;  /* 0xffffffb800347947 */ /* 0x000fea000383ffff */
.L_x_1760:
[----:B----4-:R4:W0:Y:S02]  /*2b360*/  SYNCS.PHASECHK.TRANS64.TRYWAIT P0, [R21+URZ+0x22860], R2 ;  /* 0x02286002150075a7 */ /* 0x010824000800017f */
[----:B0-----:R-:W-:Y:S05]  /*2b370*/  @!P0 NANOSLEEP.SYNCS 0x989680 ;  /* 0x009896800000895d */ /* 0x001fea0003900000 */
[----:B------:R-:W0:Y:S02]  /*2b380*/  @!P0 SYNCS.PHASECHK.TRANS64 P0, [R21+URZ+0x22860], R2 ;  /* 0x02286002150085a7 */ /* 0x000e24000800007f */
[----:B0-----:R-:W-:Y:S05]  /*2b390*/  @!P0 BRA `(.L_x_1760) ;  /* 0xfffffffc00f08947 */ /* 0x001fea000383ffff */
[----:B------:R-:W-:Y:S05]  /*2b3a0*/  BRA `(.L_x_1899) ;  /* 0xffffffb8003c7947 */ /* 0x000fea000383ffff */
.L_x_1767:
[----:B---3--:R3:W4:Y:S02]  /*2b3b0*/  SYNCS.PHASECHK.TRANS64.TRYWAIT P1, [R17+URZ+0x22870], R0 ;  /* 0x02287000110075a7 */ /* 0x008724000802017f */
[----:B----4-:R-:W-:Y:S05]  /*2b3c0*/  @!P1 NANOSLEEP.SYNCS 0x989680 ;  /* 0x009896800000995d */ /* 0x010fea0003900000 */
[----:B------:R-:W4:Y:S02]  /*2b3d0*/  @!P1 SYNCS.PHASECHK.TRANS64 P1, [R17+URZ+0x22870], R0 ;  /* 0x02287000110095a7 */ /* 0x000f24000802007f */
[----:B----4-:R-:W-:Y:S05]  /*2b3e0*/  @!P1 BRA `(.L_x_1767) ;  /* 0xfffffffc00f09947 */ /* 0x010fea000383ffff */
[----:B------:R-:W-:Y:S05]  /*2b3f0*/  BRA `(.L_x_1900) ;  /* 0xffffffc000087947 */ /* 0x000fea000383ffff */
.L_x_1769:
[----:B---3--:R3:W4:Y:S02]  /*2b400*/  SYNCS.PHASECHK.TRANS64.TRYWAIT P1, [R17+URZ+0x22860], R0 ;  /* 0x02286000110075a7 */ /* 0x008724000802017f */
[----:B----4-:R-:W-:Y:S05]  /*2b410*/  @!P1 NANOSLEEP.SYNCS 0x989680 ;  /* 0x009896800000995d */ /* 0x010fea0003900000 */
[----:B------:R-:W4:Y:S02]  /*2b420*/  @!P1 SYNCS.PHASECHK.TRANS64 P1, [R17+URZ+0x22860], R0 ;  /* 0x02286000110095a7 */ /* 0x000f24000802007f */
[----:B----4-:R-:W-:Y:S05]  /*2b430*/  @!P1 BRA `(.L_x_1769) ;  /* 0xfffffffc00f09947 */ /* 0x010fea000383ffff */
[----:B------:R-:W-:Y:S05]  /*2b440*/  BRA `(.L_x_1901) ;  /* 0xffffffc000107947 */ /* 0x000fea000383ffff */
.L_x_1773:
[----:B------:R-:W-:Y:S01]  /*2b450*/  BSSY B0, `(.L_x_1902) ;  /* 0x0000008000007945 */ /* 0x000fe20003800000 */
[----:B------:R-:W-:Y:S02]  /*2b460*/  IMAD.MOV.U32 R13, RZ, RZ, R16 ;  /* 0x000000ffff0d7224 */ /* 0x000fe400078e0010 */
[----:B------:R-:W-:Y:S02]  /*2b470*/  IMAD.MOV.U32 R12, RZ, RZ, RZ ;  /* 0x000000ffff0c7224 */ /* 0x000fe400078e00ff */
[----:B0-----:R-:W-:Y:S02]  /*2b480*/  IMAD.MOV.U32 R11, RZ, RZ, 0x1f ;  /* 0x0000001fff0b7424 */ /* 0x001fe400078e00ff */
[----:B------:R-:W-:-:S07]  /*2b490*/  IMAD.MOV.U32 R15, RZ, RZ, -0x1 ;  /* 0xffffffffff0f7424 */ /* 0x000fce00078e00ff */
[----:B-1----:R-:W-:Y:S05]  /*2b4a0*/  WARPSYNC.COLLECTIVE R15, `(.L_x_1903) ;  /* 0x000000000f087348 */ /* 0x002fea0003c00000 */
[----:B------:R0:W2:Y:S02]  /*2b4b0*/  SHFL.IDX P6, R14, R13, R12, R11 ;  /* 0x0000000c0d0e7389 */ /* 0x0000a400000c000b */
[----:B012---:R-:W-:Y:S01]  /*2b4c0*/  ENDCOLLECTIVE ;  /* 0x000000000000791b */ /* 0x007fe20003800000 */
.L_x_1903:
[----:B------:R-:W-:Y:S05]  /*2b4d0*/  BSYNC B0 ;  /* 0x0000000000007941 */ /* 0x000fea0003800000 */
.L_x_1902:
[----:B------:R-:W-:Y:S01]  /*2b4e0*/  IMAD.MOV.U32 R13, RZ, RZ, R16 ;  /* 0x000000ffff0d7224 */ /* 0x000fe200078e0010 */
[----:B------:R-:W-:Y:S01]  /*2b4f0*/  MOV R12, 0x1 ;  /* 0x00000001000c7802 */ /* 0x000fe20000000f00 */
[----:B------:R-:W-:Y:S02]  /*2b500*/  IMAD.MOV.U32 R11, RZ, RZ, 0x1f ;  /* 0x0000001fff0b7424 */ /* 0x000fe400078e00ff */
[----:B------:R-:W-:Y:S02]  /*2b510*/  IMAD.MOV.U32 R15, RZ, RZ, -0x1 ;  /* 0xffffffffff0f7424 */ /* 0x000fe400078e00ff */
[----:B------:R-:W-:Y:S02]  /*2b520*/  IMAD.IADD R5, R19, 0x1, R6 ;  /* 0x0000000113057824 */ /* 0x000fe400078e0206 */
[----:B------:R-:W-:-:S07]  /*2b530*/  IMAD.MOV.U32 R0, RZ, RZ, R14 ;  /* 0x000000ffff007224 */ /* 0x000fce00078e000e */
[----:B------:R-:W-:Y:S05]  /*2b540*/  WARPSYNC.COLLECTIVE R15, `(.L_x_1904) ;  /* 0x000000000f087348 */ /* 0x000fea0003c00000 */
[----:B------:R0:W1:Y:S02]  /*2b550*/  SHFL.IDX P6, R14, R13, R12, R11 ;  /* 0x0000000c0d0e7389 */ /* 0x00006400000c000b */
[----:B01----:R-:W-:Y:S01]  /*2b560*/  ENDCOLLECTIVE ;  /* 0x000000000000791b */ /* 0x003fe20003800000 */
.L_x_1904:
        /* <DEDUP_REMOVED lines=13> */
[----:B------:R-:W-:-:S03]  /*2b640*/  ISETP.NE.AND P1, PT, R6, RZ, PT ;  /* 0x000000ff0600720c */ /* 0x000fc60003f25270 */
[----:B------:R-:W-:-:S10]  /*2b650*/  IMAD.MOV.U32 R13, RZ, RZ, R2 ;  /* 0x000000ffff0d7224 */ /* 0x000fd400078e0002 */
[----:B------:R-:W-:Y:S05]  /*2b660*/  WARPSYNC.COLLECTIVE R15, `(.L_x_1905) ;  /* 0x000000000f087348 */ /* 0x000fea0003c00000 */
[----:B------:R0:W1:Y:S02]  /*2b670*/  SHFL.UP P6, R14, R13, R12, R11 ;  /* 0x0400000c0d0e7389 */ /* 0x00006400000c000b */
[----:B01----:R-:W-:Y:S01]  /*2b680*/  ENDCOLLECTIVE ;  /* 0x000000000000791b */ /* 0x003fe20003800000 */
.L_x_1905:
[----:B------:R-:W-:Y:S02]  /*2b690*/  IMAD.MOV.U32 R12, RZ, RZ, 0x2 ;  /* 0x00000002ff0c7424 */ /* 0x000fe400078e00ff */
[----:B------:R-:W-:-:S05]  /*2b6a0*/  IMAD.MOV.U32 R3, RZ, RZ, R14 ;  /* 0x000000ffff037224 */ /* 0x000fca00078e000e */
[----:B------:R-:W-:-:S05]  /*2b6b0*/  SEL R3, R3, RZ, P1 ;  /* 0x000000ff03037207 */ /* 0x000fca0000800000 */
[----:B------:R-:W-:-:S04]  /*2b6c0*/  IMAD.IADD R3, R2, 0x1, R3 ;  /* 0x0000000102037824 */ /* 0x000fc800078e0203 */
[----:B------:R-:W-:-:S07]  /*2b6d0*/  IMAD.MOV.U32 R13, RZ, RZ, R3 ;  /* 0x000000ffff0d7224 */ /* 0x000fce00078e0003 */
[----:B------:R-:W-:Y:S05]  /*2b6e0*/  WARPSYNC.COLLECTIVE R15, `(.L_x_1906) ;  /* 0x000000000f087348 */ /* 0x000fea0003c00000 */
[----:B------:R0:W1:Y:S02]  /*2b6f0*/  SHFL.UP P6, R14, R13, R12, R11 ;  /* 0x0400000c0d0e7389 */ /* 0x00006400000c000b */
[----:B01----:R-:W-:Y:S01]  /*2b700*/  ENDCOLLECTIVE ;  /* 0x000000000000791b */ /* 0x003fe20003800000 */
.L_x_1906:
        /* <DEDUP_REMOVED lines=8> */
.L_x_1907:
        /* <DEDUP_REMOVED lines=8> */
.L_x_1908:
        /* <DEDUP_REMOVED lines=8> */
.L_x_1909:
[----:B------:R-:W-:Y:S02]  /*2b890*/  IMAD.MOV.U32 R12, RZ, RZ, 0x1f ;  /* 0x0000001fff0c7424 */ /* 0x000fe400078e00ff */
[----:B------:R-:W-:Y:S02]  /*2b8a0*/  IMAD.MOV.U32 R11, RZ, RZ, 0x1f ;  /* 0x0000001fff0b7424 */ /* 0x000fe400078e00ff */
[----:B------:R-:W-:-:S05]  /*2b8b0*/  IMAD.MOV.U32 R5, RZ, RZ, R14 ;  /* 0x000000ffff057224 */ /* 0x000fca00078e000e */
[----:B------:R-:W-:-:S05]  /*2b8c0*/  SEL R5, R5, RZ, P5 ;  /* 0x000000ff05057207 */ /* 0x000fca0002800000 */
[----:B------:R-:W-:-:S04]  /*2b8d0*/  IMAD.IADD R5, R3, 0x1, R5 ;  /* 0x0000000103057824 */ /* 0x000fc800078e0205 */
[----:B------:R-:W-:-:S07]  /*2b8e0*/  IMAD.MOV.U32 R13, RZ, RZ, R5 ;  /* 0x000000ffff0d7224 */ /* 0x000fce00078e0005 */
[----:B------:R-:W-:Y:S05]  /*2b8f0*/  WARPSYNC.COLLECTIVE R15, `(.L_x_1910) ;  /* 0x000000000f087348 */ /* 0x000fea0003c00000 */
[----:B------:R0:W1:Y:S02]  /*2b900*/  SHFL.IDX P6, R14, R13, R12, R11 ;  /* 0x0000000c0d0e7389 */ /* 0x00006400000c000b */
[----:B01----:R-:W-:Y:S01]  /*2b910*/  ENDCOLLECTIVE ;  /* 0x000000000000791b */ /* 0x003fe20003800000 */
.L_x_1910:
[----:B------:R-:W-:Y:S01]  /*2b920*/  IMAD.MOV.U32 R7, RZ, RZ, R14 ;  /* 0x000000ffff077224 */ /* 0x000fe200078e000e */
[----:B------:R-:W-:Y:S06]  /*2b930*/  BRA `(.L_x_1911) ;  /* 0xffffffc400007947 */ /* 0x000fec000383ffff */
.L_x_1778:
[----:B------:R-:W-:Y:S01]  /*2b940*/  BSSY B0, `(.L_x_1912) ;  /* 0x0000008000007945 */ /* 0x000fe20003800000 */
[----:B-----5:R-:W-:Y:S02]  /*2b950*/  IMAD.MOV.U32 R13, RZ, RZ, R2 ;  /* 0x000000ffff0d7224 */ /* 0x020fe400078e0002 */
[----:B------:R-:W-:Y:S02]  /*2b960*/  IMAD.MOV.U32 R12, RZ, RZ, 0x1 ;  /* 0x00000001ff0c7424 */ /* 0x000fe400078e00ff */
[----:B0-----:R-:W-:Y:S02]  /*2b970*/  IMAD.MOV.U32 R11, RZ, RZ, RZ ;  /* 0x000000ffff0b7224 */ /* 0x001fe400078e00ff */
[----:B------:R-:W-:-:S07]  /*2b980*/  IMAD.MOV.U32 R15, RZ, RZ, -0x1 ;  /* 0xffffffffff0f7424 */ /* 0x000fce00078e00ff */
[----:B-12---:R-:W-:Y:S05]  /*2b990*/  WARPSYNC.COLLECTIVE R15, `(.L_x_1913) ;  /* 0x000000000f087348 */ /* 0x006fea0003c00000 */
[----:B------:R0:W3:Y:S02]  /*2b9a0*/  SHFL.UP P6, R14, R13, R12, R11 ;  /* 0x0400000c0d0e7389 */ /* 0x0000e400000c000b */
[----:B0123--:R-:W-:Y:S01]  /*2b9b0*/  ENDCOLLECTIVE ;  /* 0x000000000000791b */ /* 0x00ffe20003800000 */
.L_x_1913:
[----:B------:R-:W-:Y:S05]  /*2b9c0*/  BSYNC B0 ;  /* 0x0000000000007941 */ /* 0x000fea0003800000 */
.L_x_1912:
[----:B------:R-:W-:Y:S01]  /*2b9d0*/  IMAD.MOV.U32 R3, RZ, RZ, R14 ;  /* 0x000000ffff037224 */ /* 0x000fe200078e000e */
[----:B------:R-:W-:Y:S01]  /*2b9e0*/  MOV R12, 0x2 ;  /* 0x00000002000c7802 */ /* 0x000fe20000000f00 */
[----:B------:R-:W-:Y:S02]  /*2b9f0*/  IMAD.MOV.U32 R11, RZ, RZ, RZ ;  /* 0x000000ffff0b7224 */ /* 0x000fe400078e00ff */
[----:B------:R-:W-:Y:S01]  /*2ba00*/  IMAD.MOV.U32 R15, RZ, RZ, -0x1 ;  /* 0xffffffffff0f7424 */ /* 0x000fe200078e00ff */
[----:B------:R-:W-:-:S05]  /*2ba10*/  SEL R3, R3, RZ, P1 ;  /* 0x000000ff03037207 */ /* 0x000fca0000800000 */
[----:B------:R-:W-:-:S04]  /*2ba20*/  IMAD.IADD R3, R2, 0x1, R3 ;  /* 0x0000000102037824 */ /* 0x000fc800078e0203 */
[----:B------:R-:W-:-:S07]  /*2ba30*/  IMAD.MOV.U32 R13, RZ, RZ, R3 ;  /* 0x000000ffff0d7224 */ /* 0x000fce00078e0003 */
[----:B------:R-:W-:Y:S05]  /*2ba40*/  WARPSYNC.COLLECTIVE R15, `(.L_x_1914) ;  /* 0x000000000f087348 */ /* 0x000fea0003c00000 */
[----:B------:R0:W1:Y:S02]  /*2ba50*/  SHFL.UP P6, R14, R13, R12, R11 ;  /* 0x0400000c0d0e7389 */ /* 0x00006400000c000b */
[----:B01----:R-:W-:Y:S01]  /*2ba60*/  ENDCOLLECTIVE ;  /* 0x000000000000791b */ /* 0x003fe20003800000 */
.L_x_1914:
        /* <DEDUP_REMOVED lines=8> */
.L_x_1915:
        /* <DEDUP_REMOVED lines=8> */
.L_x_1916:
        /* <DEDUP_REMOVED lines=8> */
.L_x_1917:
[----:B------:R-:W-:Y:S01]  /*2bbf0*/  IMAD.MOV.U32 R12, RZ, RZ, 0x1f ;  /* 0x0000001fff0c7424 */ /* 0x000fe200078e00ff */
[----:B------:R-:W-:Y:S01]  /*2bc00*/  MOV R11, 0x1f ;  /* 0x0000001f000b7802 */ /* 0x000fe20000000f00 */
[----:B------:R-:W-:-:S05]  /*2bc10*/  IMAD.MOV.U32 R5, RZ, RZ, R14 ;  /* 0x000000ffff057224 */ /* 0x000fca00078e000e */
[----:B------:R-:W-:-:S05]  /*2bc20*/  SEL R5, R5, RZ, P5 ;  /* 0x000000ff05057207 */ /* 0x000fca0002800000 */
[----:B------:R-:W-:-:S04]  /*2bc30*/  IMAD.IADD R6, R3, 0x1, R5 ;  /* 0x0000000103067824 */ /* 0x000fc800078e0205 */
[----:B------:R-:W-:-:S07]  /*2bc40*/  IMAD.MOV.U32 R13, RZ, RZ, R6 ;  /* 0x000000ffff0d7224 */ /* 0x000fce00078e0006 */
[----:B------:R-:W-:Y:S05]  /*2bc50*/  WARPSYNC.COLLECTIVE R15, `(.L_x_1918) ;  /* 0x000000000f087348 */ /* 0x000fea0003c00000 */
[----:B------:R0:W1:Y:S02]  /*2bc60*/  SHFL.IDX P6, R14, R13, R12, R11 ;  /* 0x0000000c0d0e7389 */ /* 0x00006400000c000b */
[----:B01----:R-:W-:Y:S01]  /*2bc70*/  ENDCOLLECTIVE ;  /* 0x000000000000791b */ /* 0x003fe20003800000 */
.L_x_1918:
[----:B------:R-:W-:Y:S01]  /*2bc80*/  IMAD.MOV.U32 R7, RZ, RZ, R14 ;  /* 0x000000ffff077224 */ /* 0x000fe200078e000e */
[----:B------:R-:W-:Y:S06]  /*2bc90*/  BRA `(.L_x_1919) ;  /* 0xffffffc000c87947 */ /* 0x000fec000383ffff */
.L_x_1780:
[----:B------:R-:W-:Y:S01]  /*2bca0*/  BSSY B0, `(.L_x_1920) ;  /* 0x0000006000007945 */ /* 0x000fe20003800000 */
[----:B------:R-:W-:Y:S01]  /*2bcb0*/  PLOP3.LUT P6, PT, P6, PT, PT, 0x8, 0x0 ;  /* 0x000000000000781c */ /* 0x000fe200037ce170 */
[----:B------:R-:W-:-:S12]  /*2bcc0*/  IMAD.MOV.U32 R15, RZ, RZ, -0x1 ;  /* 0xffffffffff0f7424 */ /* 0x000fd800078e00ff */
[----:B012---:R-:W-:Y:S05]  /*2bcd0*/  WARPSYNC.COLLECTIVE R15, `(.L_x_1921) ;  /* 0x000000000f087348 */ /* 0x007fea0003c00000 */
[----:B------:R-:W-:Y:S01]  /*2bce0*/  VOTE.ANY R14, PT, P6 ;  /* 0x00000000000e7806 */ /* 0x000fe200030e0100 */
[----:B012---:R-:W-:Y:S06]  /*2bcf0*/  ENDCOLLECTIVE ;  /* 0x000000000000791b */ /* 0x007fec0003800000 */
.L_x_1921:
[----:B------:R-:W-:Y:S05]  /*2bd00*/  BSYNC B0 ;  /* 0x0000000000007941 */ /* 0x000fea0003800000 */
.L_x_1920:
[----:B------:R-:W-:Y:S02]  /*2bd10*/  IMAD.MOV.U32 R5, RZ, RZ, R14 ;  /* 0x000000ffff057224 */ /* 0x000fe400078e000e */
[----:B------:R-:W-:Y:S02]  /*2bd20*/  IMAD.MOV.U32 R13, RZ, RZ, R2 ;  /* 0x000000ffff0d7224 */ /* 0x000fe400078e0002 */
[----:B------:R-:W0:Y:S01]  /*2bd30*/  POPC R4, R5 ;  /* 0x0000000500047309 */ /* 0x000e220000000000 */
[----:B------:R-:W-:Y:S02]  /*2bd40*/  IMAD.MOV.U32 R11, RZ, RZ, 0x1f ;  /* 0x0000001fff0b7424 */ /* 0x000fe400078e00ff */
[----:B------:R-:W-:Y:S02]  /*2bd50*/  IMAD.MOV.U32 R15, RZ, RZ, -0x1 ;  /* 0xffffffffff0f7424 */ /* 0x000fe400078e00ff */
[----:B0-----:R-:W-:-:S07]  /*2bd60*/  IMAD.MOV.U32 R12, RZ, RZ, R4 ;  /* 0x000000ffff0c7224 */ /* 0x001fce00078e0004 */
[----:B------:R-:W-:Y:S05]  /*2bd70*/  WARPSYNC.COLLECTIVE R15, `(.L_x_1922) ;  /* 0x000000000f087348 */ /* 0x000fea0003c00000 */
[----:B------:R0:W1:Y:S02]  /*2bd80*/  SHFL.IDX P6, R14, R13, R12, R11 ;  /* 0x0000000c0d0e7389 */ /* 0x00006400000c000b */
[----:B01----:R-:W-:Y:S01]  /*2bd90*/  ENDCOLLECTIVE ;  /* 0x000000000000791b */ /* 0x003fe20003800000 */
.L_x_1922:
[----:B------:R-:W-:Y:S01]  /*2bda0*/  IMAD.MOV.U32 R17, RZ, RZ, R14 ;  /* 0x000000ffff117224 */ /* 0x000fe200078e000e */
[----:B------:R-:W-:Y:S06]  /*2bdb0*/  BRA `(.L_x_1923) ;  /* 0xffffffc000b87947 */ /* 0x000fec000383ffff */
.L_x_1782:
[----:B------:R-:W-:Y:S01]  /*2bdc0*/  BSSY B0, `(.L_x_1924) ;  /* 0x0000007000007945 */ /* 0x000fe20003800000 */
[----:B------:R-:W-:Y:S02]  /*2bdd0*/  IMAD.MOV.U32 R13, RZ, RZ, R6 ;  /* 0x000000ffff0d7224 */ /* 0x000fe400078e0006 */
[----:B0-----:R-:W-:Y:S02]  /*2bde0*/  IMAD.MOV.U32 R11, RZ, RZ, 0x1f ;  /* 0x0000001fff0b7424 */ /* 0x001fe400078e00ff */
[----:B------:R-:W-:-:S07]  /*2bdf0*/  IMAD.MOV.U32 R15, RZ, RZ, -0x1 ;  /* 0xffffffffff0f7424 */ /* 0x000fce00078e00ff */
[----:B-123--:R-:W-:Y:S05]  /*2be00*/  WARPSYNC.COLLECTIVE R15, `(.L_x_1925) ;  /* 0x000000000f087348 */ /* 0x00efea0003c00000 */
[----:B------:R0:W4:Y:S02]  /*2be10*/  SHFL.IDX P6, R14, R13, R12, R11 ;  /* 0x0000000c0d0e7389 */ /* 0x00012400000c000b */
[----:B01234-:R-:W-:Y:S01]  /*2be20*/  ENDCOLLECTIVE ;  /* 0x000000000000791b */ /* 0x01ffe20003800000 */
.L_x_1925:
[----:B------:R-:W-:Y:S05]  /*2be30*/  BSYNC B0 ;  /* 0x0000000000007941 */ /* 0x000fea0003800000 */
.L_x_1924:
[----:B------:R-:W-:Y:S01]  /*2be40*/  IMAD.MOV.U32 R6, RZ, RZ, R14 ;  /* 0x000000ffff067224 */ /* 0x000fe200078e000e */
[----:B------:R-:W-:Y:S06]  /*2be50*/  BRA `(.L_x_1926) ;  /* 0xffffffc000ac7947 */ /* 0x000fec000383ffff */
.L_x_1786:
[----:B0-----:R0:W2:Y:S02]  /*2be60*/  SYNCS.PHASECHK.TRANS64.TRYWAIT P0, [R0+URZ+0x22820], R3 ;  /* 0x02282003000075a7 */ /* 0x0010a4000800017f */
[----:B--2---:R-:W-:Y:S05]  /*2be70*/  @!P0 NANOSLEEP.SYNCS 0x989680 ;  /* 0x009896800000895d */ /* 0x004fea0003900000 */
[----:B------:R-:W2:Y:S02]  /*2be80*/  @!P0 SYNCS.PHASECHK.TRANS64 P0, [R0+URZ+0x22820], R3 ;  /* 0x02282003000085a7 */ /* 0x000ea4000800007f */
[----:B--2---:R-:W-:Y:S05]  /*2be90*/  @!P0 BRA `(.L_x_1786) ;  /* 0xfffffffc00f08947 */ /* 0x004fea000383ffff */
[----:B------:R-:W-:Y:S05]  /*2bea0*/  BRA `(.L_x_1927) ;  /* 0xffffffc800347947 */ /* 0x000fea000383ffff */
.L_x_1787:
[----:B------:R-:W2:Y:S01]  /*2beb0*/  S2R R2, SR_TID.X ;  /* 0x0000000000027919 */ /* 0x000ea20000002100 */
[----:B------:R-:W-:Y:S01]  /*2bec0*/  BSSY B0, `(.L_x_1928) ;  /* 0x000000a000007945 */ /* 0x000fe20003800000 */
[----:B----4-:R-:W-:Y:S02]  /*2bed0*/  IMAD.MOV.U32 R12, RZ, RZ, RZ ;  /* 0x000000ffff0c7224 */ /* 0x010fe400078e00ff */
[----:B------:R-:W-:Y:S02]  /*2bee0*/  IMAD.MOV.U32 R11, RZ, RZ, 0x1f ;  /* 0x0000001fff0b7424 */ /* 0x000fe400078e00ff */
[----:B------:R-:W-:Y:S01]  /*2bef0*/  IMAD.MOV.U32 R15, RZ, RZ, -0x1 ;  /* 0xffffffffff0f7424 */ /* 0x000fe200078e00ff */
[----:B--2---:R-:W-:-:S04]  /*2bf00*/  SHF.R.U32.HI R2, RZ, 0x5, R2 ;  /* 0x00000005ff027819 */ /* 0x004fc80000011602 */
[----:B------:R-:W-:-:S05]  /*2bf10*/  LOP3.LUT R2, R2, 0x3, RZ, 0xc0, !PT ;  /* 0x0000000302027812 */ /* 0x000fca00078ec0ff */
[----:B------:R-:W-:-:S07]  /*2bf20*/  IMAD.MOV.U32 R13, RZ, RZ, R2 ;  /* 0x000000ffff0d7224 */ /* 0x000fce00078e0002 */
[----:B01----:R-:W-:Y:S05]  /*2bf30*/  WARPSYNC.COLLECTIVE R15, `(.L_x_1929) ;  /* 0x000000000f087348 */ /* 0x003fea0003c00000 */
[----:B------:R2:W3:Y:S02]  /*2bf40*/  SHFL.IDX P6, R14, R13, R12, R11 ;  /* 0x0000000c0d0e7389 */ /* 0x0004e400000c000b */
[----:B0123--:R-:W-:Y:S01]  /*2bf50*/  ENDCOLLECTIVE ;  /* 0x000000000000791b */ /* 0x00ffe20003800000 */
.L_x_1929:
[----:B------:R-:W-:Y:S05]  /*2bf60*/  BSYNC B0 ;  /* 0x0000000000007941 */ /* 0x000fea0003800000 */
.L_x_1928:
[----:B------:R-:W-:Y:S05]  /*2bf70*/  BRA `(.L_x_1930) ;  /* 0xffffffc8001c7947 */ /* 0x000fea000383ffff */
.L_x_1788:
[----:B------:R-:W-:Y:S01]  /*2bf80*/  BSSY B0, `(.L_x_1931) ;  /* 0x0000006000007945 */ /* 0x000fe20003800000 */
[----:B------:R-:W-:-:S07]  /*2bf90*/  IMAD.MOV.U32 R15, RZ, RZ, -0x1 ;  /* 0xffffffffff0f7424 */ /* 0x000fce00078e00ff */
[----:B012-4-:R-:W-:Y:S05]  /*2bfa0*/  WARPSYNC.COLLECTIVE R15, `(.L_x_1932) ;  /* 0x000000000f0c7348 */ /* 0x017fea0003c00000 */
[----:B------:R-:W-:Y:S02]  /*2bfb0*/  ELECT P6, UR62, PT ;  /* 0x00000000003e782f */ /* 0x000fe400038c0000 */
[----:B------:R-:W-:Y:S01]  /*2bfc0*/  MOV R14, UR62 ;  /* 0x0000003e000e7c02 */ /* 0x000fe20008000f00 */
[----:B012-4-:R-:W-:Y:S10]  /*2bfd0*/  ENDCOLLECTIVE ;  /* 0x000000000000791b */ /* 0x017ff40003800000 */
.L_x_1932:
[----:B------:R-:W-:Y:S05]  /*2bfe0*/  BSYNC B0 ;  /* 0x0000000000007941 */ /* 0x000fea0003800000 */
.L_x_1931:
[----:B------:R-:W-:Y:S05]  /*2bff0*/  BRA `(.L_x_1933) ;  /* 0xffffffc800107947 */ /* 0x000fea000383ffff */
.L_x_1790:
[----:B0-----:R0:W2:Y:S02]  /*2c000*/  SYNCS.PHASECHK.TRANS64.TRYWAIT P1, [R6+URZ], R5 ;  /* 0x00000005060075a7 */ /* 0x0010a4000802017f */
[----:B--2---:R-:W-:Y:S05]  /*2c010*/  @!P1 NANOSLEEP.SYNCS 0x989680 ;  /* 0x009896800000995d */ /* 0x004fea0003900000 */
[----:B------:R-:W2:Y:S02]  /*2c020*/  @!P1 SYNCS.PHASECHK.TRANS64 P1, [R6+URZ], R5 ;  /* 0x00000005060095a7 */ /* 0x000ea4000802007f */
[----:B--2---:R-:W-:Y:S05]  /*2c030*/  @!P1 BRA `(.L_x_1790) ;  /* 0xfffffffc00f09947 */ /* 0x004fea000383ffff */
[----:B------:R-:W-:Y:S05]  /*2c040*/  BRA `(.L_x_1934) ;  /* 0xffffffc8004c7947 */ /* 0x000fea000383ffff */
.L_x_1791:
[----:B--2---:R2:W3:Y:S02]  /*2c050*/  SYNCS.PHASECHK.TRANS64.TRYWAIT P1, [R7+URZ], R2 ;  /* 0x00000002070075a7 */ /* 0x0044e4000802017f */
[----:B---3--:R-:W-:Y:S05]  /*2c060*/  @!P1 NANOSLEEP.SYNCS 0x989680 ;  /* 0x009896800000995d */ /* 0x008fea0003900000 */
[----:B------:R-:W3:Y:S02]  /*2c070*/  @!P1 SYNCS.PHASECHK.TRANS64 P1, [R7+URZ], R2 ;  /* 0x00000002070095a7 */ /* 0x000ee4000802007f */
[----:B---3--:R-:W-:Y:S05]  /*2c080*/  @!P1 BRA `(.L_x_1791) ;  /* 0xfffffffc00f09947 */ /* 0x008fea000383ffff */
[----:B------:R-:W-:Y:S05]  /*2c090*/  BRA `(.L_x_1935) ;  /* 0xffffffc800407947 */ /* 0x000fea000383ffff */
.L_x_1793:
[----:B---3--:R3:W0:Y:S02]  /*2c0a0*/  SYNCS.PHASECHK.TRANS64.TRYWAIT P1, [R4+URZ+0x22860], R5 ;  /* 0x02286005040075a7 */ /* 0x008624000802017f */
[----:B0-----:R-:W-:Y:S05]  /*2c0b0*/  @!P1 NANOSLEEP.SYNCS 0x989680 ;  /* 0x009896800000995d */ /* 0x001fea0003900000 */
[----:B------:R-:W0:Y:S02]  /*2c0c0*/  @!P1 SYNCS.PHASECHK.TRANS64 P1, [R4+URZ+0x22860], R5 ;  /* 0x02286005040095a7 */ /* 0x000e24000802007f */
[----:B0-----:R-:W-:Y:S05]  /*2c0d0*/  @!P1 BRA `(.L_x_1793) ;  /* 0xfffffffc00f09947 */ /* 0x001fea000383ffff */
[----:B------:R-:W-:Y:S05]  /*2c0e0*/  BRA `(.L_x_1936) ;  /* 0xffffffc800447947 */ /* 0x000fea000383ffff */
.L_x_1795:
[----:B------:R0:W0:Y:S02]  /*2c0f0*/  SYNCS.PHASECHK.TRANS64.TRYWAIT P1, [R3+URZ+0x22860], R2 ;  /* 0x02286002030075a7 */ /* 0x000024000802017f */
[----:B0-----:R-:W-:Y:S05]  /*2c100*/  @!P1 NANOSLEEP.SYNCS 0x989680 ;  /* 0x009896800000995d */ /* 0x001fea0003900000 */
[----:B------:R-:W0:Y:S02]  /*2c110*/  @!P1 SYNCS.PHASECHK.TRANS64 P1, [R3+URZ+0x22860], R2 ;  /* 0x02286002030095a7 */ /* 0x000e24000802007f */
[----:B0-----:R-:W-:Y:S05]  /*2c120*/  @!P1 BRA `(.L_x_1795) ;  /* 0xfffffffc00f09947 */ /* 0x001fea000383ffff */
[----:B------:R-:W-:Y:S05]  /*2c130*/  BRA `(.L_x_1937) ;  /* 0xffffffc800447947 */ /* 0x000fea000383ffff */
.L_x_1797:
[----:B------:R0:W0:Y:S02]  /*2c140*/  SYNCS.PHASECHK.TRANS64.TRYWAIT P0, [R4+URZ+0x22880], R5 ;  /* 0x02288005040075a7 */ /* 0x000024000800017f */
[----:B0-----:R-:W-:Y:S05]  /*2c150*/  @!P0 NANOSLEEP.SYNCS 0x989680 ;  /* 0x009896800000895d */ /* 0x001fea0003900000 */
[----:B------:R-:W0:Y:S02]  /*2c160*/  @!P0 SYNCS.PHASECHK.TRANS64 P0, [R4+URZ+0x22880], R5 ;  /* 0x02288005040085a7 */ /* 0x000e24000800007f */
[----:B0-----:R-:W-:Y:S05]  /*2c170*/  @!P0 BRA `(.L_x_1797) ;  /* 0xfffffffc00f08947 */ /* 0x001fea000383ffff */
[----:B------:R-:W-:Y:S05]  /*2c180*/  BRA `(.L_x_1798) ;  /* 0xffffffc800407947 */ /* 0x000fea000383ffff */
.L_x_1938:
        /* <DEDUP_REMOVED lines=15> */
.L_x_2811:


//--------------------- .text._ZN7cutlass13device_kernelIN5flash11enable_sm90INS1_16FlashAttnFwdSm90INS1_25CollectiveMainloopFwdSm90ILi2EN4cute5tupleIJNS5_1CILi1EEES8_S8_EEENS6_IJNS7_ILi128EEENS7_ILi160EEENS7_ILi192EEEEEELi128ENS_12float_e4m3_tEfNS_4arch4Sm90ELb1ELb0ELb1ELb0ELb0ELb0ELb0ELb1ELb1ELb1ELb0ELb0EEENS1_21CollectiveEpilogueFwdINS6_IJSA_SA_SB_EEES9_NS_10bfloat16_tESG_Li256ELb0ELb1ELb0ELb1EEENS1_30DynamicPersistentTileSchedulerILi256ELi128ELb0ELb1ELb1EEEEEEEEEvNT_6ParamsE --------------------------
	.section	.text._ZN7cutlass13device_kernelIN5flash11enable_sm90INS1_16FlashAttnFwdSm90INS1_25CollectiveMainloopFwdSm90ILi2EN4cute5tupleIJNS5_1CILi1EEES8_S8_EEENS6_IJNS7_ILi128EEENS7_ILi160EEENS7_ILi192EEEEEELi128ENS_12float_e4m3_tEfNS_4arch4Sm90ELb1ELb0ELb1ELb0ELb0ELb0ELb0ELb1ELb1ELb1ELb0ELb0EEENS1_21CollectiveEpilogueFwdINS6_IJSA_SA_SB_EEES9_NS_10bfloat16_tESG_Li256ELb0ELb1ELb0ELb1EEENS1_30DynamicPersistentTileSchedulerILi256ELi128ELb0ELb1ELb1EEEEEEEEEvNT_6ParamsE,"ax",@progbits
	.align	128
.text._ZN7cutlass13device_kernelIN5flash11enable_sm90INS1_16FlashAttnFwdSm90INS1_25CollectiveMainloopFwdSm90ILi2EN4cute5tupleIJNS5_1CILi1EEES8_S8_EEENS6_IJNS7_ILi128EEENS7_ILi160EEENS7_ILi192EEEEEELi128ENS_12float_e4m3_tEfNS_4arch4Sm90ELb1ELb0ELb1ELb0ELb0ELb0ELb0ELb1ELb1ELb1ELb0ELb0EEENS1_21CollectiveEpilogueFwdINS6_IJSA_SA_SB_EEES9_NS_10bfloat16_tESG_Li256ELb0ELb1ELb0ELb1EEENS1_30DynamicPersistentTileSchedulerILi256ELi128ELb0ELb1ELb1EEEEEEEEEvNT_6ParamsE:
        .type           _ZN7cutlass13device_kernelIN5flash11enable_sm90INS1_16FlashAttnFwdSm90INS1_25CollectiveMainloopFwdSm90ILi2EN4cute5tupleIJNS5_1CILi1EEES8_S8_EEENS6_IJNS7_ILi128EEENS7_ILi160EEENS7_ILi192EEEEEELi128ENS_12float_e4m3_tEfNS_4arch4Sm90ELb1ELb0ELb1ELb0ELb0ELb0ELb0ELb1ELb1ELb1ELb0ELb0EEENS1_21CollectiveEpilogueFwdINS6_IJSA_SA_SB_EEES9_NS_10bfloat16_tESG_Li256ELb0ELb1ELb0ELb1EEENS1_30DynamicPersistentTileSchedulerILi256ELi128ELb0ELb1ELb1EEEEEEEEEvNT_6ParamsE,@function
        .size           _ZN7cutlass13device_kernelIN5flash11enable_sm90INS1_16FlashAttnFwdSm90INS1_25CollectiveMainloopFwdSm90ILi2EN4cute5tupleIJNS5_1CILi1EEES8_S8_EEENS6_IJNS7_ILi128EEENS7_ILi160EEENS7_ILi192EEEEEELi128ENS_12float_e4m3_tEfNS_4arch4Sm90ELb1ELb0ELb1ELb0ELb0ELb0ELb0ELb1ELb1ELb1ELb0ELb0EEENS1_21CollectiveEpilogueFwdINS6_IJSA_SA_SB_EEES9_NS_10bfloat16_tESG_Li256ELb0ELb1ELb0ELb1EEENS1_30DynamicPersistentTileSchedulerILi256ELi128ELb0ELb1ELb1EEEEEEEEEvNT_6ParamsE,(.L_x_2812 - _ZN7cutlass13device_kernelIN5flash11enable_sm90INS1_16FlashAttnFwdSm90INS1_25CollectiveMainloopFwdSm90ILi2EN4cute5tupleIJNS5_1CILi1EEES8_S8_EEENS6_IJNS7_ILi128EEENS7_ILi160EEENS7_ILi192EEEEEELi128ENS_12float_e4m3_tEfNS_4arch4Sm90ELb1ELb0ELb1ELb0ELb0ELb0ELb0ELb1ELb1ELb1ELb0ELb0EEENS1_21CollectiveEpilogueFwdINS6_IJSA_SA_SB_EEES9_NS_10bfloat16_tESG_Li256ELb0ELb1ELb0ELb1EEENS1_30DynamicPersistentTileSchedulerILi256ELi128ELb0ELb1ELb1EEEEEEEEEvNT_6ParamsE)
        .other          _ZN7cutlass13device_kernelIN5flash11enable_sm90INS1_16FlashAttnFwdSm90INS1_25CollectiveMainloopFwdSm90ILi2EN4cute5tupleIJNS5_1CILi1EEES8_S8_EEENS6_IJNS7_ILi128EEENS7_ILi160EEENS7_ILi192EEEEEELi128ENS_12float_e4m3_tEfNS_4arch4Sm90ELb1ELb0ELb1ELb0ELb0ELb0ELb0ELb1ELb1ELb1ELb0ELb0EEENS1_21CollectiveEpilogueFwdINS6_IJSA_SA_SB_EEES9_NS_10bfloat16_tESG_Li256ELb0ELb1ELb0ELb1EEENS1_30DynamicPersistentTileSchedulerILi256ELi128ELb0ELb1ELb1EEEEEEEEEvNT_6ParamsE,@"STO_CUDA_ENTRY STV_DEFAULT"
_ZN7cutlass13device_kernelIN5flash11enable_sm90INS1_16FlashAttnFwdSm90INS1_25CollectiveMainloopFwdSm90ILi2EN4cute5tupleIJNS5_1CILi1EEES8_S8_EEENS6_IJNS7_ILi128EEENS7_ILi160EEENS7_ILi192EEEEEELi128ENS_12float_e4m3_tEfNS_4arch4Sm90ELb1ELb0ELb1ELb0ELb0ELb0ELb0ELb1ELb1ELb1ELb0ELb0EEENS1_21CollectiveEpilogueFwdINS6_IJSA_SA_SB_EEES9_NS_10bfloat16_tESG_Li256ELb0ELb1ELb0ELb1EEENS1_30DynamicPersistentTileSchedulerILi256ELi128ELb0ELb1ELb1EEEEEEEEEvNT_6ParamsE:
        /* <DEDUP_REMOVED lines=18> */
.L_x_1940:
[----:B------:R-:W-:Y:S05]  /*0120*/  BSYNC B0 ;  /* 0x0000000000007941 */ /* 0x000fea0003800000 */
.L_x_1939:
        /* <DEDUP_REMOVED lines=41> */
.L_x_1941:
        /* <DEDUP_REMOVED lines=22> */
.L_x_1942:
        /* <DEDUP_REMOVED lines=18> */
.L_x_1943:
        /* <DEDUP_REMOVED lines=22> */
.L_x_1944:
        /* <DEDUP_REMOVED lines=22> */
.L_x_1945:
[----:B------:R-:W-:Y:S01]  /*0900*/  PLOP3.LUT P0, PT, PT, PT, UP0, 0x80, 0x0 ;  /* 0x000000000000781c */ /* 0x000fe20003f0f008 */
[----:B------:R-:W-:Y:S01]  /*0910*/  UMOV UR38, 0x1 ;  /* 0x0000000100267882 */ /* 0x000fe20000000000 */
[----:B------:R-:W-:Y:S01]  /*0920*/  NOP ;  /* 0x0000000000007918 */ /* 0x000fe20000000000 */
[----:B------:R-:W-:Y:S01]  /*0930*/  USEL UR38, UR38, 0x2, !UP0 ;  /* 0x0000000226267887 */ /* 0x000fe2000c000000 */
[----:B------:R-:W-:Y:S01]  /*0940*/  ULDC.64 UR50, c[0x0][0x208] ;  /* 0x0000820000327ab9 */ /* 0x000fe20000000a00 */
[----:B012-4-:R-:W-:Y:S08]  /*0950*/  BAR.SYNC.DEFER_BLOCKING 0x0 ;  /* 0x0000000000007b1d */ /* 0x017ff00000010000 */
[----:B------:R-:W-:Y:S05]  /*0960*/  @!P0 BRA `(.L_x_1946) ;  /* 0x000000f4003c8947 */ /* 0x000fea0003800000 */
.L_x_1947:
        /* <DEDUP_REMOVED lines=67> */
.L_x_2001:
        /* <DEDUP_REMOVED lines=21> */
.L_x_1948:
[----:B------:R-:W-:Y:S01]  /*0ef0*/  ULDC UR8, c[0x0][0xc54] ;  /* 0x0003150000087ab9 */ /* 0x000fe20000000800 */
[----:B------:R-:W-:Y:S01]  /*0f00*/  UMOV UR4, UR9 ;  /* 0x0000000900047c82 */ /* 0x000fe20008000000 */
[----:B------:R-:W-:-:S11]  /*0f10*/  UISETP.NE.AND UP0, UPT, UR8, 0x1, UPT ;  /* 0x000000010800788c */ /* 0x000fd6000bf05270 */
[----:B------:R-:W-:Y:S02]  /*0f20*/  @UP0 ULDC.64 UR10, c[0x0][0xc58] ;  /* 0x00031600000a0ab9 */ /* 0x000fe40000000a00 */
[----:B------:R-:W-:-:S04]  /*0f30*/  UIMAD.WIDE.U32 UR6, UR9, UR10, URZ ;  /* 0x0000000a090672a5 */ /* 0x000fc8000f8e003f */
[----:B------:R-:W-:-:S04]  /*0f40*/  @UP0 USHF.R.U32.HI UR4, URZ, UR11, UR7 ;  /* 0x0000000b3f040299 */ /* 0x000fc80008011607 */
[----:B------:R-:W-:-:S12]  /*0f50*/  UIMAD UR6, UR4, UR8, URZ ;  /* 0x00000008040672a4 */ /* 0x000fd8000f8e023f */
.L_x_1949:
[----:B------:R-:W-:Y:S01]  /*0f60*/  ULOP3.LUT UR4, URZ, UR4, URZ, 0x33, !UPT ;  /* 0x000000043f047292 */ /* 0x000fe2000f8e333f */
[----:B------:R-:W-:Y:S01]  /*0f70*/  PLOP3.LUT P0, PT, PT, PT, PT, 0x80, 0x0 ;  /* 0x000000000000781c */ /* 0x000fe20003f0f070 */
[----:B------:R-:W-:Y:S01]  /*0f80*/  UIADD3 UR10, UR9, -UR6, URZ ;  /* 0x80000006090a7290 */ /* 0x000fe2000fffe03f */
[----:B------:R-:W-:Y:S01]  /*0f90*/  IMAD.MOV.U32 R0, RZ, RZ, RZ ;  /* 0x000000ffff007224 */ /* 0x000fe200078e00ff */
[----:B------:R-:W-:Y:S01]  /*0fa0*/  ULDC UR7, c[0x0][0x448] ;  /* 0x0001120000077ab9 */ /* 0x000fe20000000800 */
[----:B------:R-:W-:Y:S01]  /*0fb0*/  ULDC UR6, c[0x0][0xc3c] ;  /* 0x00030f0000067ab9 */ /* 0x000fe20000000800 */
[----:B------:R-:W-:Y:S01]  /*0fc0*/  UISETP.NE.AND UP2, UPT, UR7, 0x1, UPT ;  /* 0x000000010700788c */ /* 0x000fe2000bf45270 */
[----:B------:R-:W-:Y:S01]  /*0fd0*/  IMAD.MOV.U32 R2, RZ, RZ, RZ ;  /* 0x000000ffff027224 */ /* 0x000fe200078e00ff */
[----:B------:R-:W-:Y:S01]  /*0fe0*/  UIADD3 UR4, UR4, UR6, URZ ;  /* 0x0000000604047290 */ /* 0x000fe2000fffe03f */
[----:B------:R-:W-:Y:S01]  /*0ff0*/  CS2R R86, SRZ ;  /* 0x0000000000567805 */ /* 0x000fe2000001ff00 */
[----:B------:R-:W-:Y:S01]  /*1000*/  ULDC.64 UR12, c[0x0][0x418] ;  /* 0x00010600000c7ab9 */ /* 0x000fe20000000a00 */
[----:B------:R-:W-:Y:S01]  /*1010*/  ULDC UR47, c[0x0][0x424] ;  /* 0x00010900002f7ab9 */ /* 0x000fe20000000800 */
[----:B------:R-:W-:Y:S01]  /*1020*/  UISETP.NE.U32.AND UP0, UPT, UR12, URZ, UPT ;  /* 0x0000003f0c00728c */ /* 0x000fe2000bf05070 */
[----:B------:R-:W-:Y:S01]  /*1030*/  CS2R R4, SRZ ;  /* 0x0000000000047805 */ /* 0x000fe2000001ff00 */
[----:B------:R-:W-:Y:S01]  /*1040*/  USHF.L.U32 UR36, UR4, 0x7, URZ ;  /* 0x0000000704247899 */ /* 0x000fe2000800063f */
[----:B------:R-:W-:Y:S01]  /*1050*/  CS2R R84, SRZ ;  /* 0x0000000000547805 */ /* 0x000fe2000001ff00 */
[----:B------:R-:W-:Y:S01]  /*1060*/  UISETP.NE.AND.EX UP0, UPT, UR13, URZ, UPT, UP0 ;  /* 0x0000003f0d00728c */ /* 0x000fe2000bf05300 */
[----:B------:R-:W-:Y:S01]  /*1070*/  CS2R R6, SRZ ;  /* 0x0000000000067805 */ /* 0x000fe2000001ff00 */
[----:B------:R-:W-:Y:S01]  /*1080*/  UIADD3 UR4, UR36, 0x7f, URZ ;  /* 0x0000007f24047890 */ /* 0x000fe2000fffe03f */
[----:B------:R-:W-:Y:S01]  /*1090*/  CS2R R78, SRZ ;  /* 0x00000000004e7805 */ /* 0x000fe2000001ff00 */
[----:B------:R-:W-:Y:S01]  /*10a0*/  ULDC UR8, c[0x0][0x288] ;  /* 0x0000a20000087ab9 */ /* 0x000fe20000000800 */
[----:B------:R-:W-:Y:S01]  /*10b0*/  @UP2 ULDC UR6, c[0x0][0x44c] ;  /* 0x0001130000062ab9 */ /* 0x000fe20000000800 */
[----:B------:R-:W-:Y:S01]  /*10c0*/  UIADD3 UR8, -UR8, 0xa0, URZ ;  /* 0x000000a008087890 */ /* 0x000fe2000fffe13f */
[----:B------:R-:W-:Y:S01]  /*10d0*/  CS2R R8, SRZ ;  /* 0x0000000000087805 */ /* 0x000fe2000001ff00 */
[----:B------:R-:W-:Y:S01]  /*10e0*/  UIMAD.WIDE.U32 UR6, UR4, UR6, URZ ;  /* 0x00000006040672a5 */ /* 0x000fe2000f8e003f */
[----:B------:R-:W-:Y:S01]  /*10f0*/  CS2R R76, SRZ ;  /* 0x00000000004c7805 */ /* 0x000fe2000001ff00 */
[----:B------:R-:W-:Y:S01]  /*1100*/  USEL UR47, UR47, 0x1, UP0 ;  /* 0x000000012f2f7887 */ /* 0x000fe20008000000 */
[----:B------:R-:W-:Y:S01]  /*1110*/  CS2R R10, SRZ ;  /* 0x00000000000a7805 */ /* 0x000fe2000001ff00 */
[----:B------:R-:W-:Y:S01]  /*1120*/  ULDC UR9, c[0x0][0x2f0] ;  /* 0x0000bc0000097ab9 */ /* 0x000fe20000000800 */
[----:B------:R-:W-:Y:S01]  /*1130*/  @UP2 ULDC UR12, c[0x0][0x450] ;  /* 0x00011400000c2ab9 */ /* 0x000fe20000000800 */
[----:B------:R-:W-:Y:S01]  /*1140*/  UIMAD UR8, UR47, UR9, UR8 ;  /* 0x000000092f0872a4 */ /* 0x000fe2000f8e0208 */
[----:B------:R-:W-:Y:S01]  /*1150*/  CS2R R70, SRZ ;  /* 0x0000000000467805 */ /* 0x000fe2000001ff00 */
[----:B------:R-:W-:Y:S01]  /*1160*/  @UP2 USHF.R.U32.HI UR4, URZ, UR12, UR7 ;  /* 0x0000000c3f042299 */ /* 0x000fe20008011607 */
[----:B------:R-:W-:Y:S01]  /*1170*/  CS2R R12, SRZ ;  /* 0x00000000000c7805 */ /* 0x000fe2000001ff00 */
[----:B------:R-:W-:Y:S01]  /*1180*/  UIMAD UR6, UR47, UR9, 0x9f ;  /* 0x0000009f2f0674a4 */ /* 0x000fe2000f8e0209 */
[----:B------:R-:W-:Y:S01]  /*1190*/  CS2R R68, SRZ ;  /* 0x0000000000447805 */ /* 0x000fe2000001ff00 */
[----:B------:R-:W-:Y:S01]  /*11a0*/  UIADD3 UR8, UR8, UR4, URZ ;  /* 0x0000000408087290 */ /* 0x000fe2000fffe03f */
[----:B------:R-:W-:Y:S01]  /*11b0*/  CS2R R14, SRZ ;  /* 0x00000000000e7805 */ /* 0x000fe2000001ff00 */
[----:B------:R-:W-:Y:S01]  /*11c0*/  UIMAD.WIDE UR6, UR6, 0x66666667, URZ ;  /* 0x66666667060678a5 */ /* 0x000fe2000f8e023f */
[----:B------:R-:W-:Y:S01]  /*11d0*/  CS2R R62, SRZ ;  /* 0x00000000003e7805 */ /* 0x000fe2000001ff00 */
[----:B------:R-:W-:Y:S01]  /*11e0*/  UIMAD.WIDE UR8, UR8, 0x66666667, URZ ;  /* 0x66666667080878a5 */ /* 0x000fe2000f8e023f */
[----:B------:R-:W-:Y:S01]  /*11f0*/  CS2R R20, SRZ ;  /* 0x0000000000147805 */ /* 0x000fe2000001ff00 */
[----:B------:R-:W-:Y:S01]  /*1200*/  ULDC UR11, c[0x0][0xc54] ;  /* 0x00031500000b7ab9 */ /* 0x000fe20000000800 */
[----:B------:R-:W-:Y:S01]  /*1210*/  USHF.R.U32.HI UR4, URZ, 0x1f, UR7 ;  /* 0x0000001f3f047899 */ /* 0x000fe20008011607 */
[----:B------:R-:W-:Y:S01]  /*1220*/  CS2R R60, SRZ ;  /* 0x00000000003c7805 */ /* 0x000fe2000001ff00 */
[----:B------:R-:W-:Y:S01]  /*1230*/  UIMAD UR11, UR5, UR11, UR10 ;  /* 0x0000000b050b72a4 */ /* 0x000fe2000f8e020a */
[----:B------:R-:W-:Y:S01]  /*1240*/  CS2R R28, SRZ ;  /* 0x00000000001c7805 */ /* 0x000fe2000001ff00 */
[----:B------:R-:W-:Y:S01]  /*1250*/  USHF.R.U32.HI UR5, URZ, 0x1f, UR9 ;  /* 0x0000001f3f057899 */ /* 0x000fe20008011609 */
[----:B------:R-:W-:Y:S01]  /*1260*/  CS2R R54, SRZ ;  /* 0x0000000000367805 */ /* 0x000fe2000001ff00 */
[----:B------:R-:W-:Y:S01]  /*1270*/  ULEA.HI.SX32 UR7, UR7, UR4, 0x1a ;  /* 0x0000000407077291 */ /* 0x000fe2000f8fd23f */
[----:B------:R-:W-:Y:S01]  /*1280*/  CS2R R26, SRZ ;  /* 0x00000000001a7805 */ /* 0x000fe2000001ff00 */
[----:B------:R-:W-:Y:S01]  /*1290*/  ULEA.HI.SX32 UR9, UR9, UR5, 0x1a ;  /* 0x0000000509097291 */ /* 0x000fe2000f8fd23f */
[----:B------:R-:W-:Y:S01]  /*12a0*/  CS2R R52, SRZ ;  /* 0x0000000000347805 */ /* 0x000fe2000001ff00 */
[----:B------:R-:W-:Y:S01]  /*12b0*/  ULDC UR37, c[0x0][0xc48] ;  /* 0x0003120000257ab9 */ /* 0x000fe20000000800 */
[----:B------:R-:W-:Y:S01]  /*12c0*/  UMOV UR42, UR11 ;  /* 0x0000000b002a7c82 */ /* 0x000fe20008000000 */
[----:B------:R-:W-:Y:S01]  /*12d0*/  UISETP.LT.AND UP0, UPT, UR7, UR9, UPT ;  /* 0x000000090700728c */ /* 0x000fe2000bf01270 */
[----:B------:R-:W-:Y:S01]  /*12e0*/  CS2R R32, SRZ ;  /* 0x0000000000207805 */ /* 0x000fe2000001ff00 */
[----:B------:R-:W-:Y:S01]  /*12f0*/  UISETP.NE.AND UP1, UPT, UR37, 0x1, UPT ;  /* 0x000000012500788c */ /* 0x000fe2000bf25270 */
[----:B------:R-:W-:Y:S01]  /*1300*/  CS2R R46, SRZ ;  /* 0x00000000002e7805 */ /* 0x000fe2000001ff00 */
[----:B------:R-:W-:Y:S01]  /*1310*/  USEL UR49, UR7, UR9, UP0 ;  /* 0x0000000907317287 */ /* 0x000fe20008000000 */
[----:B------:R-:W-:-:S02]  /*1320*/  CS2R R30, SRZ ;  /* 0x00000000001e7805 */ /* 0x000fc4000001ff00 */
[----:B------:R-:W-:Y:S02]  /*1330*/  CS2R R44, SRZ ;  /* 0x00000000002c7805 */ /* 0x000fe4000001ff00 */
[----:B------:R-:W-:Y:S01]  /*1340*/  CS2R R36, SRZ ;  /* 0x0000000000247805 */ /* 0x000fe2000001ff00 */
[----:B------:R-:W-:Y:S01]  /*1350*/  UISETP.GE.AND UP0, UPT, UR49, 0x1, UPT ;  /* 0x000000013100788c */ /* 0x000fe2000bf06270 */
[----:B------:R-:W-:Y:S01]  /*1360*/  CS2R R38, SRZ ;  /* 0x0000000000267805 */ /* 0x000fe2000001ff00 */
[----:B------:R-:W-:Y:S01]  /*1370*/  IMAD.MOV.U32 R34, RZ, RZ, RZ ;  /* 0x000000ffff227224 */ /* 0x000fe200078e00ff */
[----:B------:R-:W-:Y:S02]  /*1380*/  CS2R R88, SRZ ;  /* 0x0000000000587805 */ /* 0x000fe4000001ff00 */
[----:B------:R-:W-:Y:S01]  /*1390*/  CS2R R40, SRZ ;  /* 0x0000000000287805 */ /* 0x000fe2000001ff00 */
[----:B------:R-:W-:Y:S01]  /*13a0*/  @UP1 ULDC UR10, c[0x0][0xc4c] ;  /* 0x00031300000a1ab9 */ /* 0x000fe20000000800 */
[----:B------:R-:W-:Y:S01]  /*13b0*/  PLOP3.LUT P1, PT, PT, PT, UP0, 0x80, 0x0 ;  /* 0x000000000000781c */ /* 0x000fe20003f2f008 */
[----:B------:R-:W-:Y:S01]  /*13c0*/  UIMAD.WIDE.U32 UR4, UR11, UR10, URZ ;  /* 0x0000000a0b0472a5 */ /* 0x000fe2000f8e003f */
[----:B------:R-:W-:Y:S01]  /*13d0*/  CS2R R90, SRZ ;  /* 0x00000000005a7805 */ /* 0x000fe2000001ff00 */
[----:B------:R-:W-:Y:S01]  /*13e0*/  @UP1 ULDC UR6, c[0x0][0xc50] ;  /* 0x0003140000061ab9 */ /* 0x000fe20000000800 */
[----:B------:R-:W-:Y:S01]  /*13f0*/  CS2R R48, SRZ ;  /* 0x0000000000307805 */ /* 0x000fe2000001ff00 */
[----:B------:R-:W-:Y:S01]  /*1400*/  @UP1 USHF.R.U32.HI UR42, URZ, UR6, UR5 ;  /* 0x000000063f2a1299 */ /* 0x000fe20008011605 */
[----:B------:R-:W-:Y:S01]  /*1410*/  CS2R R92, SRZ ;  /* 0x00000000005c7805 */ /* 0x000fe2000001ff00 */
[----:B------:R-:W-:Y:S01]  /*1420*/  IMAD.MOV.U32 R57, RZ, RZ, RZ ;  /* 0x000000ffff397224 */ /* 0x000fe200078e00ff */
[----:B------:R-:W-:Y:S01]  /*1430*/  CS2R R94, SRZ ;  /* 0x00000000005e7805 */ /* 0x000fe2000001ff00 */
[----:B------:R-:W-:-:S04]  /*1440*/  UIADD3 UR4, -UR42, URZ, URZ ;  /* 0x0000003f2a047290 */ /* 0x000fc8000fffe13f */
[----:B------:R-:W-:Y:S01]  /*1450*/  UIMAD UR37, UR37, UR4, UR11 ;  /* 0x00000004252572a4 */ /* 0x000fe2000f8e020b */
[----:B------:R-:W-:Y:S11]  /*1460*/  @!P1 BRA `(.L_x_1950) ;  /* 0x000000c4009c9947 */ /* 0x000ff60003800000 */
        /* <DEDUP_REMOVED lines=31> */
.L_x_1951:
        /* <DEDUP_REMOVED lines=11> */
[----:B------:R-:W-:Y:S01]  /*1710*/  @UP1 USHF.R.S32.HI UR10, URZ, 0x1f, UR42 ;  /* 0x0000001f3f0a1899 */ /* 0x000fe2000801142a */
[----:B------:R-:W-:Y:S01]  /*1720*/  @UP0 ULDC.64 UR16, c[0x0][0x9a8] ;  /* 0x00026a0000100ab9 */ /* 0x000fe20000000a00 */
[----:B------:R-:W-:Y:S01]  /*1730*/  @UP1 ULDC.64 UR14, c[0x0][0x9b8] ;  /* 0x00026e00000e1ab9 */ /* 0x000fe20000000a00 */
[----:B------:R-:W-:Y:S02]  /*1740*/  @UP0 UIMAD UR8, UR8, UR16, URZ ;  /* 0x00000010080802a4 */ /* 0x000fe4000f8e023f */
[----:B------:R-:W-:Y:S02]  /*1750*/  @UP1 UIMAD UR10, UR10, UR14, URZ ;  /* 0x0000000e0a0a12a4 */ /* 0x000fe4000f8e023f */
[----:B------:R-:W-:Y:S02]  /*1760*/  @UP0 UIMAD.WIDE.U32 UR12, UR42, UR16, URZ ;  /* 0x000000102a0c02a5 */ /* 0x000fe4000f8e003f */
[----:B------:R-:W-:-:S02]  /*1770*/  @UP0 UIMAD UR17, UR42, UR17, UR8 ;  /* 0x000000112a1102a4 */ /* 0x000fc4000f8e0208 */
[----:B------:R-:W-:Y:S02]  /*1780*/  @UP0 USHF.R.S32.HI UR16, URZ, 0x1f, UR37 ;  /* 0x0000001f3f100899 */ /* 0x000fe40008011425 */
[----:B------:R-:W-:Y:S02]  /*1790*/  @UP1 USHF.R.S32.HI UR19, URZ, 0x1f, UR37 ;  /* 0x0000001f3f131899 */ /* 0x000fe40008011425 */
[----:B------:R-:W-:Y:S02]  /*17a0*/  @UP1 UIMAD.WIDE.U32 UR8, UR42, UR14, URZ ;  /* 0x0000000e2a0812a5 */ /* 0x000fe4000f8e003f */
[----:B------:R-:W-:Y:S02]  /*17b0*/  @UP1 UIMAD UR18, UR42, UR15, UR10 ;  /* 0x0000000f2a1212a4 */ /* 0x000fe4000f8e020a */
[----:B------:R-:W-:Y:S01]  /*17c0*/  @UP0 UIADD3 UR13, UR13, UR17, URZ ;  /* 0x000000110d0d0290 */ /* 0x000fe2000fffe03f */
[----:B------:R-:W-:Y:S01]  /*17d0*/  @UP0 ULDC.64 UR14, c[0x0][0x9b0] ;  /* 0x00026c00000e0ab9 */ /* 0x000fe20000000a00 */
[----:B------:R-:W-:Y:S01]  /*17e0*/  @UP1 ULDC.64 UR10, c[0x0][0x9c0] ;  /* 0x00027000000a1ab9 */ /* 0x000fe20000000a00 */
[----:B------:R-:W-:-:S02]  /*17f0*/  @UP0 UIMAD UR16, UR16, UR14, URZ ;  /* 0x0000000e101002a4 */ /* 0x000fc4000f8e023f */
[----:B------:R-:W-:Y:S02]  /*1800*/  @UP1 UIMAD UR17, UR19, UR10, URZ ;  /* 0x0000000a131112a4 */ /* 0x000fe4000f8e023f */
[----:B------:R-:W-:Y:S02]  /*1810*/  @UP1 UIADD3 UR9, UR9, UR18, URZ ;  /* 0x0000001209091290 */ /* 0x000fe4000fffe03f */
[----:B------:R-:W-:Y:S02]  /*1820*/  @UP0 UIMAD UR16, UR37, UR15, UR16 ;  /* 0x0000000f251002a4 */ /* 0x000fe4000f8e0210 */
[----:B------:R-:W-:Y:S02]  /*1830*/  @UP1 UIMAD UR17, UR37, UR11, UR17 ;  /* 0x0000000b251112a4 */ /* 0x000fe4000f8e0211 */
[----:B------:R-:W-:Y:S02]  /*1840*/  @UP0 UIMAD.WIDE.U32 UR14, UR37, UR14, UR12 ;  /* 0x0000000e250e02a5 */ /* 0x000fe4000f8e000c */
[----:B------:R-:W-:-:S02]  /*1850*/  @UP1 UIMAD.WIDE.U32 UR10, UR37, UR10, UR8 ;  /* 0x0000000a250a12a5 */ /* 0x000fc4000f8e0008 */
[----:B------:R-:W-:Y:S02]  /*1860*/  @UP0 UIADD3 UR9, UR15, UR16, URZ ;  /* 0x000000100f090290 */ /* 0x000fe4000fffe03f */
[----:B------:R-:W-:Y:S02]  /*1870*/  @UP0 ULEA UR4, UP2, UR14, UR4, 0x2 ;  /* 0x000000040e040291 */ /* 0x000fe4000f84103f */
[----:B------:R-:W-:Y:S02]  /*1880*/  @UP1 UIADD3 UR8, UR11, UR17, URZ ;  /* 0x000000110b081290 */ /* 0x000fe4000fffe03f */
[----:B------:R-:W-:Y:S02]  /*1890*/  @UP1 ULEA UR6, UP3, UR10, UR6, 0x2 ;  /* 0x000000060a061291 */ /* 0x000fe4000f86103f */
[----:B------:R-:W-:Y:S01]  /*18a0*/  @UP0 ULEA.HI.X UR5, UR14, UR5, UR9, 0x2, UP2 ;  /* 0x000000050e050291 */ /* 0x000fe200090f1409 */
[----:B------:R-:W-:Y:S01]  /*18b0*/  IMAD.U32 R2, RZ, RZ, UR4 ;  /* 0x00000004ff027e24 */ /* 0x000fe2000f8e00ff */
[----:B------:R-:W-:-:S02]  /*18c0*/  @UP1 ULEA.HI.X UR7, UR10, UR7, UR8, 0x2, UP3 ;  /* 0x000000070a071291 */ /* 0x000fc400098f1408 */
[----:B------:R-:W-:Y:S02]  /*18d0*/  IMAD.U32 R4, RZ, RZ, UR6 ;  /* 0x00000006ff047e24 */ /* 0x000fe4000f8e00ff */
[----:B------:R-:W-:Y:S02]  /*18e0*/  IMAD.U32 R3, RZ, RZ, UR5 ;  /* 0x00000005ff037e24 */ /* 0x000fe4000f8e00ff */
[----:B------:R-:W-:-:S03]  /*18f0*/  IMAD.U32 R5, RZ, RZ, UR7 ;  /* 0x00000007ff057e24 */ /* 0x000fc6000f8e00ff */
[----:B------:R-:W2:Y:S04]  /*1900*/  @P0 LDG.E R7, desc[UR50][R2.64] ;  /* 0x0000003202070981 */ /* 0x000ea8000c1e1900 */
[----:B------:R-:W2:Y:S01]  /*1910*/  @P1 LDG.E R0, desc[UR50][R4.64] ;  /* 0x0000003204001981 */ /* 0x000ea2000c1e1900 */
[----:B------:R-:W-:Y:S01]  /*1920*/  ULEA.HI UR4, UR44, UR44, URZ, 0x1 ;  /* 0x0000002c2c047291 */ /* 0x000fe2000f8f083f */
[----:B------:R-:W-:-:S03]  /*1930*/  IMAD.U32 R8, RZ, RZ, UR45 ;  /* 0x0000002dff087e24 */ /* 0x000fc6000f8e00ff */
[----:B------:R-:W-:Y:S02]  /*1940*/  ULOP3.LUT UR4, UR4, 0xfffffffe, URZ, 0xc0, !UPT ;  /* 0xfffffffe04047892 */ /* 0x000fe4000f8ec03f */
[----:B------:R-:W-:Y:S02]  /*1950*/  ISETP.NE.AND P0, PT, R8, 0x3, PT ;  /* 0x000000030800780c */ /* 0x000fe40003f05270 */
[----:B------:R-:W-:-:S06]  /*1960*/  UIADD3 UR4, UR44, -UR4, URZ ;  /* 0x800000042c047290 */ /* 0x000fcc000fffe03f */
[----:B------:R-:W-:Y:S01]  /*1970*/  IMAD.U32 R6, RZ, RZ, UR4 ;  /* 0x00000004ff067e24 */ /* 0x000fe2000f8e00ff */
[----:B------:R-:W-:-:S04]  /*1980*/  ULDC UR4, c[0x0][0x9d8] ;  /* 0x0002760000047ab9 */ /* 0x000fc80000000800 */
[----:B------:R-:W-:-:S04]  /*1990*/  SHF.L.U32 R6, R6, 0x1f, RZ ;  /* 0x0000001f06067819 */ /* 0x000fc800000006ff */
[----:B------:R-:W0:Y:S01]  /*19a0*/  SYNCS.PHASECHK.TRANS64.TRYWAIT P1, [UR41+0x29800], R6 ;  /* 0x02980006ff0075a7 */ /* 0x000e220008020169 */
[----:B--2---:R-:W-:-:S04]  /*19b0*/  FMUL.FTZ R0, R7, R0 ;  /* 0x0000000007007220 */ /* 0x004fc80000410000 */
[----:B------:R-:W-:Y:S01]  /*19c0*/  FMUL.FTZ R0, R0, UR4 ;  /* 0x0000000400007c20 */ /* 0x000fe20008410000 */
[----:B0-----:R-:W-:Y:S06]  /*19d0*/  @!P1 BRA `(.L_x_1952) ;  /* 0x0000012400109947 */ /* 0x001fec0003800000 */
.L_x_2082:
[----:B------:R-:W-:Y:S05]  /*19e0*/  @!P0 BRA `(.L_x_1953) ;  /* 0x0000000000048947 */ /* 0x000fea0003800000 */
[----:B------:R-:W-:Y:S01]  /*19f0*/  BPT.TRAP 0x1 ;  /* 0x000000040000795c */ /* 0x000fe20000300000 */
.L_x_1953:
[----:B------:R-:W-:Y:S02]  /*1a00*/  IMAD.U32 R2, RZ, RZ, UR48 ;  /* 0x00000030ff027e24 */ /* 0x000fe4000f8e00ff */
[----:B0-----:R-:W-:-:S03]  /*1a10*/  IMAD.U32 R3, RZ, RZ, UR43 ;  /* 0x0000002bff037e24 */ /* 0x001fc6000f8e00ff */
[----:B------:R-:W-:Y:S02]  /*1a20*/  LEA R2, R2, UR41, 0x3 ;  /* 0x0000002902027c11 */ /* 0x000fe4000f8e18ff */
[----:B------:R-:W-:-:S04]  /*1a30*/  SHF.L.U32 R3, R3, 0x1f, RZ ;  /* 0x0000001f03037819 */ /* 0x000fc800000006ff */
[----:B------:R0:W1:Y:S01]  /*1a40*/  SYNCS.PHASECHK.TRANS64.TRYWAIT P2, [R2+URZ+0x29830], R3 ;  /* 0x02983003020075a7 */ /* 0x000062000804017f */
[----:B------:R-:W-:Y:S05]  /*1a50*/  @!P0 BRA `(.L_x_1954) ;  /* 0x0000000000048947 */ /* 0x000fea0003800000 */
[----:B------:R-:W-:Y:S01]  /*1a60*/  BPT.TRAP 0x1 ;  /* 0x000000040000795c */ /* 0x000fe20000300000 */
.L_x_1954:
[----:B------:R-:W2:Y:S02]  /*1a70*/  S2R R4, SR_TID.X ;  /* 0x0000000000047919 */ /* 0x000ea40000002100 */
[----:B--2---:R-:W-:Y:S01]  /*1a80*/  LOP3.LUT P1, RZ, R4, 0x7f, RZ, 0xc0, !PT ;  /* 0x0000007f04ff7812 */ /* 0x004fe2000782c0ff */
[----:B-1----:R-:W-:-:S12]  /*1a90*/  @P2 BRA `(.L_x_1955) ;  /* 0x0000000000082947 */ /* 0x002fd80003800000 */
[----:B------:R-:W1:Y:S02]  /*1aa0*/  SYNCS.PHASECHK.TRANS64.TRYWAIT P2, [R2+URZ+0x29830], R3 ;  /* 0x02983003020075a7 */ /* 0x000e64000804017f */
[----:B-1----:R-:W-:Y:S05]  /*1ab0*/  @!P2 BRA `(.L_x_1956) ;  /* 0x0000012000f0a947 */ /* 0x002fea0003800000 */
.L_x_1955:
[----:B------:R-:W-:Y:S05]  /*1ac0*/  WARPSYNC.ALL ;  /* 0x0000000000007948 */ /* 0x000fea0003800000 */
[----:B------:R-:W-:Y:S01]  /*1ad0*/  UIADD3 UR4, UR41, 0x1a400, URZ ;  /* 0x0001a40029047890 */ /* 0x000fe2000fffe03f */
[----:B------:R-:W-:Y:S01]  /*1ae0*/  WARPGROUP.ARRIVE ;  /* 0x00000000000079c5 */ /* 0x000fe20000000000 */
[----:B------:R-:W-:Y:S01]  /*1af0*/  ULOP3.LUT UR28, UR52, 0x10000, URZ, 0xfc, !UPT ;  /* 0x00010000341c7892 */ /* 0x000fe2000f8efc3f */
[----:B01----:R-:W-:Y:S01]  /*1b00*/  @!P1 VIADD R2, R2, 0x29840 ;  /* 0x0002984002029836 */ /* 0x003fe20000000000 */
[----:B------:R-:W-:Y:S01]  /*1b10*/  USHF.R.U32.HI UR4, URZ, 0x4, UR4 ;  /* 0x000000043f047899 */ /* 0x000fe20008011604 */
[----:B------:R-:W-:Y:S01]  /*1b20*/  UMOV UR25, 0x80000020 ;  /* 0x8000002000197882 */ /* 0x000fe20000000000 */
[----:B------:R-:W-:-:S02]  /*1b30*/  UMOV UR27, 0x80000020 ;  /* 0x80000020001b7882 */ /* 0x000fc40000000000 */
[----:B------:R-:W-:Y:S01]  /*1b40*/  ULOP3.LUT UR4, UR4, 0x3fff, URZ, 0xc0, !UPT ;  /* 0x00003fff04047892 */ /* 0x000fe2000f8ec03f */
[----:B------:R-:W-:Y:S01]  /*1b50*/  @!P1 PRMT R2, RZ, 0x654, R2 ;  /* 0x00000654ff029816 */ /* 0x000fe20000000002 */
        /* <DEDUP_REMOVED lines=25> */
[----:B------:R-:W-:Y:S01]  /*1cf0*/  UIADD3 UR52, UR49, -0x2, URZ ;  /* 0xfffffffe31347890 */ /* 0x000fe2000fffe03f */
        /* <DEDUP_REMOVED lines=84> */
[----:B------:R-:W-:Y:S01]  /*2240*/  ULDC UR11, c[0x0][0x2f0] ;  /* 0x0000bc00000b7ab9 */ /* 0x000fe20000000800 */
[----:B------:R-:W-:Y:S01]  /*2250*/  UMOV UR10, UR36 ;  /* 0x00000024000a7c82 */ /* 0x000fe20008000000 */
        /* <DEDUP_REMOVED lines=30> */
[----:B------:R-:W-:Y:S02]  /*2440*/  ULDC UR14, c[0x0][0x288] ;  /* 0x0000a200000e7ab9 */ /* 0x000fe40000000800 */
        /* <DEDUP_REMOVED lines=17> */
[----:B------:R-:W-:Y:S02]  /*2560*/  ULDC UR6, c[0x0][0x448] ;  /* 0x0001120000067ab9 */ /* 0x000fe40000000800 */
[----:B------:R-:W-:-:S06]  /*2570*/  UISETP.NE.AND UP0, UPT, UR6, 0x1, UPT ;  /* 0x000000010600788c */ /* 0x000fcc000bf05270 */
[----:B------:R-:W-:-:S05]  /*2580*/  PLOP3.LUT P2, PT, PT, PT, UP0, 0x80, 0x0 ;  /* 0x000000000000781c */ /* 0x000fca0003f4f008 */
[----:B------:R-:W-:Y:S01]  /*2590*/  @UP0 ULDC UR6, c[0x0][0x44c] ;  /* 0x0001130000060ab9 */ /* 0x000fe20000000800 */
        /* <DEDUP_REMOVED lines=20> */
[----:B------:R-:W0:Y:S01]  /*26e0*/  MUFU.TANH R88, R88 ;  /* 0x0000005800587308 */ /* 0x000e220000002400 */
[----:B------:R-:W-:Y:S01]  /*26f0*/  UMOV UR23, 0x80000020 ;  /* 0x8000002000177882 */ /* 0x000fe20000000000 */
        /* <DEDUP_REMOVED lines=11> */
[----:B------:R-:W-:-:S03]  /*27b0*/  FMUL.FTZ R8, R0, R102 ;  /* 0x0000006600087220 */ /* 0x000fc60000410000 */
[----:B------:R-:W2:Y:S08]  /*27c0*/  MUFU.TANH R92, R92 ;  /* 0x0000005c005c7308 */ /* 0x000eb00000002400 */
[----:B------:R-:W3:Y:S08]  /*27d0*/  MUFU.TANH R93, R93 ;  /* 0x0000005d005d7308 */ /* 0x000ef00000002400 */
[----:B------:R-:W4:Y:S08]  /*27e0*/  MUFU.TANH R96, R96 ;  /* 0x0000006000607308 */ /* 0x000f300000002400 */
[----:B------:R-:W5:Y:S08]  /*27f0*/  MUFU.TANH R97, R97 ;  /* 0x0000006100617308 */ /* 0x000f700000002400 */
[----:B------:R-:W5:Y:S08]  /*2800*/  MUFU.TANH R100, R100 ;  /* 0x0000006400647308 */ /* 0x000f700000002400 */
[----:B------:R-:W5:Y:S01]  /*2810*/  MUFU.TANH R101, R101 ;  /* 0x0000006500657308 */ /* 0x000f620000002400 */
[----:B------:R-:W-:-:S02]  /*2820*/  WARPGROUP.DEPBAR.LE gsb0, 0x0 ;  /* 0x00008000000079c5 */ /* 0x000fc40000010000 */
[----:B------:R-:W-:Y:S01]  /*2830*/  WARPGROUP.ARRIVE ;  /* 0x00000000000079c5 */ /* 0x000fe20000000000 */
[C---:B------:R-:W-:Y:S01]  /*2840*/  FMUL.FTZ R72, R0.reuse, R72 ;  /* 0x0000004800487220 */ /* 0x040fe20000410000 */
[C---:B------:R-:W-:Y:S01]  /*2850*/  FMUL.FTZ R14, R0.reuse, R82 ;  /* 0x00000052000e7220 */ /* 0x040fe20000410000 */
[C---:B------:R-:W-:Y:S01]  /*2860*/  FMUL.FTZ R20, R0.reuse, R86 ;  /* 0x0000005600147220 */ /* 0x040fe20000410000 */
[C---:B------:R-:W-:Y:S01]  /*2870*/  FMUL.FTZ R21, R0.reuse, R83 ;  /* 0x0000005300157220 */ /* 0x040fe20000410000 */
[----:B------:R0:W5:Y:S01]  /*2880*/  MUFU.TANH R105, R72 ;  /* 0x0000004800697308 */ /* 0x0001620000002400 */
[----:B------:R-:W-:Y:S01]  /*2890*/  QGMMA.64x32x32.F32.E4M3.E4M3 R56, gdesc[UR20], R56, gsb0 ;  /* 0x00600000143879f3 */ /* 0x000fe20008000838 */
[----:B------:R-:W-:Y:S01]  /*28a0*/  UIADD3 UR22, UR32, 0x682, URZ ;  /* 0x0000068220167890 */ /* 0x000fe2000fffe03f */
[C---:B------:R-:W-:Y:S01]  /*28b0*/  FMUL.FTZ R15, R0.reuse, R79 ;  /* 0x0000004f000f7220 */ /* 0x040fe20000410000 */
[----:B------:R-:W-:Y:S01]  /*28c0*/  UMOV UR23, 0x80000020 ;  /* 0x8000002000177882 */ /* 0x000fe20000000000 */
[C---:B------:R-:W-:Y:S01]  /*28d0*/  FMUL.FTZ R13, R0.reuse, R75 ;  /* 0x0000004b000d7220 */ /* 0x040fe20000410000 */
[C---:B------:R-:W-:Y:S01]  /*28e0*/  FMUL.FTZ R11, R0.reuse, R74 ;  /* 0x0000004a000b7220 */ /* 0x040fe20000410000 */
[C---:B------:R-:W-:Y:S01]  /*28f0*/  FMUL.FTZ R73, R0.reuse, R73 ;  /* 0x0000004900497220 */ /* 0x040fe20000410000 */
[C---:B------:R-:W-:Y:S01]  /*2900*/  FMUL.FTZ R76, R0.reuse, R76 ;  /* 0x0000004c004c7220 */ /* 0x040fe20000410000 */
[C---:B0-----:R-:W-:Y:S01]  /*2910*/  FMUL.FTZ R72, R0.reuse, R87 ;  /* 0x0000005700487220 */ /* 0x041fe20000410000 */
[C---:B------:R-:W-:Y:S01]  /*2920*/  FMUL.FTZ R77, R0.reuse, R77 ;  /* 0x0000004d004d7220 */ /* 0x040fe20000410000 */
[C---:B------:R-:W-:Y:S01]  /*2930*/  FMUL.FTZ R80, R0.reuse, R80 ;  /* 0x0000005000507220 */ /* 0x040fe20000410000 */
[C---:B------:R-:W-:Y:S01]  /*2940*/  FMUL.FTZ R81, R0.reuse, R81 ;  /* 0x0000005100517220 */ /* 0x040fe20000410000 */
[----:B------:R-:W0:Y:S01]  /*2950*/  MUFU.TANH R73, R73 ;  /* 0x0000004900497308 */ /* 0x000e220000002400 */
[C---:B------:R-:W-:Y:S01]  /*2960*/  FMUL.FTZ R84, R0.reuse, R84 ;  /* 0x0000005400547220 */ /* 0x040fe20000410000 */
[C---:B------:R-:W-:Y:S01]  /*2970*/  FMUL.FTZ R85, R0.reuse, R85 ;  /* 0x0000005500557220 */ /* 0x040fe20000410000 */
[----:B------:R-:W-:-:S05]  /*2980*/  FMUL.FTZ R12, R0, R78 ;  /* 0x0000004e000c7220 */ /* 0x000fca0000410000 */
[----:B------:R-:W0:Y:S08]  /*2990*/  MUFU.TANH R76, R76 ;  /* 0x0000004c004c7308 */ /* 0x000e300000002400 */
[----:B------:R-:W0:Y:S08]  /*29a0*/  MUFU.TANH R77, R77 ;  /* 0x0000004d004d7308 */ /* 0x000e300000002400 */
[----:B------:R-:W0:Y:S08]  /*29b0*/  MUFU.TANH R80, R80 ;  /* 0x0000005000507308 */ /* 0x000e300000002400 */
[----:B------:R-:W0:Y:S08]  /*29c0*/  MUFU.TANH R81, R81 ;  /* 0x0000005100517308 */ /* 0x000e300000002400 */
[----:B------:R-:W0:Y:S01]  /*29d0*/  MUFU.TANH R84, R84 ;  /* 0x0000005400547308 */ /* 0x000e220000002400 */
[----:B------:R-:W-:-:S02]  /*29e0*/  WARPGROUP.DEPBAR.LE gsb0, 0x0 ;  /* 0x00008000000079c5 */ /* 0x000fc40000010000 */
[C---:B------:R-:W-:Y:S01]  /*29f0*/  FMUL.FTZ R68, R0.reuse, R68 ;  /* 0x0000004400447220 */ /* 0x040fe20000410000 */
[C---:B------:R-:W-:Y:S01]  /*2a00*/  FMUL.FTZ R60, R0.reuse, R60 ;  /* 0x0000003c003c7220 */ /* 0x040fe20000410000 */
[----:B------:R-:W-:Y:S01]  /*2a10*/  WARPGROUP.ARRIVE ;  /* 0x00000000000079c5 */ /* 0x000fe20000000000 */
[C---:B------:R-:W-:Y:S02]  /*2a20*/  FMUL.FTZ R69, R0.reuse, R69 ;  /* 0x0000004500457220 */ /* 0x040fe40000410000 */
[----:B------:R1:W-:Y:S01]  /*2a30*/  MUFU.TANH R82, R68 ;  /* 0x0000004400527308 */ /* 0x0003e20000002400 */
[C---:B------:R-:W-:Y:S01]  /*2a40*/  FMUL.FTZ R57, R0.reuse, R57 ;  /* 0x0000003900397220 */ /* 0x040fe20000410000 */
[C---:B------:R-:W-:Y:S01]  /*2a50*/  FMUL.FTZ R64, R0.reuse, R64 ;  /* 0x0000004000407220 */ /* 0x040fe20000410000 */
[C---:B------:R-:W-:Y:S01]  /*2a60*/  FMUL.FTZ R65, R0.reuse, R65 ;  /* 0x0000004100417220 */ /* 0x040fe20000410000 */
[----:B------:R-:W-:Y:S01]  /*2a70*/  QGMMA.64x32x32.F32.E4M3.E4M3 R40, gdesc[UR20], R40, gsb0 ;  /* 0x00600000142879f3 */ /* 0x000fe20008000828 */
[C---:B------:R-:W-:Y:S01]  /*2a80*/  FMUL.FTZ R56, R0.reuse, R56 ;  /* 0x0000003800387220 */ /* 0x040fe20000410000 */
[----:B------:R-:W-:Y:S01]  /*2a90*/  UIADD3 UR22, UR32, 0x702, URZ ;  /* 0x0000070220167890 */ /* 0x000fe2000fffe03f */
[----:B------:R-:W-:Y:S01]  /*2aa0*/  FMUL.FTZ R61, R0, R61 ;  /* 0x0000003d003d7220 */ /* 0x000fe20000410000 */
[----:B------:R2:W-:Y:S01]  /*2ab0*/  MUFU.TANH R87, R60 ;  /* 0x0000003c00577308 */ /* 0x0005e20000002400 */
[----:B-1----:R-:W-:Y:S01]  /*2ac0*/  VIADD R68, R18, UR36 ;  /* 0x0000002412447c36 */ /* 0x002fe20008000000 */
[----:B------:R-:W-:Y:S01]  /*2ad0*/  UMOV UR23, 0x80000020 ;  /* 0x8000002000177882 */ /* 0x000fe20000000000 */
[----:B------:R-:W-:-:S05]  /*2ae0*/  FMUL.FTZ R58, R0, R58 ;  /* 0x0000003a003a7220 */ /* 0x000fca0000410000 */
[----:B------:R1:W-:Y:S01]  /*2af0*/  MUFU.TANH R86, R69 ;  /* 0x0000004500567308 */ /* 0x0003e20000002400 */
[----:B--2---:R-:W-:Y:S01]  /*2b00*/  @P2 IMAD.HI.U32 R60, R68, UR6, RZ ;  /* 0x00000006443c2c27 */ /* 0x004fe2000f8e00ff */
[----:B------:R-:W-:-:S04]  /*2b10*/  @UP0 ULDC UR6, c[0x0][0x450] ;  /* 0x0001140000060ab9 */ /* 0x000fc80000000800 */
[----:B------:R-:W-:Y:S01]  /*2b20*/  @P2 SHF.R.U32.HI R68, RZ, UR6, R60 ;  /* 0x00000006ff442c19 */ /* 0x000fe2000801163c */
[----:B------:R-:W-:Y:S01]  /*2b30*/  UIMAD UR6, UR49, -0xa0, URZ ;  /* 0xffffff60310678a4 */ /* 0x000fe2000f8e023f */
[----:B------:R-:W-:Y:S01]  /*2b40*/  FMUL.FTZ R60, R0, R66 ;  /* 0x00000042003c7220 */ /* 0x000fe20000410000 */
[----:B------:R2:W-:Y:S02]  /*2b50*/  MUFU.TANH R91, R57 ;  /* 0x00000039005b7308 */ /* 0x0005e40000002400 */
[----:B-1----:R-:W1:Y:S01]  /*2b60*/  SHFL.IDX PT, R69, R68, RZ, 0x1c1f ;  /* 0x001c1fff44457589 */ /* 0x002e6200000e0000 */
[----:B------:R-:W-:Y:S02]  /*2b70*/  UIADD3 UR7, UR6, 0xa1, URZ ;  /* 0x000000a106077890 */ /* 0x000fe4000fffe03f */
[----:B------:R-:W-:-:S03]  /*2b80*/  UIMAD UR6, UR47, UR11, UR6 ;  /* 0x0000000b2f0672a4 */ /* 0x000fc6000f8e0206 */
[----:B------:R3:W-:Y:S01]  /*2b90*/  MUFU.TANH R83, R64 ;  /* 0x0000004000537308 */ /* 0x0007e20000002400 */
[----:B------:R-:W-:Y:S02]  /*2ba0*/  IMAD.U32 R66, RZ, RZ, UR7 ;  /* 0x00000007ff427e24 */ /* 0x000fe4000f8e00ff */
[C---:B--2---:R-:W-:Y:S01]  /*2bb0*/  FMUL.FTZ R57, R0.reuse, R59 ;  /* 0x0000003b00397220 */ /* 0x044fe20000410000 */
[----:B------:R-:W-:Y:S01]  /*2bc0*/  UIADD3 UR6, UR6, 0xa0, URZ ;  /* 0x000000a006067890 */ /* 0x000fe2000fffe03f */
[----:B------:R-:W-:Y:S01]  /*2bd0*/  FMUL.FTZ R59, R0, R63 ;  /* 0x0000003f003b7220 */ /* 0x000fe20000410000 */
[----:B------:R-:W-:Y:S01]  /*2be0*/  IMAD.U32 R63, RZ, RZ, UR11 ;  /* 0x0000000bff3f7e24 */ /* 0x000fe2000f8e00ff */
[----:B------:R-:W-:Y:S01]  /*2bf0*/  UIMAD UR11, UR47, UR11, -UR14 ;  /* 0x0000000b2f0b72a4 */ /* 0x000fe2000f8e0a0e */
[----:B------:R-:W-:Y:S01]  /*2c00*/  IMAD R66, R17, -0x2, R66 ;  /* 0xfffffffe11427824 */ /* 0x000fe200078e0242 */
[----:B------:R2:W-:Y:S01]  /*2c10*/  MUFU.TANH R79, R65 ;  /* 0x00000041004f7308 */ /* 0x0005e20000002400 */
[----:B---3--:R-:W-:Y:S01]  /*2c20*/  IMAD.U32 R64, RZ, RZ, UR6 ;  /* 0x00000006ff407e24 */ /* 0x008fe2000f8e00ff */
[----:B------:R-:W-:Y:S01]  /*2c30*/  ULDC UR6, c[0x0][0x988] ;  /* 0x0002620000067ab9 */ /* 0x000fe20000000800 */
[----:B------:R-:W-:-:S02]  /*2c40*/  IMAD R66, R63, UR47, R66 ;  /* 0x0000002f3f427c24 */ /* 0x000fc4000f8e0242 */
[----:B------:R-:W-:Y:S01]  /*2c50*/  FMUL.FTZ R63, R0, R71 ;  /* 0x00000047003f7220 */ /* 0x000fe20000410000 */
[----:B------:R-:W-:Y:S02]  /*2c60*/  IMAD R64, R17, -0x2, R64 ;  /* 0xfffffffe11407824 */ /* 0x000fe400078e0240 */
[----:B------:R3:W-:Y:S01]  /*2c70*/  MUFU.TANH R75, R56 ;  /* 0x00000038004b7308 */ /* 0x0007e20000002400 */
[----:B--2---:R-:W-:-:S07]  /*2c80*/  VIADD R65, R66, -UR14 ;  /* 0x8000000e42417c36 */ /* 0x004fce0008000000 */
[----:B------:R-:W2:Y:S01]  /*2c90*/  MUFU.TANH R85, R85 ;  /* 0x0000005500557308 */ /* 0x000ea20000002400 */
[C---:B---3--:R-:W-:Y:S01]  /*2ca0*/  FMUL.FTZ R56, R0.reuse, R62 ;  /* 0x0000003e00387220 */ /* 0x048fe20000410000 */
[----:B------:R-:W-:Y:S01]  /*2cb0*/  FMUL.FTZ R62, R0, R70 ;  /* 0x00000046003e7220 */ /* 0x000fe20000410000 */
[----:B-1----:R-:W-:-:S04]  /*2cc0*/  VIADDMNMX R70, R69, R65, R64, PT ;  /* 0x0000004145467246 */ /* 0x002fc80003800140 */
[C---:B------:R-:W-:Y:S01]  /*2cd0*/  ISETP.GT.AND P5, PT, R70.reuse, RZ, PT ;  /* 0x000000ff4600720c */ /* 0x040fe20003fa4270 */
[----:B------:R-:W-:Y:S02]  /*2ce0*/  WARPGROUP.DEPBAR.LE gsb0, 0x0 ;  /* 0x00008000000079c5 */ /* 0x000fe40000010000 */
[C---:B------:R-:W-:Y:S01]  /*2cf0*/  ISETP.GT.AND P6, PT, R70.reuse, 0x1, PT ;  /* 0x000000014600780c */ /* 0x040fe20003fc4270 */
[----:B------:R-:W-:Y:S01]  /*2d00*/  WARPGROUP.ARRIVE ;  /* 0x00000000000079c5 */ /* 0x000fe20000000000 */
[----:B------:R-:W-:Y:S01]  /*2d10*/  ISETP.GT.AND P3, PT, R70, 0x8, PT ;  /* 0x000000084600780c */ /* 0x000fe20003f64270 */
[----:B------:R1:W3:Y:S01]  /*2d20*/  MUFU.TANH R78, R61 ;  /* 0x0000003d004e7308 */ /* 0x0002e20000002400 */
[----:B------:R-:W-:Y:S01]  /*2d30*/  FSEL R125, R88, -INF , P5 ;  /* 0xff800000587d7808 */ /* 0x000fe20002800000 */
[----:B------:R-:W-:Y:S01]  /*2d40*/  FMUL.FTZ R40, R0, R40 ;  /* 0x0000002800287220 */ /* 0x000fe20000410000 */
[----:B------:R-:W-:Y:S01]  /*2d50*/  FSEL R117, R89, -INF , P6 ;  /* 0xff80000059757808 */ /* 0x000fe20003000000 */
[----:B------:R-:W-:Y:S01]  /*2d60*/  QGMMA.64x32x32.F32.E4M3.E4M3 R24, gdesc[UR20], R24, gsb0 ;  /* 0x00600000141879f3 */ /* 0x000fe20008000818 */
[----:B------:R-:W-:Y:S01]  /*2d70*/  ISETP.GT.AND P4, PT, R70, 0x9, PT ;  /* 0x000000094600780c */ /* 0x000fe20003f84270 */
[----:B------:R-:W-:Y:S01]  /*2d80*/  FMUL.FTZ R41, R0, R41 ;  /* 0x0000002900297220 */ /* 0x000fe20000410000 */
[----:B------:R-:W-:Y:S01]  /*2d90*/  FSEL R115, R92, -INF , P3 ;  /* 0xff8000005c737808 */ /* 0x000fe20001800000 */
[----:B------:R0:W3:Y:S01]  /*2da0*/  MUFU.TANH R65, R40 ;  /* 0x0000002800417308 */ /* 0x0000e20000002400 */
[----:B------:R-:W-:Y:S01]  /*2db0*/  FMNMX.FTZ R74, R125, R117, !PT ;  /* 0x000000757d4a7209 */ /* 0x000fe20007810000 */
[----:B------:R-:W-:Y:S01]  /*2dc0*/  FMUL.FTZ R44, R0, R44 ;  /* 0x0000002c002c7220 */ /* 0x000fe20000410000 */
[----:B------:R-:W-:Y:S01]  /*2dd0*/  ISETP.GT.AND P5, PT, R70, 0x10, PT ;  /* 0x000000104600780c */ /* 0x000fe20003fa4270 */
[C---:B-1----:R-:W-:Y:S01]  /*2de0*/  FMUL.FTZ R61, R0.reuse, R67 ;  /* 0x00000043003d7220 */ /* 0x042fe20000410000 */
[----:B------:R-:W-:Y:S01]  /*2df0*/  FSEL R113, R93, -INF , P4 ;  /* 0xff8000005d717808 */ /* 0x000fe20002000000 */
[----:B------:R-:W-:Y:S01]  /*2e00*/  FMUL.FTZ R45, R0, R45 ;  /* 0x0000002d002d7220 */ /* 0x000fe20000410000 */
[----:B------:R-:W-:Y:S01]  /*2e10*/  FMNMX.FTZ R74, R115, R74, !PT ;  /* 0x0000004a734a7209 */ /* 0x000fe20007810000 */
[----:B------:R1:W3:Y:S01]  /*2e20*/  MUFU.TANH R67, R41 ;  /* 0x0000002900437308 */ /* 0x0002e20000002400 */
[----:B------:R-:W-:Y:S01]  /*2e30*/  ISETP.GT.AND P3, PT, R70, 0x11, PT ;  /* 0x000000114600780c */ /* 0x000fe20003f64270 */
[----:B------:R-:W-:Y:S01]  /*2e40*/  FMUL.FTZ R53, R0, R53 ;  /* 0x0000003500357220 */ /* 0x000fe20000410000 */
[----:B----4-:R-:W-:Y:S01]  /*2e50*/  FSEL R123, R96, -INF , P5 ;  /* 0xff800000607b7808 */ /* 0x010fe20002800000 */
[C---:B------:R-:W-:Y:S01]  /*2e60*/  FMUL.FTZ R48, R0.reuse, R48 ;  /* 0x0000003000307220 */ /* 0x040fe20000410000 */
[----:B------:R-:W-:Y:S01]  /*2e70*/  FMNMX.FTZ R74, R113, R74, !PT ;  /* 0x0000004a714a7209 */ /* 0x000fe20007810000 */
[----:B------:R-:W-:Y:S01]  /*2e80*/  FMUL.FTZ R49, R0, R49 ;  /* 0x0000003100317220 */ /* 0x000fe20000410000 */
[----:B------:R-:W-:Y:S01]  /*2e90*/  ISETP.GT.AND P4, PT, R70, 0x18, PT ;  /* 0x000000184600780c */ /* 0x000fe20003f84270 */
[----:B------:R-:W4:Y:S01]  /*2ea0*/  MUFU.TANH R44, R44 ;  /* 0x0000002c002c7308 */ /* 0x000f220000002400 */
[----:B-----5:R-:W-:Y:S01]  /*2eb0*/  FSEL R119, R97, -INF , P3 ;  /* 0xff80000061777808 */ /* 0x020fe20001800000 */
[C---:B0-----:R-:W-:Y:S01]  /*2ec0*/  FMUL.FTZ R40, R0.reuse, R42 ;  /* 0x0000002a00287220 */ /* 0x041fe20000410000 */
[----:B------:R-:W-:Y:S01]  /*2ed0*/  FMNMX.FTZ R74, R123, R74, !PT ;  /* 0x0000004a7b4a7209 */ /* 0x000fe20007810000 */
[----:B------:R-:W-:Y:S01]  /*2ee0*/  FMUL.FTZ R42, R0, R43 ;  /* 0x0000002b002a7220 */ /* 0x000fe20000410000 */
[----:B------:R-:W-:Y:S01]  /*2ef0*/  ISETP.GT.AND P3, PT, R70, 0x19, PT ;  /* 0x000000194600780c */ /* 0x000fe20003f64270 */
[----:B------:R-:W-:Y:S01]  /*2f00*/  FMUL.FTZ R52, R0, R52 ;  /* 0x0000003400347220 */ /* 0x000fe20000410000 */
[----:B------:R-:W-:Y:S01]  /*2f10*/  FSEL R121, R100, -INF , P4 ;  /* 0xff80000064797808 */ /* 0x000fe20002000000 */
[----:B------:R-:W0:Y:S01]  /*2f20*/  MUFU.TANH R45, R45 ;  /* 0x0000002d002d7308 */ /* 0x000e220000002400 */
[----:B------:R-:W-:Y:S01]  /*2f30*/  FMNMX.FTZ R74, R119, R74, !PT ;  /* 0x0000004a774a7209 */ /* 0x000fe20007810000 */
[----:B------:R-:W-:Y:S01]  /*2f40*/  IMAD.U32 R88, RZ, RZ, UR6 ;  /* 0x00000006ff587e24 */ /* 0x000fe2000f8e00ff */
[----:B------:R-:W-:Y:S01]  /*2f50*/  ISETP.GT.AND P4, PT, R70, 0x20, PT ;  /* 0x000000204600780c */ /* 0x000fe20003f84270 */
[C---:B------:R-:W-:Y:S01]  /*2f60*/  FMUL.FTZ R55, R0.reuse, R55 ;  /* 0x0000003700377220 */ /* 0x040fe20000410000 */
[----:B------:R-:W-:Y:S01]  /*2f70*/  FSEL R107, R101, -INF , P3 ;  /* 0xff800000656b7808 */ /* 0x000fe20001800000 */
[----:B------:R-:W-:Y:S01]  /*2f80*/  FMUL.FTZ R51, R0, R51 ;  /* 0x0000003300337220 */ /* 0x000fe20000410000 */
[----:B------:R-:W-:Y:S01]  /*2f90*/  FMNMX.FTZ R74, R121, R74, !PT ;  /* 0x0000004a794a7209 */ /* 0x000fe20007810000 */
[----:B------:R-:W-:Y:S01]  /*2fa0*/  MUFU.TANH R69, R53 ;  /* 0x0000003500457308 */ /* 0x000fe20000002400 */
[----:B------:R-:W-:Y:S01]  /*2fb0*/  ISETP.GT.AND P3, PT, R70, 0x21, PT ;  /* 0x000000214600780c */ /* 0x000fe20003f64270 */
[C---:B------:R-:W-:Y:S01]  /*2fc0*/  FMUL.FTZ R46, R0.reuse, R46 ;  /* 0x0000002e002e7220 */ /* 0x040fe20000410000 */
[----:B------:R-:W-:Y:S01]  /*2fd0*/  FSEL R105, R105, -INF , P4 ;  /* 0xff80000069697808 */ /* 0x000fe20002000000 */
[C---:B------:R-:W-:Y:S01]  /*2fe0*/  FMUL.FTZ R50, R0.reuse, R50 ;  /* 0x0000003200327220 */ /* 0x040fe20000410000 */
[----:B------:R-:W-:Y:S01]  /*2ff0*/  FMNMX.FTZ R74, R107, R74, !PT ;  /* 0x0000004a6b4a7209 */ /* 0x000fe20007810000 */
[----:B------:R-:W-:Y:S01]  /*3000*/  FMUL.FTZ R54, R0, R54 ;  /* 0x0000003600367220 */ /* 0x000fe20000410000 */
[C---:B------:R-:W-:Y:S01]  /*3010*/  ISETP.GT.AND P4, PT, R70.reuse, 0x28, PT ;  /* 0x000000284600780c */ /* 0x040fe20003f84270 */
[----:B------:R-:W5:Y:S01]  /*3020*/  MUFU.TANH R48, R48 ;  /* 0x0000003000307308 */ /* 0x000f620000002400 */
[----:B------:R-:W-:Y:S01]  /*3030*/  FSEL R111, R73, -INF , P3 ;  /* 0xff800000496f7808 */ /* 0x000fe20001800000 */
[----:B------:R-:W-:Y:S01]  /*3040*/  @UP0 ULDC UR6, c[0x0][0x44c] ;  /* 0x0001130000060ab9 */ /* 0x000fe20000000800 */
[----:B------:R-:W-:Y:S01]  /*3050*/  FMNMX.FTZ R74, R105, R74, !PT ;  /* 0x0000004a694a7209 */ /* 0x000fe20007810000 */
[----:B------:R-:W-:Y:S01]  /*3060*/  UIMAD.WIDE.U32 UR6, UR36, UR6, URZ ;  /* 0x00000006240672a5 */ /* 0x000fe2000f8e003f */
[----:B------:R-:W-:-:S02]  /*3070*/  ISETP.GT.AND P3, PT, R70, 0x29, PT ;  /* 0x000000294600780c */ /* 0x000fc40003f64270 */
[----:B------:R-:W-:Y:S01]  /*3080*/  FSEL R109, R76, -INF , P4 ;  /* 0xff8000004c6d7808 */ /* 0x000fe20002000000 */
[----:B------:R-:W5:Y:S01]  /*3090*/  MUFU.TANH R49, R49 ;  /* 0x0000003100317308 */ /* 0x000f620000002400 */
[----:B------:R-:W-:Y:S02]  /*30a0*/  FMNMX.FTZ R74, R111, R74, !PT ;  /* 0x0000004a6f4a7209 */ /* 0x000fe40007810000 */
[C---:B------:R-:W-:Y:S02]  /*30b0*/  ISETP.GT.AND P4, PT, R70.reuse, 0x30, PT ;  /* 0x000000304600780c */ /* 0x040fe40003f84270 */
[----:B------:R-:W-:Y:S02]  /*30c0*/  FSEL R103, R77, -INF , P3 ;  /* 0xff8000004d677808 */ /* 0x000fe40001800000 */
[----:B------:R-:W-:Y:S01]  /*30d0*/  FMNMX.FTZ R74, R109, R74, !PT ;  /* 0x0000004a6d4a7209 */ /* 0x000fe20007810000 */
[----:B------:R-:W-:Y:S02]  /*30e0*/  WARPGROUP.DEPBAR.LE gsb0, 0x0 ;  /* 0x00008000000079c5 */ /* 0x000fe40000010000 */
[----:B------:R-:W-:Y:S01]  /*30f0*/  ISETP.GT.AND P3, PT, R70, 0x31, PT ;  /* 0x000000314600780c */ /* 0x000fe20003f64270 */
[----:B------:R-:W-:Y:S01]  /*3100*/  FMUL.FTZ R24, R0, R24 ;  /* 0x0000001800187220 */ /* 0x000fe20000410000 */
[----:B------:R-:W-:Y:S01]  /*3110*/  FSEL R101, R80, -INF , P4 ;  /* 0xff80000050657808 */ /* 0x000fe20002000000 */
[----:B-1----:R-:W-:Y:S01]  /*3120*/  FMUL.FTZ R41, R0, R25 ;  /* 0x0000001900297220 */ /* 0x002fe20000410000 */
[----:B------:R-:W-:Y:S01]  /*3130*/  FMNMX.FTZ R74, R103, R74, !PT ;  /* 0x0000004a674a7209 */ /* 0x000fe20007810000 */
[----:B------:R1:W-:Y:S01]  /*3140*/  MUFU.TANH R71, R24 ;  /* 0x0000001800477308 */ /* 0x0003e20000002400 */
[----:B------:R-:W-:Y:S01]  /*3150*/  ISETP.GT.AND P4, PT, R70, 0x38, PT ;  /* 0x000000384600780c */ /* 0x000fe20003f84270 */
[C---:B------:R-:W-:Y:S01]  /*3160*/  FMUL.FTZ R28, R0.reuse, R28 ;  /* 0x0000001c001c7220 */ /* 0x040fe20000410000 */
[----:B------:R-:W-:Y:S01]  /*3170*/  FSEL R99, R81, -INF , P3 ;  /* 0xff80000051637808 */ /* 0x000fe20001800000 */
[C---:B------:R-:W-:Y:S01]  /*3180*/  FMUL.FTZ R32, R0.reuse, R32 ;  /* 0x0000002000207220 */ /* 0x040fe20000410000 */
[----:B------:R-:W-:Y:S01]  /*3190*/  FMNMX.FTZ R74, R101, R74, !PT ;  /* 0x0000004a654a7209 */ /* 0x000fe20007810000 */
[----:B------:R-:W-:Y:S01]  /*31a0*/  FMUL.FTZ R36, R0, R36 ;  /* 0x0000002400247220 */ /* 0x000fe20000410000 */
[----:B------:R-:W-:Y:S01]  /*31b0*/  ISETP.GT.AND P3, PT, R70, 0x39, PT ;  /* 0x000000394600780c */ /* 0x000fe20003f64270 */
[----:B------:R-:W5:Y:S01]  /*31c0*/  MUFU.TANH R52, R52 ;  /* 0x0000003400347308 */ /* 0x000f620000002400 */
[----:B------:R-:W-:Y:S01]  /*31d0*/  FSEL R97, R84, -INF , P4 ;  /* 0xff80000054617808 */ /* 0x000fe20002000000 */
[C---:B-1----:R-:W-:Y:S01]  /*31e0*/  FMUL.FTZ R24, R0.reuse, R29 ;  /* 0x0000001d00187220 */ /* 0x042fe20000410000 */
[----:B------:R-:W-:Y:S01]  /*31f0*/  FMNMX.FTZ R74, R99, R74, !PT ;  /* 0x0000004a634a7209 */ /* 0x000fe20007810000 */
[----:B------:R-:W-:Y:S01]  /*3200*/  FMUL.FTZ R35, R0, R35 ;  /* 0x0000002300237220 */ /* 0x000fe20000410000 */
[----:B------:R-:W-:Y:S01]  /*3210*/  ISETP.GT.AND P4, PT, R70, 0x40, PT ;  /* 0x000000404600780c */ /* 0x000fe20003f84270 */
[C---:B------:R-:W-:Y:S01]  /*3220*/  FMUL.FTZ R39, R0.reuse, R39 ;  /* 0x0000002700277220 */ /* 0x040fe20000410000 */
[----:B--2---:R-:W-:Y:S01]  /*3230*/  FSEL R95, R85, -INF , P3 ;  /* 0xff800000555f7808 */ /* 0x004fe20001800000 */
[----:B------:R-:W1:Y:S01]  /*3240*/  MUFU.TANH R73, R41 ;  /* 0x0000002900497308 */ /* 0x000e620000002400 */
[----:B------:R-:W-:Y:S01]  /*3250*/  FMNMX.FTZ R74, R97, R74, !PT ;  /* 0x0000004a614a7209 */ /* 0x000fe20007810000 */
[----:B------:R-:W-:Y:S01]  /*3260*/  FMUL.FTZ R31, R0, R31 ;  /* 0x0000001f001f7220 */ /* 0x000fe20000410000 */
[----:B------:R-:W-:Y:S01]  /*3270*/  ISETP.GT.AND P3, PT, R70, 0x41, PT ;  /* 0x000000414600780c */ /* 0x000fe20003f64270 */
[C---:B------:R-:W-:Y:S01]  /*3280*/  FMUL.FTZ R27, R0.reuse, R27 ;  /* 0x0000001b001b7220 */ /* 0x040fe20000410000 */
[----:B------:R-:W-:Y:S01]  /*3290*/  FSEL R93, R75, -INF , P4 ;  /* 0xff8000004b5d7808 */ /* 0x000fe20002000000 */
[----:B------:R-:W-:Y:S01]  /*32a0*/  FMUL.FTZ R30, R0, R30 ;  /* 0x0000001e001e7220 */ /* 0x000fe20000410000 */
[----:B------:R-:W-:Y:S01]  /*32b0*/  FMNMX.FTZ R74, R95, R74, !PT ;  /* 0x0000004a5f4a7209 */ /* 0x000fe20007810000 */
[----:B------:R-:W2:Y:S01]  /*32c0*/  MUFU.TANH R28, R28 ;  /* 0x0000001c001c7308 */ /* 0x000ea20000002400 */
[----:B------:R-:W-:Y:S01]  /*32d0*/  ISETP.GT.AND P4, PT, R70, 0x48, PT ;  /* 0x000000484600780c */ /* 0x000fe20003f84270 */
[C---:B------:R-:W-:Y:S01]  /*32e0*/  FMUL.FTZ R26, R0.reuse, R26 ;  /* 0x0000001a001a7220 */ /* 0x040fe20000410000 */
[----:B------:R-:W-:Y:S01]  /*32f0*/  FSEL R91, R91, -INF , P3 ;  /* 0xff8000005b5b7808 */ /* 0x000fe20001800000 */
[C---:B------:R-:W-:Y:S01]  /*3300*/  FMUL.FTZ R34, R0.reuse, R34 ;  /* 0x0000002200227220 */ /* 0x040fe20000410000 */
[----:B------:R-:W-:Y:S01]  /*3310*/  FMNMX.FTZ R74, R93, R74, !PT ;  /* 0x0000004a5d4a7209 */ /* 0x000fe20007810000 */
[----:B------:R-:W-:Y:S01]  /*3320*/  FMUL.FTZ R38, R0, R38 ;  /* 0x0000002600267220 */ /* 0x000fe20000410000 */
[----:B------:R-:W-:Y:S01]  /*3330*/  ISETP.GT.AND P3, PT, R70, 0x49, PT ;  /* 0x000000494600780c */ /* 0x000fe20003f64270 */
[----:B------:R-:W-:Y:S01]  /*3340*/  MUFU.TANH R32, R32 ;  /* 0x0000002000207308 */ /* 0x000fe20000002400 */
[----:B------:R-:W-:Y:S01]  /*3350*/  FSEL R87, R87, -INF , P4 ;  /* 0xff80000057577808 */ /* 0x000fe20002000000 */
[----:B------:R2:W-:Y:S01]  /*3360*/  @!P1 SYNCS.ARRIVE.TRANS64.RED.A1T0 RZ, [R2+URZ], RZ ;  /* 0x000000ff02ff99a7 */ /* 0x0005e2000810043f */
[----:B------:R-:W-:-:S02]  /*3370*/  FMNMX.FTZ R74, R91, R74, !PT ;  /* 0x0000004a5b4a7209 */ /* 0x000fc40007810000 */
[----:B------:R-:W-:Y:S02]  /*3380*/  ISETP.GT.AND P4, PT, R70, 0x50, PT ;  /* 0x000000504600780c */ /* 0x000fe40003f84270 */
[----:B---3--:R-:W-:Y:S01]  /*3390*/  FSEL R85, R78, -INF , P3 ;  /* 0xff8000004e557808 */ /* 0x008fe20001800000 */
[----:B------:R-:W-:Y:S01]  /*33a0*/  MUFU.TANH R36, R36 ;  /* 0x0000002400247308 */ /* 0x000fe20000002400 */
[----:B------:R-:W-:Y:S02]  /*33b0*/  FMNMX.FTZ R74, R87, R74, !PT ;  /* 0x0000004a574a7209 */ /* 0x000fe40007810000 */
[C---:B------:R-:W-:Y:S02]  /*33c0*/  ISETP.GT.AND P3, PT, R70.reuse, 0x51, PT ;  /* 0x000000514600780c */ /* 0x040fe40003f64270 */
[----:B------:R-:W-:Y:S02]  /*33d0*/  FSEL R83, R83, -INF , P4 ;  /* 0xff80000053537808 */ /* 0x000fe40002000000 */
[----:B------:R-:W-:Y:S01]  /*33e0*/  FMNMX.FTZ R74, R85, R74, !PT ;  /* 0x0000004a554a7209 */ /* 0x000fe20007810000 */
[----:B------:R3:W-:Y:S01]  /*33f0*/  MUFU.TANH R143, R35 ;  /* 0x00000023008f7308 */ /* 0x0007e20000002400 */
[----:B------:R-:W-:-:S02]  /*3400*/  ISETP.GT.AND P4, PT, R70, 0x58, PT ;  /* 0x000000584600780c */ /* 0x000fc40003f84270 */
[----:B------:R-:W-:Y:S02]  /*3410*/  FSEL R81, R79, -INF , P3 ;  /* 0xff8000004f517808 */ /* 0x000fe40001800000 */
[----:B------:R-:W-:Y:S02]  /*3420*/  FMNMX.FTZ R74, R83, R74, !PT ;  /* 0x0000004a534a7209 */ /* 0x000fe40007810000 */
[----:B------:R-:W-:Y:S01]  /*3430*/  ISETP.GT.AND P3, PT, R70, 0x59, PT ;  /* 0x000000594600780c */ /* 0x000fe20003f64270 */
[----:B------:R-:W-:Y:S01]  /*3440*/  MUFU.TANH R4, R4 ;  /* 0x0000000400047308 */ /* 0x000fe20000002400 */
[----:B------:R-:W-:Y:S01]  /*3450*/  FSEL R75, R82, -INF , P4 ;  /* 0xff800000524b7808 */ /* 0x000fe20002000000 */
[----:B---3--:R-:W3:Y:S01]  /*3460*/  SHFL.IDX PT, R35, R68, 0x1, 0x1c1f ;  /* 0x003c1f0044237f89 */ /* 0x008ee200000e0000 */
[----:B------:R-:W-:Y:S02]  /*3470*/  FMNMX.FTZ R74, R81, R74, !PT ;  /* 0x0000004a514a7209 */ /* 0x000fe40007810000 */
[----:B------:R-:W-:-:S02]  /*3480*/  ISETP.GT.AND P4, PT, R70, 0x60, PT ;  /* 0x000000604600780c */ /* 0x000fc40003f84270 */
[----:B------:R-:W-:Y:S01]  /*3490*/  FSEL R53, R86, -INF , P3 ;  /* 0xff80000056357808 */ /* 0x000fe20001800000 */
[----:B------:R-:W-:Y:S01]  /*34a0*/  MUFU.TANH R3, R3 ;  /* 0x0000000300037308 */ /* 0x000fe20000002400 */
[----:B------:R-:W-:Y:S02]  /*34b0*/  FMNMX.FTZ R74, R75, R74, !PT ;  /* 0x0000004a4b4a7209 */ /* 0x000fe40007810000 */
[C---:B------:R-:W-:Y:S02]  /*34c0*/  ISETP.GT.AND P3, PT, R70.reuse, 0x61, PT ;  /* 0x000000614600780c */ /* 0x040fe40003f64270 */
[----:B------:R-:W-:Y:S02]  /*34d0*/  FSEL R43, R65, -INF , P4 ;  /* 0xff800000412b7808 */ /* 0x000fe40002000000 */
[----:B------:R-:W-:Y:S01]  /*34e0*/  FMNMX.FTZ R74, R53, R74, !PT ;  /* 0x0000004a354a7209 */ /* 0x000fe20007810000 */
[----:B------:R-:W-:Y:S01]  /*34f0*/  MUFU.TANH R5, R5 ;  /* 0x0000000500057308 */ /* 0x000fe20000002400 */
[----:B------:R-:W-:-:S02]  /*3500*/  ISETP.GT.AND P4, PT, R70, 0x68, PT ;  /* 0x000000684600780c */ /* 0x000fc40003f84270 */
[----:B------:R-:W-:Y:S02]  /*3510*/  FSEL R25, R67, -INF , P3 ;  /* 0xff80000043197808 */ /* 0x000fe40001800000 */
[----:B------:R-:W-:Y:S02]  /*3520*/  FMNMX.FTZ R74, R43, R74, !PT ;  /* 0x0000004a2b4a7209 */ /* 0x000fe40007810000 */
[----:B------:R-:W-:Y:S01]  /*3530*/  ISETP.GT.AND P3, PT, R70, 0x69, PT ;  /* 0x000000694600780c */ /* 0x000fe20003f64270 */
[----:B------:R-:W-:Y:S01]  /*3540*/  MUFU.TANH R6, R6 ;  /* 0x0000000600067308 */ /* 0x000fe20000002400 */
[----:B----4-:R-:W-:Y:S02]  /*3550*/  FSEL R29, R44, -INF , P4 ;  /* 0xff8000002c1d7808 */ /* 0x010fe40002000000 */
[----:B------:R-:W-:Y:S02]  /*3560*/  FMNMX.FTZ R74, R25, R74, !PT ;  /* 0x0000004a194a7209 */ /* 0x000fe40007810000 */
[----:B------:R-:W-:-:S02]  /*3570*/  ISETP.GT.AND P4, PT, R70, 0x70, PT ;  /* 0x000000704600780c */ /* 0x000fc40003f84270 */
[----:B0-----:R-:W-:Y:S01]  /*3580*/  FSEL R41, R45, -INF , P3 ;  /* 0xff8000002d297808 */ /* 0x001fe20001800000 */
[----:B------:R0:W4:Y:S01]  /*3590*/  MUFU.TANH R44, R24 ;  /* 0x00000018002c7308 */ /* 0x0001220000002400 */
[----:B------:R-:W-:Y:S02]  /*35a0*/  FMNMX.FTZ R74, R29, R74, !PT ;  /* 0x0000004a1d4a7209 */ /* 0x000fe40007810000 */
[----:B------:R-:W-:Y:S02]  /*35b0*/  ISETP.GT.AND P3, PT, R70, 0x71, PT ;  /* 0x000000714600780c */ /* 0x000fe40003f64270 */
[----:B-----5:R-:W-:Y:S02]  /*35c0*/  FSEL R45, R48, -INF , P4 ;  /* 0xff800000302d7808 */ /* 0x020fe40002000000 */
[----:B------:R-:W-:Y:S01]  /*35d0*/  FMNMX.FTZ R74, R41, R74, !PT ;  /* 0x0000004a294a7209 */ /* 0x000fe20007810000 */
[----:B------:R-:W-:Y:S01]  /*35e0*/  MUFU.TANH R7, R7 ;  /* 0x0000000700077308 */ /* 0x000fe20000002400 */
[----:B------:R-:W-:Y:S01]  /*35f0*/  ISETP.GT.AND P4, PT, R70, 0x78, PT ;  /* 0x000000784600780c */ /* 0x000fe20003f84270 */
[----:B0-----:R-:W-:Y:S01]  /*3600*/  FMUL.FTZ R24, R0, R33 ;  /* 0x0000002100187220 */ /* 0x001fe20000410000 */
[----:B------:R-:W-:-:S02]  /*3610*/  FSEL R49, R49, -INF , P3 ;  /* 0xff80000031317808 */ /* 0x000fc40001800000 */
[----:B------:R-:W-:Y:S02]  /*3620*/  FMNMX.FTZ R74, R45, R74, !PT ;  /* 0x0000004a2d4a7209 */ /* 0x000fe40007810000 */
[----:B------:R-:W-:Y:S01]  /*3630*/  ISETP.GT.AND P3, PT, R70, 0x79, PT ;  /* 0x000000794600780c */ /* 0x000fe20003f64270 */
[----:B------:R0:W5:Y:S01]  /*3640*/  MUFU.TANH R77, R24 ;  /* 0x00000018004d7308 */ /* 0x0001620000002400 */
[----:B------:R-:W-:Y:S02]  /*3650*/  FSEL R33, R52, -INF , P4 ;  /* 0xff80000034217808 */ /* 0x000fe40002000000 */
[----:B------:R-:W-:Y:S02]  /*3660*/  FMNMX.FTZ R74, R49, R74, !PT ;  /* 0x0000004a314a7209 */ /* 0x000fe40007810000 */
[----:B------:R-:W-:Y:S02]  /*3670*/  ISETP.GT.AND P4, PT, R70, 0x80, PT ;  /* 0x000000804600780c */ /* 0x000fe40003f84270 */
[----:B------:R-:W-:Y:S01]  /*3680*/  FSEL R65, R69, -INF , P3 ;  /* 0xff80000045417808 */ /* 0x000fe20001800000 */
[----:B------:R-:W-:Y:S01]  /*3690*/  MUFU.TANH R9, R9 ;  /* 0x0000000900097308 */ /* 0x000fe20000002400 */
[----:B------:R-:W-:Y:S01]  /*36a0*/  FMNMX.FTZ R74, R33, R74, !PT ;  /* 0x0000004a214a7209 */ /* 0x000fe20007810000 */
[----:B0-----:R-:W-:Y:S01]  /*36b0*/  FMUL.FTZ R24, R0, R37 ;  /* 0x0000002500187220 */ /* 0x001fe20000410000 */
[----:B------:R-:W-:-:S02]  /*36c0*/  ISETP.GT.AND P3, PT, R70, 0x81, PT ;  /* 0x000000814600780c */ /* 0x000fc40003f64270 */
[----:B------:R-:W-:Y:S02]  /*36d0*/  FSEL R67, R71, -INF , P4 ;  /* 0xff80000047437808 */ /* 0x000fe40002000000 */
[----:B------:R-:W-:Y:S01]  /*36e0*/  FMNMX.FTZ R74, R65, R74, !PT ;  /* 0x0000004a414a7209 */ /* 0x000fe20007810000 */
[----:B------:R0:W3:Y:S01]  /*36f0*/  MUFU.TANH R79, R24 ;  /* 0x00000018004f7308 */ /* 0x0000e20000002400 */
[C---:B------:R-:W-:Y:S02]  /*3700*/  ISETP.GT.AND P4, PT, R70.reuse, 0x88, PT ;  /* 0x000000884600780c */ /* 0x040fe40003f84270 */
[----:B-1----:R-:W-:Y:S02]  /*3710*/  FSEL R69, R73, -INF , P3 ;  /* 0xff80000049457808 */ /* 0x002fe40001800000 */
[----:B------:R-:W-:Y:S02]  /*3720*/  FMNMX.FTZ R74, R67, R74, !PT ;  /* 0x0000004a434a7209 */ /* 0x000fe40007810000 */
[----:B------:R-:W-:Y:S01]  /*3730*/  ISETP.GT.AND P3, PT, R70, 0x89, PT ;  /* 0x000000894600780c */ /* 0x000fe20003f64270 */
[----:B------:R-:W-:Y:S01]  /*3740*/  MUFU.TANH R147, R39 ;  /* 0x0000002700937308 */ /* 0x000fe20000002400 */
[----:B--2---:R-:W-:Y:S01]  /*3750*/  FSEL R37, R28, -INF , P4 ;  /* 0xff8000001c257808 */ /* 0x004fe20002000000 */
[----:B0-----:R-:W-:Y:S01]  /*3760*/  FMUL.FTZ R24, R0, R47 ;  /* 0x0000002f00187220 */ /* 0x001fe20000410000 */
[----:B------:R-:W-:-:S02]  /*3770*/  FMNMX.FTZ R74, R69, R74, !PT ;  /* 0x0000004a454a7209 */ /* 0x000fc40007810000 */
[----:B------:R-:W-:Y:S02]  /*3780*/  ISETP.GT.AND P4, PT, R70, 0x90, PT ;  /* 0x000000904600780c */ /* 0x000fe40003f84270 */
[----:B----4-:R-:W-:Y:S01]  /*3790*/  FSEL R71, R44, -INF , P3 ;  /* 0xff8000002c477808 */ /* 0x010fe20001800000 */
[----:B------:R-:W0:Y:S01]  /*37a0*/  MUFU.TANH R8, R8 ;  /* 0x0000000800087308 */ /* 0x000e220000002400 */
[----:B------:R-:W-:Y:S02]  /*37b0*/  FMNMX.FTZ R74, R37, R74, !PT ;  /* 0x0000004a254a7209 */ /* 0x000fe40007810000 */
[----:B------:R-:W-:Y:S02]  /*37c0*/  ISETP.GT.AND P3, PT, R70, 0x91, PT ;  /* 0x000000914600780c */ /* 0x000fe40003f64270 */
[----:B------:R-:W-:Y:S02]  /*37d0*/  FSEL R73, R32, -INF , P4 ;  /* 0xff80000020497808 */ /* 0x000fe40002000000 */
[----:B------:R-:W-:Y:S01]  /*37e0*/  FMNMX.FTZ R74, R71, R74, !PT ;  /* 0x0000004a474a7209 */ /* 0x000fe20007810000 */
[----:B------:R-:W1:Y:S01]  /*37f0*/  MUFU.TANH R10, R10 ;  /* 0x0000000a000a7308 */ /* 0x000e620000002400 */
[----:B------:R-:W-:-:S02]  /*3800*/  ISETP.GT.AND P4, PT, R70, 0x98, PT ;  /* 0x000000984600780c */ /* 0x000fc40003f84270 */
[----:B-----5:R-:W-:Y:S02]  /*3810*/  FSEL R77, R77, -INF , P3 ;  /* 0xff8000004d4d7808 */ /* 0x020fe40001800000 */
[----:B------:R-:W-:Y:S02]  /*3820*/  FMNMX.FTZ R74, R73, R74, !PT ;  /* 0x0000004a494a7209 */ /* 0x000fe40007810000 */
[----:B------:R-:W-:Y:S01]  /*3830*/  ISETP.GT.AND P3, PT, R70, 0x99, PT ;  /* 0x000000994600780c */ /* 0x000fe20003f64270 */
[----:B------:R-:W-:Y:S01]  /*3840*/  MUFU.TANH R48, R55 ;  /* 0x0000003700307308 */ /* 0x000fe20000002400 */
[----:B------:R-:W-:Y:S02]  /*3850*/  FSEL R47, R36, -INF , P4 ;  /* 0xff800000242f7808 */ /* 0x000fe40002000000 */
[----:B------:R-:W-:Y:S02]  /*3860*/  FMNMX.FTZ R74, R77, R74, !PT ;  /* 0x0000004a4d4a7209 */ /* 0x000fe40007810000 */
[----:B---3--:R-:W-:-:S02]  /*3870*/  FSEL R79, R79, -INF , P3 ;  /* 0xff8000004f4f7808 */ /* 0x008fc40001800000 */
[----:B------:R-:W-:Y:S01]  /*3880*/  FMNMX.FTZ R74, R47, R74, !PT ;  /* 0x0000004a2f4a7209 */ /* 0x000fe20007810000 */
[----:B------:R2:W-:Y:S01]  /*3890*/  MUFU.TANH R36, R24 ;  /* 0x0000001800247308 */ /* 0x0005e20000002400 */
[----:B------:R-:W-:Y:S01]  /*38a0*/  IADD3 R35, R35, -UR14, R66 ;  /* 0x8000000e23237c10 */ /* 0x000fe2000fffe042 */
[----:B------:R-:W-:Y:S01]  /*38b0*/  @UP0 ULDC UR14, c[0x0][0x450] ;  /* 0x00011400000e0ab9 */ /* 0x000fe20000000800 */
[----:B------:R-:W-:Y:S01]  /*38c0*/  FMNMX.FTZ R74, R79, R74, !PT ;  /* 0x0000004a4f4a7209 */ /* 0x000fe20007810000 */
[----:B------:R-:W-:Y:S01]  /*38d0*/  @UP0 USHF.R.U32.HI UR10, URZ, UR14, UR7 ;  /* 0x0000000e3f0a0299 */ /* 0x000fe20008011607 */
[----:B------:R-:W-:-:S03]  /*38e0*/  VIMNMX R64, R64, R35, PT ;  /* 0x0000002340407248 */ /* 0x000fc60003fe0100 */
[----:B------:R-:W2:Y:S01]  /*38f0*/  SHFL.BFLY PT, R89, R74, 0x2, 0x1f ;  /* 0x0c401f004a597f89 */ /* 0x000ea200000e0000 */
[C---:B------:R-:W-:Y:S01]  /*3900*/  ISETP.GT.AND P4, PT, R64.reuse, 0x1, PT ;  /* 0x000000014000780c */ /* 0x040fe20003f84270 */
[----:B------:R-:W3:Y:S01]  /*3910*/  MUFU.TANH R11, R11 ;  /* 0x0000000b000b7308 */ /* 0x000ee20000002400 */
[C---:B------:R-:W-:Y:S01]  /*3920*/  ISETP.GT.AND P5, PT, R64.reuse, 0x8, PT ;  /* 0x000000084000780c */ /* 0x040fe20003fa4270 */
[----:B------:R-:W-:Y:S01]  /*3930*/  UIADD3 UR6, UR11, UR10, URZ ;  /* 0x0000000a0b067290 */ /* 0x000fe2000fffe03f */
[----:B------:R-:W-:Y:S02]  /*3940*/  FSEL R3, R3, -INF , P4 ;  /* 0xff80000003037808 */ /* 0x000fe40002000000 */
[----:B------:R-:W-:Y:S01]  /*3950*/  FSEL R5, R5, -INF , P5 ;  /* 0xff80000005057808 */ /* 0x000fe20002800000 */
[----:B------:R-:W-:Y:S01]  /*3960*/  UIMAD.WIDE UR6, UR6, 0x66666667, URZ ;  /* 0x66666667060678a5 */ /* 0x000fe2000f8e023f */
[----:B------:R-:W-:Y:S01]  /*3970*/  ISETP.GT.AND P4, PT, R64, 0x10, PT ;  /* 0x000000104000780c */ /* 0x000fe20003f84270 */
[----:B------:R-:W4:Y:S02]  /*3980*/  MUFU.TANH R13, R13 ;  /* 0x0000000d000d7308 */ /* 0x000f240000002400 */
[----:B------:R-:W-:Y:S01]  /*3990*/  USHF.R.U32.HI UR6, URZ, 0x1f, UR7 ;  /* 0x0000001f3f067899 */ /* 0x000fe20008011607 */
[----:B------:R-:W-:-:S02]  /*39a0*/  FSEL R7, R7, -INF , P4 ;  /* 0xff80000007077808 */ /* 0x000fc40002000000 */
[----:B------:R-:W-:Y:S01]  /*39b0*/  ISETP.GT.AND P4, PT, R64, 0x18, PT ;  /* 0x000000184000780c */ /* 0x000fe20003f84270 */
[----:B------:R-:W-:Y:S02]  /*39c0*/  ULEA.HI.SX32 UR6, UR7, UR6, 0x1a ;  /* 0x0000000607067291 */ /* 0x000fe4000f8fd23f */
[----:B------:R5:W-:Y:S02]  /*39d0*/  MUFU.TANH R44, R51 ;  /* 0x00000033002c7308 */ /* 0x000be40000002400 */
[----:B------:R-:W-:Y:S01]  /*39e0*/  UISETP.LT.AND UP1, UPT, URZ, UR6, UPT ;  /* 0x000000063f00728c */ /* 0x000fe2000bf21270 */
[----:B--2---:R-:W-:-:S03]  /*39f0*/  FMNMX.FTZ R24, R74, R89, !PT ;  /* 0x000000594a187209 */ /* 0x004fc60007810000 */
[----:B------:R-:W-:Y:S02]  /*3a00*/  USEL UR49, URZ, UR6, !UP1 ;  /* 0x000000063f317287 */ /* 0x000fe4000c800000 */
[----:B------:R-:W2:Y:S01]  /*3a10*/  MUFU.TANH R12, R12 ;  /* 0x0000000c000c7308 */ /* 0x000ea20000002400 */
[----:B------:R-:W0:Y:S01]  /*3a20*/  SHFL.BFLY PT, R89, R24, 0x1, 0x1f ;  /* 0x0c201f0018597f89 */ /* 0x000e2200000e0000 */
[----:B------:R-:W-:-:S06]  /*3a30*/  UISETP.GE.AND UP1, UPT, UR52, UR49, UPT ;  /* 0x000000313400728c */ /* 0x000fcc000bf26270 */
[----:B------:R-:W2:Y:S08]  /*3a40*/  MUFU.TANH R15, R15 ;  /* 0x0000000f000f7308 */ /* 0x000eb00000002400 */
[----:B------:R1:W-:Y:S08]  /*3a50*/  MUFU.TANH R141, R31 ;  /* 0x0000001f008d7308 */ /* 0x0003f00000002400 */
[----:B------:R-:W2:Y:S01]  /*3a60*/  MUFU.TANH R14, R14 ;  /* 0x0000000e000e7308 */ /* 0x000ea20000002400 */
[----:B0-----:R-:W-:-:S04]  /*3a70*/  FMNMX.FTZ R89, R24, R89, !PT ;  /* 0x0000005918597209 */ /* 0x001fc80007810000 */
[C---:B------:R-:W-:Y:S01]  /*3a80*/  FSETP.NEU.FTZ.AND P3, PT, R89.reuse, -INF , PT ;  /* 0xff8000005900780b */ /* 0x040fe20003f7d000 */
[----:B------:R-:W-:-:S02]  /*3a90*/  FFMA.FTZ R24, R89, R88, -8 ;  /* 0xc100000059187423 */ /* 0x000fc40000010058 */
[----:B------:R-:W0:Y:S03]  /*3aa0*/  MUFU.TANH R21, R21 ;  /* 0x0000001500157308 */ /* 0x000e260000002400 */
[----:B------:R-:W-:Y:S02]  /*3ab0*/  FSEL R24, R24, RZ, P3 ;  /* 0x000000ff18187208 */ /* 0x000fe40001800000 */
[----:B------:R-:W-:-:S03]  /*3ac0*/  ISETP.GT.AND P3, PT, R64, RZ, PT ;  /* 0x000000ff4000720c */ /* 0x000fc60003f64270 */
[----:B------:R-:W0:Y:S01]  /*3ad0*/  MUFU.TANH R20, R20 ;  /* 0x0000001400147308 */ /* 0x000e220000002400 */
[----:B-----5:R-:W-:-:S01]  /*3ae0*/  FFMA.FTZ R51, R107, R88, -R24 ;  /* 0x000000586b337223 */ /* 0x020fc20000010818 */
[----:B------:R-:W-:Y:S01]  /*3af0*/  FSEL R39, R4, -INF , P3 ;  /* 0xff80000004277808 */ /* 0x000fe20001800000 */
[----:B-1----:R-:W-:-:S01]  /*3b00*/  FFMA.FTZ R31, R113, R88, -R24 ;  /* 0x00000058711f7223 */ /* 0x002fc20000010818 */
[----:B------:R-:W-:Y:S01]  /*3b10*/  ISETP.GT.AND P3, PT, R64, 0x9, PT ;  /* 0x000000094000780c */ /* 0x000fe20003f64270 */
[----:B------:R-:W-:-:S01]  /*3b20*/  FFMA.FTZ R28, R115, R88, -R24 ;  /* 0x00000058731c7223 */ /* 0x000fc20000010818 */
[----:B------:R-:W-:Y:S01]  /*3b30*/  FMNMX.FTZ R32, R39, R3, !PT ;  /* 0x0000000327207209 */ /* 0x000fe20007810000 */
[----:B------:R-:W-:-:S01]  /*3b40*/  FFMA.FTZ R119, R119, R88, -R24 ;  /* 0x0000005877777223 */ /* 0x000fc20000010818 */
[----:B------:R-:W-:Y:S01]  /*3b50*/  FSEL R55, R6, -INF , P3 ;  /* 0xff80000006377808 */ /* 0x000fe20001800000 */
[----:B------:R-:W-:-:S01]  /*3b60*/  FFMA.FTZ R6, R105, R88, -R24 ;  /* 0x0000005869067223 */ /* 0x000fc20000010818 */
[----:B------:R-:W-:Y:S01]  /*3b70*/  FMNMX.FTZ R32, R5, R32, !PT ;  /* 0x0000002005207209 */ /* 0x000fe20007810000 */
[----:B------:R-:W1:Y:S01]  /*3b80*/  MUFU.TANH R72, R72 ;  /* 0x0000004800487308 */ /* 0x000e620000002400 */
[C---:B------:R-:W-:Y:S01]  /*3b90*/  ISETP.GT.AND P3, PT, R64.reuse, 0x11, PT ;  /* 0x000000114000780c */ /* 0x040fe20003f64270 */
[--C-:B------:R-:W-:Y:S01]  /*3ba0*/  FFMA.FTZ R121, R121, R88, -R24.reuse ;  /* 0x0000005879797223 */ /* 0x100fe20000010818 */
[----:B------:R-:W-:Y:S01]  /*3bb0*/  FMNMX.FTZ R32, R55, R32, !PT ;  /* 0x0000002037207209 */ /* 0x000fe20007810000 */
[-CC-:B------:R-:W-:Y:S01]  /*3bc0*/  FFMA.FTZ R53, R53, R88.reuse, -R24.reuse ;  /* 0x0000005835357223 */ /* 0x180fe20000010818 */
[----:B------:R-:W-:Y:S01]  /*3bd0*/  FSEL R105, R9, -INF , P3 ;  /* 0xff80000009697808 */ /* 0x000fe20001800000 */
[--C-:B------:R-:W-:Y:S01]  /*3be0*/  FFMA.FTZ R9, R111, R88, -R24.reuse ;  /* 0x000000586f097223 */ /* 0x100fe20000010818 */
[----:B------:R-:W-:Y:S01]  /*3bf0*/  FMNMX.FTZ R32, R7, R32, !PT ;  /* 0x0000002007207209 */ /* 0x000fe20007810000 */
[----:B------:R5:W-:Y:S01]  /*3c00*/  MUFU.TANH R70, R27 ;  /* 0x0000001b00467308 */ /* 0x000be20000002400 */
[----:B------:R-:W-:Y:S01]  /*3c10*/  ISETP.GT.AND P3, PT, R64, 0x19, PT ;  /* 0x000000194000780c */ /* 0x000fe20003f64270 */
[-CC-:B------:R-:W-:Y:S01]  /*3c20*/  FFMA.FTZ R25, R25, R88.reuse, -R24.reuse ;  /* 0x0000005819197223 */ /* 0x180fe20000010818 */
[----:B------:R-:W-:Y:S01]  /*3c30*/  FSEL R107, R8, -INF , P4 ;  /* 0xff800000086b7808 */ /* 0x000fe20002000000 */
[--C-:B------:R-:W-:Y:S01]  /*3c40*/  FFMA.FTZ R8, R109, R88, -R24.reuse ;  /* 0x000000586d087223 */ /* 0x100fe20000010818 */
[----:B------:R-:W-:Y:S01]  /*3c50*/  FMNMX.FTZ R32, R105, R32, !PT ;  /* 0x0000002069207209 */ /* 0x000fe20007810000 */
[-CC-:B------:R-:W-:Y:S01]  /*3c60*/  FFMA.FTZ R29, R29, R88.reuse, -R24.reuse ;  /* 0x000000581d1d7223 */ /* 0x180fe20000010818 */
[----:B------:R-:W-:Y:S01]  /*3c70*/  ISETP.GT.AND P4, PT, R64, 0x20, PT ;  /* 0x000000204000780c */ /* 0x000fe20003f84270 */
[----:B------:R-:W-:Y:S01]  /*3c80*/  MUFU.TANH R58, R58 ;  /* 0x0000003a003a7308 */ /* 0x000fe20000002400 */
[----:B------:R-:W-:Y:S01]  /*3c90*/  FSEL R111, R10, -INF , P3 ;  /* 0xff8000000a6f7808 */ /* 0x000fe20001800000 */
[--C-:B-----5:R-:W-:Y:S01]  /*3ca0*/  FFMA.FTZ R27, R117, R88, -R24.reuse ;  /* 0x00000058751b7223 */ /* 0x120fe20000010818 */
[----:B------:R-:W-:Y:S01]  /*3cb0*/  FMNMX.FTZ R32, R107, R32, !PT ;  /* 0x000000206b207209 */ /* 0x000fe20007810000 */
[-CC-:B------:R-:W-:Y:S01]  /*3cc0*/  FFMA.FTZ R10, R101, R88.reuse, -R24.reuse ;  /* 0x00000058650a7223 */ /* 0x180fe20000010818 */
[C---:B------:R-:W-:Y:S01]  /*3cd0*/  ISETP.GT.AND P3, PT, R64.reuse, 0x21, PT ;  /* 0x000000214000780c */ /* 0x040fe20003f64270 */
[-CC-:B------:R-:W-:Y:S01]  /*3ce0*/  FFMA.FTZ R33, R33, R88.reuse, -R24.reuse ;  /* 0x0000005821217223 */ /* 0x180fe20000010818 */
[----:B---3--:R-:W-:Y:S01]  /*3cf0*/  FSEL R113, R11, -INF , P4 ;  /* 0xff8000000b717808 */ /* 0x008fe20002000000 */
[--C-:B------:R-:W-:Y:S01]  /*3d00*/  FFMA.FTZ R11, R103, R88, -R24.reuse ;  /* 0x00000058670b7223 */ /* 0x100fe20000010818 */
[----:B------:R-:W-:Y:S01]  /*3d10*/  FMNMX.FTZ R32, R111, R32, !PT ;  /* 0x000000206f207209 */ /* 0x000fe20007810000 */
[----:B------:R-:W3:Y:S01]  /*3d20*/  MUFU.TANH R57, R57 ;  /* 0x0000003900397308 */ /* 0x000ee20000002400 */
[C---:B------:R-:W-:Y:S01]  /*3d30*/  ISETP.GT.AND P4, PT, R64.reuse, 0x28, PT ;  /* 0x000000284000780c */ /* 0x040fe20003f84270 */
[-CC-:B------:R-:W-:Y:S01]  /*3d40*/  FFMA.FTZ R37, R37, R88.reuse, -R24.reuse ;  /* 0x0000005825257223 */ /* 0x180fe20000010818 */
[----:B----4-:R-:W-:Y:S01]  /*3d50*/  FSEL R109, R13, -INF , P3 ;  /* 0xff8000000d6d7808 */ /* 0x010fe20001800000 */
[--C-:B------:R-:W-:Y:S01]  /*3d60*/  FFMA.FTZ R13, R99, R88, -R24.reuse ;  /* 0x00000058630d7223 */ /* 0x100fe20000010818 */
[----:B------:R-:W-:Y:S01]  /*3d70*/  FMNMX.FTZ R32, R113, R32, !PT ;  /* 0x0000002071207209 */ /* 0x000fe20007810000 */
[-CC-:B------:R-:W-:Y:S01]  /*3d80*/  FFMA.FTZ R77, R77, R88.reuse, -R24.reuse ;  /* 0x000000584d4d7223 */ /* 0x180fe20000010818 */
[----:B------:R-:W-:Y:S01]  /*3d90*/  ISETP.GT.AND P3, PT, R64, 0x29, PT ;  /* 0x000000294000780c */ /* 0x000fe20003f64270 */
[----:B------:R-:W-:Y:S01]  /*3da0*/  MUFU.TANH R56, R56 ;  /* 0x0000003800387308 */ /* 0x000fe20000002400 */
[----:B--2---:R-:W-:Y:S01]  /*3db0*/  FSEL R115, R12, -INF , P4 ;  /* 0xff8000000c737808 */ /* 0x004fe20002000000 */
[--C-:B------:R-:W-:Y:S01]  /*3dc0*/  FFMA.FTZ R12, R97, R88, -R24.reuse ;  /* 0x00000058610c7223 */ /* 0x100fe20000010818 */
[----:B------:R-:W-:Y:S01]  /*3dd0*/  FMNMX.FTZ R32, R109, R32, !PT ;  /* 0x000000206d207209 */ /* 0x000fe20007810000 */
[----:B------:R-:W-:Y:S01]  /*3de0*/  FFMA.FTZ R47, R47, R88, -R24 ;  /* 0x000000582f2f7223 */ /* 0x000fe20000010818 */
[----:B------:R-:W-:-:S02]  /*3df0*/  ISETP.GT.AND P4, PT, R64, 0x30, PT ;  /* 0x000000304000780c */ /* 0x000fc40003f84270 */
[----:B------:R-:W-:Y:S01]  /*3e00*/  FSEL R103, R15, -INF , P3 ;  /* 0xff8000000f677808 */ /* 0x000fe20001800000 */
[----:B------:R2:W-:Y:S01]  /*3e10*/  MUFU.EX2 R35, R119 ;  /* 0x0000007700237308 */ /* 0x0005e20000000800 */
[----:B------:R-:W-:Y:S01]  /*3e20*/  FMNMX.FTZ R32, R115, R32, !PT ;  /* 0x0000002073207209 */ /* 0x000fe20007810000 */
[-CC-:B------:R-:W-:Y:S01]  /*3e30*/  FFMA.FTZ R15, R95, R88.reuse, -R24.reuse ;  /* 0x000000585f0f7223 */ /* 0x180fe20000010818 */
[----:B------:R-:W-:Y:S02]  /*3e40*/  ISETP.GT.AND P3, PT, R64, 0x31, PT ;  /* 0x000000314000780c */ /* 0x000fe40003f64270 */
[----:B------:R-:W-:Y:S01]  /*3e50*/  FSEL R117, R14, -INF , P4 ;  /* 0xff8000000e757808 */ /* 0x000fe20002000000 */
[----:B------:R-:W-:-:S01]  /*3e60*/  FFMA.FTZ R14, R93, R88, -R24 ;  /* 0x000000585d0e7223 */ /* 0x000fc20000010818 */
[----:B------:R-:W-:Y:S01]  /*3e70*/  FMNMX.FTZ R32, R103, R32, !PT ;  /* 0x0000002067207209 */ /* 0x000fe20007810000 */
[----:B------:R-:W4:Y:S01]  /*3e80*/  MUFU.TANH R59, R59 ;  /* 0x0000003b003b7308 */ /* 0x000f220000002400 */
[----:B------:R-:W-:-:S02]  /*3e90*/  ISETP.GT.AND P4, PT, R64, 0x38, PT ;  /* 0x000000384000780c */ /* 0x000fc40003f84270 */
[----:B0-----:R-:W-:Y:S01]  /*3ea0*/  FSEL R101, R21, -INF , P3 ;  /* 0xff80000015657808 */ /* 0x001fe20001800000 */
[----:B------:R-:W-:-:S01]  /*3eb0*/  FFMA.FTZ R21, R91, R88, -R24 ;  /* 0x000000585b157223 */ /* 0x000fc20000010818 */
[----:B------:R-:W-:Y:S02]  /*3ec0*/  FMNMX.FTZ R32, R117, R32, !PT ;  /* 0x0000002075207209 */ /* 0x000fe40007810000 */
[----:B------:R-:W-:Y:S01]  /*3ed0*/  ISETP.GT.AND P3, PT, R64, 0x39, PT ;  /* 0x000000394000780c */ /* 0x000fe20003f64270 */
[----:B------:R-:W0:Y:S01]  /*3ee0*/  MUFU.TANH R60, R60 ;  /* 0x0000003c003c7308 */ /* 0x000e220000002400 */
[----:B--2---:R-:W-:Y:S01]  /*3ef0*/  FSEL R119, R20, -INF , P4 ;  /* 0xff80000014777808 */ /* 0x004fe20002000000 */
[----:B------:R-:W-:Y:S01]  /*3f00*/  FFMA.FTZ R20, R87, R88, -R24 ;  /* 0x0000005857147223 */ /* 0x000fe20000010818 */
[----:B------:R-:W-:Y:S02]  /*3f10*/  FMNMX.FTZ R32, R101, R32, !PT ;  /* 0x0000002065207209 */ /* 0x000fe40007810000 */
[----:B------:R-:W-:-:S02]  /*3f20*/  ISETP.GT.AND P4, PT, R64, 0x40, PT ;  /* 0x000000404000780c */ /* 0x000fc40003f84270 */
[----:B-1----:R-:W-:Y:S01]  /*3f30*/  FSEL R99, R72, -INF , P3 ;  /* 0xff80000048637808 */ /* 0x002fe20001800000 */
[----:B------:R1:W-:Y:S01]  /*3f40*/  MUFU.EX2 R4, R121 ;  /* 0x0000007900047308 */ /* 0x0003e20000000800 */
[----:B------:R-:W-:Y:S02]  /*3f50*/  FMNMX.FTZ R32, R119, R32, !PT ;  /* 0x0000002077207209 */ /* 0x000fe40007810000 */
[----:B------:R-:W-:Y:S02]  /*3f60*/  ISETP.GT.AND P3, PT, R64, 0x41, PT ;  /* 0x000000414000780c */ /* 0x000fe40003f64270 */
[----:B------:R-:W-:Y:S02]  /*3f70*/  FMNMX.FTZ R32, R99, R32, !PT ;  /* 0x0000002063207209 */ /* 0x000fe40007810000 */
[----:B---3--:R-:W-:Y:S01]  /*3f80*/  FSEL R97, R57, -INF , P3 ;  /* 0xff80000039617808 */ /* 0x008fe20001800000 */
[----:B------:R-:W2:Y:S01]  /*3f90*/  MUFU.TANH R61, R61 ;  /* 0x0000003d003d7308 */ /* 0x000ea20000002400 */
[----:B-1----:R-:W-:Y:S01]  /*3fa0*/  FSEL R121, R58, -INF , P4 ;  /* 0xff8000003a797808 */ /* 0x002fe20002000000 */
[----:B------:R-:W-:Y:S01]  /*3fb0*/  FFMA.FTZ R57, R85, R88, -R24 ;  /* 0x0000005855397223 */ /* 0x000fe20000010818 */
[----:B------:R-:W-:-:S02]  /*3fc0*/  ISETP.GT.AND P4, PT, R64, 0x48, PT ;  /* 0x000000484000780c */ /* 0x000fc40003f84270 */
[----:B------:R-:W-:Y:S02]  /*3fd0*/  FMNMX.FTZ R32, R121, R32, !PT ;  /* 0x0000002079207209 */ /* 0x000fe40007810000 */
[----:B------:R-:W-:Y:S01]  /*3fe0*/  ISETP.GT.AND P3, PT, R64, 0x49, PT ;  /* 0x000000494000780c */ /* 0x000fe20003f64270 */
[----:B------:R1:W-:Y:S01]  /*3ff0*/  MUFU.TANH R74, R30 ;  /* 0x0000001e004a7308 */ /* 0x0003e20000002400 */
[----:B------:R-:W-:Y:S02]  /*4000*/  FMNMX.FTZ R32, R97, R32, !PT ;  /* 0x0000002061207209 */ /* 0x000fe40007810000 */
[----:B----4-:R-:W-:Y:S01]  /*4010*/  FSEL R129, R59, -INF , P3 ;  /* 0xff8000003b817808 */ /* 0x010fe20001800000 */
[----:B------:R-:W-:-:S01]  /*4020*/  FFMA.FTZ R59, R81, R88, -R24 ;  /* 0x00000058513b7223 */ /* 0x000fc20000010818 */
[----:B------:R-:W-:-:S03]  /*4030*/  ISETP.GT.AND P3, PT, R64, 0x51, PT ;  /* 0x000000514000780c */ /* 0x000fc60003f64270 */
[----:B------:R-:W3:Y:S01]  /*4040*/  MUFU.TANH R62, R62 ;  /* 0x0000003e003e7308 */ /* 0x000ee20000002400 */
[----:B-1----:R-:W-:-:S01]  /*4050*/  FFMA.FTZ R30, R123, R88, -R24 ;  /* 0x000000587b1e7223 */ /* 0x002fc20000010818 */
[----:B------:R-:W-:Y:S02]  /*4060*/  FSEL R123, R56, -INF , P4 ;  /* 0xff800000387b7808 */ /* 0x000fe40002000000 */
[----:B------:R-:W-:Y:S02]  /*4070*/  ISETP.GT.AND P4, PT, R64, 0x50, PT ;  /* 0x000000504000780c */ /* 0x000fe40003f84270 */
[----:B------:R-:W-:Y:S02]  /*4080*/  FMNMX.FTZ R32, R123, R32, !PT ;  /* 0x000000207b207209 */ /* 0x000fe40007810000 */
[----:B------:R-:W1:Y:S01]  /*4090*/  MUFU.TANH R63, R63 ;  /* 0x0000003f003f7308 */ /* 0x000e620000002400 */
[----:B0-----:R-:W-:Y:S02]  /*40a0*/  FSEL R131, R60, -INF , P4 ;  /* 0xff8000003c837808 */ /* 0x001fe40002000000 */
[----:B------:R-:W-:-:S02]  /*40b0*/  FMNMX.FTZ R32, R129, R32, !PT ;  /* 0x0000002081207209 */ /* 0x000fc40007810000 */
[C---:B------:R-:W-:Y:S02]  /*40c0*/  ISETP.GT.AND P4, PT, R64.reuse, 0x58, PT ;  /* 0x000000584000780c */ /* 0x040fe40003f84270 */
[----:B--2---:R-:W-:Y:S01]  /*40d0*/  FSEL R133, R61, -INF , P3 ;  /* 0xff8000003d857808 */ /* 0x004fe20001800000 */
[----:B------:R-:W0:Y:S01]  /*40e0*/  MUFU.TANH R40, R40 ;  /* 0x0000002800287308 */ /* 0x000e220000002400 */
[----:B------:R-:W-:Y:S02]  /*40f0*/  FMNMX.FTZ R32, R131, R32, !PT ;  /* 0x0000002083207209 */ /* 0x000fe40007810000 */
[----:B------:R-:W-:Y:S02]  /*4100*/  ISETP.GT.AND P3, PT, R64, 0x59, PT ;  /* 0x000000594000780c */ /* 0x000fe40003f64270 */
[----:B---3--:R-:W-:Y:S02]  /*4110*/  FSEL R135, R62, -INF , P4 ;  /* 0xff8000003e877808 */ /* 0x008fe40002000000 */
[----:B------:R-:W-:Y:S01]  /*4120*/  FMNMX.FTZ R32, R133, R32, !PT ;  /* 0x0000002085207209 */ /* 0x000fe20007810000 */
[----:B------:R-:W2:Y:S01]  /*4130*/  MUFU.TANH R42, R42 ;  /* 0x0000002a002a7308 */ /* 0x000ea20000002400 */
[----:B------:R-:W-:-:S02]  /*4140*/  ISETP.GT.AND P4, PT, R64, 0x60, PT ;  /* 0x000000604000780c */ /* 0x000fc40003f84270 */
[----:B-1----:R-:W-:Y:S02]  /*4150*/  FSEL R137, R63, -INF , P3 ;  /* 0xff8000003f897808 */ /* 0x002fe40001800000 */
[----:B------:R-:W-:Y:S02]  /*4160*/  FMNMX.FTZ R32, R135, R32, !PT ;  /* 0x0000002087207209 */ /* 0x000fe40007810000 */
[----:B------:R-:W-:Y:S01]  /*4170*/  ISETP.GT.AND P3, PT, R64, 0x61, PT ;  /* 0x000000614000780c */ /* 0x000fe20003f64270 */
[----:B------:R-:W1:Y:S01]  /*4180*/  MUFU.TANH R46, R46 ;  /* 0x0000002e002e7308 */ /* 0x000e620000002400 */
[----:B0-----:R-:W-:Y:S01]  /*4190*/  FSEL R139, R40, -INF , P4 ;  /* 0xff800000288b7808 */ /* 0x001fe20002000000 */
[----:B------:R-:W-:Y:S01]  /*41a0*/  FFMA.FTZ R40, R43, R88, -R24 ;  /* 0x000000582b287223 */ /* 0x000fe20000010818 */
[----:B------:R-:W-:Y:S02]  /*41b0*/  FMNMX.FTZ R32, R137, R32, !PT ;  /* 0x0000002089207209 */ /* 0x000fe40007810000 */
[----:B------:R-:W-:-:S02]  /*41c0*/  ISETP.GT.AND P4, PT, R64, 0x68, PT ;  /* 0x000000684000780c */ /* 0x000fc40003f84270 */
[----:B------:R-:W-:Y:S01]  /*41d0*/  FMNMX.FTZ R32, R139, R32, !PT ;  /* 0x000000208b207209 */ /* 0x000fe20007810000 */
[----:B------:R-:W0:Y:S01]  /*41e0*/  MUFU.TANH R50, R50 ;  /* 0x0000003200327308 */ /* 0x000e220000002400 */
[----:B--2---:R-:W-:Y:S01]  /*41f0*/  FSEL R61, R42, -INF , P3 ;  /* 0xff8000002a3d7808 */ /* 0x004fe20001800000 */
[--C-:B------:R-:W-:Y:S01]  /*4200*/  FFMA.FTZ R42, R65, R88, -R24.reuse ;  /* 0x00000058412a7223 */ /* 0x100fe20000010818 */
[----:B------:R-:W-:Y:S02]  /*4210*/  ISETP.GT.AND P3, PT, R64, 0x69, PT ;  /* 0x000000694000780c */ /* 0x000fe40003f64270 */
[----:B------:R-:W-:Y:S02]  /*4220*/  FMNMX.FTZ R32, R61, R32, !PT ;  /* 0x000000203d207209 */ /* 0x000fe40007810000 */
[----:B------:R-:W-:Y:S01]  /*4230*/  FSEL R63, R36, -INF , P3 ;  /* 0xff800000243f7808 */ /* 0x000fe20001800000 */
[----:B------:R-:W2:Y:S01]  /*4240*/  MUFU.TANH R54, R54 ;  /* 0x0000003600367308 */ /* 0x000ea20000002400 */
[----:B-1----:R-:W-:Y:S01]  /*4250*/  FSEL R87, R46, -INF , P4 ;  /* 0xff8000002e577808 */ /* 0x002fe20002000000 */
[-CC-:B------:R-:W-:Y:S01]  /*4260*/  FFMA.FTZ R36, R83, R88.reuse, -R24.reuse ;  /* 0x0000005853247223 */ /* 0x180fe20000010818 */
[----:B------:R-:W-:Y:S01]  /*4270*/  ISETP.GT.AND P4, PT, R64, 0x70, PT ;  /* 0x000000704000780c */ /* 0x000fe20003f84270 */
[----:B------:R-:W-:Y:S01]  /*4280*/  FFMA.FTZ R46, R71, R88, -R24 ;  /* 0x00000058472e7223 */ /* 0x000fe20000010818 */
[----:B------:R-:W-:-:S02]  /*4290*/  FMNMX.FTZ R32, R87, R32, !PT ;  /* 0x0000002057207209 */ /* 0x000fc40007810000 */
[----:B------:R-:W-:Y:S01]  /*42a0*/  ISETP.GT.AND P3, PT, R64, 0x71, PT ;  /* 0x000000714000780c */ /* 0x000fe20003f64270 */
[----:B------:R1:W3:Y:S01]  /*42b0*/  MUFU.TANH R52, R26 ;  /* 0x0000001a00347308 */ /* 0x0002e20000002400 */
[----:B0-----:R-:W-:Y:S02]  /*42c0*/  FSEL R85, R50, -INF , P4 ;  /* 0xff80000032557808 */ /* 0x001fe40002000000 */
[----:B------:R-:W-:Y:S02]  /*42d0*/  ISETP.GT.AND P4, PT, R64, 0x78, PT ;  /* 0x000000784000780c */ /* 0x000fe40003f84270 */
[----:B------:R-:W-:Y:S02]  /*42e0*/  FSEL R93, R44, -INF , P3 ;  /* 0xff8000002c5d7808 */ /* 0x000fe40001800000 */
[----:B------:R-:W-:Y:S01]  /*42f0*/  ISETP.GT.AND P3, PT, R64, 0x79, PT ;  /* 0x000000794000780c */ /* 0x000fe20003f64270 */
[----:B------:R0:W4:Y:S01]  /*4300*/  MUFU.TANH R127, R34 ;  /* 0x00000022007f7308 */ /* 0x0001220000002400 */
[----:B--2---:R-:W-:Y:S01]  /*4310*/  FSEL R83, R54, -INF , P4 ;  /* 0xff80000036537808 */ /* 0x004fe20002000000 */
[----:B-1----:R-:W-:Y:S01]  /*4320*/  FFMA.FTZ R26, R125, R88, -R24 ;  /* 0x000000587d1a7223 */ /* 0x002fe20000010818 */
[----:B------:R-:W-:-:S02]  /*4330*/  ISETP.GT.AND P4, PT, R64, 0x80, PT ;  /* 0x000000804000780c */ /* 0x000fc40003f84270 */
[----:B------:R-:W-:Y:S02]  /*4340*/  FSEL R81, R48, -INF , P3 ;  /* 0xff80000030517808 */ /* 0x000fe40001800000 */
[----:B------:R-:W-:Y:S01]  /*4350*/  ISETP.GT.AND P3, PT, R64, 0x81, PT ;  /* 0x000000814000780c */ /* 0x000fe20003f64270 */
[----:B------:R1:W2:Y:S01]  /*4360*/  MUFU.TANH R145, R38 ;  /* 0x0000002600917308 */ /* 0x0002a20000002400 */
[----:B0-----:R-:W-:Y:S02]  /*4370*/  FMNMX.FTZ R34, R63, R32, !PT ;  /* 0x000000203f227209 */ /* 0x001fe40007810000 */
[----:B---3--:R-:W-:Y:S02]  /*4380*/  FSEL R95, R52, -INF , P4 ;  /* 0xff800000345f7808 */ /* 0x008fe40002000000 */
[----:B------:R-:W-:Y:S02]  /*4390*/  FMNMX.FTZ R34, R85, R34, !PT ;  /* 0x0000002255227209 */ /* 0x000fe40007810000 */
[----:B------:R-:W-:Y:S01]  /*43a0*/  ISETP.GT.AND P4, PT, R64, 0x88, PT ;  /* 0x000000884000780c */ /* 0x000fe20003f84270 */
[----:B------:R0:W-:Y:S01]  /*43b0*/  MUFU.EX2 R32, R36 ;  /* 0x0000002400207308 */ /* 0x0001e20000000800 */
[----:B------:R-:W-:Y:S01]  /*43c0*/  FMNMX.FTZ R34, R93, R34, !PT ;  /* 0x000000225d227209 */ /* 0x000fe20007810000 */
[----:B-1----:R-:W-:Y:S01]  /*43d0*/  FFMA.FTZ R38, R75, R88, -R24 ;  /* 0x000000584b267223 */ /* 0x002fe20000010818 */
[----:B------:R-:W-:-:S02]  /*43e0*/  FSEL R75, R70, -INF , P3 ;  /* 0xff800000464b7808 */ /* 0x000fc40001800000 */
[----:B------:R-:W-:Y:S02]  /*43f0*/  FMNMX.FTZ R34, R83, R34, !PT ;  /* 0x0000002253227209 */ /* 0x000fe40007810000 */
[----:B------:R-:W-:Y:S01]  /*4400*/  ISETP.GT.AND P3, PT, R64, 0x89, PT ;  /* 0x000000894000780c */ /* 0x000fe20003f64270 */
[----:B------:R-:W-:Y:S01]  /*4410*/  MUFU.EX2 R26, R26 ;  /* 0x0000001a001a7308 */ /* 0x000fe20000000800 */
[----:B0-----:R-:W-:Y:S02]  /*4420*/  FMNMX.FTZ R36, R81, R34, !PT ;  /* 0x0000002251247209 */ /* 0x001fe40007810000 */
[----:B------:R-:W-:Y:S02]  /*4430*/  FSEL R125, R74, -INF , P4 ;  /* 0xff8000004a7d7808 */ /* 0x000fe40002000000 */
[----:B------:R-:W-:Y:S02]  /*4440*/  FMNMX.FTZ R36, R95, R36, !PT ;  /* 0x000000245f247209 */ /* 0x000fe40007810000 */
[----:B------:R-:W-:Y:S01]  /*4450*/  ISETP.GT.AND P4, PT, R64, 0x90, PT ;  /* 0x000000904000780c */ /* 0x000fe20003f84270 */
[----:B------:R0:W-:Y:S01]  /*4460*/  MUFU.EX2 R34, R38 ;  /* 0x0000002600227308 */ /* 0x0001e20000000800 */
[----:B------:R-:W-:-:S02]  /*4470*/  FMNMX.FTZ R36, R75, R36, !PT ;  /* 0x000000244b247209 */ /* 0x000fc40007810000 */
[----:B------:R-:W-:Y:S02]  /*4480*/  FSEL R141, R141, -INF , P3 ;  /* 0xff8000008d8d7808 */ /* 0x000fe40001800000 */
[----:B------:R-:W-:Y:S02]  /*4490*/  FMNMX.FTZ R36, R125, R36, !PT ;  /* 0x000000247d247209 */ /* 0x000fe40007810000 */
[C---:B------:R-:W-:Y:S01]  /*44a0*/  ISETP.GT.AND P3, PT, R64.reuse, 0x91, PT ;  /* 0x000000914000780c */ /* 0x040fe20003f64270 */
[----:B------:R-:W1:Y:S01]  /*44b0*/  MUFU.EX2 R27, R27 ;  /* 0x0000001b001b7308 */ /* 0x000e620000000800 */
[----:B----4-:R-:W-:Y:S02]  /*44c0*/  FSEL R127, R127, -INF , P4 ;  /* 0xff8000007f7f7808 */ /* 0x010fe40002000000 */
[----:B0-----:R-:W-:Y:S02]  /*44d0*/  FMNMX.FTZ R38, R141, R36, !PT ;  /* 0x000000248d267209 */ /* 0x001fe40007810000 */
[----:B------:R-:W-:-:S02]  /*44e0*/  ISETP.GT.AND P4, PT, R64, 0x98, PT ;  /* 0x000000984000780c */ /* 0x000fc40003f84270 */
[----:B------:R-:W-:Y:S01]  /*44f0*/  FSEL R143, R143, -INF , P3 ;  /* 0xff8000008f8f7808 */ /* 0x000fe20001800000 */
[----:B------:R0:W-:Y:S01]  /*4500*/  MUFU.EX2 R36, R40 ;  /* 0x0000002800247308 */ /* 0x0001e20000000800 */
[----:B------:R-:W-:Y:S02]  /*4510*/  FMNMX.FTZ R38, R127, R38, !PT ;  /* 0x000000267f267209 */ /* 0x000fe40007810000 */
[----:B------:R-:W-:Y:S02]  /*4520*/  ISETP.GT.AND P3, PT, R64, 0x99, PT ;  /* 0x000000994000780c */ /* 0x000fe40003f64270 */
[----:B--2---:R-:W-:Y:S02]  /*4530*/  FSEL R145, R145, -INF , P4 ;  /* 0xff80000091917808 */ /* 0x004fe40002000000 */
[----:B------:R-:W-:Y:S01]  /*4540*/  FMNMX.FTZ R38, R143, R38, !PT ;  /* 0x000000268f267209 */ /* 0x000fe20007810000 */
[----:B------:R-:W2:Y:S01]  /*4550*/  MUFU.EX2 R28, R28 ;  /* 0x0000001c001c7308 */ /* 0x000ea20000000800 */
[----:B------:R-:W-:Y:S01]  /*4560*/  FSEL R147, R147, -INF , P3 ;  /* 0xff80000093937808 */ /* 0x000fe20001800000 */
[--C-:B0-----:R-:W-:Y:S01]  /*4570*/  FFMA.FTZ R40, R41, R88, -R24.reuse ;  /* 0x0000005829287223 */ /* 0x101fe20000010818 */
[----:B------:R-:W-:Y:S01]  /*4580*/  FMNMX.FTZ R38, R145, R38, !PT ;  /* 0x0000002691267209 */ /* 0x000fe20007810000 */
[----:B------:R-:W-:-:S03]  /*4590*/  FFMA.FTZ R41, R49, R88, -R24 ;  /* 0x0000005831297223 */ /* 0x000fc60000010818 */
[----:B------:R-:W-:Y:S01]  /*45a0*/  FMNMX.FTZ R43, R147, R38, !PT ;  /* 0x00000026932b7209 */ /* 0x000fe20007810000 */
[----:B------:R-:W0:Y:S01]  /*45b0*/  MUFU.EX2 R31, R31 ;  /* 0x0000001f001f7308 */ /* 0x000e220000000800 */
[----:B------:R-:W-:-:S01]  /*45c0*/  FFMA.FTZ R38, R45, R88, -R24 ;  /* 0x000000582d267223 */ /* 0x000fc20000010818 */
[--C-:B------:R-:W-:Y:S02]  /*45d0*/  FFMA.FTZ R45, R73, R88, -R24.reuse ;  /* 0x00000058492d7223 */ /* 0x100fe40000010818 */
[----:B------:R-:W3:Y:S04]  /*45e0*/  SHFL.BFLY PT, R44, R43, 0x2, 0x1f ;  /* 0x0c401f002b2c7f89 */ /* 0x000ee800000e0000 */
[----:B------:R-:W4:Y:S08]  /*45f0*/  MUFU.EX2 R30, R30 ;  /* 0x0000001e001e7308 */ /* 0x000f300000000800 */
[----:B------:R-:W-:Y:S08]  /*4600*/  MUFU.EX2 R51, R51 ;  /* 0x0000003300337308 */ /* 0x000ff00000000800 */
[----:B------:R-:W-:Y:S01]  /*4610*/  MUFU.EX2 R6, R6 ;  /* 0x0000000600067308 */ /* 0x000fe20000000800 */
[----:B---3--:R-:W-:Y:S01]  /*4620*/  FMNMX.FTZ R48, R43, R44, !PT ;  /* 0x0000002c2b307209 */ /* 0x008fe20007810000 */
[-CC-:B------:R-:W-:Y:S01]  /*4630*/  FFMA.FTZ R43, R67, R88.reuse, -R24.reuse ;  /* 0x00000058432b7223 */ /* 0x180fe20000010818 */
[----:B------:R-:W-:-:S01]  /*4640*/  FFMA.FTZ R44, R69, R88, -R24 ;  /* 0x00000058452c7223 */ /* 0x000fc20000010818 */
[----:B------:R-:W-:-:S04]  /*4650*/  FFMA.FTZ R24, R79, R88, -R24 ;  /* 0x000000584f187223 */ /* 0x000fc80000010818 */
[----:B------:R-:W-:Y:S01]  /*4660*/  MUFU.EX2 R9, R9 ;  /* 0x0000000900097308 */ /* 0x000fe20000000800 */
[----:B------:R-:W3:Y:S07]  /*4670*/  SHFL.BFLY PT, R91, R48, 0x1, 0x1f ;  /* 0x0c201f00305b7f89 */ /* 0x000eee00000e0000 */
[----:B------:R-:W-:Y:S08]  /*4680*/  MUFU.EX2 R8, R8 ;  /* 0x0000000800087308 */ /* 0x000ff00000000800 */
[----:B------:R-:W-:Y:S08]  /*4690*/  MUFU.EX2 R11, R11 ;  /* 0x0000000b000b7308 */ /* 0x000ff00000000800 */
[----:B------:R-:W-:Y:S01]  /*46a0*/  MUFU.EX2 R10, R10 ;  /* 0x0000000a000a7308 */ /* 0x000fe20000000800 */
[----:B---3--:R-:W-:-:S04]  /*46b0*/  FMNMX.FTZ R91, R48, R91, !PT ;  /* 0x0000005b305b7209 */ /* 0x008fc80007810000 */
[C---:B------:R-:W-:Y:S01]  /*46c0*/  FSETP.NEU.FTZ.AND P3, PT, R91.reuse, -INF , PT ;  /* 0xff8000005b00780b */ /* 0x040fe20003f7d000 */
[----:B------:R-:W-:-:S02]  /*46d0*/  FFMA.FTZ R49, R91, R88, -8 ;  /* 0xc10000005b317423 */ /* 0x000fc40000010058 */
[----:B------:R-:W-:Y:S03]  /*46e0*/  MUFU.EX2 R13, R13 ;  /* 0x0000000d000d7308 */ /* 0x000fe60000000800 */
[----:B------:R-:W-:Y:S02]  /*46f0*/  FSEL R50, R49, RZ, P3 ;  /* 0x000000ff31327208 */ /* 0x000fe40001800000 */
[----:B------:R-:W-:-:S03]  /*4700*/  PLOP3.LUT P3, PT, PT, PT, UP1, 0x80, 0x0 ;  /* 0x000000000000781c */ /* 0x000fc60003f6f018 */
[-CC-:B------:R-:W-:Y:S01]  /*4710*/  FFMA.FTZ R39, R39, R88.reuse, -R50.reuse ;  /* 0x0000005827277223 */ /* 0x180fe20000010832 */
[----:B------:R-:W-:-:S01]  /*4720*/  FFMA.FTZ R3, R3, R88, -R50 ;  /* 0x0000005803037223 */ /* 0x000fc20000010832 */
[-CC-:B------:R-:W-:Y:S01]  /*4730*/  FFMA.FTZ R5, R5, R88.reuse, -R50.reuse ;  /* 0x0000005805057223 */ /* 0x180fe20000010832 */
[----:B------:R-:W-:-:S01]  /*4740*/  FFMA.FTZ R55, R55, R88, -R50 ;  /* 0x0000005837377223 */ /* 0x000fc20000010832 */
[-CC-:B------:R-:W-:Y:S01]  /*4750*/  FFMA.FTZ R7, R7, R88.reuse, -R50.reuse ;  /* 0x0000005807077223 */ /* 0x180fe20000010832 */
        /* <DEDUP_REMOVED lines=8> */
[----:B------:R-:W3:Y:S01]  /*47e0*/  MUFU.EX2 R39, R39 ;  /* 0x0000002700277308 */ /* 0x000ee20000000800 */
[----:B-1----:R-:W-:-:S01]  /*47f0*/  FADD.FTZ R3, R26, R27 ;  /* 0x0000001b1a037221 */ /* 0x002fc20000010000 */
[-CC-:B------:R-:W-:Y:S01]  /*4800*/  FFMA.FTZ R117, R117, R88.reuse, -R50.reuse ;  /* 0x0000005875757223 */ /* 0x180fe20000010832 */
[----:B------:R-:W-:-:S01]  /*4810*/  FFMA.FTZ R101, R101, R88, -R50 ;  /* 0x0000005865657223 */ /* 0x000fc20000010832 */
[----:B------:R-:W-:Y:S01]  /*4820*/  FFMA.FTZ R119, R119, R88, -R50 ;  /* 0x0000005877777223 */ /* 0x000fe20000010832 */
[----:B--2---:R-:W-:-:S01]  /*4830*/  FADD.FTZ R78, R28, R3 ;  /* 0x000000031c4e7221 */ /* 0x004fc20000010000 */
[-CC-:B------:R-:W-:Y:S01]  /*4840*/  FFMA.FTZ R99, R99, R88.reuse, -R50.reuse ;  /* 0x0000005863637223 */ /* 0x180fe20000010832 */
[----:B------:R-:W-:-:S01]  /*4850*/  FFMA.FTZ R121, R121, R88, -R50 ;  /* 0x0000005879797223 */ /* 0x000fc20000010832 */
[----:B------:R-:W1:Y:S01]  /*4860*/  MUFU.EX2 R5, R5 ;  /* 0x0000000500057308 */ /* 0x000e620000000800 */
[----:B0-----:R-:W-:-:S01]  /*4870*/  FADD.FTZ R49, R31, R78 ;  /* 0x0000004e1f317221 */ /* 0x001fc20000010000 */
[-CC-:B------:R-:W-:Y:S01]  /*4880*/  FFMA.FTZ R97, R97, R88.reuse, -R50.reuse ;  /* 0x0000005861617223 */ /* 0x180fe20000010832 */
[----:B------:R-:W-:-:S01]  /*4890*/  FFMA.FTZ R123, R123, R88, -R50 ;  /* 0x000000587b7b7223 */ /* 0x000fc20000010832 */
[----:B------:R-:W-:Y:S01]  /*48a0*/  FFMA.FTZ R129, R129, R88, -R50 ;  /* 0x0000005881817223 */ /* 0x000fe20000010832 */
[----:B----4-:R-:W-:-:S01]  /*48b0*/  FADD.FTZ R78, R30, R49 ;  /* 0x000000311e4e7221 */ /* 0x010fc20000010000 */
[-CC-:B------:R-:W-:Y:S01]  /*48c0*/  FFMA.FTZ R131, R131, R88.reuse, -R50.reuse ;  /* 0x0000005883837223 */ /* 0x180fe20000010832 */
[----:B------:R-:W-:-:S01]  /*48d0*/  FFMA.FTZ R133, R133, R88, -R50 ;  /* 0x0000005885857223 */ /* 0x000fc20000010832 */
[----:B------:R-:W0:Y:S01]  /*48e0*/  MUFU.EX2 R54, R55 ;  /* 0x0000003700367308 */ /* 0x000e220000000800 */
[----:B---3--:R-:W-:-:S01]  /*48f0*/  FADD.FTZ R76, R39, R52 ;  /* 0x00000034274c7221 */ /* 0x008fc20000010000 */
[----:B------:R-:W-:Y:S01]  /*4900*/  FADD.FTZ R49, R35, R78 ;  /* 0x0000004e23317221 */ /* 0x000fe20000010000 */
[----:B------:R-:W-:-:S01]  /*4910*/  FFMA.FTZ R135, R135, R88, -R50 ;  /* 0x0000005887877223 */ /* 0x000fc20000010832 */
[-CC-:B------:R-:W-:Y:S01]  /*4920*/  FFMA.FTZ R137, R137, R88.reuse, -R50.reuse ;  /* 0x0000005889897223 */ /* 0x180fe20000010832 */
[----:B------:R-:W-:-:S01]  /*4930*/  FFMA.FTZ R139, R139, R88, -R50 ;  /* 0x000000588b8b7223 */ /* 0x000fc20000010832 */
[----:B------:R-:W-:Y:S01]  /*4940*/  FADD.FTZ R78, R4, R49 ;  /* 0x00000031044e7221 */ /* 0x000fe20000010000 */
[----:B------:R-:W-:-:S01]  /*4950*/  FFMA.FTZ R61, R61, R88, -R50 ;  /* 0x000000583d3d7223 */ /* 0x000fc20000010832 */
[----:B------:R-:W2:Y:S01]  /*4960*/  MUFU.EX2 R7, R7 ;  /* 0x0000000700077308 */ /* 0x000ea20000000800 */
[----:B-1----:R-:W-:-:S01]  /*4970*/  FADD.FTZ R3, R5, R76 ;  /* 0x0000004c05037221 */ /* 0x002fc20000010000 */
[----:B------:R-:W-:Y:S01]  /*4980*/  FADD.FTZ R49, R51, R78 ;  /* 0x0000004e33317221 */ /* 0x000fe20000010000 */
[----:B------:R-:W-:-:S01]  /*4990*/  FFMA.FTZ R87, R87, R88, -R50 ;  /* 0x0000005857577223 */ /* 0x000fc20000010832 */
[-CC-:B------:R-:W-:Y:S01]  /*49a0*/  FFMA.FTZ R63, R63, R88.reuse, -R50.reuse ;  /* 0x000000583f3f7223 */ /* 0x180fe20000010832 */
[----:B------:R-:W-:-:S01]  /*49b0*/  FFMA.FTZ R85, R85, R88, -R50 ;  /* 0x0000005855557223 */ /* 0x000fc20000010832 */
[----:B------:R-:W-:Y:S01]  /*49c0*/  FADD.FTZ R78, R6, R49 ;  /* 0x00000031064e7221 */ /* 0x000fe20000010000 */
[----:B------:R-:W-:-:S01]  /*49d0*/  FFMA.FTZ R93, R93, R88, -R50 ;  /* 0x000000585d5d7223 */ /* 0x000fc20000010832 */
[----:B------:R-:W1:Y:S01]  /*49e0*/  MUFU.EX2 R56, R105 ;  /* 0x0000006900387308 */ /* 0x000e620000000800 */
[----:B0-----:R-:W-:-:S01]  /*49f0*/  FADD.FTZ R76, R54, R3 ;  /* 0x00000003364c7221 */ /* 0x001fc20000010000 */
[----:B------:R-:W-:Y:S01]  /*4a00*/  FADD.FTZ R49, R9, R78 ;  /* 0x0000004e09317221 */ /* 0x000fe20000010000 */
[----:B------:R-:W-:Y:S01]  /*4a10*/  F2FP.SATFINITE.E4M3.F32.PACK_AB_MERGE_C R55, R54, R5, RZ ;  /* 0x000000053637723e */ /* 0x000fe200048070ff */
[-CC-:B------:R-:W-:Y:S01]  /*4a20*/  FFMA.FTZ R83, R83, R88.reuse, -R50.reuse ;  /* 0x0000005853537223 */ /* 0x180fe20000010832 */
[----:B------:R-:W-:-:S01]  /*4a30*/  FFMA.FTZ R81, R81, R88, -R50 ;  /* 0x0000005851517223 */ /* 0x000fc20000010832 */
[----:B------:R-:W-:Y:S01]  /*4a40*/  FADD.FTZ R80, R8, R49 ;  /* 0x0000003108507221 */ /* 0x000fe20000010000 */
[----:B------:R-:W-:-:S01]  /*4a50*/  FFMA.FTZ R95, R95, R88, -R50 ;  /* 0x000000585f5f7223 */ /* 0x000fc20000010832 */
[----:B------:R-:W0:Y:S01]  /*4a60*/  MUFU.EX2 R107, R107 ;  /* 0x0000006b006b7308 */ /* 0x000e220000000800 */
[----:B--2---:R-:W-:-:S01]  /*4a70*/  FADD.FTZ R3, R7, R76 ;  /* 0x0000004c07037221 */ /* 0x004fc20000010000 */
[C---:B------:R-:W-:Y:S01]  /*4a80*/  FADD.FTZ R49, R11.reuse, R80 ;  /* 0x000000500b317221 */ /* 0x040fe20000010000 */
[----:B------:R-:W-:Y:S01]  /*4a90*/  F2FP.SATFINITE.E4M3.F32.PACK_AB_MERGE_C R11, R11, R8, RZ ;  /* 0x000000080b0b723e */ /* 0x000fe200048070ff */
[--C-:B------:R-:W-:Y:S01]  /*4aa0*/  FFMA.FTZ R75, R75, R88, -R50.reuse ;  /* 0x000000584b4b7223 */ /* 0x100fe20000010832 */
[----:B------:R-:W-:Y:S01]  /*4ab0*/  F2FP.SATFINITE.E4M3.F32.PACK_AB_MERGE_C R51, R51, R4, RZ ;  /* 0x000000043333723e */ /* 0x000fe200048070ff */
[----:B------:R-:W-:Y:S01]  /*4ac0*/  FADD.FTZ R80, R10, R49 ;  /* 0x000000310a507221 */ /* 0x000fe20000010000 */
[----:B------:R-:W-:-:S01]  /*4ad0*/  FFMA.FTZ R125, R125, R88, -R50 ;  /* 0x000000587d7d7223 */ /* 0x000fc20000010832 */
[----:B------:R-:W2:Y:S01]  /*4ae0*/  MUFU.EX2 R58, R111 ;  /* 0x0000006f003a7308 */ /* 0x000ea20000000800 */
[----:B-1----:R-:W-:-:S01]  /*4af0*/  FADD.FTZ R76, R56, R3 ;  /* 0x00000003384c7221 */ /* 0x002fc20000010000 */
[----:B------:R-:W-:Y:S01]  /*4b00*/  FADD.FTZ R49, R13, R80 ;  /* 0x000000500d317221 */ /* 0x000fe20000010000 */
[----:B------:R-:W-:-:S01]  /*4b10*/  FFMA.FTZ R141, R141, R88, -R50 ;  /* 0x000000588d8d7223 */ /* 0x000fc20000010832 */
[--C-:B------:R-:W-:Y:S01]  /*4b20*/  FFMA.FTZ R127, R127, R88, -R50.reuse ;  /* 0x000000587f7f7223 */ /* 0x100fe20000010832 */
[----:B------:R-:W-:Y:S01]  /*4b30*/  F2FP.SATFINITE.E4M3.F32.PACK_AB_MERGE_C R180, R9, R6, R11 ;  /* 0x0000000609b4723e */ /* 0x000fe2000480700b */
[-CC-:B------:R-:W-:Y:S01]  /*4b40*/  FFMA.FTZ R143, R143, R88.reuse, -R50.reuse ;  /* 0x000000588f8f7223 */ /* 0x180fe20000010832 */
[----:B------:R-:W-:-:S01]  /*4b50*/  FFMA.FTZ R145, R145, R88, -R50 ;  /* 0x0000005891917223 */ /* 0x000fc20000010832 */
[----:B------:R-:W1:Y:S01]  /*4b60*/  MUFU.EX2 R113, R113 ;  /* 0x0000007100717308 */ /* 0x000e620000000800 */
[----:B0-----:R-:W-:-:S01]  /*4b70*/  FADD.FTZ R3, R107, R76 ;  /* 0x0000004c6b037221 */ /* 0x001fc20000010000 */
[----:B------:R-:W-:Y:S01]  /*4b80*/  FFMA.FTZ R50, R147, R88, -R50 ;  /* 0x0000005893327223 */ /* 0x000fe20000010832 */
[----:B------:R-:W-:-:S02]  /*4b90*/  F2FP.SATFINITE.E4M3.F32.PACK_AB_MERGE_C R185, R52, R39, R55 ;  /* 0x0000002734b9723e */ /* 0x000fc40004807037 */
[----:B------:R-:W-:-:S03]  /*4ba0*/  F2FP.SATFINITE.E4M3.F32.PACK_AB_MERGE_C R186, R35, R30, R51 ;  /* 0x0000001e23ba723e */ /* 0x000fc60004807033 */
[----:B------:R-:W0:Y:S01]  /*4bb0*/  MUFU.EX2 R60, R109 ;  /* 0x0000006d003c7308 */ /* 0x000e220000000800 */
[----:B--2---:R-:W-:-:S01]  /*4bc0*/  FADD.FTZ R76, R58, R3 ;  /* 0x000000033a4c7221 */ /* 0x004fc20000010000 */
[----:B------:R-:W-:-:S04]  /*4bd0*/  F2FP.SATFINITE.E4M3.F32.PACK_AB_MERGE_C R58, R58, R107, RZ ;  /* 0x0000006b3a3a723e */ /* 0x000fc800048070ff */
[----:B------:R-:W-:Y:S02]  /*4be0*/  F2FP.SATFINITE.E4M3.F32.PACK_AB_MERGE_C R187, R56, R7, R58 ;  /* 0x0000000738bb723e */ /* 0x000fe4000480703a */
        /* <DEDUP_REMOVED lines=8> */
[----:B------:R-:W-:-:S04]  /*4c70*/  F2FP.SATFINITE.E4M3.F32.PACK_AB_MERGE_C R62, R62, R115, RZ ;  /* 0x000000733e3e723e */ /* 0x000fc800048070ff */
[----:B------:R-:W-:Y:S02]  /*4c80*/  F2FP.SATFINITE.E4M3.F32.PACK_AB_MERGE_C R181, R60, R113, R62 ;  /* 0x000000713cb5723e */ /* 0x000fe4000480703e */
        /* <DEDUP_REMOVED lines=8> */
[----:B------:R-:W-:Y:S01]  /*4d10*/  CS2R R26, SRZ ;  /* 0x00000000001a7805 */ /* 0x000fe2000001ff00 */
[----:B------:R-:W1:Y:S01]  /*4d20*/  MUFU.EX2 R66, R99 ;  /* 0x0000006300427308 */ /* 0x000e620000000800 */
[----:B0-----:R-:W-:-:S07]  /*4d30*/  FADD.FTZ R3, R119, R80 ;  /* 0x0000005077037221 */ /* 0x001fce0000010000 */
[----:B------:R-:W0:Y:S01]  /*4d40*/  MUFU.EX2 R14, R14 ;  /* 0x0000000e000e7308 */ /* 0x000e220000000800 */
[----:B--2---:R-:W-:-:S01]  /*4d50*/  FADD.FTZ R31, R15, R82 ;  /* 0x000000520f1f7221 */ /* 0x004fc20000010000 */
[----:B------:R-:W-:-:S04]  /*4d60*/  F2FP.SATFINITE.E4M3.F32.PACK_AB_MERGE_C R15, R15, R12, RZ ;  /* 0x0000000c0f0f723e */ /* 0x000fc800048070ff */
[----:B------:R-:W-:Y:S02]  /*4d70*/  F2FP.SATFINITE.E4M3.F32.PACK_AB_MERGE_C R182, R13, R10, R15 ;  /* 0x0000000a0db6723e */ /* 0x000fe4000480700f */
[----:B------:R-:W2:Y:S01]  /*4d80*/  MUFU.EX2 R121, R121 ;  /* 0x0000007900797308 */ /* 0x000ea20000000800 */
[----:B-1----:R-:W-:-:S01]  /*4d90*/  FADD.FTZ R28, R66, R3 ;  /* 0x00000003421c7221 */ /* 0x002fc20000010000 */
[----:B------:R-:W-:-:S04]  /*4da0*/  F2FP.SATFINITE.E4M3.F32.PACK_AB_MERGE_C R66, R66, R119, RZ ;  /* 0x000000774242723e */ /* 0x000fc800048070ff */
[----:B------:R-:W-:Y:S02]  /*4db0*/  F2FP.SATFINITE.E4M3.F32.PACK_AB_MERGE_C R183, R64, R117, R66 ;  /* 0x0000007540b7723e */ /* 0x000fe40004807042 */
[----:B------:R-:W-:Y:S01]  /*4dc0*/  CS2R R66, SRZ ;  /* 0x0000000000427805 */ /* 0x000fe2000001ff00 */
[----:B------:R-:W1:Y:S01]  /*4dd0*/  MUFU.EX2 R21, R21 ;  /* 0x0000001500157308 */ /* 0x000e620000000800 */
[----:B0-----:R-:W-:-:S01]  /*4de0*/  FADD.FTZ R54, R14, R31 ;  /* 0x0000001f0e367221 */ /* 0x001fc20000010000 */
[----:B------:R-:W-:Y:S02]  /*4df0*/  CS2R R64, SRZ ;  /* 0x0000000000407805 */ /* 0x000fe4000001ff00 */
[----:B------:R-:W-:-:S04]  /*4e00*/  CS2R R30, SRZ ;  /* 0x00000000001e7805 */ /* 0x000fc8000001ff00 */
[----:B------:R-:W0:Y:S01]  /*4e10*/  MUFU.EX2 R68, R97 ;  /* 0x0000006100447308 */ /* 0x000e220000000800 */
[----:B--2---:R-:W-:-:S07]  /*4e20*/  FADD.FTZ R3, R121, R28 ;  /* 0x0000001c79037221 */ /* 0x004fce0000010000 */
[----:B------:R-:W2:Y:S01]  /*4e30*/  MUFU.EX2 R20, R20 ;  /* 0x0000001400147308 */ /* 0x000ea20000000800 */
[----:B-1----:R-:W-:-:S01]  /*4e40*/  FADD.FTZ R5, R21, R54 ;  /* 0x0000003615057221 */ /* 0x002fc20000010000 */
[----:B------:R-:W-:-:S06]  /*4e50*/  CS2R R54, SRZ ;  /* 0x0000000000367805 */ /* 0x000fcc000001ff00 */
        /* <DEDUP_REMOVED lines=8> */
[----:B------:R-:W-:-:S03]  /*4ee0*/  F2FP.SATFINITE.E4M3.F32.PACK_AB_MERGE_C R57, R57, R20, RZ ;  /* 0x000000143939723e */ /* 0x000fc600048070ff */
[----:B------:R-:W-:Y:S01]  /*4ef0*/  FADD.FTZ R12, R32, R5 ;  /* 0x00000005200c7221 */ /* 0x000fe20000010000 */
[----:B------:R-:W-:Y:S02]  /*4f00*/  F2FP.SATFINITE.E4M3.F32.PACK_AB_MERGE_C R176, R21, R14, R57 ;  /* 0x0000000e15b0723e */ /* 0x000fe40004807039 */
[----:B------:R-:W-:Y:S01]  /*4f10*/  CS2R R56, SRZ ;  /* 0x0000000000387805 */ /* 0x000fe2000001ff00 */
[----:B------:R-:W0:Y:S01]  /*4f20*/  MUFU.EX2 R59, R59 ;  /* 0x0000003b003b7308 */ /* 0x000e220000000800 */
[----:B--2---:R-:W-:-:S01]  /*4f30*/  FADD.FTZ R8, R70, R3 ;  /* 0x0000000346087221 */ /* 0x004fc20000010000 */
[----:B------:R-:W-:-:S04]  /*4f40*/  F2FP.SATFINITE.E4M3.F32.PACK_AB_MERGE_C R70, R70, R123, RZ ;  /* 0x0000007b4646723e */ /* 0x000fc800048070ff */
[----:B------:R-:W-:Y:S02]  /*4f50*/  F2FP.SATFINITE.E4M3.F32.PACK_AB_MERGE_C R177, R68, R121, R70 ;  /* 0x0000007944b1723e */ /* 0x000fe40004807046 */
[----:B------:R-:W-:Y:S01]  /*4f60*/  CS2R R70, SRZ ;  /* 0x0000000000467805 */ /* 0x000fe2000001ff00 */
[----:B------:R-:W2:Y:S01]  /*4f70*/  MUFU.EX2 R72, R133 ;  /* 0x0000008500487308 */ /* 0x000ea20000000800 */
[----:B-1----:R-:W-:-:S01]  /*4f80*/  FADD.FTZ R3, R131, R8 ;  /* 0x0000000883037221 */ /* 0x002fc20000010000 */
[----:B------:R-:W-:-:S06]  /*4f90*/  CS2R R68, SRZ ;  /* 0x0000000000447805 */ /* 0x000fcc000001ff00 */
        /* <DEDUP_REMOVED lines=8> */
[C---:B0-----:R-:W-:Y:S01]  /*5020*/  F2FP.SATFINITE.E4M3.F32.PACK_AB_MERGE_C R34, R53.reuse, R34, RZ ;  /* 0x000000223522723e */ /* 0x041fe200048070ff */
[----:B------:R-:W-:-:S03]  /*5030*/  FADD.FTZ R53, R53, R20 ;  /* 0x0000001435357221 */ /* 0x000fc60000010000 */
[----:B------:R-:W-:Y:S01]  /*5040*/  F2FP.SATFINITE.E4M3.F32.PACK_AB_MERGE_C R178, R59, R32, R34 ;  /* 0x000000203bb2723e */ /* 0x000fe20004807022 */
[----:B------:R-:W-:-:S01]  /*5050*/  FADD.FTZ R12, R36, R53 ;  /* 0x00000035240c7221 */ /* 0x000fc20000010000 */
[----:B------:R-:W-:Y:S01]  /*5060*/  CS2R R58, SRZ ;  /* 0x00000000003a7805 */ /* 0x000fe2000001ff00 */
[----:B------:R-:W0:Y:S01]  /*5070*/  MUFU.EX2 R25, R25 ;  /* 0x0000001900197308 */ /* 0x000e220000000800 */
[C---:B--2---:R-:W-:Y:S01]  /*5080*/  F2FP.SATFINITE.E4M3.F32.PACK_AB_MERGE_C R135, R74.reuse, R135, RZ ;  /* 0x000000874a87723e */ /* 0x044fe200048070ff */
[----:B------:R-:W-:Y:S01]  /*5090*/  FADD.FTZ R74, R74, R3 ;  /* 0x000000034a4a7221 */ /* 0x000fe20000010000 */
[----:B------:R-:W-:Y:S02]  /*50a0*/  CS2R R52, SRZ ;  /* 0x0000000000347805 */ /* 0x000fe4000001ff00 */
[----:B------:R-:W-:Y:S02]  /*50b0*/  CS2R R34, SRZ ;  /* 0x0000000000227805 */ /* 0x000fe4000001ff00 */
[----:B------:R-:W-:-:S02]  /*50c0*/  F2FP.SATFINITE.E4M3.F32.PACK_AB_MERGE_C R179, R72, R131, R135 ;  /* 0x0000008348b3723e */ /* 0x000fc40004807087 */
[----:B------:R-:W-:Y:S01]  /*50d0*/  CS2R R72, SRZ ;  /* 0x0000000000487805 */ /* 0x000fe2000001ff00 */
[----:B------:R2:W3:Y:S01]  /*50e0*/  MUFU.EX2 R2, R61 ;  /* 0x0000003d00027308 */ /* 0x0004e20000000800 */
[----:B-1----:R-:W-:-:S07]  /*50f0*/  FADD.FTZ R3, R139, R74 ;  /* 0x0000004a8b037221 */ /* 0x002fce0000010000 */
[----:B------:R-:W1:Y:S01]  /*5100*/  MUFU.EX2 R29, R29 ;  /* 0x0000001d001d7308 */ /* 0x000e620000000800 */
[----:B0-----:R-:W-:-:S01]  /*5110*/  FADD.FTZ R12, R25, R12 ;  /* 0x0000000c190c7221 */ /* 0x001fc20000010000 */
[----:B--2---:R-:W-:-:S06]  /*5120*/  CS2R R60, SRZ ;  /* 0x00000000003c7805 */ /* 0x004fcc000001ff00 */
[----:B------:R-:W0:Y:S01]  /*5130*/  MUFU.EX2 R87, R87 ;  /* 0x0000005700577308 */ /* 0x000e220000000800 */
[----:B---3--:R-:W-:-:S07]  /*5140*/  FADD.FTZ R20, R2, R3 ;  /* 0x0000000302147221 */ /* 0x008fce0000010000 */
[----:B------:R-:W2:Y:S01]  /*5150*/  MUFU.EX2 R40, R40 ;  /* 0x0000002800287308 */ /* 0x000ea20000000800 */
[----:B-1----:R-:W-:-:S07]  /*5160*/  FADD.FTZ R3, R29, R12 ;  /* 0x0000000c1d037221 */ /* 0x002fce0000010000 */
[----:B------:R1:W3:Y:S01]  /*5170*/  MUFU.EX2 R76, R63 ;  /* 0x0000003f004c7308 */ /* 0x0002e20000000800 */
[----:B0-----:R-:W-:-:S07]  /*5180*/  FADD.FTZ R5, R87, R20 ;  /* 0x0000001457057221 */ /* 0x001fce0000010000 */
[----:B------:R-:W0:Y:S01]  /*5190*/  MUFU.EX2 R38, R38 ;  /* 0x0000002600267308 */ /* 0x000e220000000800 */
[----:B--2---:R-:W-:-:S01]  /*51a0*/  FADD.FTZ R3, R40, R3 ;  /* 0x0000000328037221 */ /* 0x004fc20000010000 */
[----:B------:R-:W-:Y:S02]  /*51b0*/  F2FP.SATFINITE.E4M3.F32.PACK_AB_MERGE_C R29, R40, R29, RZ ;  /* 0x0000001d281d723e */ /* 0x000fe400048070ff */
[----:B-1----:R-:W-:Y:S02]  /*51c0*/  CS2R R62, SRZ ;  /* 0x00000000003e7805 */ /* 0x002fe4000001ff00 */
[----:B------:R-:W-:Y:S02]  /*51d0*/  F2FP.SATFINITE.E4M3.F32.PACK_AB_MERGE_C R172, R25, R36, R29 ;  /* 0x0000002419ac723e */ /* 0x000fe4000480701d */
        /* <DEDUP_REMOVED lines=16> */
[----:B------:R1:W3:Y:S01]  /*52e0*/  MUFU.EX2 R4, R81 ;  /* 0x0000005100047308 */ /* 0x0002e20000000800 */
[----:B--2---:R-:W-:-:S07]  /*52f0*/  FADD.FTZ R5, R83, R14 ;  /* 0x0000000e53057221 */ /* 0x004fce0000010000 */
[----:B------:R-:W2:Y:S01]  /*5300*/  MUFU.EX2 R43, R43 ;  /* 0x0000002b002b7308 */ /* 0x000ea20000000800 */
[C---:B0-----:R-:W-:Y:S01]  /*5310*/  F2FP.SATFINITE.E4M3.F32.PACK_AB_MERGE_C R33, R42.reuse, R33, RZ ;  /* 0x000000212a21723e */ /* 0x041fe200048070ff */
[----:B------:R-:W-:Y:S01]  /*5320*/  FADD.FTZ R42, R42, R3 ;  /* 0x000000032a2a7221 */ /* 0x000fe20000010000 */
[----:B-1----:R-:W-:Y:S02]  /*5330*/  CS2R R80, SRZ ;  /* 0x0000000000507805 */ /* 0x002fe4000001ff00 */
[----:B------:R-:W-:Y:S02]  /*5340*/  F2FP.SATFINITE.E4M3.F32.PACK_AB_MERGE_C R174, R41, R38, R33 ;  /* 0x0000002629ae723e */ /* 0x000fe40004807021 */
[----:B------:R-:W-:Y:S02]  /*5350*/  CS2R R40, SRZ ;  /* 0x0000000000287805 */ /* 0x000fe4000001ff00 */
[----:B------:R-:W-:Y:S01]  /*5360*/  CS2R R38, SRZ ;  /* 0x0000000000267805 */ /* 0x000fe2000001ff00 */
[----:B------:R-:W0:Y:S01]  /*5370*/  MUFU.EX2 R95, R95 ;  /* 0x0000005f005f7308 */ /* 0x000e220000000800 */
[C---:B---3--:R-:W-:Y:S01]  /*5380*/  F2FP.SATFINITE.E4M3.F32.PACK_AB_MERGE_C R83, R4.reuse, R83, RZ ;  /* 0x000000530453723e */ /* 0x048fe200048070ff */
[----:B------:R-:W-:Y:S01]  /*5390*/  FADD.FTZ R4, R4, R5 ;  /* 0x0000000504047221 */ /* 0x000fe20000010000 */
[----:B------:R-:W-:-:S02]  /*53a0*/  CS2R R32, SRZ ;  /* 0x0000000000207805 */ /* 0x000fc4000001ff00 */
[----:B------:R-:W-:Y:S02]  /*53b0*/  F2FP.SATFINITE.E4M3.F32.PACK_AB_MERGE_C R175, R78, R85, R83 ;  /* 0x000000554eaf723e */ /* 0x000fe40004807053 */
[----:B------:R-:W-:Y:S02]  /*53c0*/  CS2R R84, SRZ ;  /* 0x0000000000547805 */ /* 0x000fe4000001ff00 */
[----:B------:R-:W-:Y:S01]  /*53d0*/  CS2R R82, SRZ ;  /* 0x0000000000527805 */ /* 0x000fe2000001ff00 */
[----:B------:R-:W1:Y:S01]  /*53e0*/  MUFU.EX2 R44, R44 ;  /* 0x0000002c002c7308 */ /* 0x000e620000000800 */
[----:B--2---:R-:W-:-:S01]  /*53f0*/  FADD.FTZ R3, R43, R42 ;  /* 0x0000002a2b037221 */ /* 0x004fc20000010000 */
[----:B------:R-:W-:-:S06]  /*5400*/  CS2R R78, SRZ ;  /* 0x00000000004e7805 */ /* 0x000fcc000001ff00 */
[----:B------:R2:W3:Y:S01]  /*5410*/  MUFU.EX2 R8, R75 ;  /* 0x0000004b00087308 */ /* 0x0004e20000000800 */
[----:B0-----:R-:W-:-:S07]  /*5420*/  FADD.FTZ R5, R95, R4 ;  /* 0x000000045f057221 */ /* 0x001fce0000010000 */
[----:B------:R-:W0:Y:S01]  /*5430*/  MUFU.EX2 R37, R37 ;  /* 0x0000002500257308 */ /* 0x000e220000000800 */
[----:B-1----:R-:W-:-:S01]  /*5440*/  FADD.FTZ R4, R44, R3 ;  /* 0x000000032c047221 */ /* 0x002fc20000010000 */
[----:B--2---:R-:W-:-:S06]  /*5450*/  CS2R R74, SRZ ;  /* 0x00000000004a7805 */ /* 0x004fcc000001ff00 */
[----:B------:R-:W1:Y:S01]  /*5460*/  MUFU.EX2 R125, R125 ;  /* 0x0000007d007d7308 */ /* 0x000e620000000800 */
[----:B---3--:R-:W-:-:S07]  /*5470*/  FADD.FTZ R12, R8, R5 ;  /* 0x00000005080c7221 */ /* 0x008fce0000010000 */
[----:B------:R-:W2:Y:S01]  /*5480*/  MUFU.EX2 R46, R46 ;  /* 0x0000002e002e7308 */ /* 0x000ea20000000800 */
[----:B0-----:R-:W-:-:S07]  /*5490*/  FADD.FTZ R3, R37, R4 ;  /* 0x0000000425037221 */ /* 0x001fce0000010000 */
[----:B------:R-:W0:Y:S01]  /*54a0*/  MUFU.EX2 R6, R141 ;  /* 0x0000008d00067308 */ /* 0x000e220000000800 */
[----:B-1----:R-:W-:-:S07]  /*54b0*/  FADD.FTZ R5, R125, R12 ;  /* 0x0000000c7d057221 */ /* 0x002fce0000010000 */
[----:B------:R-:W1:Y:S01]  /*54c0*/  MUFU.EX2 R45, R45 ;  /* 0x0000002d002d7308 */ /* 0x000e620000000800 */
[C---:B--2---:R-:W-:Y:S01]  /*54d0*/  F2FP.SATFINITE.E4M3.F32.PACK_AB_MERGE_C R37, R46.reuse, R37, RZ ;  /* 0x000000252e25723e */ /* 0x044fe200048070ff */
[----:B------:R-:W-:-:S03]  /*54e0*/  FADD.FTZ R46, R46, R3 ;  /* 0x000000032e2e7221 */ /* 0x000fc60000010000 */
[----:B------:R-:W-:Y:S02]  /*54f0*/  F2FP.SATFINITE.E4M3.F32.PACK_AB_MERGE_C R168, R44, R43, R37 ;  /* 0x0000002b2ca8723e */ /* 0x000fe40004807025 */
[----:B------:R-:W-:Y:S02]  /*5500*/  CS2R R42, SRZ ;  /* 0x00000000002a7805 */ /* 0x000fe4000001ff00 */
[----:B------:R-:W-:Y:S01]  /*5510*/  CS2R R36, SRZ ;  /* 0x0000000000247805 */ /* 0x000fe2000001ff00 */
[----:B------:R-:W2:Y:S01]  /*5520*/  MUFU.EX2 R127, R127 ;  /* 0x0000007f007f7308 */ /* 0x000ea20000000800 */
[C---:B0-----:R-:W-:Y:S01]  /*5530*/  F2FP.SATFINITE.E4M3.F32.PACK_AB_MERGE_C R125, R6.reuse, R125, RZ ;  /* 0x0000007d067d723e */ /* 0x041fe200048070ff */
[----:B------:R-:W-:-:S03]  /*5540*/  FADD.FTZ R6, R6, R5 ;  /* 0x0000000506067221 */ /* 0x000fc60000010000 */
[----:B------:R-:W-:-:S03]  /*5550*/  F2FP.SATFINITE.E4M3.F32.PACK_AB_MERGE_C R169, R8, R95, R125 ;  /* 0x0000005f08a9723e */ /* 0x000fc6000480707d */
[----:B------:R0:W3:Y:S01]  /*5560*/  MUFU.EX2 R48, R77 ;  /* 0x0000004d00307308 */ /* 0x0000e20000000800 */
[----:B-1----:R-:W-:-:S07]  /*5570*/  FADD.FTZ R3, R45, R46 ;  /* 0x0000002e2d037221 */ /* 0x002fce0000010000 */
[----:B------:R-:W1:Y:S01]  /*5580*/  MUFU.EX2 R10, R143 ;  /* 0x0000008f000a7308 */ /* 0x000e620000000800 */
[----:B--2---:R-:W-:-:S01]  /*5590*/  FADD.FTZ R5, R127, R6 ;  /* 0x000000067f057221 */ /* 0x004fc20000010000 */
[----:B0-----:R-:W-:-:S06]  /*55a0*/  CS2R R76, SRZ ;  /* 0x00000000004c7805 */ /* 0x001fcc000001ff00 */
[----:B------:R-:W-:Y:S01]  /*55b0*/  MUFU.EX2 R145, R145 ;  /* 0x0000009100917308 */ /* 0x000fe20000000800 */
[----:B---3--:R-:W-:-:S07]  /*55c0*/  FADD.FTZ R2, R48, R3 ;  /* 0x0000000330027221 */ /* 0x008fce0000010000 */
[----:B------:R-:W0:Y:S01]  /*55d0*/  MUFU.EX2 R50, R50 ;  /* 0x0000003200327308 */ /* 0x000e220000000800 */
[----:B-1----:R-:W-:-:S07]  /*55e0*/  FADD.FTZ R4, R10, R5 ;  /* 0x000000050a047221 */ /* 0x002fce0000010000 */
[----:B------:R-:W1:Y:S08]  /*55f0*/  MUFU.EX2 R47, R47 ;  /* 0x0000002f002f7308 */ /* 0x000e700000000800 */
[----:B------:R-:W2:Y:S01]  /*5600*/  MUFU.EX2 R24, R24 ;  /* 0x0000001800187308 */ /* 0x000ea20000000800 */
[----:B0-----:R-:W-:Y:S01]  /*5610*/  F2FP.SATFINITE.E4M3.F32.PACK_AB_MERGE_C R6, R50, R145, RZ ;  /* 0x000000913206723e */ /* 0x001fe200048070ff */
[----:B------:R-:W-:-:S03]  /*5620*/  FADD.FTZ R145, R145, R4 ;  /* 0x0000000491917221 */ /* 0x000fc60000010000 */
[----:B------:R-:W-:Y:S01]  /*5630*/  F2FP.SATFINITE.E4M3.F32.PACK_AB_MERGE_C R171, R10, R127, R6 ;  /* 0x0000007f0aab723e */ /* 0x000fe20004807006 */
[----:B-1----:R-:W-:-:S01]  /*5640*/  FADD.FTZ R3, R47, R2 ;  /* 0x000000022f037221 */ /* 0x002fc20000010000 */
[----:B------:R-:W-:Y:S01]  /*5650*/  FADD.FTZ R2, R50, R145 ;  /* 0x0000009132027221 */ /* 0x000fe20000010000 */
[----:B------:R-:W-:Y:S02]  /*5660*/  CS2R R50, SRZ ;  /* 0x0000000000327805 */ /* 0x000fe4000001ff00 */
[C---:B--2---:R-:W-:Y:S01]  /*5670*/  F2FP.SATFINITE.E4M3.F32.PACK_AB_MERGE_C R5, R24.reuse, R47, RZ ;  /* 0x0000002f1805723e */ /* 0x044fe200048070ff */
[----:B------:R-:W-:-:S01]  /*5680*/  FADD.FTZ R3, R24, R3 ;  /* 0x0000000318037221 */ /* 0x000fc20000010000 */
[----:B------:R-:W-:Y:S02]  /*5690*/  CS2R R46, SRZ ;  /* 0x00000000002e7805 */ /* 0x000fe4000001ff00 */
[----:B------:R-:W-:Y:S02]  /*56a0*/  CS2R R24, SRZ ;  /* 0x0000000000187805 */ /* 0x000fe4000001ff00 */
[----:B------:R-:W-:-:S02]  /*56b0*/  F2FP.SATFINITE.E4M3.F32.PACK_AB_MERGE_C R170, R48, R45, R5 ;  /* 0x0000002d30aa723e */ /* 0x000fc40004807005 */
[----:B------:R-:W-:Y:S02]  /*56c0*/  CS2R R48, SRZ ;  /* 0x0000000000307805 */ /* 0x000fe4000001ff00 */
[----:B------:R-:W-:Y:S01]  /*56d0*/  CS2R R44, SRZ ;  /* 0x00000000002c7805 */ /* 0x000fe2000001ff00 */
[----:B------:R-:W-:Y:S06]  /*56e0*/  @!P3 BRA `(.L_x_1957) ;  /* 0x000000400098b947 */ /* 0x000fec0003800000 */
[----:B------:R-:W-:Y:S01]  /*56f0*/  IMAD.MOV.U32 R4, RZ, RZ, R91 ;  /* 0x000000ffff047224 */ /* 0x000fe200078e005b */
[----:B------:R-:W-:Y:S01]  /*5700*/  UMOV UR54, UR48 ;  /* 0x0000003000367c82 */ /* 0x000fe20008000000 */
[----:B------:R-:W-:Y:S01]  /*5710*/  IMAD.MOV.U32 R5, RZ, RZ, R89 ;  /* 0x000000ffff057224 */ /* 0x000fe200078e0059 */
[----:B------:R-:W-:Y:S01]  /*5720*/  UMOV UR55, UR43 ;  /* 0x0000002b00377c82 */ /* 0x000fe20008000000 */
[----:B------:R-:W-:Y:S01]  /*5730*/  IMAD.MOV.U32 R87, RZ, RZ, RZ ;  /* 0x000000ffff577224 */ /* 0x000fe200078e00ff */
[----:B------:R-:W-:-:S06]  /*5740*/  ULDC UR48, c[0x0][0x288] ;  /* 0x0000a20000307ab9 */ /* 0x000fcc0000000800 */
.L_x_1967:
[----:B------:R-:W-:Y:S01]  /*5750*/  ISETP.NE.AND P4, PT, RZ, UR40, PT ;  /* 0x00000028ff007c0c */ /* 0x000fe2000bf85270 */
[----:B------:R-:W-:-:S04]  /*5760*/  UISETP.NE.AND UP1, UPT, UR54, 0x1, UPT ;  /* 0x000000013600788c */ /* 0x000fc8000bf25270 */
[----:B------:R-:W-:-:S04]  /*5770*/  USEL UR43, URZ, 0x1, UP1 ;  /* 0x000000013f2b7887 */ /* 0x000fc80008800000 */
[----:B------:R-:W-:-:S04]  /*5780*/  ULOP3.LUT UR43, UR55, UR43, URZ, 0x3c, !UPT ;  /* 0x0000002b372b7292 */ /* 0x000fc8000f8e3c3f */
[----:B------:R-:W-:Y:S08]  /*5790*/  @P4 BRA `(.L_x_1958) ;  /* 0x0000000000384947 */ /* 0x000ff00003800000 */
[----:B------:R-:W-:Y:S05]  /*57a0*/  @!P0 BRA `(.L_x_1959) ;  /* 0x0000000000048947 */ /* 0x000fea0003800000 */
[----:B------:R-:W-:Y:S01]  /*57b0*/  BPT.TRAP 0x1 ;  /* 0x000000040000795c */ /* 0x000fe20000300000 */
.L_x_1959:
        /* <DEDUP_REMOVED lines=9> */
.L_x_1960:
[----:B-1----:R-:W-:Y:S05]  /*5850*/  @P3 BRA `(.L_x_1958) ;  /* 0x0000000000083947 */ /* 0x002fea0003800000 */
[----:B------:R-:W1:Y:S02]  /*5860*/  SYNCS.PHASECHK.TRANS64.TRYWAIT P3, [UR6+0x29830], R6 ;  /* 0x02983006ff0075a7 */ /* 0x000e640008060146 */
[----:B-1----:R-:W-:Y:S05]  /*5870*/  @!P3 BRA `(.L_x_1961) ;  /* 0x000000e40094b947 */ /* 0x002fea0003800000 */
.L_x_1958:
        /* <DEDUP_REMOVED lines=191> */
.L_x_1963:
[----:B------:R-:W-:Y:S01]  /*6470*/  ULEA UR6, UR54, UR41, 0x3 ;  /* 0x0000002936067291 */ /* 0x000fe2000f8e183f */
[----:B------:R-:W-:-:S05]  /*6480*/  IMAD.U32 R6, RZ, RZ, UR55 ;  /* 0x00000037ff067e24 */ /* 0x000fca000f8e00ff */
[----:B------:R-:W-:-:S04]  /*6490*/  SHF.L.U32 R6, R6, 0x1f, RZ ;  /* 0x0000001f06067819 */ /* 0x000fc800000006ff */
[----:B------:R0:W1:Y:S01]  /*64a0*/  SYNCS.PHASECHK.TRANS64.TRYWAIT P3, [UR6+0x29850], R6 ;  /* 0x02985006ff0075a7 */ /* 0x0000620008060146 */
[----:B------:R-:W-:Y:S05]  /*64b0*/  @!P0 BRA `(.L_x_1964) ;  /* 0x0000000000048947 */ /* 0x000fea0003800000 */
[----:B------:R-:W-:Y:S01]  /*64c0*/  BPT.TRAP 0x1 ;  /* 0x000000040000795c */ /* 0x000fe20000300000 */
.L_x_1964:
[----:B-1----:R-:W-:Y:S05]  /*64d0*/  @P3 BRA `(.L_x_1962) ;  /* 0x0000000000083947 */ /* 0x002fea0003800000 */
[----:B------:R-:W1:Y:S02]  /*64e0*/  SYNCS.PHASECHK.TRANS64.TRYWAIT P3, [UR6+0x29850], R6 ;  /* 0x02985006ff0075a7 */ /* 0x000e640008060146 */
[----:B-1----:R-:W-:Y:S05]  /*64f0*/  @!P3 BRA `(.L_x_1965) ;  /* 0x000000d8008cb947 */ /* 0x002fea0003800000 */
.L_x_1962:
[C---:B------:R-:W-:Y:S01]  /*6500*/  FMUL.FTZ R205, R0.reuse, R136 ;  /* 0x0000008800cd7220 */ /* 0x040fe20000410000 */
[C---:B------:R-:W-:Y:S01]  /*6510*/  FMUL.FTZ R136, R0.reuse, R146 ;  /* 0x0000009200887220 */ /* 0x040fe20000410000 */
[C---:B------:R-:W-:Y:S01]  /*6520*/  FMUL.FTZ R146, R0.reuse, R124 ;  /* 0x0000007c00927220 */ /* 0x040fe20000410000 */
[C---:B------:R-:W-:Y:S01]  /*6530*/  FMUL.FTZ R201, R0.reuse, R140 ;  /* 0x0000008c00c97220 */ /* 0x040fe20000410000 */
[C---:B------:R-:W-:Y:S01]  /*6540*/  FMUL.FTZ R124, R0.reuse, R130 ;  /* 0x00000082007c7220 */ /* 0x040fe20000410000 */
[----:B------:R-:W-:Y:S01]  /*6550*/  FMUL.FTZ R140, R0, R144 ;  /* 0x00000090008c7220 */ /* 0x000fe20000410000 */
[----:B------:R-:W-:Y:S02]  /*6560*/  VIADD R130, R18, UR36 ;  /* 0x0000002412827c36 */ /* 0x000fe40008000000 */
[C---:B------:R-:W-:Y:S01]  /*6570*/  FMUL.FTZ R144, R0.reuse, R120 ;  /* 0x0000007800907220 */ /* 0x040fe20000410000 */
[C---:B------:R-:W-:Y:S01]  /*6580*/  FMUL.FTZ R120, R0.reuse, R122 ;  /* 0x0000007a00787220 */ /* 0x040fe20000410000 */
[----:B------:R-:W-:Y:S01]  /*6590*/  @UP0 ULDC UR6, c[0x0][0x44c] ;  /* 0x0001130000060ab9 */ /* 0x000fe20000000800 */
[----:B------:R-:W-:Y:S01]  /*65a0*/  FMUL.FTZ R122, R0, R126 ;  /* 0x0000007e007a7220 */ /* 0x000fe20000410000 */
[----:B------:R-:W-:-:S04]  /*65b0*/  @P2 IMAD.HI.U32 R126, R130, UR6, RZ ;  /* 0x00000006827e2c27 */ /* 0x000fc8000f8e00ff */
[C---:B------:R-:W-:Y:S01]  /*65c0*/  FMUL.FTZ R203, R0.reuse, R137 ;  /* 0x0000008900cb7220 */ /* 0x040fe20000410000 */
[C---:B------:R-:W-:Y:S01]  /*65d0*/  FMUL.FTZ R137, R0.reuse, R147 ;  /* 0x0000009300897220 */ /* 0x040fe20000410000 */
[C---:B------:R-:W-:Y:S01]  /*65e0*/  FMUL.FTZ R147, R0.reuse, R125 ;  /* 0x0000007d00937220 */ /* 0x040fe20000410000 */
[----:B------:R-:W-:Y:S01]  /*65f0*/  @UP0 ULDC UR6, c[0x0][0x450] ;  /* 0x0001140000060ab9 */ /* 0x000fe20000000800 */
[C---:B------:R-:W-:Y:S01]  /*6600*/  FMUL.FTZ R125, R0.reuse, R131 ;  /* 0x00000083007d7220 */ /* 0x040fe20000410000 */
[----:B------:R-:W-:Y:S01]  /*6610*/  @P2 SHF.R.U32.HI R130, RZ, UR6, R126 ;  /* 0x00000006ff822c19 */ /* 0x000fe2000801167e */
[----:B------:R-:W2:Y:S01]  /*6620*/  LDC R131, c[0x0][0x2f0] ;  /* 0x0000bc00ff837b82 */ /* 0x000ea20000000800 */
[C---:B------:R-:W-:Y:S01]  /*6630*/  FMUL.FTZ R21, R0.reuse, R143 ;  /* 0x0000008f00157220 */ /* 0x040fe20000410000 */
[C---:B------:R-:W-:Y:S01]  /*6640*/  FMUL.FTZ R143, R0.reuse, R149 ;  /* 0x00000095008f7220 */ /* 0x040fe20000410000 */
[C---:B------:R-:W-:Y:S01]  /*6650*/  FMUL.FTZ R149, R0.reuse, R129 ;  /* 0x0000008100957220 */ /* 0x040fe20000410000 */
[----:B------:R-:W-:Y:S01]  /*6660*/  UMOV UR6, 0x1 ;  /* 0x0000000100067882 */ /* 0x000fe20000000000 */
[----:B------:R-:W3:Y:S01]  /*6670*/  SHFL.IDX PT, R129, R130, RZ, 0x1c1f ;  /* 0x001c1fff82817589 */ /* 0x000ee200000e0000 */
[----:B------:R-:W-:Y:S01]  /*6680*/  UIMAD UR6, UR52, -0xa0, UR6 ;  /* 0xffffff60340678a4 */ /* 0x000fe2000f8e0206 */
[C---:B------:R-:W-:Y:S01]  /*6690*/  FMUL.FTZ R20, R0.reuse, R142 ;  /* 0x0000008e00147220 */ /* 0x040fe20000410000 */
[C---:B------:R-:W-:Y:S01]  /*66a0*/  FMUL.FTZ R207, R0.reuse, R152 ;  /* 0x0000009800cf7220 */ /* 0x040fe20000410000 */
[C---:B------:R-:W-:Y:S01]  /*66b0*/  FMUL.FTZ R142, R0.reuse, R148 ;  /* 0x00000094008e7220 */ /* 0x040fe20000410000 */
[C---:B------:R-:W-:Y:S01]  /*66c0*/  FMUL.FTZ R148, R0.reuse, R128 ;  /* 0x0000008000947220 */ /* 0x040fe20000410000 */
[----:B------:R-:W-:Y:S01]  /*66d0*/  FMUL.FTZ R209, R0, R153 ;  /* 0x0000009900d17220 */ /* 0x000fe20000410000 */
[----:B------:R-:W-:-:S02]  /*66e0*/  IMAD.U32 R128, RZ, RZ, UR6 ;  /* 0x00000006ff807e24 */ /* 0x000fc4000f8e00ff */
[C---:B------:R-:W-:Y:S01]  /*66f0*/  FMUL.FTZ R211, R0.reuse, R156 ;  /* 0x0000009c00d37220 */ /* 0x040fe20000410000 */
[----:B------:R-:W4:Y:S01]  /*6700*/  MUFU.TANH R207, R207 ;  /* 0x000000cf00cf7308 */ /* 0x000f220000002400 */
[C---:B------:R-:W-:Y:S01]  /*6710*/  FMUL.FTZ R215, R0.reuse, R157 ;  /* 0x0000009d00d77220 */ /* 0x040fe20000410000 */
[----:B------:R-:W-:Y:S02]  /*6720*/  IMAD R128, R17, -0x2, R128 ;  /* 0xfffffffe11807824 */ /* 0x000fe400078e0280 */
[C---:B------:R-:W-:Y:S01]  /*6730*/  FMUL.FTZ R14, R0.reuse, R138 ;  /* 0x0000008a000e7220 */ /* 0x040fe20000410000 */
[----:B------:R-:W-:Y:S01]  /*6740*/  UIADD3 UR6, UR41, 0x400, URZ ;  /* 0x0000040029067890 */ /* 0x000fe2000fffe03f */
[C---:B------:R-:W-:Y:S01]  /*6750*/  FMUL.FTZ R138, R0.reuse, R150 ;  /* 0x00000096008a7220 */ /* 0x040fe20000410000 */
[C---:B------:R-:W-:Y:S01]  /*6760*/  FMUL.FTZ R150, R0.reuse, R132 ;  /* 0x0000008400967220 */ /* 0x040fe20000410000 */
[----:B------:R-:W-:Y:S01]  /*6770*/  FMUL.FTZ R217, R0, R160 ;  /* 0x000000a000d97220 */ /* 0x000fe20000410000 */
[----:B------:R-:W5:Y:S01]  /*6780*/  MUFU.TANH R209, R209 ;  /* 0x000000d100d17308 */ /* 0x000f620000002400 */
[----:B------:R-:W-:Y:S01]  /*6790*/  USHF.R.U32.HI UR6, URZ, 0x4, UR6 ;  /* 0x000000043f067899 */ /* 0x000fe20008011606 */
[----:B--2---:R-:W-:-:S02]  /*67a0*/  IMAD R128, R131, UR47, R128 ;  /* 0x0000002f83807c24 */ /* 0x004fc4000f8e0280 */
[C---:B------:R-:W-:Y:S01]  /*67b0*/  FMUL.FTZ R219, R0.reuse, R161 ;  /* 0x000000a100db7220 */ /* 0x040fe20000410000 */
[C---:B------:R-:W-:Y:S01]  /*67c0*/  FMUL.FTZ R221, R0.reuse, R164 ;  /* 0x000000a400dd7220 */ /* 0x040fe20000410000 */
[----:B------:R-:W-:Y:S01]  /*67d0*/  ULOP3.LUT UR6, UR6, 0x3fff, URZ, 0xc0, !UPT ;  /* 0x00003fff06067892 */ /* 0x000fe2000f8ec03f */
[----:B------:R-:W-:Y:S01]  /*67e0*/  FMUL.FTZ R213, R0, R165 ;  /* 0x000000a500d57220 */ /* 0x000fe20000410000 */
[----:B---3--:R-:W-:Y:S01]  /*67f0*/  IADD3 R132, R129, -UR48, R128 ;  /* 0x8000003081847c10 */ /* 0x008fe2000fffe080 */
[----:B------:R-:W2:Y:S01]  /*6800*/  MUFU.TANH R211, R211 ;  /* 0x000000d300d37308 */ /* 0x000ea20000002400 */
[----:B------:R-:W-:Y:S01]  /*6810*/  ULOP3.LUT UR6, UR6, 0x10000, URZ, 0xfc, !UPT ;  /* 0x0001000006067892 */ /* 0x000fe2000f8efc3f */
[----:B------:R-:W-:Y:S01]  /*6820*/  WARPGROUP.ARRIVE ;  /* 0x00000000000079c5 */ /* 0x000fe20000000000 */
[C---:B------:R-:W-:Y:S01]  /*6830*/  ISETP.GT.AND P3, PT, R132.reuse, RZ, PT ;  /* 0x000000ff8400720c */ /* 0x040fe20003f64270 */
[----:B------:R-:W-:Y:S01]  /*6840*/  UMOV UR7, 0xc0000010 ;  /* 0xc000001000077882 */ /* 0x000fe20000000000 */
[C---:B------:R-:W-:Y:S01]  /*6850*/  ISETP.GT.AND P4, PT, R132.reuse, 0x1, PT ;  /* 0x000000018400780c */ /* 0x040fe20003f84270 */
[----:B------:R-:W-:Y:S01]  /*6860*/  UIMAD UR10, UR54, 0x500, UR6 ;  /* 0x00000500360a78a4 */ /* 0x000fe2000f8e0206 */
[----:B----4-:R-:W-:Y:S01]  /*6870*/  FSEL R207, R207, -INF , P3 ;  /* 0xff800000cfcf7808 */ /* 0x010fe20001800000 */
[----:B------:R-:W3:Y:S01]  /*6880*/  MUFU.TANH R215, R215 ;  /* 0x000000d700d77308 */ /* 0x000ee20000002400 */
[----:B------:R-:W-:Y:S01]  /*6890*/  ISETP.GT.AND P3, PT, R132, 0x8, PT ;  /* 0x000000088400780c */ /* 0x000fe20003f64270 */
[C---:B------:R-:W-:Y:S01]  /*68a0*/  FMUL.FTZ R199, R0.reuse, R141 ;  /* 0x0000008d00c77220 */ /* 0x040fe20000410000 */
[----:B-----5:R-:W-:Y:S01]  /*68b0*/  FSEL R209, R209, -INF , P4 ;  /* 0xff800000d1d17808 */ /* 0x020fe20002000000 */
[----:B------:R-:W-:Y:S01]  /*68c0*/  FMUL.FTZ R141, R0, R145 ;  /* 0x00000091008d7220 */ /* 0x000fe20000410000 */
[----:B------:R-:W-:Y:S01]  /*68d0*/  FMNMX.FTZ R152, R207, R5, !PT ;  /* 0x00000005cf987209 */ /* 0x000fe20007810000 */
[----:B------:R-:W-:Y:S01]  /*68e0*/  UMOV UR6, UR10 ;  /* 0x0000000a00067c82 */ /* 0x000fe20008000000 */
[----:B------:R-:W-:Y:S01]  /*68f0*/  ISETP.GT.AND P4, PT, R132, 0x9, PT ;  /* 0x000000098400780c */ /* 0x000fe20003f84270 */
[----:B------:R-:W4:Y:S01]  /*6900*/  MUFU.TANH R217, R217 ;  /* 0x000000d900d97308 */ /* 0x000f220000002400 */
[----:B--2---:R-:W-:Y:S01]  /*6910*/  FSEL R211, R211, -INF , P3 ;  /* 0xff800000d3d37808 */ /* 0x004fe20001800000 */
[----:B------:R-:W-:Y:S01]  /*6920*/  QGMMA.64x128x32.F32.E4M3.E4M3 R24, R184, gdesc[UR4], R24, gsb0 ;  /* 0x01e00004b8187df3 */ /* 0x000fe20008000818 */
[----:B------:R-:W-:Y:S01]  /*6930*/  FMNMX.FTZ R152, R209, R152, !PT ;  /* 0x00000098d1987209 */ /* 0x000fe20007810000 */
[----:B------:R-:W-:Y:S01]  /*6940*/  FMUL.FTZ R105, R0, R105 ;  /* 0x0000006900697220 */ /* 0x000fe20000410000 */
[----:B------:R-:W-:Y:S01]  /*6950*/  ISETP.GT.AND P3, PT, R132, 0x10, PT ;  /* 0x000000108400780c */ /* 0x000fe20003f64270 */
[C---:B------:R-:W-:Y:S01]  /*6960*/  FMUL.FTZ R126, R0.reuse, R134 ;  /* 0x00000086007e7220 */ /* 0x040fe20000410000 */
[----:B------:R-:W-:Y:S01]  /*6970*/  FMNMX.FTZ R152, R211, R152, !PT ;  /* 0x00000098d3987209 */ /* 0x000fe20007810000 */
[----:B------:R-:W2:Y:S01]  /*6980*/  MUFU.TANH R219, R219 ;  /* 0x000000db00db7308 */ /* 0x000ea20000002400 */
[----:B---3--:R-:W-:Y:S01]  /*6990*/  FSEL R215, R215, -INF , P4 ;  /* 0xff800000d7d77808 */ /* 0x008fe20002000000 */
[----:B------:R-:W-:Y:S01]  /*69a0*/  FMUL.FTZ R107, R0, R107 ;  /* 0x0000006b006b7220 */ /* 0x000fe20000410000 */
[----:B------:R-:W-:Y:S01]  /*69b0*/  ISETP.GT.AND P4, PT, R132, 0x11, PT ;  /* 0x000000118400780c */ /* 0x000fe20003f84270 */
[C---:B------:R-:W-:Y:S01]  /*69c0*/  FMUL.FTZ R134, R0.reuse, R104 ;  /* 0x0000006800867220 */ /* 0x040fe20000410000 */
[----:B------:R-:W-:Y:S01]  /*69d0*/  FMNMX.FTZ R152, R215, R152, !PT ;  /* 0x00000098d7987209 */ /* 0x000fe20007810000 */
[C---:B------:R-:W-:Y:S01]  /*69e0*/  FMUL.FTZ R145, R0.reuse, R121 ;  /* 0x0000007900917220 */ /* 0x040fe20000410000 */
[C---:B------:R-:W-:Y:S01]  /*69f0*/  FMUL.FTZ R104, R0.reuse, R106 ;  /* 0x0000006a00687220 */ /* 0x040fe20000410000 */
[----:B------:R-:W3:Y:S01]  /*6a00*/  MUFU.TANH R221, R221 ;  /* 0x000000dd00dd7308 */ /* 0x000ee20000002400 */
[----:B----4-:R-:W-:Y:S01]  /*6a10*/  FSEL R217, R217, -INF , P3 ;  /* 0xff800000d9d97808 */ /* 0x010fe20001800000 */
[----:B------:R-:W-:Y:S01]  /*6a20*/  FMUL.FTZ R153, R0, R109 ;  /* 0x0000006d00997220 */ /* 0x000fe20000410000 */
[----:B------:R-:W-:Y:S01]  /*6a30*/  ISETP.GT.AND P3, PT, R132, 0x18, PT ;  /* 0x000000188400780c */ /* 0x000fe20003f64270 */
[C---:B------:R-:W-:Y:S01]  /*6a40*/  FMUL.FTZ R15, R0.reuse, R139 ;  /* 0x0000008b000f7220 */ /* 0x040fe20000410000 */
[----:B------:R-:W-:Y:S01]  /*6a50*/  FMNMX.FTZ R152, R217, R152, !PT ;  /* 0x00000098d9987209 */ /* 0x000fe20007810000 */
[C---:B------:R-:W-:Y:S01]  /*6a60*/  FMUL.FTZ R139, R0.reuse, R151 ;  /* 0x00000097008b7220 */ /* 0x040fe20000410000 */
[C---:B------:R-:W-:Y:S01]  /*6a70*/  FMUL.FTZ R151, R0.reuse, R133 ;  /* 0x0000008500977220 */ /* 0x040fe20000410000 */
[----:B------:R-:W4:Y:S01]  /*6a80*/  MUFU.TANH R213, R213 ;  /* 0x000000d500d57308 */ /* 0x000f220000002400 */
[----:B--2---:R-:W-:Y:S01]  /*6a90*/  FSEL R219, R219, -INF , P4 ;  /* 0xff800000dbdb7808 */ /* 0x004fe20002000000 */
[----:B------:R-:W-:Y:S01]  /*6aa0*/  FMUL.FTZ R133, R0, R113 ;  /* 0x0000007100857220 */ /* 0x000fe20000410000 */
[----:B------:R-:W-:Y:S01]  /*6ab0*/  ISETP.GT.AND P4, PT, R132, 0x19, PT ;  /* 0x000000198400780c */ /* 0x000fe20003f84270 */
[C---:B------:R-:W-:Y:S01]  /*6ac0*/  FMUL.FTZ R112, R0.reuse, R112 ;  /* 0x0000007000707220 */ /* 0x040fe20000410000 */
[----:B------:R-:W-:Y:S01]  /*6ad0*/  FMNMX.FTZ R152, R219, R152, !PT ;  /* 0x00000098db987209 */ /* 0x000fe20007810000 */
[C---:B-1----:R-:W-:Y:S01]  /*6ae0*/  FMUL.FTZ R7, R0.reuse, R155 ;  /* 0x0000009b00077220 */ /* 0x042fe20000410000 */
[C---:B------:R-:W-:Y:S01]  /*6af0*/  FMUL.FTZ R121, R0.reuse, R123 ;  /* 0x0000007b00797220 */ /* 0x040fe20000410000 */
[----:B------:R-:W1:Y:S01]  /*6b00*/  MUFU.TANH R205, R205 ;  /* 0x000000cd00cd7308 */ /* 0x000e620000002400 */
[----:B---3--:R-:W-:Y:S01]  /*6b10*/  FSEL R221, R221, -INF , P3 ;  /* 0xff800000dddd7808 */ /* 0x008fe20001800000 */
[----:B------:R-:W-:Y:S01]  /*6b20*/  FMUL.FTZ R123, R0, R127 ;  /* 0x0000007f007b7220 */ /* 0x000fe20000410000 */
[----:B------:R-:W-:Y:S01]  /*6b30*/  ISETP.GT.AND P3, PT, R132, 0x20, PT ;  /* 0x000000208400780c */ /* 0x000fe20003f64270 */
[C---:B------:R-:W-:Y:S01]  /*6b40*/  FMUL.FTZ R127, R0.reuse, R135 ;  /* 0x00000087007f7220 */ /* 0x040fe20000410000 */
[----:B------:R-:W-:Y:S01]  /*6b50*/  FMNMX.FTZ R152, R221, R152, !PT ;  /* 0x00000098dd987209 */ /* 0x000fe20007810000 */
[C---:B------:R-:W-:Y:S01]  /*6b60*/  FMUL.FTZ R108, R0.reuse, R108 ;  /* 0x0000006c006c7220 */ /* 0x040fe20000410000 */
[C---:B------:R-:W-:Y:S01]  /*6b70*/  FMUL.FTZ R88, R0.reuse, R88 ;  /* 0x0000005800587220 */ /* 0x040fe20000410000 */
[----:B------:R-:W2:Y:S01]  /*6b80*/  MUFU.TANH R203, R203 ;  /* 0x000000cb00cb7308 */ /* 0x000ea20000002400 */
[----:B----4-:R-:W-:Y:S01]  /*6b90*/  FSEL R213, R213, -INF , P4 ;  /* 0xff800000d5d57808 */ /* 0x010fe20002000000 */
[----:B------:R-:W-:Y:S01]  /*6ba0*/  FMUL.FTZ R116, R0, R116 ;  /* 0x0000007400747220 */ /* 0x000fe20000410000 */
[----:B------:R-:W-:Y:S01]  /*6bb0*/  ISETP.GT.AND P4, PT, R132, 0x21, PT ;  /* 0x000000218400780c */ /* 0x000fe20003f84270 */
[C---:B------:R-:W-:Y:S01]  /*6bc0*/  FMUL.FTZ R89, R0.reuse, R89 ;  /* 0x0000005900597220 */ /* 0x040fe20000410000 */
[----:B------:R-:W-:Y:S01]  /*6bd0*/  FMNMX.FTZ R152, R213, R152, !PT ;  /* 0x00000098d5987209 */ /* 0x000fe20007810000 */
[----:B------:R-:W-:Y:S01]  /*6be0*/  UIADD3 UR6, UR10, 0x100, URZ ;  /* 0x000001000a067890 */ /* 0x000fe2000fffe03f */
[C---:B------:R-:W-:Y:S01]  /*6bf0*/  FMUL.FTZ R13, R0.reuse, R167 ;  /* 0x000000a7000d7220 */ /* 0x040fe20000410000 */
[----:B------:R-:W3:Y:S01]  /*6c00*/  MUFU.TANH R201, R201 ;  /* 0x000000c900c97308 */ /* 0x000ee20000002400 */
[----:B-1----:R-:W-:Y:S01]  /*6c10*/  FSEL R205, R205, -INF , P3 ;  /* 0xff800000cdcd7808 */ /* 0x002fe20001800000 */
[----:B------:R-:W-:Y:S01]  /*6c20*/  FMUL.FTZ R92, R0, R92 ;  /* 0x0000005c005c7220 */ /* 0x000fe20000410000 */
[----:B------:R-:W-:Y:S01]  /*6c30*/  ISETP.GT.AND P3, PT, R132, 0x28, PT ;  /* 0x000000288400780c */ /* 0x000fe20003f64270 */
[----:B------:R-:W-:Y:S01]  /*6c40*/  UMOV UR7, 0xc0000010 ;  /* 0xc000001000077882 */ /* 0x000fe20000000000 */
[----:B------:R-:W-:Y:S01]  /*6c50*/  FMNMX.FTZ R152, R205, R152, !PT ;  /* 0x00000098cd987209 */ /* 0x000fe20007810000 */
[C---:B------:R-:W-:Y:S01]  /*6c60*/  FMUL.FTZ R96, R0.reuse, R96 ;  /* 0x0000006000607220 */ /* 0x040fe20000410000 */
[C---:B------:R-:W-:Y:S01]  /*6c70*/  FMUL.FTZ R9, R0.reuse, R159 ;  /* 0x0000009f00097220 */ /* 0x040fe20000410000 */
[----:B------:R-:W1:Y:S01]  /*6c80*/  MUFU.TANH R199, R199 ;  /* 0x000000c700c77308 */ /* 0x000e620000002400 */
[----:B--2---:R-:W-:Y:S01]  /*6c90*/  FSEL R203, R203, -INF , P4 ;  /* 0xff800000cbcb7808 */ /* 0x004fe20002000000 */
[----:B------:R-:W-:Y:S01]  /*6ca0*/  FMUL.FTZ R100, R0, R100 ;  /* 0x0000006400647220 */ /* 0x000fe20000410000 */
[----:B------:R-:W-:Y:S01]  /*6cb0*/  ISETP.GT.AND P4, PT, R132, 0x29, PT ;  /* 0x000000298400780c */ /* 0x000fe20003f84270 */
[C---:B------:R-:W-:Y:S01]  /*6cc0*/  FMUL.FTZ R11, R0.reuse, R163 ;  /* 0x000000a3000b7220 */ /* 0x040fe20000410000 */
[----:B------:R-:W-:Y:S01]  /*6cd0*/  FMNMX.FTZ R152, R203, R152, !PT ;  /* 0x00000098cb987209 */ /* 0x000fe20007810000 */
[----:B------:R-:W-:Y:S01]  /*6ce0*/  FMUL.FTZ R101, R0, R101 ;  /* 0x0000006500657220 */ /* 0x000fe20000410000 */
[----:B------:R-:W-:Y:S01]  /*6cf0*/  ISETP.GT.AND P5, PT, R132, 0x89, PT ;  /* 0x000000898400780c */ /* 0x000fe20003fa4270 */
[----:B------:R-:W-:Y:S01]  /*6d00*/  MUFU.TANH R140, R140 ;  /* 0x0000008c008c7308 */ /* 0x000fe20000002400 */
[----:B---3--:R-:W-:Y:S01]  /*6d10*/  FSEL R201, R201, -INF , P3 ;  /* 0xff800000c9c97808 */ /* 0x008fe20001800000 */
[----:B0-----:R-:W-:Y:S01]  /*6d20*/  FMUL.FTZ R6, R0, R154 ;  /* 0x0000009a00067220 */ /* 0x001fe20000410000 */
[----:B------:R-:W-:Y:S01]  /*6d30*/  ISETP.GT.AND P3, PT, R132, 0x30, PT ;  /* 0x000000308400780c */ /* 0x000fe20003f64270 */
[C---:B------:R-:W-:Y:S01]  /*6d40*/  FMUL.FTZ R8, R0.reuse, R158 ;  /* 0x0000009e00087220 */ /* 0x040fe20000410000 */
[----:B------:R-:W-:Y:S01]  /*6d50*/  FMNMX.FTZ R152, R201, R152, !PT ;  /* 0x00000098c9987209 */ /* 0x000fe20007810000 */
[----:B------:R-:W-:Y:S01]  /*6d60*/  FMUL.FTZ R10, R0, R162 ;  /* 0x000000a2000a7220 */ /* 0x000fe20000410000 */
[----:B------:R-:W-:Y:S01]  /*6d70*/  ISETP.GT.AND P6, PT, R132, 0x99, PT ;  /* 0x000000998400780c */ /* 0x000fe20003fc4270 */
[----:B------:R-:W0:Y:S01]  /*6d80*/  MUFU.TANH R141, R141 ;  /* 0x0000008d008d7308 */ /* 0x000e220000002400 */
[----:B-1----:R-:W-:Y:S01]  /*6d90*/  FSEL R199, R199, -INF , P4 ;  /* 0xff800000c7c77808 */ /* 0x002fe20002000000 */
[----:B------:R-:W-:Y:S01]  /*6da0*/  FMUL.FTZ R12, R0, R166 ;  /* 0x000000a6000c7220 */ /* 0x000fe20000410000 */
[----:B------:R-:W-:Y:S01]  /*6db0*/  ISETP.GT.AND P4, PT, R132, 0x31, PT ;  /* 0x000000318400780c */ /* 0x000fe20003f84270 */
[C---:B------:R-:W-:Y:S01]  /*6dc0*/  FMUL.FTZ R110, R0.reuse, R110 ;  /* 0x0000006e006e7220 */ /* 0x040fe20000410000 */
[----:B------:R-:W-:Y:S01]  /*6dd0*/  FMNMX.FTZ R152, R199, R152, !PT ;  /* 0x00000098c7987209 */ /* 0x000fe20007810000 */
[C---:B------:R-:W-:Y:S01]  /*6de0*/  FMUL.FTZ R90, R0.reuse, R90 ;  /* 0x0000005a005a7220 */ /* 0x040fe20000410000 */
[C---:B------:R-:W-:Y:S01]  /*6df0*/  FMUL.FTZ R91, R0.reuse, R91 ;  /* 0x0000005b005b7220 */ /* 0x040fe20000410000 */
[----:B------:R-:W-:Y:S01]  /*6e00*/  MUFU.TANH R142, R142 ;  /* 0x0000008e008e7308 */ /* 0x000fe20000002400 */
[C---:B------:R-:W-:Y:S01]  /*6e10*/  FMUL.FTZ R94, R0.reuse, R94 ;  /* 0x0000005e005e7220 */ /* 0x040fe20000410000 */
[C---:B------:R-:W-:Y:S01]  /*6e20*/  FMUL.FTZ R95, R0.reuse, R95 ;  /* 0x0000005f005f7220 */ /* 0x040fe20000410000 */
[C---:B------:R-:W-:Y:S01]  /*6e30*/  FMUL.FTZ R98, R0.reuse, R98 ;  /* 0x0000006200627220 */ /* 0x040fe20000410000 */
[C---:B------:R-:W-:Y:S01]  /*6e40*/  FMUL.FTZ R99, R0.reuse, R99 ;  /* 0x0000006300637220 */ /* 0x040fe20000410000 */
[----:B------:R-:W-:Y:S01]  /*6e50*/  FMUL.FTZ R103, R0, R103 ;  /* 0x0000006700677220 */ /* 0x000fe20000410000 */
[----:B------:R-:W1:Y:S02]  /*6e60*/  S2R R196, SR_TID.X ;  /* 0x0000000000c47919 */ /* 0x000e640000002100 */
[----:B------:R-:W2:Y:S01]  /*6e70*/  MUFU.TANH R143, R143 ;  /* 0x0000008f008f7308 */ /* 0x000ea20000002400 */
[----:B0-----:R-:W-:-:S02]  /*6e80*/  FSEL R109, R141, -INF , P4 ;  /* 0xff8000008d6d7808 */ /* 0x001fc40002000000 */
[----:B------:R-:W-:-:S05]  /*6e90*/  ISETP.GT.AND P4, PT, R132, 0x39, PT ;  /* 0x000000398400780c */ /* 0x000fca0003f84270 */
[----:B------:R-:W-:Y:S08]  /*6ea0*/  MUFU.TANH R106, R105 ;  /* 0x00000069006a7308 */ /* 0x000ff00000002400 */
[----:B------:R-:W0:Y:S01]  /*6eb0*/  MUFU.TANH R144, R144 ;  /* 0x0000009000907308 */ /* 0x000e220000002400 */
[----:B--2---:R-:W-:Y:S02]  /*6ec0*/  FSEL R129, R143, -INF , P4 ;  /* 0xff8000008f817808 */ /* 0x004fe40002000000 */
[----:B------:R-:W-:-:S05]  /*6ed0*/  ISETP.GT.AND P4, PT, R132, 0x41, PT ;  /* 0x000000418400780c */ /* 0x000fca0003f84270 */
[----:B------:R2:W-:Y:S01]  /*6ee0*/  MUFU.TANH R105, R107 ;  /* 0x0000006b00697308 */ /* 0x0005e20000002400 */
[----:B-1----:R-:W-:-:S07]  /*6ef0*/  SHF.R.U32.HI R196, RZ, 0x7, R196 ;  /* 0x00000007ffc47819 */ /* 0x002fce00000116c4 */
[----:B------:R-:W1:Y:S01]  /*6f00*/  MUFU.TANH R145, R145 ;  /* 0x0000009100917308 */ /* 0x000e620000002400 */
[----:B--2---:R-:W-:Y:S02]  /*6f10*/  FSEL R107, R140, -INF , P3 ;  /* 0xff8000008c6b7808 */ /* 0x004fe40001800000 */
[----:B------:R-:W-:Y:S02]  /*6f20*/  ISETP.GT.AND P3, PT, R132, 0x38, PT ;  /* 0x000000388400780c */ /* 0x000fe40003f64270 */
[----:B------:R-:W-:Y:S02]  /*6f30*/  FMNMX.FTZ R152, R107, R152, !PT ;  /* 0x000000986b987209 */ /* 0x000fe40007810000 */
[----:B------:R-:W-:Y:S01]  /*6f40*/  FSEL R113, R142, -INF , P3 ;  /* 0xff8000008e717808 */ /* 0x000fe20001800000 */
[----:B------:R-:W-:Y:S01]  /*6f50*/  MUFU.TANH R146, R146 ;  /* 0x0000009200927308 */ /* 0x000fe20000002400 */
[----:B------:R-:W-:Y:S02]  /*6f60*/  FMNMX.FTZ R152, R109, R152, !PT ;  /* 0x000000986d987209 */ /* 0x000fe40007810000 */
[----:B------:R-:W-:-:S02]  /*6f70*/  ISETP.GT.AND P3, PT, R132, 0x40, PT ;  /* 0x000000408400780c */ /* 0x000fc40003f64270 */
[----:B------:R-:W-:Y:S02]  /*6f80*/  FMNMX.FTZ R152, R113, R152, !PT ;  /* 0x0000009871987209 */ /* 0x000fe40007810000 */
[----:B0-----:R-:W-:Y:S01]  /*6f90*/  FSEL R131, R144, -INF , P3 ;  /* 0xff80000090837808 */ /* 0x001fe20001800000 */
[----:B------:R-:W0:Y:S01]  /*6fa0*/  MUFU.TANH R147, R147 ;  /* 0x0000009300937308 */ /* 0x000e220000002400 */
[----:B------:R-:W-:Y:S02]  /*6fb0*/  FMNMX.FTZ R152, R129, R152, !PT ;  /* 0x0000009881987209 */ /* 0x000fe40007810000 */
[----:B------:R-:W-:Y:S02]  /*6fc0*/  ISETP.GT.AND P3, PT, R132, 0x48, PT ;  /* 0x000000488400780c */ /* 0x000fe40003f64270 */
[----:B------:R-:W-:-:S03]  /*6fd0*/  FMNMX.FTZ R152, R131, R152, !PT ;  /* 0x0000009883987209 */ /* 0x000fc60007810000 */
[----:B------:R-:W-:Y:S01]  /*6fe0*/  MUFU.TANH R148, R148 ;  /* 0x0000009400947308 */ /* 0x000fe20000002400 */
[----:B------:R-:W-:Y:S02]  /*6ff0*/  WARPGROUP.DEPBAR.LE gsb0, 0x0 ;  /* 0x00008000000079c5 */ /* 0x000fe40000010000 */
[----:B------:R-:W-:Y:S01]  /*7000*/  WARPGROUP.ARRIVE ;  /* 0x00000000000079c5 */ /* 0x000fe20000000000 */
[----:B------:R-:W2:Y:S04]  /*7010*/  SHFL.IDX PT, R185, R130, 0x1, 0x1c1f ;  /* 0x003c1f0082b97f89 */ /* 0x000ea800000e0000 */
[----:B------:R3:W-:Y:S01]  /*7020*/  MUFU.TANH R155, R112 ;  /* 0x00000070009b7308 */ /* 0x0007e20000002400 */
[----:B------:R-:W-:Y:S01]  /*7030*/  QGMMA.64x128x32.F32.E4M3.E4M3 R24, R180, gdesc[UR4], R24, gsb0 ;  /* 0x01e00004b4187df3 */ /* 0x000fe20008000818 */
[----:B------:R-:W-:Y:S01]  /*7040*/  UIADD3 UR6, UR10, 0x200, URZ ;  /* 0x000002000a067890 */ /* 0x000fe2000fffe03f */
[----:B------:R-:W-:-:S05]  /*7050*/  UMOV UR7, 0xc0000010 ;  /* 0xc000001000077882 */ /* 0x000fca0000000000 */
[----:B------:R-:W4:Y:S01]  /*7060*/  MUFU.TANH R149, R149 ;  /* 0x0000009500957308 */ /* 0x000f220000002400 */
[----:B---3--:R-:W-:Y:S01]  /*7070*/  FMUL.FTZ R112, R0, R117 ;  /* 0x0000007500707220 */ /* 0x008fe20000410000 */
[----:B-1----:R-:W-:Y:S02]  /*7080*/  FSEL R117, R145, -INF , P4 ;  /* 0xff80000091757808 */ /* 0x002fe40002000000 */
[C---:B------:R-:W-:Y:S02]  /*7090*/  ISETP.GT.AND P4, PT, R132.reuse, 0x49, PT ;  /* 0x000000498400780c */ /* 0x040fe40003f84270 */
[----:B------:R-:W-:Y:S02]  /*70a0*/  FMNMX.FTZ R152, R117, R152, !PT ;  /* 0x0000009875987209 */ /* 0x000fe40007810000 */
[----:B------:R-:W1:Y:S01]  /*70b0*/  MUFU.TANH R150, R150 ;  /* 0x0000009600967308 */ /* 0x000e620000002400 */
[----:B0-----:R-:W-:Y:S02]  /*70c0*/  FSEL R135, R147, -INF , P4 ;  /* 0xff80000093877808 */ /* 0x001fe40002000000 */
[----:B------:R-:W-:-:S02]  /*70d0*/  ISETP.GT.AND P4, PT, R132, 0x51, PT ;  /* 0x000000518400780c */ /* 0x000fc40003f84270 */
[----:B--2---:R-:W-:-:S03]  /*70e0*/  IADD3 R128, R185, -UR48, R128 ;  /* 0x80000030b9807c10 */ /* 0x004fc6000fffe080 */
[----:B------:R0:W-:Y:S01]  /*70f0*/  MUFU.TANH R140, R133 ;  /* 0x00000085008c7308 */ /* 0x0001e20000002400 */
[----:B----4-:R-:W-:Y:S02]  /*7100*/  FSEL R143, R149, -INF , P4 ;  /* 0xff800000958f7808 */ /* 0x010fe40002000000 */
[----:B------:R-:W-:-:S05]  /*7110*/  ISETP.GT.AND P4, PT, R132, 0x59, PT ;  /* 0x000000598400780c */ /* 0x000fca0003f84270 */
[----:B------:R-:W2:Y:S01]  /*7120*/  MUFU.TANH R151, R151 ;  /* 0x0000009700977308 */ /* 0x000ea20000002400 */
[----:B0-----:R-:W-:Y:S02]  /*7130*/  FSEL R133, R146, -INF , P3 ;  /* 0xff80000092857808 */ /* 0x001fe40001800000 */
[----:B------:R-:W-:Y:S02]  /*7140*/  ISETP.GT.AND P3, PT, R132, 0x50, PT ;  /* 0x000000508400780c */ /* 0x000fe40003f64270 */
[----:B------:R-:W-:Y:S02]  /*7150*/  FMNMX.FTZ R152, R133, R152, !PT ;  /* 0x0000009885987209 */ /* 0x000fe40007810000 */
[----:B------:R-:W-:Y:S01]  /*7160*/  FSEL R141, R148, -INF , P3 ;  /* 0xff800000948d7808 */ /* 0x000fe20001800000 */
[----:B------:R-:W0:Y:S01]  /*7170*/  MUFU.TANH R134, R134 ;  /* 0x0000008600867308 */ /* 0x000e220000002400 */
[----:B------:R-:W-:Y:S02]  /*7180*/  FMNMX.FTZ R152, R135, R152, !PT ;  /* 0x0000009887987209 */ /* 0x000fe40007810000 */
[----:B------:R-:W-:-:S02]  /*7190*/  ISETP.GT.AND P3, PT, R132, 0x58, PT ;  /* 0x000000588400780c */ /* 0x000fc40003f64270 */
[----:B------:R-:W-:Y:S02]  /*71a0*/  FMNMX.FTZ R152, R141, R152, !PT ;  /* 0x000000988d987209 */ /* 0x000fe40007810000 */
[----:B-1----:R-:W-:Y:S01]  /*71b0*/  FSEL R145, R150, -INF , P3 ;  /* 0xff80000096917808 */ /* 0x002fe20001800000 */
[----:B------:R-:W1:Y:S01]  /*71c0*/  MUFU.TANH R108, R108 ;  /* 0x0000006c006c7308 */ /* 0x000e620000002400 */
[----:B------:R-:W-:Y:S02]  /*71d0*/  FMNMX.FTZ R152, R143, R152, !PT ;  /* 0x000000988f987209 */ /* 0x000fe40007810000 */
[C---:B------:R-:W-:Y:S02]  /*71e0*/  ISETP.GT.AND P3, PT, R132.reuse, 0x60, PT ;  /* 0x000000608400780c */ /* 0x040fe40003f64270 */
[----:B--2---:R-:W-:Y:S02]  /*71f0*/  FSEL R147, R151, -INF , P4 ;  /* 0xff80000097937808 */ /* 0x004fe40002000000 */
[----:B------:R-:W-:Y:S01]  /*7200*/  FMNMX.FTZ R152, R145, R152, !PT ;  /* 0x0000009891987209 */ /* 0x000fe20007810000 */
[----:B------:R-:W2:Y:S01]  /*7210*/  MUFU.TANH R153, R153 ;  /* 0x0000009900997308 */ /* 0x000ea20000002400 */
[----:B------:R-:W-:-:S02]  /*7220*/  ISETP.GT.AND P4, PT, R132, 0x61, PT ;  /* 0x000000618400780c */ /* 0x000fc40003f84270 */
[----:B0-----:R-:W-:Y:S02]  /*7230*/  FSEL R149, R134, -INF , P3 ;  /* 0xff80000086957808 */ /* 0x001fe40001800000 */
[----:B------:R-:W-:Y:S02]  /*7240*/  FMNMX.FTZ R152, R147, R152, !PT ;  /* 0x0000009893987209 */ /* 0x000fe40007810000 */
[----:B------:R-:W-:Y:S01]  /*7250*/  ISETP.GT.AND P3, PT, R132, 0x68, PT ;  /* 0x000000688400780c */ /* 0x000fe20003f64270 */
[----:B------:R0:W-:Y:S01]  /*7260*/  MUFU.TANH R161, R88 ;  /* 0x0000005800a17308 */ /* 0x0001e20000002400 */
[----:B------:R-:W-:Y:S02]  /*7270*/  FMNMX.FTZ R152, R149, R152, !PT ;  /* 0x0000009895987209 */ /* 0x000fe40007810000 */
[----:B-1----:R-:W-:Y:S01]  /*7280*/  FSEL R151, R108, -INF , P3 ;  /* 0xff8000006c977808 */ /* 0x002fe20001800000 */
[----:B------:R-:W-:Y:S01]  /*7290*/  FMUL.FTZ R108, R0, R118 ;  /* 0x00000076006c7220 */ /* 0x000fe20000410000 */
[----:B------:R-:W-:-:S03]  /*72a0*/  ISETP.GT.AND P3, PT, R132, 0x70, PT ;  /* 0x000000708400780c */ /* 0x000fc60003f64270 */
[----:B------:R-:W1:Y:S01]  /*72b0*/  MUFU.TANH R116, R116 ;  /* 0x0000007400747308 */ /* 0x000e620000002400 */
[----:B0-----:R-:W-:Y:S01]  /*72c0*/  FMUL.FTZ R88, R0, R93 ;  /* 0x0000005d00587220 */ /* 0x001fe20000410000 */
[----:B------:R-:W-:Y:S01]  /*72d0*/  FSEL R93, R106, -INF , P4 ;  /* 0xff8000006a5d7808 */ /* 0x000fe20002000000 */
[----:B------:R-:W-:Y:S01]  /*72e0*/  FMUL.FTZ R106, R0, R115 ;  /* 0x00000073006a7220 */ /* 0x000fe20000410000 */
[----:B------:R-:W-:Y:S02]  /*72f0*/  ISETP.GT.AND P4, PT, R132, 0x69, PT ;  /* 0x000000698400780c */ /* 0x000fe40003f84270 */
[----:B------:R-:W-:Y:S02]  /*7300*/  FMNMX.FTZ R152, R93, R152, !PT ;  /* 0x000000985d987209 */ /* 0x000fe40007810000 */
[----:B------:R-:W0:Y:S01]  /*7310*/  MUFU.TANH R112, R112 ;  /* 0x0000007000707308 */ /* 0x000e220000002400 */
[----:B--2---:R-:W-:Y:S02]  /*7320*/  FSEL R153, R153, -INF , P4 ;  /* 0xff80000099997808 */ /* 0x004fe40002000000 */
[----:B------:R-:W-:-:S02]  /*7330*/  FMNMX.FTZ R152, R151, R152, !PT ;  /* 0x0000009897987209 */ /* 0x000fc40007810000 */
[C---:B------:R-:W-:Y:S02]  /*7340*/  ISETP.GT.AND P4, PT, R132.reuse, 0x71, PT ;  /* 0x000000718400780c */ /* 0x040fe40003f84270 */
[----:B------:R-:W-:Y:S01]  /*7350*/  FSEL R155, R155, -INF , P3 ;  /* 0xff8000009b9b7808 */ /* 0x000fe20001800000 */
[----:B------:R2:W-:Y:S01]  /*7360*/  MUFU.TANH R167, R88 ;  /* 0x0000005800a77308 */ /* 0x0005e20000002400 */
[----:B------:R-:W-:Y:S02]  /*7370*/  FMNMX.FTZ R152, R153, R152, !PT ;  /* 0x0000009899987209 */ /* 0x000fe40007810000 */
[----:B------:R-:W-:Y:S02]  /*7380*/  ISETP.GT.AND P3, PT, R132, 0x78, PT ;  /* 0x000000788400780c */ /* 0x000fe40003f64270 */
[----:B------:R-:W-:Y:S02]  /*7390*/  FMNMX.FTZ R152, R155, R152, !PT ;  /* 0x000000989b987209 */ /* 0x000fe40007810000 */
[----:B-1----:R-:W-:Y:S01]  /*73a0*/  FSEL R157, R116, -INF , P3 ;  /* 0xff800000749d7808 */ /* 0x002fe20001800000 */
[----:B------:R-:W1:Y:S01]  /*73b0*/  MUFU.TANH R89, R89 ;  /* 0x0000005900597308 */ /* 0x000e620000002400 */
[----:B--2---:R-:W-:Y:S01]  /*73c0*/  FMUL.FTZ R88, R0, R97 ;  /* 0x0000006100587220 */ /* 0x004fe20000410000 */
[----:B------:R-:W-:-:S02]  /*73d0*/  FSEL R97, R140, -INF , P4 ;  /* 0xff8000008c617808 */ /* 0x000fc40002000000 */
[C---:B------:R-:W-:Y:S02]  /*73e0*/  ISETP.GT.AND P4, PT, R132.reuse, 0x79, PT ;  /* 0x000000798400780c */ /* 0x040fe40003f84270 */
[----:B------:R-:W-:Y:S02]  /*73f0*/  FMNMX.FTZ R152, R97, R152, !PT ;  /* 0x0000009861987209 */ /* 0x000fe40007810000 */
[----:B------:R-:W2:Y:S01]  /*7400*/  MUFU.TANH R92, R92 ;  /* 0x0000005c005c7308 */ /* 0x000ea20000002400 */
[----:B------:R-:W-:Y:S02]  /*7410*/  ISETP.GT.AND P3, PT, R132, 0x80, PT ;  /* 0x000000808400780c */ /* 0x000fe40003f64270 */
[----:B0-----:R-:W-:Y:S02]  /*7420*/  FSEL R159, R112, -INF , P4 ;  /* 0xff800000709f7808 */ /* 0x001fe40002000000 */
[----:B------:R-:W-:Y:S02]  /*7430*/  FMNMX.FTZ R152, R157, R152, !PT ;  /* 0x000000989d987209 */ /* 0x000fe40007810000 */
[----:B------:R-:W-:Y:S01]  /*7440*/  ISETP.GT.AND P4, PT, R132, 0x81, PT ;  /* 0x000000818400780c */ /* 0x000fe20003f84270 */
[----:B------:R-:W0:Y:S01]  /*7450*/  MUFU.TANH R96, R96 ;  /* 0x0000006000607308 */ /* 0x000e220000002400 */
[----:B------:R-:W-:-:S02]  /*7460*/  FSEL R161, R161, -INF , P3 ;  /* 0xff800000a1a17808 */ /* 0x000fc40001800000 */
[----:B------:R-:W-:Y:S02]  /*7470*/  FMNMX.FTZ R152, R159, R152, !PT ;  /* 0x000000989f987209 */ /* 0x000fe40007810000 */
[----:B------:R-:W-:Y:S02]  /*7480*/  ISETP.GT.AND P3, PT, R132, 0x88, PT ;  /* 0x000000888400780c */ /* 0x000fe40003f64270 */
[----:B-1----:R-:W-:Y:S01]  /*7490*/  FSEL R163, R89, -INF , P4 ;  /* 0xff80000059a37808 */ /* 0x002fe20002000000 */
[----:B------:R-:W1:Y:S01]  /*74a0*/  MUFU.TANH R88, R88 ;  /* 0x0000005800587308 */ /* 0x000e620000002400 */
[----:B------:R-:W-:Y:S02]  /*74b0*/  FMNMX.FTZ R152, R161, R152, !PT ;  /* 0x00000098a1987209 */ /* 0x000fe40007810000 */
[----:B--2---:R-:W-:Y:S02]  /*74c0*/  FSEL R165, R92, -INF , P3 ;  /* 0xff8000005ca57808 */ /* 0x004fe40001800000 */
[----:B------:R-:W-:-:S02]  /*74d0*/  FMNMX.FTZ R152, R163, R152, !PT ;  /* 0x00000098a3987209 */ /* 0x000fc40007810000 */
[C---:B------:R-:W-:Y:S01]  /*74e0*/  ISETP.GT.AND P4, PT, R132.reuse, 0x90, PT ;  /* 0x000000908400780c */ /* 0x040fe20003f84270 */
[----:B------:R-:W2:Y:S01]  /*74f0*/  MUFU.TANH R100, R100 ;  /* 0x0000006400647308 */ /* 0x000ea20000002400 */
[----:B------:R-:W-:Y:S02]  /*7500*/  FSEL R167, R167, -INF , P5 ;  /* 0xff800000a7a77808 */ /* 0x000fe40002800000 */
[----:B------:R-:W-:Y:S02]  /*7510*/  FMNMX.FTZ R152, R165, R152, !PT ;  /* 0x00000098a5987209 */ /* 0x000fe40007810000 */
[----:B------:R-:W-:Y:S02]  /*7520*/  ISETP.GT.AND P3, PT, R132, 0x91, PT ;  /* 0x000000918400780c */ /* 0x000fe40003f64270 */
[----:B0-----:R-:W-:Y:S01]  /*7530*/  FSEL R195, R96, -INF , P4 ;  /* 0xff80000060c37808 */ /* 0x001fe20002000000 */
[----:B------:R2:W0:Y:S01]  /*7540*/  MUFU.TANH R89, R101 ;  /* 0x0000006500597308 */ /* 0x0004220000002400 */
[----:B------:R-:W-:Y:S01]  /*7550*/  FMNMX.FTZ R152, R167, R152, !PT ;  /* 0x00000098a7987209 */ /* 0x000fe20007810000 */
[----:B------:R-:W-:Y:S01]  /*7560*/  FMUL.FTZ R96, R0, R111 ;  /* 0x0000006f00607220 */ /* 0x000fe20000410000 */
[----:B------:R-:W-:-:S02]  /*7570*/  ISETP.GT.AND P5, PT, R132, 0x98, PT ;  /* 0x000000988400780c */ /* 0x000fc40003fa4270 */
[----:B-1----:R-:W-:Y:S02]  /*7580*/  FSEL R197, R88, -INF , P3 ;  /* 0xff80000058c57808 */ /* 0x002fe40001800000 */
[----:B------:R-:W-:Y:S01]  /*7590*/  FMNMX.FTZ R152, R195, R152, !PT ;  /* 0x00000098c3987209 */ /* 0x000fe20007810000 */
[----:B------:R-:W1:Y:S01]  /*75a0*/  LDC R88, c[0x0][0x988] ;  /* 0x00026200ff587b82 */ /* 0x000e620000000800 */
[----:B--2---:R-:W-:Y:S01]  /*75b0*/  FSEL R101, R100, -INF , P5 ;  /* 0xff80000064657808 */ /* 0x004fe20002800000 */
[----:B------:R-:W2:Y:S01]  /*75c0*/  MUFU.TANH R6, R6 ;  /* 0x0000000600067308 */ /* 0x000ea20000002400 */
[----:B------:R-:W-:Y:S01]  /*75d0*/  FMNMX.FTZ R152, R197, R152, !PT ;  /* 0x00000098c5987209 */ /* 0x000fe20007810000 */
[----:B------:R-:W-:Y:S02]  /*75e0*/  WARPGROUP.DEPBAR.LE gsb0, 0x0 ;  /* 0x00008000000079c5 */ /* 0x000fe40000010000 */
[----:B------:R-:W-:Y:S01]  /*75f0*/  ISETP.GT.AND P4, PT, R128, RZ, PT ;  /* 0x000000ff8000720c */ /* 0x000fe20003f84270 */
[----:B------:R-:W-:Y:S01]  /*7600*/  FMUL.FTZ R100, R0, R114 ;  /* 0x0000007200647220 */ /* 0x000fe20000410000 */
[----:B------:R-:W-:Y:S01]  /*7610*/  FMNMX.FTZ R152, R101, R152, !PT ;  /* 0x0000009865987209 */ /* 0x000fe20007810000 */
[----:B------:R-:W-:Y:S01]  /*7620*/  WARPGROUP.ARRIVE ;  /* 0x00000000000079c5 */ /* 0x000fe20000000000 */
[----:B0-----:R-:W-:Y:S01]  /*7630*/  FSEL R111, R89, -INF , P6 ;  /* 0xff800000596f7808 */ /* 0x001fe20003000000 */
[----:B------:R-:W0:Y:S01]  /*7640*/  MUFU.TANH R7, R7 ;  /* 0x0000000700077308 */ /* 0x000e220000002400 */
[----:B------:R-:W-:-:S02]  /*7650*/  ISETP.GT.AND P5, PT, R128, 0x1, PT ;  /* 0x000000018000780c */ /* 0x000fc40003fa4270 */
[----:B------:R-:W-:Y:S01]  /*7660*/  FMNMX.FTZ R152, R111, R152, !PT ;  /* 0x000000986f987209 */ /* 0x000fe20007810000 */
[----:B------:R-:W-:Y:S01]  /*7670*/  QGMMA.64x128x32.F32.E4M3.E4M3 R24, R176, gdesc[UR4], R24, gsb0 ;  /* 0x01e00004b0187df3 */ /* 0x000fe20008000818 */
[----:B------:R-:W-:Y:S01]  /*7680*/  UIADD3 UR6, UR10, 0x300, URZ ;  /* 0x000003000a067890 */ /* 0x000fe2000fffe03f */
[----:B------:R-:W-:Y:S02]  /*7690*/  UMOV UR7, 0xc0000010 ;  /* 0xc000001000077882 */ /* 0x000fe40000000000 */
[----:B------:R-:W3:Y:S01]  /*76a0*/  SHFL.BFLY PT, R89, R152, 0x2, 0x1f ;  /* 0x0c401f0098597f89 */ /* 0x000ee200000e0000 */
[----:B------:R-:W4:Y:S01]  /*76b0*/  MUFU.TANH R8, R8 ;  /* 0x0000000800087308 */ /* 0x000f220000002400 */
[----:B--2---:R-:W-:Y:S02]  /*76c0*/  FSEL R181, R6, -INF , P4 ;  /* 0xff80000006b57808 */ /* 0x004fe40002000000 */
[----:B------:R-:W-:Y:S02]  /*76d0*/  ISETP.GT.AND P4, PT, R128, 0x8, PT ;  /* 0x000000088000780c */ /* 0x000fe40003f84270 */
[----:B------:R-:W-:-:S03]  /*76e0*/  FMNMX.FTZ R6, R181, R4, !PT ;  /* 0x00000004b5067209 */ /* 0x000fc60007810000 */
[----:B------:R-:W2:Y:S01]  /*76f0*/  MUFU.TANH R9, R9 ;  /* 0x0000000900097308 */ /* 0x000ea20000002400 */
[----:B0-----:R-:W-:Y:S02]  /*7700*/  FSEL R7, R7, -INF , P5 ;  /* 0xff80000007077808 */ /* 0x001fe40002800000 */
[----:B------:R-:W-:Y:S02]  /*7710*/  ISETP.GT.AND P5, PT, R128, 0x9, PT ;  /* 0x000000098000780c */ /* 0x000fe40003fa4270 */
[----:B------:R-:W-:-:S03]  /*7720*/  FMNMX.FTZ R6, R7, R6, !PT ;  /* 0x0000000607067209 */ /* 0x000fc60007810000 */
[----:B------:R-:W-:Y:S01]  /*7730*/  MUFU.TANH R10, R10 ;  /* 0x0000000a000a7308 */ /* 0x000fe20000002400 */
[----:B----4-:R-:W-:Y:S02]  /*7740*/  FSEL R187, R8, -INF , P4 ;  /* 0xff80000008bb7808 */ /* 0x010fe40002000000 */
[----:B------:R-:W-:Y:S02]  /*7750*/  ISETP.GT.AND P4, PT, R128, 0x10, PT ;  /* 0x000000108000780c */ /* 0x000fe40003f84270 */
[----:B------:R-:W-:Y:S02]  /*7760*/  FMNMX.FTZ R8, R187, R6, !PT ;  /* 0x00000006bb087209 */ /* 0x000fe40007810000 */
[----:B---3--:R-:W-:Y:S01]  /*7770*/  FMNMX.FTZ R112, R152, R89, !PT ;  /* 0x0000005998707209 */ /* 0x008fe20007810000 */
[----:B------:R-:W0:Y:S01]  /*7780*/  MUFU.TANH R11, R11 ;  /* 0x0000000b000b7308 */ /* 0x000e220000002400 */
[----:B--2---:R-:W-:Y:S02]  /*7790*/  FSEL R9, R9, -INF , P5 ;  /* 0xff80000009097808 */ /* 0x004fe40002800000 */
[----:B------:R-:W-:Y:S01]  /*77a0*/  ISETP.GT.AND P5, PT, R128, 0x11, PT ;  /* 0x000000118000780c */ /* 0x000fe20003fa4270 */
[----:B------:R-:W2:Y:S01]  /*77b0*/  SHFL.BFLY PT, R89, R112, 0x1, 0x1f ;  /* 0x0c201f0070597f89 */ /* 0x000ea200000e0000 */
[----:B------:R-:W-:-:S03]  /*77c0*/  FMNMX.FTZ R8, R9, R8, !PT ;  /* 0x0000000809087209 */ /* 0x000fc60007810000 */
[----:B------:R-:W-:Y:S08]  /*77d0*/  MUFU.TANH R12, R12 ;  /* 0x0000000c000c7308 */ /* 0x000ff00000002400 */
[----:B------:R-:W3:Y:S01]  /*77e0*/  MUFU.TANH R13, R13 ;  /* 0x0000000d000d7308 */ /* 0x000ee20000002400 */
[----:B0-----:R-:W-:Y:S02]  /*77f0*/  FSEL R11, R11, -INF , P5 ;  /* 0xff8000000b0b7808 */ /* 0x001fe40002800000 */
[----:B------:R-:W-:-:S05]  /*7800*/  ISETP.GT.AND P5, PT, R128, 0x19, PT ;  /* 0x000000198000780c */ /* 0x000fca0003fa4270 */
[----:B------:R-:W0:Y:S01]  /*7810*/  MUFU.TANH R14, R14 ;  /* 0x0000000e000e7308 */ /* 0x000e220000002400 */
[----:B--2---:R-:W-:Y:S01]  /*7820*/  FMNMX.FTZ R89, R112, R89, !PT ;  /* 0x0000005970597209 */ /* 0x004fe20007810000 */
[----:B------:R-:W-:-:S03]  /*7830*/  FMUL.FTZ R112, R0, R102 ;  /* 0x0000006600707220 */ /* 0x000fc60000410000 */
[C---:B------:R-:W-:Y:S01]  /*7840*/  FSETP.NEU.FTZ.AND P3, PT, R89.reuse, -INF , PT ;  /* 0xff8000005900780b */ /* 0x040fe20003f7d000 */
[----:B-1----:R-:W-:-:S02]  /*7850*/  FFMA.FTZ R102, R89, R88, -8 ;  /* 0xc100000059667423 */ /* 0x002fc40000010058 */
[----:B------:R-:W1:Y:S01]  /*7860*/  MUFU.TANH R15, R15 ;  /* 0x0000000f000f7308 */ /* 0x000e620000002400 */
[----:B---3--:R-:W-:Y:S02]  /*7870*/  FSEL R13, R13, -INF , P5 ;  /* 0xff8000000d0d7808 */ /* 0x008fe40002800000 */
[----:B------:R-:W-:Y:S02]  /*7880*/  ISETP.GT.AND P5, PT, R128, 0x21, PT ;  /* 0x000000218000780c */ /* 0x000fe40003fa4270 */
[----:B------:R-:W-:-:S03]  /*7890*/  FSEL R102, R102, RZ, P3 ;  /* 0x000000ff66667208 */ /* 0x000fc60001800000 */
[----:B------:R-:W2:Y:S02]  /*78a0*/  MUFU.TANH R20, R20 ;  /* 0x0000001400147308 */ /* 0x000ea40000002400 */
[----:B------:R-:W-:-:S01]  /*78b0*/  FFMA.FTZ R132, R205, R88, -R102 ;  /* 0x00000058cd847223 */ /* 0x000fc20000010866 */
[----:B------:R-:W-:Y:S01]  /*78c0*/  FSEL R205, R10, -INF , P4 ;  /* 0xff8000000acd7808 */ /* 0x000fe20002000000 */
[----:B------:R-:W-:-:S01]  /*78d0*/  FFMA.FTZ R114, R207, R88, -R102 ;  /* 0x00000058cf727223 */ /* 0x000fc20000010866 */
[----:B------:R-:W-:Y:S01]  /*78e0*/  ISETP.GT.AND P4, PT, R128, 0x18, PT ;  /* 0x000000188000780c */ /* 0x000fe20003f84270 */
[----:B------:R-:W-:-:S01]  /*78f0*/  FFMA.FTZ R115, R209, R88, -R102 ;  /* 0x00000058d1737223 */ /* 0x000fc20000010866 */
[----:B------:R-:W-:Y:S01]  /*7900*/  FMNMX.FTZ R8, R205, R8, !PT ;  /* 0x00000008cd087209 */ /* 0x000fe20007810000 */
[----:B------:R-:W3:Y:S01]  /*7910*/  MUFU.TANH R21, R21 ;  /* 0x0000001500157308 */ /* 0x000ee20000002400 */
[----:B------:R-:W-:Y:S01]  /*7920*/  FSEL R207, R12, -INF , P4 ;  /* 0xff8000000ccf7808 */ /* 0x000fe20002000000 */
[--C-:B------:R-:W-:Y:S01]  /*7930*/  FFMA.FTZ R12, R201, R88, -R102.reuse ;  /* 0x00000058c90c7223 */ /* 0x100fe20000010866 */
[----:B------:R-:W-:Y:S01]  /*7940*/  FMNMX.FTZ R8, R11, R8, !PT ;  /* 0x000000080b087209 */ /* 0x000fe20007810000 */
[-CC-:B------:R-:W-:Y:S01]  /*7950*/  FFMA.FTZ R209, R199, R88.reuse, -R102.reuse ;  /* 0x00000058c7d17223 */ /* 0x180fe20000010866 */
[----:B------:R-:W-:Y:S01]  /*7960*/  ISETP.GT.AND P4, PT, R128, 0x20, PT ;  /* 0x000000208000780c */ /* 0x000fe20003f84270 */
[--C-:B------:R-:W-:Y:S01]  /*7970*/  FFMA.FTZ R116, R211, R88, -R102.reuse ;  /* 0x00000058d3747223 */ /* 0x100fe20000010866 */
[----:B------:R-:W-:Y:S01]  /*7980*/  FMNMX.FTZ R10, R207, R8, !PT ;  /* 0x00000008cf0a7209 */ /* 0x000fe20007810000 */
[----:B------:R-:W4:Y:S01]  /*7990*/  MUFU.TANH R136, R136 ;  /* 0x0000008800887308 */ /* 0x000f220000002400 */
[----:B0-----:R-:W-:Y:S01]  /*79a0*/  FSEL R201, R14, -INF , P4 ;  /* 0xff8000000ec97808 */ /* 0x001fe20002000000 */
[--C-:B------:R-:W-:Y:S01]  /*79b0*/  FFMA.FTZ R14, R107, R88, -R102.reuse ;  /* 0x000000586b0e7223 */ /* 0x100fe20000010866 */
[----:B------:R-:W-:Y:S01]  /*79c0*/  FMNMX.FTZ R10, R13, R10, !PT ;  /* 0x0000000a0d0a7209 */ /* 0x000fe20007810000 */
[-CC-:B------:R-:W-:Y:S01]  /*79d0*/  FFMA.FTZ R183, R213, R88.reuse, -R102.reuse ;  /* 0x00000058d5b77223 */ /* 0x180fe20000010866 */
[C---:B------:R-:W-:Y:S01]  /*79e0*/  ISETP.GT.AND P4, PT, R128.reuse, 0x28, PT ;  /* 0x000000288000780c */ /* 0x040fe20003f84270 */
[--C-:B------:R-:W-:Y:S01]  /*79f0*/  FFMA.FTZ R118, R217, R88, -R102.reuse ;  /* 0x00000058d9767223 */ /* 0x100fe20000010866 */
[----:B-1----:R-:W-:Y:S01]  /*7a00*/  FSEL R15, R15, -INF , P5 ;  /* 0xff8000000f0f7808 */ /* 0x002fe20002800000 */
[----:B------:R-:W0:Y:S01]  /*7a10*/  MUFU.TANH R137, R137 ;  /* 0x0000008900897308 */ /* 0x000e220000002400 */
[----:B------:R-:W-:Y:S01]  /*7a20*/  FMNMX.FTZ R10, R201, R10, !PT ;  /* 0x0000000ac90a7209 */ /* 0x000fe20007810000 */
[-CC-:B------:R-:W-:Y:S01]  /*7a30*/  FFMA.FTZ R185, R219, R88.reuse, -R102.reuse ;  /* 0x00000058dbb97223 */ /* 0x180fe20000010866 */
[----:B------:R-:W-:Y:S01]  /*7a40*/  ISETP.GT.AND P5, PT, R128, 0x29, PT ;  /* 0x000000298000780c */ /* 0x000fe20003fa4270 */
[-CC-:B------:R-:W-:Y:S01]  /*7a50*/  FFMA.FTZ R130, R221, R88.reuse, -R102.reuse ;  /* 0x00000058dd827223 */ /* 0x180fe20000010866 */
[----:B--2---:R-:W-:Y:S01]  /*7a60*/  FSEL R199, R20, -INF , P4 ;  /* 0xff80000014c77808 */ /* 0x004fe20002000000 */
[--C-:B------:R-:W-:Y:S01]  /*7a70*/  FFMA.FTZ R20, R113, R88, -R102.reuse ;  /* 0x0000005871147223 */ /* 0x100fe20000010866 */
[----:B------:R-:W-:Y:S01]  /*7a80*/  FMNMX.FTZ R10, R15, R10, !PT ;  /* 0x0000000a0f0a7209 */ /* 0x000fe20007810000 */
[----:B------:R-:W1:Y:S01]  /*7a90*/  MUFU.TANH R138, R138 ;  /* 0x0000008a008a7308 */ /* 0x000e620000002400 */
[C---:B------:R-:W-:Y:S01]  /*7aa0*/  ISETP.GT.AND P4, PT, R128.reuse, 0x30, PT ;  /* 0x000000308000780c */ /* 0x040fe20003f84270 */
[-CC-:B------:R-:W-:Y:S01]  /*7ab0*/  FFMA.FTZ R203, R203, R88.reuse, -R102.reuse ;  /* 0x00000058cbcb7223 */ /* 0x180fe20000010866 */
[----:B---3--:R-:W-:Y:S01]  /*7ac0*/  FSEL R21, R21, -INF , P5 ;  /* 0xff80000015157808 */ /* 0x008fe20002800000 */
[-CC-:B------:R-:W-:Y:S01]  /*7ad0*/  FFMA.FTZ R109, R109, R88.reuse, -R102.reuse ;  /* 0x000000586d6d7223 */ /* 0x180fe20000010866 */
[----:B------:R-:W-:Y:S01]  /*7ae0*/  ISETP.GT.AND P5, PT, R128, 0x31, PT ;  /* 0x000000318000780c */ /* 0x000fe20003fa4270 */
[-CC-:B------:R-:W-:Y:S01]  /*7af0*/  FFMA.FTZ R129, R129, R88.reuse, -R102.reuse ;  /* 0x0000005881817223 */ /* 0x180fe20000010866 */
[----:B----4-:R-:W-:Y:S01]  /*7b00*/  FSEL R107, R136, -INF , P4 ;  /* 0xff800000886b7808 */ /* 0x010fe20002000000 */
[----:B------:R-:W2:Y:S01]  /*7b10*/  MUFU.TANH R139, R139 ;  /* 0x0000008b008b7308 */ /* 0x000ea20000002400 */
[C---:B------:R-:W-:Y:S01]  /*7b20*/  ISETP.GT.AND P4, PT, R128.reuse, 0x38, PT ;  /* 0x000000388000780c */ /* 0x040fe20003f84270 */
[-CC-:B------:R-:W-:Y:S01]  /*7b30*/  FFMA.FTZ R117, R117, R88.reuse, -R102.reuse ;  /* 0x0000005875757223 */ /* 0x180fe20000010866 */
[----:B0-----:R-:W-:Y:S01]  /*7b40*/  FSEL R137, R137, -INF , P5 ;  /* 0xff80000089897808 */ /* 0x001fe20002800000 */
[-CC-:B------:R-:W-:Y:S01]  /*7b50*/  FFMA.FTZ R135, R135, R88.reuse, -R102.reuse ;  /* 0x0000005887877223 */ /* 0x180fe20000010866 */
[----:B------:R-:W-:Y:S01]  /*7b60*/  ISETP.GT.AND P5, PT, R128, 0x39, PT ;  /* 0x000000398000780c */ /* 0x000fe20003fa4270 */
[-CC-:B------:R-:W-:Y:S01]  /*7b70*/  FFMA.FTZ R143, R143, R88.reuse, -R102.reuse ;  /* 0x000000588f8f7223 */ /* 0x180fe20000010866 */
[----:B------:R-:W-:-:S01]  /*7b80*/  FFMA.FTZ R147, R147, R88, -R102 ;  /* 0x0000005893937223 */ /* 0x000fc20000010866 */
[----:B------:R0:W-:Y:S01]  /*7b90*/  MUFU.EX2 R8, R12 ;  /* 0x0000000c00087308 */ /* 0x0001e20000000800 */
[----:B-1----:R-:W-:Y:S01]  /*7ba0*/  FSEL R211, R138, -INF , P4 ;  /* 0xff8000008ad37808 */ /* 0x002fe20002000000 */
[-CC-:B------:R-:W-:Y:S01]  /*7bb0*/  FFMA.FTZ R93, R93, R88.reuse, -R102.reuse ;  /* 0x000000585d5d7223 */ /* 0x180fe20000010866 */
[----:B------:R-:W-:Y:S01]  /*7bc0*/  ISETP.GT.AND P4, PT, R128, 0x40, PT ;  /* 0x000000408000780c */ /* 0x000fe20003f84270 */
[-CC-:B------:R-:W-:Y:S01]  /*7bd0*/  FFMA.FTZ R97, R97, R88.reuse, -R102.reuse ;  /* 0x0000005861617223 */ /* 0x180fe20000010866 */
[----:B------:R-:W-:-:S01]  /*7be0*/  FFMA.FTZ R101, R101, R88, -R102 ;  /* 0x0000005865657223 */ /* 0x000fc20000010866 */
[----:B------:R-:W-:-:S02]  /*7bf0*/  FSEL R138, R89, RZ, P3 ;  /* 0x000000ff598a7208 */ /* 0x000fc40001800000 */
[----:B------:R-:W1:Y:S01]  /*7c00*/  MUFU.TANH R120, R120 ;  /* 0x0000007800787308 */ /* 0x000e620000002400 */
[----:B0-----:R-:W-:Y:S02]  /*7c10*/  FMNMX.FTZ R12, R199, R10, !PT ;  /* 0x0000000ac70c7209 */ /* 0x001fe40007810000 */
[----:B--2---:R-:W-:Y:S02]  /*7c20*/  FSEL R139, R139, -INF , P5 ;  /* 0xff8000008b8b7808 */ /* 0x004fe40002800000 */
[----:B------:R-:W-:Y:S02]  /*7c30*/  FMNMX.FTZ R12, R21, R12, !PT ;  /* 0x0000000c150c7209 */ /* 0x000fe40007810000 */
[----:B------:R-:W-:Y:S01]  /*7c40*/  ISETP.GT.AND P5, PT, R128, 0x41, PT ;  /* 0x000000418000780c */ /* 0x000fe20003fa4270 */
[----:B------:R-:W0:Y:S01]  /*7c50*/  MUFU.TANH R121, R121 ;  /* 0x0000007900797308 */ /* 0x000e220000002400 */
[----:B------:R-:W-:-:S04]  /*7c60*/  FMNMX.FTZ R12, R107, R12, !PT ;  /* 0x0000000c6b0c7209 */ /* 0x000fc80007810000 */
[----:B------:R-:W-:Y:S01]  /*7c70*/  FMNMX.FTZ R12, R137, R12, !PT ;  /* 0x0000000c890c7209 */ /* 0x000fe20007810000 */
[----:B------:R-:W-:Y:S02]  /*7c80*/  WARPGROUP.DEPBAR.LE gsb0, 0x0 ;  /* 0x00008000000079c5 */ /* 0x000fe40000010000 */
[----:B------:R-:W2:Y:S01]  /*7c90*/  MUFU.TANH R122, R122 ;  /* 0x0000007a007a7308 */ /* 0x000ea20000002400 */
[----:B-1----:R-:W-:Y:S01]  /*7ca0*/  FSEL R113, R120, -INF , P4 ;  /* 0xff80000078717808 */ /* 0x002fe20002000000 */
[----:B------:R-:W-:Y:S01]  /*7cb0*/  FFMA.FTZ R120, R131, R88, -R102 ;  /* 0x0000005883787223 */ /* 0x000fe20000010866 */
[----:B------:R-:W-:Y:S01]  /*7cc0*/  ISETP.GT.AND P4, PT, R128, 0x48, PT ;  /* 0x000000488000780c */ /* 0x000fe20003f84270 */
[----:B------:R-:W-:-:S04]  /*7cd0*/  WARPGROUP.ARRIVE ;  /* 0x00000000000079c5 */ /* 0x000fc80000000000 */
[----:B------:R-:W1:Y:S01]  /*7ce0*/  MUFU.TANH R123, R123 ;  /* 0x0000007b007b7308 */ /* 0x000e620000002400 */
[----:B0-----:R-:W-:Y:S01]  /*7cf0*/  FSEL R121, R121, -INF , P5 ;  /* 0xff80000079797808 */ /* 0x001fe20002800000 */
[----:B------:R-:W-:Y:S01]  /*7d00*/  QGMMA.64x128x32.F32.E4M3.E4M3 R24, R172, gdesc[UR4], R24, gsb0 ;  /* 0x01e00004ac187df3 */ /* 0x000fe20008000818 */
[----:B------:R-:W-:Y:S01]  /*7d10*/  ISETP.GT.AND P5, PT, R128, 0x49, PT ;  /* 0x000000498000780c */ /* 0x000fe20003fa4270 */
[----:B------:R-:W-:Y:S01]  /*7d20*/  UIADD3 UR6, UR10, 0x400, URZ ;  /* 0x000004000a067890 */ /* 0x000fe2000fffe03f */
[----:B------:R-:W-:-:S03]  /*7d30*/  UMOV UR7, 0xc0000010 ;  /* 0xc000001000077882 */ /* 0x000fc60000000000 */
[----:B------:R0:W-:Y:S01]  /*7d40*/  MUFU.EX2 R10, R14 ;  /* 0x0000000e000a7308 */ /* 0x0001e20000000800 */
[----:B--2---:R-:W-:Y:S01]  /*7d50*/  FSEL R213, R122, -INF , P4 ;  /* 0xff8000007ad57808 */ /* 0x004fe20002000000 */
[----:B------:R-:W-:Y:S01]  /*7d60*/  FFMA.FTZ R122, R133, R88, -R102 ;  /* 0x00000058857a7223 */ /* 0x000fe20000010866 */
[----:B------:R-:W-:-:S05]  /*7d70*/  ISETP.GT.AND P4, PT, R128, 0x50, PT ;  /* 0x000000508000780c */ /* 0x000fca0003f84270 */
[----:B------:R-:W2:Y:S01]  /*7d80*/  MUFU.TANH R124, R124 ;  /* 0x0000007c007c7308 */ /* 0x000ea20000002400 */
[----:B0-----:R-:W-:Y:S02]  /*7d90*/  FMNMX.FTZ R14, R211, R12, !PT ;  /* 0x0000000cd30e7209 */ /* 0x001fe40007810000 */
[----:B-1----:R-:W-:Y:S02]  /*7da0*/  FSEL R123, R123, -INF , P5 ;  /* 0xff8000007b7b7808 */ /* 0x002fe40002800000 */
[----:B------:R-:W-:Y:S02]  /*7db0*/  FMNMX.FTZ R14, R139, R14, !PT ;  /* 0x0000000e8b0e7209 */ /* 0x000fe40007810000 */
[----:B------:R-:W-:Y:S01]  /*7dc0*/  ISETP.GT.AND P5, PT, R128, 0x51, PT ;  /* 0x000000518000780c */ /* 0x000fe20003fa4270 */
[----:B------:R-:W0:Y:S01]  /*7dd0*/  MUFU.TANH R125, R125 ;  /* 0x0000007d007d7308 */ /* 0x000e220000002400 */
[----:B------:R-:W-:-:S04]  /*7de0*/  FMNMX.FTZ R14, R113, R14, !PT ;  /* 0x0000000e710e7209 */ /* 0x000fc80007810000 */
[----:B------:R-:W-:-:S03]  /*7df0*/  FMNMX.FTZ R14, R121, R14, !PT ;  /* 0x0000000e790e7209 */ /* 0x000fc60007810000 */
[----:B------:R-:W-:Y:S01]  /*7e00*/  MUFU.TANH R126, R126 ;  /* 0x0000007e007e7308 */ /* 0x000fe20000002400 */
[----:B--2---:R-:W-:Y:S02]  /*7e10*/  FSEL R131, R124, -INF , P4 ;  /* 0xff8000007c837808 */ /* 0x004fe40002000000 */
[----:B------:R-:W-:-:S05]  /*7e20*/  ISETP.GT.AND P4, PT, R128, 0x58, PT ;  /* 0x000000588000780c */ /* 0x000fca0003f84270 */
[----:B------:R-:W1:Y:S01]  /*7e30*/  MUFU.TANH R127, R127 ;  /* 0x0000007f007f7308 */ /* 0x000e620000002400 */
[----:B0-----:R-:W-:Y:S02]  /*7e40*/  FSEL R125, R125, -INF , P5 ;  /* 0xff8000007d7d7808 */ /* 0x001fe40002800000 */
[----:B------:R-:W-:-:S05]  /*7e50*/  ISETP.GT.AND P5, PT, R128, 0x59, PT ;  /* 0x000000598000780c */ /* 0x000fca0003fa4270 */
[----:B------:R0:W-:Y:S08]  /*7e60*/  MUFU.EX2 R12, R20 ;  /* 0x00000014000c7308 */ /* 0x0001f00000000800 */
[----:B------:R-:W2:Y:S01]  /*7e70*/  MUFU.TANH R104, R104 ;  /* 0x0000006800687308 */ /* 0x000ea20000002400 */
[----:B0-----:R-:W-:Y:S02]  /*7e80*/  FMNMX.FTZ R20, R213, R14, !PT ;  /* 0x0000000ed5147209 */ /* 0x001fe40007810000 */
[----:B-1----:R-:W-:-:S02]  /*7e90*/  FSEL R127, R127, -INF , P5 ;  /* 0xff8000007f7f7808 */ /* 0x002fc40002800000 */
[----:B------:R-:W-:Y:S02]  /*7ea0*/  FMNMX.FTZ R20, R123, R20, !PT ;  /* 0x000000147b147209 */ /* 0x000fe40007810000 */
[C---:B------:R-:W-:Y:S01]  /*7eb0*/  ISETP.GT.AND P5, PT, R128.reuse, 0x61, PT ;  /* 0x000000618000780c */ /* 0x040fe20003fa4270 */
[----:B------:R0:W1:Y:S01]  /*7ec0*/  MUFU.TANH R92, R110 ;  /* 0x0000006e005c7308 */ /* 0x0000620000002400 */
[----:B------:R-:W-:Y:S02]  /*7ed0*/  FMNMX.FTZ R20, R131, R20, !PT ;  /* 0x0000001483147209 */ /* 0x000fe40007810000 */
[----:B------:R-:W-:Y:S02]  /*7ee0*/  FSEL R105, R105, -INF , P5 ;  /* 0xff80000069697808 */ /* 0x000fe40002800000 */
[----:B------:R-:W-:Y:S02]  /*7ef0*/  FMNMX.FTZ R20, R125, R20, !PT ;  /* 0x000000147d147209 */ /* 0x000fe40007810000 */
[----:B------:R-:W-:Y:S01]  /*7f00*/  ISETP.GT.AND P5, PT, R128, 0x69, PT ;  /* 0x000000698000780c */ /* 0x000fe20003fa4270 */
[----:B------:R-:W3:Y:S01]  /*7f10*/  MUFU.TANH R96, R96 ;  /* 0x0000006000607308 */ /* 0x000ee20000002400 */
[----:B0-----:R-:W-:Y:S01]  /*7f20*/  FMUL.FTZ R110, R0, R119 ;  /* 0x00000077006e7220 */ /* 0x001fe20000410000 */
[----:B------:R-:W-:Y:S01]  /*7f30*/  FFMA.FTZ R119, R215, R88, -R102 ;  /* 0x00000058d7777223 */ /* 0x000fe20000010866 */
[----:B------:R-:W-:-:S02]  /*7f40*/  FSEL R215, R126, -INF , P4 ;  /* 0xff8000007ed77808 */ /* 0x000fc40002000000 */
[----:B------:R-:W-:-:S03]  /*7f50*/  ISETP.GT.AND P4, PT, R128, 0x60, PT ;  /* 0x000000608000780c */ /* 0x000fc60003f84270 */
[----:B------:R0:W-:Y:S01]  /*7f60*/  MUFU.EX2 R14, R120 ;  /* 0x00000078000e7308 */ /* 0x0001e20000000800 */
[----:B--2---:R-:W-:Y:S01]  /*7f70*/  FSEL R133, R104, -INF , P4 ;  /* 0xff80000068857808 */ /* 0x004fe20002000000 */
[----:B------:R-:W-:Y:S01]  /*7f80*/  FFMA.FTZ R104, R161, R88, -R102 ;  /* 0x00000058a1687223 */ /* 0x000fe20000010866 */
[----:B------:R-:W-:-:S04]  /*7f90*/  ISETP.GT.AND P4, PT, R128, 0x68, PT ;  /* 0x000000688000780c */ /* 0x000fc80003f84270 */
[----:B-1----:R-:W-:Y:S01]  /*7fa0*/  FSEL R217, R92, -INF , P4 ;  /* 0xff8000005cd97808 */ /* 0x002fe20002000000 */
[----:B------:R-:W1:Y:S01]  /*7fb0*/  MUFU.TANH R100, R100 ;  /* 0x0000006400647308 */ /* 0x000e620000002400 */
[----:B0-----:R-:W-:Y:S01]  /*7fc0*/  FMNMX.FTZ R120, R215, R20, !PT ;  /* 0x00000014d7787209 */ /* 0x001fe20007810000 */
[--C-:B------:R-:W-:Y:S01]  /*7fd0*/  FFMA.FTZ R92, R141, R88, -R102.reuse ;  /* 0x000000588d5c7223 */ /* 0x100fe20000010866 */
[----:B------:R-:W-:Y:S02]  /*7fe0*/  ISETP.GT.AND P4, PT, R128, 0x70, PT ;  /* 0x000000708000780c */ /* 0x000fe40003f84270 */
[----:B------:R-:W-:Y:S02]  /*7ff0*/  FMNMX.FTZ R120, R127, R120, !PT ;  /* 0x000000787f787209 */ /* 0x000fe40007810000 */
[----:B---3--:R-:W-:Y:S01]  /*8000*/  FSEL R219, R96, -INF , P5 ;  /* 0xff80000060db7808 */ /* 0x008fe20002800000 */
[----:B------:R-:W0:Y:S01]  /*8010*/  MUFU.TANH R106, R106 ;  /* 0x0000006a006a7308 */ /* 0x000e220000002400 */
[----:B------:R-:W-:Y:S01]  /*8020*/  FMNMX.FTZ R120, R133, R120, !PT ;  /* 0x0000007885787209 */ /* 0x000fe20007810000 */
[----:B------:R-:W-:Y:S01]  /*8030*/  FFMA.FTZ R96, R145, R88, -R102 ;  /* 0x0000005891607223 */ /* 0x000fe20000010866 */
[----:B------:R-:W-:-:S02]  /*8040*/  ISETP.GT.AND P5, PT, R128, 0x71, PT ;  /* 0x000000718000780c */ /* 0x000fc40003fa4270 */
[----:B------:R-:W-:-:S03]  /*8050*/  FMNMX.FTZ R120, R105, R120, !PT ;  /* 0x0000007869787209 */ /* 0x000fc60007810000 */
[----:B------:R-:W2:Y:S01]  /*8060*/  MUFU.TANH R108, R108 ;  /* 0x0000006c006c7308 */ /* 0x000ea20000002400 */
[----:B------:R-:W-:Y:S02]  /*8070*/  FMNMX.FTZ R120, R217, R120, !PT ;  /* 0x00000078d9787209 */ /* 0x000fe40007810000 */
[----:B-1----:R-:W-:Y:S01]  /*8080*/  FSEL R141, R100, -INF , P4 ;  /* 0xff800000648d7808 */ /* 0x002fe20002000000 */
[----:B------:R-:W-:-:S01]  /*8090*/  FFMA.FTZ R100, R157, R88, -R102 ;  /* 0x000000589d647223 */ /* 0x000fc20000010866 */
[----:B------:R-:W-:Y:S01]  /*80a0*/  FMNMX.FTZ R120, R219, R120, !PT ;  /* 0x00000078db787209 */ /* 0x000fe20007810000 */
[----:B------:R-:W-:-:S01]  /*80b0*/  FFMA.FTZ R157, R167, R88, -R102 ;  /* 0x00000058a79d7223 */ /* 0x000fc20000010866 */
[----:B------:R-:W-:Y:S01]  /*80c0*/  ISETP.GT.AND P4, PT, R128, 0x78, PT ;  /* 0x000000788000780c */ /* 0x000fe20003f84270 */
[----:B------:R-:W1:Y:S01]  /*80d0*/  MUFU.TANH R110, R110 ;  /* 0x0000006e006e7308 */ /* 0x000e620000002400 */
[----:B0-----:R-:W-:Y:S01]  /*80e0*/  FSEL R221, R106, -INF , P5 ;  /* 0xff8000006add7808 */ /* 0x001fe20002800000 */
[----:B------:R-:W-:Y:S01]  /*80f0*/  FFMA.FTZ R106, R165, R88, -R102 ;  /* 0x00000058a56a7223 */ /* 0x000fe20000010866 */
[----:B------:R-:W-:-:S02]  /*8100*/  FMNMX.FTZ R120, R141, R120, !PT ;  /* 0x000000788d787209 */ /* 0x000fc40007810000 */
[----:B------:R-:W-:Y:S02]  /*8110*/  ISETP.GT.AND P5, PT, R128, 0x79, PT ;  /* 0x000000798000780c */ /* 0x000fe40003fa4270 */
[----:B------:R-:W-:Y:S01]  /*8120*/  FMNMX.FTZ R120, R221, R120, !PT ;  /* 0x00000078dd787209 */ /* 0x000fe20007810000 */
[----:B------:R-:W0:Y:S01]  /*8130*/  MUFU.TANH R90, R90 ;  /* 0x0000005a005a7308 */ /* 0x000e220000002400 */
[----:B--2---:R-:W-:Y:S01]  /*8140*/  FSEL R223, R108, -INF , P4 ;  /* 0xff8000006cdf7808 */ /* 0x004fe20002000000 */
[----:B------:R-:W-:Y:S01]  /*8150*/  FFMA.FTZ R108, R195, R88, -R102 ;  /* 0x00000058c36c7223 */ /* 0x000fe20000010866 */
[----:B------:R-:W-:Y:S02]  /*8160*/  ISETP.GT.AND P4, PT, R128, 0x80, PT ;  /* 0x000000808000780c */ /* 0x000fe40003f84270 */
[----:B------:R-:W-:-:S03]  /*8170*/  FMNMX.FTZ R120, R223, R120, !PT ;  /* 0x00000078df787209 */ /* 0x000fc60007810000 */
[----:B------:R-:W2:Y:S01]  /*8180*/  MUFU.TANH R91, R91 ;  /* 0x0000005b005b7308 */ /* 0x000ea20000002400 */
[----:B-1----:R-:W-:Y:S02]  /*8190*/  FSEL R225, R110, -INF , P5 ;  /* 0xff8000006ee17808 */ /* 0x002fe40002800000 */
[----:B------:R-:W-:Y:S02]  /*81a0*/  ISETP.GT.AND P5, PT, R128, 0x81, PT ;  /* 0x000000818000780c */ /* 0x000fe40003fa4270 */
[----:B------:R-:W-:-:S03]  /*81b0*/  FMNMX.FTZ R120, R225, R120, !PT ;  /* 0x00000078e1787209 */ /* 0x000fc60007810000 */
[----:B------:R-:W1:Y:S01]  /*81c0*/  MUFU.TANH R94, R94 ;  /* 0x0000005e005e7308 */ /* 0x000e620000002400 */
[----:B0-----:R-:W-:Y:S02]  /*81d0*/  FSEL R145, R90, -INF , P4 ;  /* 0xff8000005a917808 */ /* 0x001fe40002000000 */
[----:B------:R-:W-:Y:S02]  /*81e0*/  ISETP.GT.AND P4, PT, R128, 0x88, PT ;  /* 0x000000888000780c */ /* 0x000fe40003f84270 */
[----:B------:R-:W-:-:S03]  /*81f0*/  FMNMX.FTZ R120, R145, R120, !PT ;  /* 0x0000007891787209 */ /* 0x000fc60007810000 */
[----:B------:R-:W0:Y:S01]  /*8200*/  MUFU.TANH R95, R95 ;  /* 0x0000005f005f7308 */ /* 0x000e220000002400 */
[----:B--2---:R-:W-:Y:S01]  /*8210*/  FSEL R227, R91, -INF , P5 ;  /* 0xff8000005be37808 */ /* 0x004fe20002800000 */
[----:B------:R-:W-:Y:S02]  /*8220*/  WARPGROUP.DEPBAR.LE gsb0, 0x0 ;  /* 0x00008000000079c5 */ /* 0x000fe40000010000 */
[----:B------:R-:W-:Y:S01]  /*8230*/  ISETP.GT.AND P5, PT, R128, 0x89, PT ;  /* 0x000000898000780c */ /* 0x000fe20003fa4270 */
[----:B------:R-:W-:Y:S01]  /*8240*/  WARPGROUP.ARRIVE ;  /* 0x00000000000079c5 */ /* 0x000fe20000000000 */
[----:B------:R-:W-:Y:S02]  /*8250*/  FMNMX.FTZ R120, R227, R120, !PT ;  /* 0x00000078e3787209 */ /* 0x000fe40007810000 */
[----:B------:R-:W2:Y:S01]  /*8260*/  MUFU.TANH R98, R98 ;  /* 0x0000006200627308 */ /* 0x000ea20000002400 */
[----:B-1----:R-:W-:Y:S01]  /*8270*/  FSEL R229, R94, -INF , P4 ;  /* 0xff8000005ee57808 */ /* 0x002fe20002000000 */
[----:B------:R-:W-:Y:S01]  /*8280*/  FFMA.FTZ R94, R149, R88, -R102 ;  /* 0x00000058955e7223 */ /* 0x000fe20000010866 */
[----:B------:R-:W-:Y:S01]  /*8290*/  ISETP.GT.AND P4, PT, R128, 0x90, PT ;  /* 0x000000908000780c */ /* 0x000fe20003f84270 */
[----:B------:R-:W-:Y:S01]  /*82a0*/  QGMMA.64x128x32.F32.E4M3.E4M3 R24, R168, gdesc[UR4], R24, gsb0 ;  /* 0x01e00004a8187df3 */ /* 0x000fe20008000818 */
[----:B------:R-:W-:-:S03]  /*82b0*/  FMNMX.FTZ R120, R229, R120, !PT ;  /* 0x00000078e5787209 */ /* 0x000fc60007810000 */
[----:B------:R-:W1:Y:S01]  /*82c0*/  MUFU.TANH R99, R99 ;  /* 0x0000006300637308 */ /* 0x000e620000002400 */
[----:B0-----:R-:W-:Y:S02]  /*82d0*/  FSEL R95, R95, -INF , P5 ;  /* 0xff8000005f5f7808 */ /* 0x001fe40002800000 */
[----:B------:R-:W-:Y:S02]  /*82e0*/  ISETP.GT.AND P5, PT, R128, 0x91, PT ;  /* 0x000000918000780c */ /* 0x000fe40003fa4270 */
[----:B------:R-:W-:-:S03]  /*82f0*/  FMNMX.FTZ R120, R95, R120, !PT ;  /* 0x000000785f787209 */ /* 0x000fc60007810000 */
[----:B------:R-:W0:Y:S01]  /*8300*/  MUFU.TANH R112, R112 ;  /* 0x0000007000707308 */ /* 0x000e220000002400 */
[----:B--2---:R-:W-:Y:S01]  /*8310*/  FSEL R149, R98, -INF , P4 ;  /* 0xff80000062957808 */ /* 0x004fe20002000000 */
[-CC-:B------:R-:W-:Y:S01]  /*8320*/  FFMA.FTZ R98, R155, R88.reuse, -R102.reuse ;  /* 0x000000589b627223 */ /* 0x180fe20000010866 */
[----:B------:R-:W-:Y:S01]  /*8330*/  ISETP.GT.AND P4, PT, R128, 0x98, PT ;  /* 0x000000988000780c */ /* 0x000fe20003f84270 */
[----:B------:R-:W-:Y:S01]  /*8340*/  FFMA.FTZ R155, R163, R88, -R102 ;  /* 0x00000058a39b7223 */ /* 0x000fe20000010866 */
[----:B------:R-:W-:-:S03]  /*8350*/  FMNMX.FTZ R120, R149, R120, !PT ;  /* 0x0000007895787209 */ /* 0x000fc60007810000 */
[----:B------:R-:W2:Y:S01]  /*8360*/  MUFU.TANH R103, R103 ;  /* 0x0000006700677308 */ /* 0x000ea20000002400 */
[----:B-1----:R-:W-:Y:S02]  /*8370*/  FSEL R99, R99, -INF , P5 ;  /* 0xff80000063637808 */ /* 0x002fe40002800000 */
[----:B------:R-:W-:Y:S02]  /*8380*/  ISETP.GT.AND P5, PT, R128, 0x99, PT ;  /* 0x000000998000780c */ /* 0x000fe40003fa4270 */
[----:B------:R-:W-:-:S03]  /*8390*/  FMNMX.FTZ R120, R99, R120, !PT ;  /* 0x0000007863787209 */ /* 0x000fc60007810000 */
[----:B------:R1:W-:Y:S01]  /*83a0*/  MUFU.EX2 R90, R96 ;  /* 0x00000060005a7308 */ /* 0x0003e20000000800 */
[----:B0-----:R-:W-:-:S04]  /*83b0*/  FSEL R231, R112, -INF , P4 ;  /* 0xff80000070e77808 */ /* 0x001fc80002000000 */
[----:B------:R-:W-:-:S03]  /*83c0*/  FMNMX.FTZ R120, R231, R120, !PT ;  /* 0x00000078e7787209 */ /* 0x000fc60007810000 */
[----:B------:R0:W-:Y:S01]  /*83d0*/  MUFU.EX2 R6, R132 ;  /* 0x0000008400067308 */ /* 0x0001e20000000800 */
[----:B--2---:R-:W-:Y:S01]  /*83e0*/  FSEL R103, R103, -INF , P5 ;  /* 0xff80000067677808 */ /* 0x004fe20002800000 */
[-CC-:B-1----:R-:W-:Y:S01]  /*83f0*/  FFMA.FTZ R96, R151, R88.reuse, -R102.reuse ;  /* 0x0000005897607223 */ /* 0x182fe20000010866 */
[----:B------:R-:W-:-:S01]  /*8400*/  FFMA.FTZ R151, R153, R88, -R102 ;  /* 0x0000005899977223 */ /* 0x000fc20000010866 */
[--C-:B------:R-:W-:Y:S01]  /*8410*/  FFMA.FTZ R153, R159, R88, -R102.reuse ;  /* 0x000000589f997223 */ /* 0x100fe20000010866 */
[----:B------:R-:W-:Y:S01]  /*8420*/  FMNMX.FTZ R120, R103, R120, !PT ;  /* 0x0000007867787209 */ /* 0x000fe20007810000 */
[----:B------:R-:W-:Y:S02]  /*8430*/  FFMA.FTZ R159, R197, R88, -R102 ;  /* 0x00000058c59f7223 */ /* 0x000fe40000010866 */
[----:B------:R-:W-:Y:S02]  /*8440*/  MUFU.EX2 R114, R114 ;  /* 0x0000007200727308 */ /* 0x000fe40000000800 */
[----:B------:R-:W1:Y:S06]  /*8450*/  SHFL.BFLY PT, R91, R120, 0x2, 0x1f ;  /* 0x0c401f00785b7f89 */ /* 0x000e6c00000e0000 */
[----:B------:R-:W-:Y:S08]  /*8460*/  MUFU.EX2 R115, R115 ;  /* 0x0000007300737308 */ /* 0x000ff00000000800 */
[----:B------:R-:W-:Y:S08]  /*8470*/  MUFU.EX2 R116, R116 ;  /* 0x0000007400747308 */ /* 0x000ff00000000800 */
[----:B------:R-:W-:Y:S01]  /*8480*/  MUFU.EX2 R119, R119 ;  /* 0x0000007700777308 */ /* 0x000fe20000000800 */
[----:B-1----:R-:W-:-:S05]  /*8490*/  FMNMX.FTZ R110, R120, R91, !PT ;  /* 0x0000005b786e7209 */ /* 0x002fca0007810000 */
[----:B------:R-:W1:Y:S02]  /*84a0*/  SHFL.BFLY PT, R91, R110, 0x1, 0x1f ;  /* 0x0c201f006e5b7f89 */ /* 0x000e6400000e0000 */
[----:B------:R2:W-:Y:S08]  /*84b0*/  MUFU.EX2 R20, R122 ;  /* 0x0000007a00147308 */ /* 0x0005f00000000800 */
[----:B------:R-:W-:Y:S08]  /*84c0*/  MUFU.EX2 R118, R118 ;  /* 0x0000007600767308 */ /* 0x000ff00000000800 */
[----:B------:R-:W-:Y:S01]  /*84d0*/  MUFU.EX2 R185, R185 ;  /* 0x000000b900b97308 */ /* 0x000fe20000000800 */
[----:B-1----:R-:W-:Y:S01]  /*84e0*/  FMNMX.FTZ R91, R110, R91, !PT ;  /* 0x0000005b6e5b7209 */ /* 0x002fe20007810000 */
[----:B------:R-:W-:-:S06]  /*84f0*/  FFMA.FTZ R110, R111, R88, -R102 ;  /* 0x000000586f6e7223 */ /* 0x000fcc0000010866 */
[----:B------:R-:W-:Y:S01]  /*8500*/  MUFU.EX2 R130, R130 ;  /* 0x0000008200827308 */ /* 0x000fe20000000800 */
[C---:B------:R-:W-:Y:S01]  /*8510*/  FSETP.NEU.FTZ.AND P4, PT, R91.reuse, -INF , PT ;  /* 0xff8000005b00780b */ /* 0x040fe20003f9d000 */
[----:B------:R-:W-:-:S05]  /*8520*/  FFMA.FTZ R112, R91, R88, -8 ;  /* 0xc10000005b707423 */ /* 0x000fca0000010058 */
[----:B------:R-:W-:Y:S01]  /*8530*/  FSEL R102, R112, RZ, P4 ;  /* 0x000000ff70667208 */ /* 0x000fe20002000000 */
[----:B------:R-:W-:Y:S04]  /*8540*/  MUFU.EX2 R183, R183 ;  /* 0x000000b700b77308 */ /* 0x000fe80000000800 */
[----:B0-----:R-:W-:-:S01]  /*8550*/  FFMA.FTZ R132, R137, R88, -R102 ;  /* 0x0000005889847223 */ /* 0x001fc20000010866 */
[----:B------:R-:W-:Y:S01]  /*8560*/  FSEL R137, R91, RZ, P4 ;  /* 0x000000ff5b897208 */ /* 0x000fe20002000000 */
[----:B------:R-:W-:-:S01]  /*8570*/  FFMA.FTZ R136, R121, R88, -R102 ;  /* 0x0000005879887223 */ /* 0x000fc20000010866 */
[----:B------:R-:W-:Y:S01]  /*8580*/  FADD.FTZ R121, -R138, R5 ;  /* 0x000000058a797221 */ /* 0x000fe20000010100 */
[----:B------:R-:W-:-:S01]  /*8590*/  FFMA.FTZ R111, R181, R88, -R102 ;  /* 0x00000058b56f7223 */ /* 0x000fc20000010866 */
[----:B------:R-:W-:Y:S01]  /*85a0*/  FFMA.FTZ R112, R7, R88, -R102 ;  /* 0x0000005807707223 */ /* 0x000fe20000010866 */
[----:B------:R-:W-:-:S01]  /*85b0*/  FADD.FTZ R137, -R137, R4 ;  /* 0x0000000489897221 */ /* 0x000fc20000010100 */
[-C--:B------:R-:W-:Y:S01]  /*85c0*/  FMUL.FTZ R121, R121, R88.reuse ;  /* 0x0000005879797220 */ /* 0x080fe20000410000 */
[----:B------:R-:W-:-:S01]  /*85d0*/  FFMA.FTZ R7, R187, R88, -R102 ;  /* 0x00000058bb077223 */ /* 0x000fc20000010866 */
[-CC-:B------:R-:W-:Y:S01]  /*85e0*/  FFMA.FTZ R120, R9, R88.reuse, -R102.reuse ;  /* 0x0000005809787223 */ /* 0x180fe20000010866 */
[-C--:B------:R-:W-:Y:S01]  /*85f0*/  FMUL.FTZ R4, R137, R88.reuse ;  /* 0x0000005889047220 */ /* 0x080fe20000410000 */
[----:B------:R-:W-:Y:S01]  /*8600*/  MUFU.EX2 R111, R111 ;  /* 0x0000006f006f7308 */ /* 0x000fe20000000800 */
[----:B------:R-:W-:-:S01]  /*8610*/  FFMA.FTZ R9, R205, R88, -R102 ;  /* 0x00000058cd097223 */ /* 0x000fc20000010866 */
[-CC-:B--2---:R-:W-:Y:S01]  /*8620*/  FFMA.FTZ R122, R11, R88.reuse, -R102.reuse ;  /* 0x000000580b7a7223 */ /* 0x184fe20000010866 */
        /* <DEDUP_REMOVED lines=19> */
[----:B------:R-:W-:Y:S01]  /*8760*/  FFMA.FTZ R99, R99, R88, -R102 ;  /* 0x0000005863637223 */ /* 0x000fe20000010866 */
[----:B------:R-:W-:-:S02]  /*8770*/  WARPGROUP.DEPBAR.LE gsb0, 0x0 ;  /* 0x00008000000079c5 */ /* 0x000fc40000010000 */
[----:B------:R-:W2:Y:S01]  /*8780*/  MUFU.EX2 R112, R112 ;  /* 0x0000007000707308 */ /* 0x000ea20000000800 */
[----:B0-----:R-:W-:-:S01]  /*8790*/  FFMA.FTZ R142, R121, R3, R114 ;  /* 0x00000003798e7223 */ /* 0x001fc20000010072 */
[----:B------:R-:W-:-:S03]  /*87a0*/  FFMA.FTZ R231, R231, R88, -R102 ;  /* 0x00000058e7e77223 */ /* 0x000fc60000010866 */
[----:B------:R-:W-:Y:S01]  /*87b0*/  FADD.FTZ R131, R115, R142 ;  /* 0x0000008e73837221 */ /* 0x000fe20000010000 */
[----:B------:R-:W-:-:S01]  /*87c0*/  FFMA.FTZ R142, R127, R88, -R102 ;  /* 0x000000587f8e7223 */ /* 0x000fc20000010866 */
[----:B------:R-:W-:Y:S01]  /*87d0*/  FFMA.FTZ R127, R133, R88, -R102 ;  /* 0x00000058857f7223 */ /* 0x000fe20000010866 */
[----:B------:R-:W0:Y:S01]  /*87e0*/  MUFU.EX2 R7, R7 ;  /* 0x0000000700077308 */ /* 0x000e220000000800 */
[----:B-1----:R-:W-:-:S01]  /*87f0*/  FFMA.FTZ R3, R4, R2, R111 ;  /* 0x0000000204037223 */ /* 0x002fc2000001006f */
[----:B------:R-:W-:-:S04]  /*8800*/  FADD.FTZ R144, R116, R131 ;  /* 0x0000008374907221 */ /* 0x000fc80000010000 */
[----:B------:R-:W-:Y:S02]  /*8810*/  FADD.FTZ R131, R119, R144 ;  /* 0x0000009077837221 */ /* 0x000fe40000010000 */
[----:B------:R-:W1:Y:S01]  /*8820*/  MUFU.EX2 R120, R120 ;  /* 0x0000007800787308 */ /* 0x000e620000000800 */
[----:B--2---:R-:W-:-:S01]  /*8830*/  FADD.FTZ R2, R112, R3 ;  /* 0x0000000370027221 */ /* 0x004fc20000010000 */
[----:B------:R-:W-:-:S04]  /*8840*/  FADD.FTZ R144, R118, R131 ;  /* 0x0000008376907221 */ /* 0x000fc80000010000 */
[----:B------:R-:W-:Y:S01]  /*8850*/  FADD.FTZ R131, R185, R144 ;  /* 0x00000090b9837221 */ /* 0x000fe20000010000 */
[----:B------:R-:W-:-:S01]  /*8860*/  FFMA.FTZ R144, R105, R88, -R102 ;  /* 0x0000005869907223 */ /* 0x000fc20000010866 */
[----:B------:R-:W2:Y:S01]  /*8870*/  MUFU.EX2 R9, R9 ;  /* 0x0000000900097308 */ /* 0x000ea20000000800 */
[----:B0-----:R-:W-:-:S01]  /*8880*/  FADD.FTZ R3, R7, R2 ;  /* 0x0000000207037221 */ /* 0x001fc20000010000 */
[----:B------:R-:W-:Y:S01]  /*8890*/  FADD.FTZ R146, R130, R131 ;  /* 0x0000008382927221 */ /* 0x000fe20000010000 */
[----:B------:R-:W-:-:S03]  /*88a0*/  FFMA.FTZ R105, R217, R88, -R102 ;  /* 0x00000058d9697223 */ /* 0x000fc60000010866 */
[----:B------:R-:W-:Y:S02]  /*88b0*/  FADD.FTZ R131, R183, R146 ;  /* 0x00000092b7837221 */ /* 0x000fe40000010000 */
[----:B------:R-:W0:Y:S01]  /*88c0*/  MUFU.EX2 R122, R122 ;  /* 0x0000007a007a7308 */ /* 0x000e220000000800 */
[----:B-1----:R-:W-:-:S01]  /*88d0*/  FADD.FTZ R2, R120, R3 ;  /* 0x0000000378027221 */ /* 0x002fc20000010000 */
[----:B------:R-:W-:-:S06]  /*88e0*/  FADD.FTZ R146, R6, R131 ;  /* 0x0000008306927221 */ /* 0x000fcc0000010000 */
        /* <DEDUP_REMOVED lines=12> */
[----:B------:R-:W-:-:S03]  /*89b0*/  FFMA.FTZ R146, R219, R88, -R102 ;  /* 0x00000058db927223 */ /* 0x000fc60000010866 */
[----:B------:R-:W-:Y:S01]  /*89c0*/  FADD.FTZ R148, R8, R131 ;  /* 0x0000008308947221 */ /* 0x000fe20000010000 */
[----:B------:R-:W-:-:S02]  /*89d0*/  FFMA.FTZ R131, R141, R88, -R102 ;  /* 0x000000588d837223 */ /* 0x000fc40000010866 */
        /* <DEDUP_REMOVED lines=28> */
[----:B-1----:R-:W-:-:S04]  /*8ba0*/  FADD.FTZ R137, R117, R150 ;  /* 0x0000009675897221 */ /* 0x002fc80000010000 */
[----:B------:R-:W-:Y:S01]  /*8bb0*/  FADD.FTZ R150, R20, R137 ;  /* 0x0000008914967221 */ /* 0x000fe20000010000 */
[----:B------:R-:W-:-:S02]  /*8bc0*/  FFMA.FTZ R137, R145, R88, -R102 ;  /* 0x0000005891897223 */ /* 0x000fc40000010866 */
        /* <DEDUP_REMOVED lines=14> */
[----:B------:R-:W-:-:S03]  /*8cb0*/  FFMA.FTZ R150, R227, R88, -R102 ;  /* 0x00000058e3967223 */ /* 0x000fc60000010866 */
        /* <DEDUP_REMOVED lines=32> */
[----:B------:R-:W-:-:S06]  /*8ec0*/  IADD3 R2, -R196, 0xb, RZ ;  /* 0x0000000bc4027810 */ /* 0x000fcc0007ffe1ff */
[----:B------:R-:W1:Y:S01]  /*8ed0*/  MUFU.EX2 R100, R100 ;  /* 0x0000006400647308 */ /* 0x000e620000000800 */
[----:B--2---:R-:W-:-:S07]  /*8ee0*/  FADD.FTZ R141, R97, R154 ;  /* 0x0000009a618d7221 */ /* 0x004fce0000010000 */
[----:B------:R-:W-:Y:S01]  /*8ef0*/  MUFU.EX2 R133, R133 ;  /* 0x0000008500857308 */ /* 0x000fe20000000800 */
[----:B0-----:R-:W-:-:S07]  /*8f00*/  FADD.FTZ R154, R148, R139 ;  /* 0x0000008b949a7221 */ /* 0x001fce0000010000 */
[----:B------:R-:W0:Y:S01]  /*8f10*/  MUFU.EX2 R153, R153 ;  /* 0x0000009900997308 */ /* 0x000e220000000800 */
[----:B-1----:R-:W-:-:S01]  /*8f20*/  FADD.FTZ R156, R100, R141 ;  /* 0x0000008d649c7221 */ /* 0x002fc20000010000 */
[----:B------:R-:W-:-:S05]  /*8f30*/  IMAD.U32 R141, RZ, RZ, UR53 ;  /* 0x00000035ff8d7e24 */ /* 0x000fca000f8e00ff */
[----:B------:R-:W-:Y:S01]  /*8f40*/  @!P1 LEA R141, R141, UR41, 0x3 ;  /* 0x000000298d8d9c11 */ /* 0x000fe2000f8e18ff */
[----:B------:R-:W-:Y:S01]  /*8f50*/  MUFU.EX2 R152, R152 ;  /* 0x0000009800987308 */ /* 0x000fe20000000800 */
[----:B------:R1:W-:Y:S07]  /*8f60*/  BAR.ARV R2, 0x100 ;  /* 0x000400020000751d */ /* 0x0003ee0000002000 */
[----:B------:R-:W2:Y:S01]  /*8f70*/  MUFU.EX2 R104, R104 ;  /* 0x0000006800687308 */ /* 0x000ea20000000800 */
[----:B0-----:R-:W-:-:S01]  /*8f80*/  FADD.FTZ R139, R153, R156 ;  /* 0x0000009c998b7221 */ /* 0x001fc20000010000 */
[----:B-1----:R-:W-:-:S05]  /*8f90*/  @!P1 VIADD R2, R141, 0x29840 ;  /* 0x000298408d029836 */ /* 0x002fca0000000000 */
[----:B------:R-:W-:Y:S01]  /*8fa0*/  @!P1 PRMT R2, RZ, 0x654, R2 ;  /* 0x00000654ff029816 */ /* 0x000fe20000000002 */
[----:B------:R-:W-:Y:S03]  /*8fb0*/  MUFU.EX2 R137, R137 ;  /* 0x0000008900897308 */ /* 0x000fe60000000800 */
[----:B------:R0:W-:Y:S05]  /*8fc0*/  @!P1 SYNCS.ARRIVE.TRANS64.RED.A1T0 RZ, [R2+URZ], RZ ;  /* 0x000000ff02ff99a7 */ /* 0x0001ea000810043f */
[----:B------:R-:W1:Y:S01]  /*8fd0*/  MUFU.EX2 R155, R155 ;  /* 0x0000009b009b7308 */ /* 0x000e620000000800 */
[----:B--2---:R-:W-:-:S07]  /*8fe0*/  FADD.FTZ R156, R104, R139 ;  /* 0x0000008b689c7221 */ /* 0x004fce0000010000 */
[----:B------:R-:W-:Y:S08]  /*8ff0*/  MUFU.EX2 R150, R150 ;  /* 0x0000009600967308 */ /* 0x000ff00000000800 */
[----:B------:R-:W2:Y:S01]  /*9000*/  MUFU.EX2 R106, R106 ;  /* 0x0000006a006a7308 */ /* 0x000ea20000000800 */
[----:B-1----:R-:W-:-:S07]  /*9010*/  FADD.FTZ R139, R155, R156 ;  /* 0x0000009c9b8b7221 */ /* 0x002fce0000010000 */
[----:B------:R-:W1:Y:S08]  /*9020*/  MUFU.EX2 R158, R229 ;  /* 0x000000e5009e7308 */ /* 0x000e700000000800 */
[----:B------:R3:W0:Y:S08]  /*9030*/  MUFU.EX2 R145, R3 ;  /* 0x0000000300917308 */ /* 0x0006300000000800 */
[----:B------:R-:W-:Y:S01]  /*9040*/  MUFU.EX2 R157, R157 ;  /* 0x0000009d009d7308 */ /* 0x000fe20000000800 */
[----:B---3--:R-:W-:-:S04]  /*9050*/  FADD.FTZ R3, R133, R154 ;  /* 0x0000009a85037221 */ /* 0x008fc80000010000 */
[----:B------:R-:W-:-:S03]  /*9060*/  FADD.FTZ R154, R152, R3 ;  /* 0x00000003989a7221 */ /* 0x000fc60000010000 */
[----:B------:R-:W-:Y:S01]  /*9070*/  MUFU.EX2 R108, R108 ;  /* 0x0000006c006c7308 */ /* 0x000fe20000000800 */
[----:B------:R-:W-:-:S01]  /*9080*/  FADD.FTZ R3, R137, R154 ;  /* 0x0000009a89037221 */ /* 0x000fc20000010000 */
[----:B--2---:R-:W-:-:S03]  /*9090*/  FADD.FTZ R154, R106, R139 ;  /* 0x0000008b6a9a7221 */ /* 0x004fc60000010000 */
[----:B------:R-:W-:-:S03]  /*90a0*/  FADD.FTZ R3, R150, R3 ;  /* 0x0000000396037221 */ /* 0x000fc60000010000 */
[----:B------:R-:W2:Y:S01]  /*90b0*/  MUFU.EX2 R95, R95 ;  /* 0x0000005f005f7308 */ /* 0x000ea20000000800 */
[----:B-1----:R-:W-:-:S04]  /*90c0*/  FADD.FTZ R3, R158, R3 ;  /* 0x000000039e037221 */ /* 0x002fc80000010000 */
[----:B0-----:R-:W-:-:S03]  /*90d0*/  FADD.FTZ R2, R145, R3 ;  /* 0x0000000391027221 */ /* 0x001fc60000010000 */
[----:B------:R-:W0:Y:S08]  /*90e0*/  MUFU.EX2 R159, R159 ;  /* 0x0000009f009f7308 */ /* 0x000e300000000800 */
[----:B------:R1:W3:Y:S01]  /*90f0*/  MUFU.EX2 R171, R99 ;  /* 0x0000006300ab7308 */ /* 0x0002e20000000800 */
[----:B--2---:R-:W-:-:S07]  /*9100*/  FADD.FTZ R2, R95, R2 ;  /* 0x000000025f027221 */ /* 0x004fce0000010000 */
[----:B------:R-:W2:Y:S01]  /*9110*/  MUFU.EX2 R101, R101 ;  /* 0x0000006500657308 */ /* 0x000ea20000000800 */
[----:B-1----:R-:W-:-:S04]  /*9120*/  FADD.FTZ R99, R157, R154 ;  /* 0x0000009a9d637221 */ /* 0x002fc80000010000 */
[----:B------:R-:W-:-:S03]  /*9130*/  FADD.FTZ R154, R108, R99 ;  /* 0x000000636c9a7221 */ /* 0x000fc60000010000 */
[----:B------:R-:W1:Y:S01]  /*9140*/  MUFU.EX2 R231, R231 ;  /* 0x000000e700e77308 */ /* 0x000e620000000800 */
[----:B0-----:R-:W-:-:S01]  /*9150*/  FADD.FTZ R154, R159, R154 ;  /* 0x0000009a9f9a7221 */ /* 0x001fc20000010000 */
[----:B---3--:R-:W-:-:S06]  /*9160*/  FADD.FTZ R2, R171, R2 ;  /* 0x00000002ab027221 */ /* 0x008fcc0000010000 */
        /* <DEDUP_REMOVED lines=8> */
.L_x_1966:
[----:B------:R-:W-:Y:S01]  /*91f0*/  UISETP.GT.AND UP1, UPT, UR52, UR49, UPT ;  /* 0x000000313400728c */ /* 0x000fe2000bf24270 */
[----:B------:R-:W-:Y:S01]  /*9200*/  F2FP.SATFINITE.E4M3.F32.PACK_AB_MERGE_C R7, R120, R7, RZ ;  /* 0x000000077807723e */ /* 0x000fe200048070ff */
[----:B------:R-:W-:Y:S01]  /*9210*/  ULEA UR6, UR54, UR41, 0x3 ;  /* 0x0000002936067291 */ /* 0x000fe2000f8e183f */
[----:B------:R-:W-:Y:S01]  /*9220*/  F2FP.SATFINITE.E4M3.F32.PACK_AB_MERGE_C R130, R183, R130, RZ ;  /* 0x00000082b782723e */ /* 0x000fe200048070ff */
[----:B------:R-:W-:Y:S01]  /*9230*/  UIADD3 UR52, UR52, -0x1, URZ ;  /* 0xffffffff34347890 */ /* 0x000fe2000fffe03f */
[----:B------:R-:W-:Y:S01]  /*9240*/  F2FP.SATFINITE.E4M3.F32.PACK_AB_MERGE_C R5, R138, R5, RZ ;  /* 0x000000058a05723e */ /* 0x000fe200048070ff */
[----:B------:R-:W-:Y:S01]  /*9250*/  UIADD3 UR6, UR6, 0x29860, URZ ;  /* 0x0002986006067890 */ /* 0x000fe2000fffe03f */
[----:B------:R-:W-:Y:S01]  /*9260*/  PLOP3.LUT P3, PT, PT, PT, UP1, 0x80, 0x0 ;  /* 0x000000000000781c */ /* 0x000fe20003f6f018 */
[----:B------:R-:W-:Y:S01]  /*9270*/  UMOV UR55, UR43 ;  /* 0x0000002b00377c82 */ /* 0x000fe20008000000 */
[----:B------:R-:W-:Y:S01]  /*9280*/  F2FP.SATFINITE.E4M3.F32.PACK_AB_MERGE_C R7, R112, R111, R7 ;  /* 0x0000006f7007723e */ /* 0x000fe20004807007 */
[----:B------:R-:W-:Y:S01]  /*9290*/  UPRMT UR6, UR39, 0x654, UR6 ;  /* 0x0000065427067896 */ /* 0x000fe20008000006 */
[----:B------:R-:W-:Y:S01]  /*92a0*/  F2FP.SATFINITE.E4M3.F32.PACK_AB_MERGE_C R116, R119, R116, RZ ;  /* 0x000000747774723e */ /* 0x000fe200048070ff */
[----:B------:R-:W-:Y:S01]  /*92b0*/  UMOV UR54, UR53 ;  /* 0x0000003500367c82 */ /* 0x000fe20008000000 */
[----:B------:R-:W-:Y:S01]  /*92c0*/  F2FP.SATFINITE.E4M3.F32.PACK_AB_MERGE_C R11, R124, R11, RZ ;  /* 0x0000000b7c0b723e */ /* 0x000fe200048070ff */
[----:B------:R-:W-:Y:S01]  /*92d0*/  FMUL.FTZ R26, R26, R4 ;  /* 0x000000041a1a7220 */ /* 0x000fe20000410000 */
[----:B------:R-:W-:Y:S01]  /*92e0*/  F2FP.SATFINITE.E4M3.F32.PACK_AB_MERGE_C R8, R209, R8, RZ ;  /* 0x00000008d108723e */ /* 0x000fe200048070ff */
[-C--:B------:R-:W-:Y:S01]  /*92f0*/  FMUL.FTZ R27, R27, R4.reuse ;  /* 0x000000041b1b7220 */ /* 0x080fe20000410000 */
        /* <DEDUP_REMOVED lines=96> */
[----:B------:R-:W-:-:S02]  /*9900*/  IMAD.MOV.U32 R4, RZ, RZ, R91 ;  /* 0x000000ffff047224 */ /* 0x000fc400078e005b */
[----:B------:R-:W-:Y:S02]  /*9910*/  IMAD.MOV.U32 R5, RZ, RZ, R89 ;  /* 0x000000ffff057224 */ /* 0x000fe400078e0059 */
[----:B------:R-:W-:Y:S01]  /*9920*/  IMAD.MOV.U32 R185, RZ, RZ, R7 ;  /* 0x000000ffffb97224 */ /* 0x000fe200078e0007 */
[----:B------:R-:W-:Y:S06]  /*9930*/  @P3 BRA `(.L_x_1967) ;  /* 0xffffffbc00843947 */ /* 0x000fec000383ffff */
[----:B------:R-:W-:-:S05]  /*9940*/  UMOV UR48, UR53 ;  /* 0x0000003500307c82 */ /* 0x000fca0008000000 */
.L_x_1957:
[----:B------:R-:W-:-:S13]  /*9950*/  ISETP.LE.AND P2, PT, RZ, UR52, PT ;  /* 0x00000034ff007c0c */ /* 0x000fda000bf43270 */
[----:B------:R-:W-:Y:S05]  /*9960*/  @!P2 BRA `(.L_x_1968) ;  /* 0x0000003400a4a947 */ /* 0x000fea0003800000 */
[----:B------:R-:W-:Y:S01]  /*9970*/  IMAD.MOV.U32 R5, RZ, RZ, R91 ;  /* 0x000000ffff057224 */ /* 0x000fe200078e005b */
[----:B------:R-:W-:Y:S01]  /*9980*/  UMOV UR49, UR43 ;  /* 0x0000002b00317c82 */ /* 0x000fe20008000000 */
[----:B------:R-:W-:Y:S01]  /*9990*/  IMAD.MOV.U32 R4, RZ, RZ, R89 ;  /* 0x000000ffff047224 */ /* 0x000fe200078e0059 */
[----:B------:R-:W-:-:S06]  /*99a0*/  UMOV UR47, UR48 ;  /* 0x00000030002f7c82 */ /* 0x000fcc0008000000 */
.L_x_1978:
        /* <DEDUP_REMOVED lines=9> */
.L_x_1970:
[----:B------:R-:W-:Y:S01]  /*9a40*/  ULEA UR6, UR48, UR41, 0x3 ;  /* 0x0000002930067291 */ /* 0x000fe2000f8e183f */
[----:B------:R-:W-:-:S05]  /*9a50*/  IMAD.U32 R6, RZ, RZ, UR43 ;  /* 0x0000002bff067e24 */ /* 0x000fca000f8e00ff */
[----:B------:R-:W-:-:S04]  /*9a60*/  SHF.L.U32 R6, R6, 0x1f, RZ ;  /* 0x0000001f06067819 */ /* 0x000fc800000006ff */
[----:B------:R0:W1:Y:S01]  /*9a70*/  SYNCS.PHASECHK.TRANS64.TRYWAIT P2, [UR6+0x29830], R6 ;  /* 0x02983006ff0075a7 */ /* 0x0000620008040146 */
[----:B------:R-:W-:Y:S05]  /*9a80*/  @!P0 BRA `(.L_x_1971) ;  /* 0x0000000000048947 */ /* 0x000fea0003800000 */
[----:B------:R-:W-:Y:S01]  /*9a90*/  BPT.TRAP 0x1 ;  /* 0x000000040000795c */ /* 0x000fe20000300000 */
.L_x_1971:
[----:B-1----:R-:W-:Y:S05]  /*9aa0*/  @P2 BRA `(.L_x_1969) ;  /* 0x0000000000082947 */ /* 0x002fea0003800000 */
[----:B------:R-:W1:Y:S02]  /*9ab0*/  SYNCS.PHASECHK.TRANS64.TRYWAIT P2, [UR6+0x29830], R6 ;  /* 0x02983006ff0075a7 */ /* 0x000e640008040146 */
[----:B-1----:R-:W-:Y:S05]  /*9ac0*/  @!P2 BRA `(.L_x_1972) ;  /* 0x000000a40030a947 */ /* 0x002fea0003800000 */
.L_x_1969:
[----:B-1----:R-:W1:Y:S01]  /*9ad0*/  S2R R7, SR_TID.X ;  /* 0x0000000000077919 */ /* 0x002e620000002100 */
[----:B------:R-:W-:Y:S01]  /*9ae0*/  UIMAD UR53, UR48, 0x780, UR46 ;  /* 0x00000780303578a4 */ /* 0x000fe2000f8e022e */
[----:B------:R-:W-:Y:S01]  /*9af0*/  UMOV UR27, 0x80000020 ;  /* 0x80000020001b7882 */ /* 0x000fe20000000000 */
[----:B------:R-:W-:Y:S02]  /*9b00*/  UMOV UR28, UR24 ;  /* 0x00000018001c7c82 */ /* 0x000fe40008000000 */
[----:B------:R-:W-:Y:S01]  /*9b10*/  UIADD3 UR30, UR53, 0x80, URZ ;  /* 0x00000080351e7890 */ /* 0x000fe2000fffe03f */
[----:B------:R-:W-:Y:S02]  /*9b20*/  UMOV UR29, UR25 ;  /* 0x00000019001d7c82 */ /* 0x000fe40008000000 */
[----:B------:R-:W-:Y:S01]  /*9b30*/  UMOV UR26, UR53 ;  /* 0x00000035001a7c82 */ /* 0x000fe20008000000 */
[----:B------:R-:W-:Y:S01]  /*9b40*/  UMOV UR31, 0x80000020 ;  /* 0x80000020001f7882 */ /* 0x000fe20000000000 */
[----:B------:R-:W-:Y:S01]  /*9b50*/  UIADD3 UR34, UR53, 0x100, URZ ;  /* 0x0000010035227890 */ /* 0x000fe2000fffe03f */
[----:B------:R-:W-:Y:S01]  /*9b60*/  UMOV UR32, UR24 ;  /* 0x0000001800207c82 */ /* 0x000fe20008000000 */
[----:B------:R-:W-:Y:S01]  /*9b70*/  UMOV UR33, UR25 ;  /* 0x0000001900217c82 */ /* 0x000fe20008000000 */
[----:B------:R-:W-:Y:S01]  /*9b80*/  UMOV UR35, 0x80000020 ;  /* 0x8000002000237882 */ /* 0x000fe20000000000 */
        /* <DEDUP_REMOVED lines=10> */
[----:B-1----:R-:W-:-:S05]  /*9c30*/  SHF.R.U32.HI R7, RZ, 0x7, R7 ;  /* 0x00000007ff077819 */ /* 0x002fca0000011607 */
        /* <DEDUP_REMOVED lines=165> */
.L_x_1974:
[----:B------:R-:W-:Y:S01]  /*a690*/  ULEA UR6, UR47, UR41, 0x3 ;  /* 0x000000292f067291 */ /* 0x000fe2000f8e183f */
[----:B------:R-:W-:-:S05]  /*a6a0*/  IMAD.U32 R6, RZ, RZ, UR49 ;  /* 0x00000031ff067e24 */ /* 0x000fca000f8e00ff */
[----:B------:R-:W-:-:S04]  /*a6b0*/  SHF.L.U32 R6, R6, 0x1f, RZ ;  /* 0x0000001f06067819 */ /* 0x000fc800000006ff */
[----:B------:R0:W1:Y:S01]  /*a6c0*/  SYNCS.PHASECHK.TRANS64.TRYWAIT P2, [UR6+0x29850], R6 ;  /* 0x02985006ff0075a7 */ /* 0x0000620008040146 */
[----:B------:R-:W-:Y:S05]  /*a6d0*/  @!P0 BRA `(.L_x_1975) ;  /* 0x0000000000048947 */ /* 0x000fea0003800000 */
[----:B------:R-:W-:Y:S01]  /*a6e0*/  BPT.TRAP 0x1 ;  /* 0x000000040000795c */ /* 0x000fe20000300000 */
.L_x_1975:
[----:B-1----:R-:W-:Y:S05]  /*a6f0*/  @P2 BRA `(.L_x_1973) ;  /* 0x0000000000082947 */ /* 0x002fea0003800000 */
[----:B------:R-:W1:Y:S02]  /*a700*/  SYNCS.PHASECHK.TRANS64.TRYWAIT P2, [UR6+0x29850], R6 ;  /* 0x02985006ff0075a7 */ /* 0x000e640008040146 */
[----:B-1----:R-:W-:Y:S05]  /*a710*/  @!P2 BRA `(.L_x_1976) ;  /* 0x000000980034a947 */ /* 0x002fea0003800000 */
.L_x_1973:
[----:B------:R-:W-:Y:S01]  /*a720*/  UIADD3 UR6, UR41, 0x400, URZ ;  /* 0x0000040029067890 */ /* 0x000fe2000fffe03f */
[----:B------:R-:W-:Y:S01]  /*a730*/  WARPGROUP.ARRIVE ;  /* 0x00000000000079c5 */ /* 0x000fe20000000000 */
[----:B------:R-:W-:Y:S01]  /*a740*/  UMOV UR7, 0xc0000010 ;  /* 0xc000001000077882 */ /* 0x000fe20000000000 */
[C---:B-1----:R-:W-:Y:S01]  /*a750*/  FMUL.FTZ R7, R0.reuse, R152 ;  /* 0x0000009800077220 */ /* 0x042fe20000410000 */
[----:B------:R-:W-:Y:S01]  /*a760*/  USHF.R.U32.HI UR6, URZ, 0x4, UR6 ;  /* 0x000000043f067899 */ /* 0x000fe20008011606 */
[C---:B0-----:R-:W-:Y:S01]  /*a770*/  FMUL.FTZ R6, R0.reuse, R154 ;  /* 0x0000009a00067220 */ /* 0x041fe20000410000 */
[C---:B------:R-:W-:Y:S01]  /*a780*/  FMUL.FTZ R9, R0.reuse, R153 ;  /* 0x0000009900097220 */ /* 0x040fe20000410000 */
        /* <DEDUP_REMOVED lines=26> */
[----:B------:R-:W-:Y:S01]  /*a930*/  FMUL.FTZ R137, R0, R137 ;  /* 0x0000008900897220 */ /* 0x000fe20000410000 */
        /* <DEDUP_REMOVED lines=78> */
[----:B------:R-:W-:Y:S01]  /*ae20*/  FMUL.FTZ R103, R0, R103 ;  /* 0x0000006700677220 */ /* 0x000fe20000410000 */
[----:B------:R-:W1:Y:S01]  /*ae30*/  S2R R196, SR_TID.X ;  /* 0x0000000000c47919 */ /* 0x000e620000002100 */
[----:B------:R-:W-:Y:S01]  /*ae40*/  IMAD.U32 R158, RZ, RZ, UR48 ;  /* 0x00000030ff9e7e24 */ /* 0x000fe2000f8e00ff */
        /* <DEDUP_REMOVED lines=152> */
[----:B--2---:R-:W-:-:S05]  /*b7d0*/  FMNMX.FTZ R90, R124, R89, !PT ;  /* 0x000000597c5a7209 */ /* 0x004fca0007810000 */
[----:B------:R-:W2:Y:S02]  /*b7e0*/  SHFL.BFLY PT, R89, R90, 0x2, 0x1f ;  /* 0x0c401f005a597f89 */ /* 0x000ea400000e0000 */
[----:B------:R-:W3:Y:S01]  /*b7f0*/  MUFU.TANH R103, R103 ;  /* 0x0000006700677308 */ /* 0x000ee20000002400 */
[----:B-1----:R-:W-:-:S04]  /*b800*/  FMNMX.FTZ R88, R99, R88, !PT ;  /* 0x0000005863587209 */ /* 0x002fc80007810000 */
[----:B0-----:R-:W-:-:S04]  /*b810*/  FMNMX.FTZ R88, R101, R88, !PT ;  /* 0x0000005865587209 */ /* 0x001fc80007810000 */
[----:B---3--:R-:W-:Y:S02]  /*b820*/  FMNMX.FTZ R92, R103, R88, !PT ;  /* 0x00000058675c7209 */ /* 0x008fe40007810000 */
[----:B------:R-:W0:Y:S03]  /*b830*/  LDC R88, c[0x0][0x988] ;  /* 0x00026200ff587b82 */ /* 0x000e260000000800 */
[----:B------:R-:W1:Y:S01]  /*b840*/  SHFL.BFLY PT, R91, R92, 0x2, 0x1f ;  /* 0x0c401f005c5b7f89 */ /* 0x000e6200000e0000 */
[----:B--2---:R-:W-:-:S05]  /*b850*/  FMNMX.FTZ R94, R90, R89, !PT ;  /* 0x000000595a5e7209 */ /* 0x004fca0007810000 */
[----:B------:R-:W2:Y:S01]  /*b860*/  SHFL.BFLY PT, R89, R94, 0x1, 0x1f ;  /* 0x0c201f005e597f89 */ /* 0x000ea200000e0000 */
[----:B-1----:R-:W-:-:S05]  /*b870*/  FMNMX.FTZ R96, R92, R91, !PT ;  /* 0x0000005b5c607209 */ /* 0x002fca0007810000 */
[----:B------:R-:W1:Y:S01]  /*b880*/  SHFL.BFLY PT, R91, R96, 0x1, 0x1f ;  /* 0x0c201f00605b7f89 */ /* 0x000e6200000e0000 */
[----:B--2---:R-:W-:-:S05]  /*b890*/  FMNMX.FTZ R89, R94, R89, !PT ;  /* 0x000000595e597209 */ /* 0x004fca0007810000 */
[C---:B0-----:R-:W-:Y:S01]  /*b8a0*/  FFMA.FTZ R126, R89.reuse, R88, -8 ;  /* 0xc1000000597e7423 */ /* 0x041fe20000010058 */
[----:B------:R-:W-:-:S03]  /*b8b0*/  FADD.FTZ R4, -R89, R4 ;  /* 0x0000000459047221 */ /* 0x000fc60000010100 */
[-CC-:B------:R-:W-:Y:S01]  /*b8c0*/  FFMA.FTZ R90, R9, R88.reuse, -R126.reuse ;  /* 0x00000058095a7223 */ /* 0x180fe2000001087e */
[----:B------:R-:W-:-:S01]  /*b8d0*/  FFMA.FTZ R9, R13, R88, -R126 ;  /* 0x000000580d097223 */ /* 0x000fc2000001087e */
[-CC-:B------:R-:W-:Y:S01]  /*b8e0*/  FFMA.FTZ R13, R155, R88.reuse, -R126.reuse ;  /* 0x000000589b0d7223 */ /* 0x180fe2000001087e */
[----:B------:R-:W-:-:S01]  /*b8f0*/  FFMA.FTZ R155, R112, R88, -R126 ;  /* 0x00000058709b7223 */ /* 0x000fc2000001087e */
[-CC-:B------:R-:W-:Y:S01]  /*b900*/  FFMA.FTZ R112, R114, R88.reuse, -R126.reuse ;  /* 0x0000005872707223 */ /* 0x180fe2000001087e */
[----:B------:R-:W-:-:S01]  /*b910*/  FFMA.FTZ R114, R118, R88, -R126 ;  /* 0x0000005876727223 */ /* 0x000fc2000001087e */
[-C--:B------:R-:W-:Y:S01]  /*b920*/  FMUL.FTZ R4, R4, R88.reuse ;  /* 0x0000005804047220 */ /* 0x080fe20000410000 */
[----:B------:R-:W-:-:S01]  /*b930*/  FFMA.FTZ R7, R7, R88, -R126 ;  /* 0x0000005807077223 */ /* 0x000fc2000001087e */
[----:B------:R-:W-:Y:S01]  /*b940*/  MUFU.EX2 R90, R90 ;  /* 0x0000005a005a7308 */ /* 0x000fe20000000800 */
[----:B------:R-:W-:-:S01]  /*b950*/  FFMA.FTZ R92, R15, R88, -R126 ;  /* 0x000000580f5c7223 */ /* 0x000fc2000001087e */
[-CC-:B------:R-:W-:Y:S01]  /*b960*/  FFMA.FTZ R15, R163, R88.reuse, -R126.reuse ;  /* 0x00000058a30f7223 */ /* 0x180fe2000001087e */
[----:B------:R-:W-:-:S01]  /*b970*/  FFMA.FTZ R163, R120, R88, -R126 ;  /* 0x0000005878a37223 */ /* 0x000fc2000001087e */
[-CC-:B------:R-:W-:Y:S01]  /*b980*/  FFMA.FTZ R94, R157, R88.reuse, -R126.reuse ;  /* 0x000000589d5e7223 */ /* 0x180fe2000001087e */
[----:B------:R-:W-:-:S01]  /*b990*/  FFMA.FTZ R157, R116, R88, -R126 ;  /* 0x00000058749d7223 */ /* 0x000fc2000001087e */
[----:B-1----:R-:W-:Y:S01]  /*b9a0*/  FMNMX.FTZ R91, R96, R91, !PT ;  /* 0x0000005b605b7209 */ /* 0x002fe20007810000 */
[----:B------:R-:W-:-:S01]  /*b9b0*/  FFMA.FTZ R116, R122, R88, -R126 ;  /* 0x000000587a747223 */ /* 0x000fc2000001087e */
[----:B------:R-:W-:Y:S01]  /*b9c0*/  MUFU.EX2 R4, R4 ;  /* 0x0000000400047308 */ /* 0x000fe20000000800 */
[----:B------:R-:W-:-:S01]  /*b9d0*/  FFMA.FTZ R96, R165, R88, -R126 ;  /* 0x00000058a5607223 */ /* 0x000fc2000001087e */
[----:B------:R-:W-:Y:S01]  /*b9e0*/  FFMA.FTZ R165, R124, R88, -R126 ;  /* 0x000000587ca57223 */ /* 0x000fe2000001087e */
[----:B------:R-:W-:-:S01]  /*b9f0*/  FADD.FTZ R5, -R91, R5 ;  /* 0x000000055b057221 */ /* 0x000fc20000010100 */
[-C--:B------:R-:W-:Y:S01]  /*ba00*/  FFMA.FTZ R118, R91, R88.reuse, -8 ;  /* 0xc10000005b767423 */ /* 0x080fe20000010058 */
[----:B------:R-:W-:-:S01]  /*ba10*/  FFMA.FTZ R98, R197, R88, -R126 ;  /* 0x00000058c5627223 */ /* 0x000fc2000001087e */
[-C--:B------:R-:W-:Y:S01]  /*ba20*/  FFMA.FTZ R137, R137, R88.reuse, -R126 ;  /* 0x0000005889897223 */ /* 0x080fe2000001087e */
[-C--:B------:R-:W-:Y:S01]  /*ba30*/  FMUL.FTZ R5, R5, R88.reuse ;  /* 0x0000005805057220 */ /* 0x080fe20000410000 */
        /* <DEDUP_REMOVED lines=23> */
[----:B------:R-:W-:-:S01]  /*bbb0*/  FADD.FTZ R152, R90, R3 ;  /* 0x000000035a987221 */ /* 0x000fc20000010000 */
        /* <DEDUP_REMOVED lines=14> */
[-C--:B------:R-:W-:Y:S01]  /*bca0*/  FFMA.FTZ R110, R110, R88.reuse, -R126 ;  /* 0x000000586e6e7223 */ /* 0x080fe2000001087e */
[----:B------:R-:W-:-:S01]  /*bcb0*/  FFMA.FTZ R126, R199, R88, -R118 ;  /* 0x00000058c77e7223 */ /* 0x000fc20000010876 */
[-CC-:B------:R-:W-:Y:S01]  /*bcc0*/  FFMA.FTZ R139, R139, R88.reuse, -R118.reuse ;  /* 0x000000588b8b7223 */ /* 0x180fe20000010876 */
[----:B------:R-:W-:-:S01]  /*bcd0*/  FFMA.FTZ R138, R203, R88, -R118 ;  /* 0x00000058cb8a7223 */ /* 0x000fc20000010876 */
[----:B------:R-:W1:Y:S01]  /*bce0*/  MUFU.EX2 R21, R21 ;  /* 0x0000001500157308 */ /* 0x000e620000000800 */
        /* <DEDUP_REMOVED lines=15> */
[----:B------:R-:W2:Y:S01]  /*bde0*/  MUFU.EX2 R120, R120 ;  /* 0x0000007800787308 */ /* 0x000ea20000000800 */
        /* <DEDUP_REMOVED lines=11> */
[----:B------:R-:W-:Y:S01]  /*bea0*/  FFMA.FTZ R93, R93, R88, -R118 ;  /* 0x000000585d5d7223 */ /* 0x000fe20000010876 */
[----:B------:R-:W-:-:S02]  /*beb0*/  WARPGROUP.DEPBAR.LE gsb0, 0x0 ;  /* 0x00008000000079c5 */ /* 0x000fc40000010000 */
[----:B------:R-:W-:Y:S01]  /*bec0*/  FFMA.FTZ R95, R95, R88, -R118 ;  /* 0x000000585f5f7223 */ /* 0x000fe20000010876 */
[----:B------:R-:W0:Y:S01]  /*bed0*/  MUFU.EX2 R122, R122 ;  /* 0x0000007a007a7308 */ /* 0x000e220000000800 */
[----:B--2---:R-:W-:-:S01]  /*bee0*/  FADD.FTZ R161, R120, R161 ;  /* 0x000000a178a17221 */ /* 0x004fc20000010000 */
[-CC-:B------:R-:W-:Y:S01]  /*bef0*/  FFMA.FTZ R99, R99, R88.reuse, -R118.reuse ;  /* 0x0000005863637223 */ /* 0x180fe20000010876 */
[----:B------:R-:W-:-:S01]  /*bf00*/  FFMA.FTZ R101, R101, R88, -R118 ;  /* 0x0000005865657223 */ /* 0x000fc20000010876 */
[----:B------:R-:W-:-:S04]  /*bf10*/  FFMA.FTZ R103, R103, R88, -R118 ;  /* 0x0000005867677223 */ /* 0x000fc80000010876 */
        /* <DEDUP_REMOVED lines=99> */
[----:B------:R-:W-:Y:S01]  /*c550*/  FFMA.FTZ R20, R97, R88, -R118 ;  /* 0x0000005861147223 */ /* 0x000fe20000010876 */
[----:B------:R-:W-:-:S05]  /*c560*/  IADD3 R97, -R196, 0xb, RZ ;  /* 0x0000000bc4617810 */ /* 0x000fca0007ffe1ff */
[----:B------:R-:W2:Y:S01]  /*c570*/  MUFU.EX2 R113, R113 ;  /* 0x0000007100717308 */ /* 0x000ea20000000800 */
[----:B-1----:R-:W-:-:S07]  /*c580*/  FADD.FTZ R2, R136, R3 ;  /* 0x0000000388027221 */ /* 0x002fce0000010000 */
[----:B------:R-:W-:Y:S01]  /*c590*/  MUFU.EX2 R115, R115 ;  /* 0x0000007300737308 */ /* 0x000fe20000000800 */
[----:B0-----:R-:W-:-:S07]  /*c5a0*/  FADD.FTZ R156, R8, R167 ;  /* 0x000000a7089c7221 */ /* 0x001fce0000010000 */
[----:B------:R-:W0:Y:S01]  /*c5b0*/  MUFU.EX2 R10, R10 ;  /* 0x0000000a000a7308 */ /* 0x000e220000000800 */
[----:B--2---:R-:W-:-:S07]  /*c5c0*/  FADD.FTZ R3, R113, R2 ;  /* 0x0000000271037221 */ /* 0x004fce0000010000 */
[----:B------:R-:W-:Y:S08]  /*c5d0*/  MUFU.EX2 R12, R12 ;  /* 0x0000000c000c7308 */ /* 0x000ff00000000800 */
[----:B------:R-:W1:Y:S01]  /*c5e0*/  MUFU.EX2 R117, R117 ;  /* 0x0000007500757308 */ /* 0x000e620000000800 */
[----:B0-----:R-:W-:-:S07]  /*c5f0*/  FADD.FTZ R2, R10, R3 ;  /* 0x000000030a027221 */ /* 0x001fce0000010000 */
[----:B------:R-:W0:Y:S08]  /*c600*/  MUFU.EX2 R161, R161 ;  /* 0x000000a100a17308 */ /* 0x000e300000000800 */
[----:B------:R-:W2:Y:S01]  /*c610*/  MUFU.EX2 R110, R110 ;  /* 0x0000006e006e7308 */ /* 0x000ea20000000800 */
[----:B-1----:R-:W-:-:S01]  /*c620*/  FADD.FTZ R3, R117, R2 ;  /* 0x0000000275037221 */ /* 0x002fc20000010000 */
[----:B------:R-:W-:-:S05]  /*c630*/  @!P1 LEA R2, R158, UR41, 0x3 ;  /* 0x000000299e029c11 */ /* 0x000fca000f8e18ff */
[----:B------:R-:W-:Y:S01]  /*c640*/  @!P1 VIADD R2, R2, 0x29840 ;  /* 0x0002984002029836 */ /* 0x000fe20000000000 */
[----:B------:R-:W1:Y:S04]  /*c650*/  MUFU.EX2 R14, R14 ;  /* 0x0000000e000e7308 */ /* 0x000e680000000800 */
[----:B------:R-:W-:Y:S01]  /*c660*/  @!P1 PRMT R2, RZ, 0x654, R2 ;  /* 0x00000654ff029816 */ /* 0x000fe20000000002 */
[----:B------:R3:W-:Y:S06]  /*c670*/  BAR.ARV R97, 0x100 ;  /* 0x000400610000751d */ /* 0x0007ec0000002000 */
[----:B------:R-:W4:Y:S01]  /*c680*/  MUFU.EX2 R155, R155 ;  /* 0x0000009b009b7308 */ /* 0x000f220000000800 */
[----:B------:R5:W-:Y:S07]  /*c690*/  @!P1 SYNCS.ARRIVE.TRANS64.RED.A1T0 RZ, [R2+URZ], RZ ;  /* 0x000000ff02ff99a7 */ /* 0x000bee000810043f */
[----:B------:R-:W3:Y:S08]  /*c6a0*/  MUFU.EX2 R119, R119 ;  /* 0x0000007700777308 */ /* 0x000ef00000000800 */
[----:B------:R0:W-:Y:S08]  /*c6b0*/  MUFU.EX2 R169, R93 ;  /* 0x0000005d00a97308 */ /* 0x0001f00000000800 */
[----:B------:R-:W5:Y:S01]  /*c6c0*/  MUFU.EX2 R112, R112 ;  /* 0x0000007000707308 */ /* 0x000f620000000800 */
[----:B0-----:R-:W-:-:S04]  /*c6d0*/  FADD.FTZ R93, R115, R156 ;  /* 0x0000009c735d7221 */ /* 0x001fc80000010000 */
[----:B------:R-:W-:-:S03]  /*c6e0*/  FADD.FTZ R156, R12, R93 ;  /* 0x0000005d0c9c7221 */ /* 0x000fc60000010000 */
[----:B------:R-:W0:Y:S01]  /*c6f0*/  MUFU.EX2 R157, R157 ;  /* 0x0000009d009d7308 */ /* 0x000e220000000800 */
[----:B------:R-:W-:-:S01]  /*c700*/  FADD.FTZ R93, R161, R156 ;  /* 0x0000009ca15d7221 */ /* 0x000fc20000010000 */
[----:B--2---:R-:W-:-:S03]  /*c710*/  FADD.FTZ R156, R110, R3 ;  /* 0x000000036e9c7221 */ /* 0x004fc60000010000 */
[----:B-1----:R-:W-:Y:S01]  /*c720*/  FADD.FTZ R158, R14, R93 ;  /* 0x0000005d0e9e7221 */ /* 0x002fe20000010000 */
[----:B----4-:R-:W-:-:S02]  /*c730*/  FADD.FTZ R3, R155, R156 ;  /* 0x0000009c9b037221 */ /* 0x010fc40000010000 */
[----:B------:R-:W1:Y:S01]  /*c740*/  MUFU.EX2 R95, R95 ;  /* 0x0000005f005f7308 */ /* 0x000e620000000800 */
[----:B---3--:R-:W-:-:S01]  /*c750*/  FADD.FTZ R158, R119, R158 ;  /* 0x0000009e779e7221 */ /* 0x008fc20000010000 */
[----:B-----5:R-:W-:-:S03]  /*c760*/  FADD.FTZ R118, R112, R3 ;  /* 0x0000000370767221 */ /* 0x020fc60000010000 */
        /* <DEDUP_REMOVED lines=21> */
.L_x_1977:
        /* <DEDUP_REMOVED lines=114> */
[----:B------:R-:W-:Y:S01]  /*cfe0*/  F2FP.SATFINITE.E4M3.F32.PACK_AB_MERGE_C R171, R160, R20, R93 ;  /* 0x00000014a0ab723e */ /* 0x000fe2000480705d */
[----:B------:R-:W-:Y:S06]  /*cff0*/  @P2 BRA `(.L_x_1978) ;  /* 0xffffffc8006c2947 */ /* 0x000fec000383ffff */
.L_x_1968:
[----:B------:R-:W-:Y:S06]  /*d000*/  BAR.ARV 0x8, 0x180 ;  /* 0x0206000000007b1d */ /* 0x000fec0000002000 */
[----:B------:R-:W-:Y:S05]  /*d010*/  @!P0 BRA `(.L_x_1979) ;  /* 0x0000000000048947 */ /* 0x000fea0003800000 */
[----:B------:R-:W-:Y:S01]  /*d020*/  BPT.TRAP 0x1 ;  /* 0x000000040000795c */ /* 0x000fe20000300000 */
.L_x_1979:
[----:B------:R-:W-:Y:S01]  /*d030*/  ULEA UR9, UR48, UR41, 0x3 ;  /* 0x0000002930097291 */ /* 0x000fe2000f8e183f */
[----:B------:R-:W-:-:S05]  /*d040*/  IMAD.U32 R0, RZ, RZ, UR43 ;  /* 0x0000002bff007e24 */ /* 0x000fca000f8e00ff */
[----:B------:R-:W-:-:S04]  /*d050*/  SHF.L.U32 R0, R0, 0x1f, RZ ;  /* 0x0000001f00007819 */ /* 0x000fc800000006ff */
[----:B------:R0:W1:Y:S01]  /*d060*/  SYNCS.PHASECHK.TRANS64.TRYWAIT P1, [UR9+0x29850], R0 ;  /* 0x02985000ff0075a7 */ /* 0x0000620008020149 */
[----:B------:R-:W-:Y:S05]  /*d070*/  @!P0 BRA `(.L_x_1980) ;  /* 0x0000000000048947 */ /* 0x000fea0003800000 */
[----:B------:R-:W-:Y:S01]  /*d080*/  BPT.TRAP 0x1 ;  /* 0x000000040000795c */ /* 0x000fe20000300000 */
.L_x_1980:
[----:B-1----:R-:W-:Y:S05]  /*d090*/  @P1 BRA `(.L_x_1981) ;  /* 0x0000000000081947 */ /* 0x002fea0003800000 */
[----:B------:R-:W1:Y:S02]  /*d0a0*/  SYNCS.PHASECHK.TRANS64.TRYWAIT P1, [UR9+0x29850], R0 ;  /* 0x02985000ff0075a7 */ /* 0x000e640008020149 */
[----:B-1----:R-:W-:Y:S05]  /*d0b0*/  @!P1 BRA `(.L_x_1982) ;  /* 0x0000006c00e49947 */ /* 0x002fea0003800000 */
.L_x_1981:
[----:B------:R-:W-:Y:S01]  /*d0c0*/  UIADD3 UR41, UR41, 0x400, URZ ;  /* 0x0000040029297890 */ /* 0x000fe2000fffe03f */
[----:B------:R-:W-:Y:S01]  /*d0d0*/  WARPGROUP.ARRIVE ;  /* 0x00000000000079c5 */ /* 0x000fe20000000000 */
[----:B------:R-:W-:Y:S01]  /*d0e0*/  UMOV UR7, 0xc0000010 ;  /* 0xc000001000077882 */ /* 0x000fe20000000000 */
[----:B------:R-:W-:Y:S01]  /*d0f0*/  ULDC.64 UR10, c[0x0][0x9a0] ;  /* 0x00026800000a7ab9 */ /* 0x000fe20000000a00 */
[----:B------:R-:W-:Y:S01]  /*d100*/  USHF.R.U32.HI UR41, URZ, 0x4, UR41 ;  /* 0x000000043f297899 */ /* 0x000fe20008011629 */
[----:B------:R-:W-:Y:S01]  /*d110*/  IMAD.MOV.U32 R6, RZ, RZ, 0x3f800000 ;  /* 0x3f800000ff067424 */ /* 0x000fe200078e00ff */
[----:B------:R-:W-:Y:S02]  /*d120*/  UISETP.NE.U32.AND UP0, UPT, UR10, URZ, UPT ;  /* 0x0000003f0a00728c */ /* 0x000fe4000bf05070 */
[----:B------:R-:W-:Y:S02]  /*d130*/  ULOP3.LUT UR41, UR41, 0x3fff, URZ, 0xc0, !UPT ;  /* 0x00003fff29297892 */ /* 0x000fe4000f8ec03f */
[----:B------:R-:W-:-:S02]  /*d140*/  UISETP.NE.AND.EX UP0, UPT, UR11, URZ, UPT, UP0 ;  /* 0x0000003f0b00728c */ /* 0x000fc4000bf05300 */
[----:B------:R-:W-:-:S04]  /*d150*/  ULOP3.LUT UR8, UR41, 0x10000, URZ, 0xfc, !UPT ;  /* 0x0001000029087892 */ /* 0x000fc8000f8efc3f */
[----:B------:R-:W-:Y:S01]  /*d160*/  UIMAD UR8, UR48, 0x500, UR8 ;  /* 0x00000500300878a4 */ /* 0x000fe2000f8e0208 */
[----:B------:R-:W-:-:S03]  /*d170*/  PLOP3.LUT P1, PT, PT, PT, UP0, 0x80, 0x0 ;  /* 0x000000000000781c */ /* 0x000fc60003f2f008 */
[----:B------:R-:W-:Y:S01]  /*d180*/  UIADD3 UR4, UR8, 0x100, URZ ;  /* 0x0000010008047890 */ /* 0x000fe2000fffe03f */
[----:B------:R-:W-:Y:S02]  /*d190*/  @UP0 ULDC.64 UR12, c[0x0][0x9c8] ;  /* 0x00027200000c0ab9 */ /* 0x000fe40000000a00 */
[----:B------:R-:W-:-:S06]  /*d1a0*/  UMOV UR6, UR8 ;  /* 0x0000000800067c82 */ /* 0x000fcc0008000000 */
[----:B------:R-:W-:Y:S01]  /*d1b0*/  QGMMA.64x128x32.F32.E4M3.E4M3 R24, R184, gdesc[UR4], R24, gsb0 ;  /* 0x01e00004b8187df3 */ /* 0x000fe20008000818 */
[----:B------:R-:W-:Y:S01]  /*d1c0*/  UMOV UR7, 0xc0000010 ;  /* 0xc000001000077882 */ /* 0x000fe20000000000 */
[----:B------:R-:W-:Y:S01]  /*d1d0*/  UMOV UR6, UR4 ;  /* 0x0000000400067c82 */ /* 0x000fe20008000000 */
[----:B------:R-:W-:Y:S01]  /*d1e0*/  @UP0 UIMAD.WIDE.U32 UR4, UR42, UR12, URZ ;  /* 0x0000000c2a0402a5 */ /* 0x000fe2000f8e003f */
[----:B------:R-:W-:Y:S02]  /*d1f0*/  WARPGROUP.DEPBAR.LE gsb0, 0x0 ;  /* 0x00008000000079c5 */ /* 0x000fe40000010000 */
[----:B------:R-:W-:-:S06]  /*d200*/  WARPGROUP.ARRIVE ;  /* 0x00000000000079c5 */ /* 0x000fcc0000000000 */
[----:B------:R-:W-:Y:S01]  /*d210*/  QGMMA.64x128x32.F32.E4M3.E4M3 R24, R180, gdesc[UR4], R24, gsb0 ;  /* 0x01e00004b4187df3 */ /* 0x000fe20008000818 */
[----:B------:R-:W-:Y:S02]  /*d220*/  @UP0 USHF.R.S32.HI UR6, URZ, 0x1f, UR42 ;  /* 0x0000001f3f060899 */ /* 0x000fe4000801142a */
[----:B------:R-:W-:Y:S02]  /*d230*/  @UP0 USHF.R.S32.HI UR7, URZ, 0x1f, UR37 ;  /* 0x0000001f3f070899 */ /* 0x000fe40008011425 */
[----:B------:R-:W-:-:S04]  /*d240*/  @UP0 UIMAD UR6, UR6, UR12, URZ ;  /* 0x0000000c060602a4 */ /* 0x000fc8000f8e023f */
[----:B------:R-:W-:-:S03]  /*d250*/  @UP0 UIMAD UR6, UR42, UR13, UR6 ;  /* 0x0000000d2a0602a4 */ /* 0x000fc6000f8e0206 */
[----:B------:R-:W-:Y:S01]  /*d260*/  @UP0 ULDC.64 UR12, c[0x0][0x9d0] ;  /* 0x00027400000c0ab9 */ /* 0x000fe20000000a00 */
[----:B------:R-:W-:Y:S02]  /*d270*/  @UP0 UIADD3 UR5, UR5, UR6, URZ ;  /* 0x0000000605050290 */ /* 0x000fe4000fffe03f */
[----:B------:R-:W-:Y:S02]  /*d280*/  @UP0 UIMAD UR6, UR7, UR12, URZ ;  /* 0x0000000c070602a4 */ /* 0x000fe4000f8e023f */
[----:B------:R-:W-:Y:S02]  /*d290*/  @UP0 UIMAD.WIDE.U32 UR4, UR37, UR12, UR4 ;  /* 0x0000000c250402a5 */ /* 0x000fe4000f8e0004 */
[----:B------:R-:W-:-:S04]  /*d2a0*/  @UP0 UIMAD UR6, UR37, UR13, UR6 ;  /* 0x0000000d250602a4 */ /* 0x000fc8000f8e0206 */
[----:B------:R-:W-:Y:S02]  /*d2b0*/  @UP0 UIADD3 UR5, UR5, UR6, URZ ;  /* 0x0000000605050290 */ /* 0x000fe4000fffe03f */
[----:B------:R-:W-:-:S04]  /*d2c0*/  @UP0 ULEA UR6, UP1, UR4, UR10, 0x2 ;  /* 0x0000000a04060291 */ /* 0x000fc8000f82103f */
[----:B------:R-:W-:Y:S02]  /*d2d0*/  @UP0 ULEA.HI.X UR7, UR4, UR11, UR5, 0x2, UP1 ;  /* 0x0000000b04070291 */ /* 0x000fe400088f1405 */
[----:B------:R-:W-:Y:S01]  /*d2e0*/  UIADD3 UR4, UR8, 0x200, URZ ;  /* 0x0000020008047890 */ /* 0x000fe2000fffe03f */
[----:B------:R-:W-:-:S03]  /*d2f0*/  IMAD.U32 R4, RZ, RZ, UR6 ;  /* 0x00000006ff047e24 */ /* 0x000fc6000f8e00ff */
[----:B-1----:R-:W-:Y:S01]  /*d300*/  IMAD.U32 R5, RZ, RZ, UR7 ;  /* 0x00000007ff057e24 */ /* 0x002fe2000f8e00ff */
[----:B------:R-:W-:Y:S02]  /*d310*/  UMOV UR7, 0xc0000010 ;  /* 0xc000001000077882 */ /* 0x000fe40000000000 */
[----:B------:R-:W-:Y:S02]  /*d320*/  UMOV UR6, UR4 ;  /* 0x0000000400067c82 */ /* 0x000fe40008000000 */
[----:B------:R1:W2:Y:S01]  /*d330*/  @P1 LDG.E R6, desc[UR50][R4.64] ;  /* 0x0000003204061981 */ /* 0x0002a2000c1e1900 */
[----:B------:R-:W-:Y:S02]  /*d340*/  WARPGROUP.DEPBAR.LE gsb0, 0x0 ;  /* 0x00008000000079c5 */ /* 0x000fe40000010000 */
[----:B------:R-:W-:-:S06]  /*d350*/  WARPGROUP.ARRIVE ;  /* 0x00000000000079c5 */ /* 0x000fcc0000000000 */
[----:B------:R-:W-:Y:S01]  /*d360*/  QGMMA.64x128x32.F32.E4M3.E4M3 R24, R176, gdesc[UR4], R24, gsb0 ;  /* 0x01e00004b0187df3 */ /* 0x000fe20008000818 */
[----:B------:R-:W-:Y:S01]  /*d370*/  UIADD3 UR4, UR8, 0x300, URZ ;  /* 0x0000030008047890 */ /* 0x000fe2000fffe03f */
[----:B------:R-:W-:-:S06]  /*d380*/  UMOV UR7, 0xc0000010 ;  /* 0xc000001000077882 */ /* 0x000fcc0000000000 */
[----:B------:R-:W-:Y:S01]  /*d390*/  UMOV UR6, UR4 ;  /* 0x0000000400067c82 */ /* 0x000fe20008000000 */
[----:B------:R-:W-:Y:S01]  /*d3a0*/  UIADD3 UR8, UR8, 0x400, URZ ;  /* 0x0000040008087890 */ /* 0x000fe2000fffe03f */
[----:B0-----:R-:W0:Y:S04]  /*d3b0*/  SHFL.BFLY PT, R0, R3, 0x2, 0x1f ;  /* 0x0c401f0003007f89 */ /* 0x001e2800000e0000 */
[----:B------:R-:W3:Y:S01]  /*d3c0*/  SHFL.BFLY PT, R7, R2, 0x2, 0x1f ;  /* 0x0c401f0002077f89 */ /* 0x000ee200000e0000 */
[----:B------:R-:W-:Y:S02]  /*d3d0*/  WARPGROUP.DEPBAR.LE gsb0, 0x0 ;  /* 0x00008000000079c5 */ /* 0x000fe40000010000 */
[----:B------:R-:W-:-:S06]  /*d3e0*/  WARPGROUP.ARRIVE ;  /* 0x00000000000079c5 */ /* 0x000fcc0000000000 */
[----:B------:R-:W-:Y:S01]  /*d3f0*/  QGMMA.64x128x32.F32.E4M3.E4M3 R24, R172, gdesc[UR4], R24, gsb0 ;  /* 0x01e00004ac187df3 */ /* 0x000fe20008000818 */
[----:B------:R-:W-:Y:S01]  /*d400*/  UMOV UR6, UR8 ;  /* 0x0000000800067c82 */ /* 0x000fe20008000000 */
[----:B------:R-:W-:Y:S01]  /*d410*/  UMOV UR7, 0xc0000010 ;  /* 0xc000001000077882 */ /* 0x000fe20000000000 */
[----:B0-----:R-:W-:-:S01]  /*d420*/  FADD.FTZ R0, R0, R3 ;  /* 0x0000000300007221 */ /* 0x001fc20000010000 */
[----:B---3--:R-:W-:-:S04]  /*d430*/  FADD.FTZ R7, R7, R2 ;  /* 0x0000000207077221 */ /* 0x008fc80000010000 */
[----:B-1----:R-:W0:Y:S04]  /*d440*/  SHFL.BFLY PT, R5, R0, 0x1, 0x1f ;  /* 0x0c201f0000057f89 */ /* 0x002e2800000e0000 */
[----:B------:R-:W1:Y:S01]  /*d450*/  SHFL.BFLY PT, R4, R7, 0x1, 0x1f ;  /* 0x0c201f0007047f89 */ /* 0x000e6200000e0000 */
        /* <DEDUP_REMOVED lines=17> */
[C---:B------:R-:W-:Y:S01]  /*d570*/  @P2 FMUL.FTZ R4, R88.reuse, 0.69314718246459960938 ;  /* 0x3f31721858042820 */ /* 0x040fe20000410000 */
[----:B------:R-:W-:Y:S01]  /*d580*/  @P3 FMUL.FTZ R13, R88, 0.69314718246459960938 ;  /* 0x3f317218580d3820 */ /* 0x000fe20000410000 */
[----:B0-----:R-:W-:Y:S01]  /*d590*/  @P2 FMUL.FTZ R5, R5, 0.69314718246459960938 ;  /* 0x3f31721805052820 */ /* 0x001fe20000410000 */
        /* <DEDUP_REMOVED lines=10> */
.L_x_1983:
        /* <DEDUP_REMOVED lines=73> */
[----:B------:R-:W-:-:S12]  /*dad0*/  ULOP3.LUT UR43, UR43, UR4, URZ, 0x3c, !UPT ;  /* 0x000000042b2b7292 */ /* 0x000fd8000f8e3c3f */
.L_x_1950:
        /* <DEDUP_REMOVED lines=26> */
[----:B------:R-:W-:Y:S01]  /*dc80*/  F2FP.BF16.F32.PACK_AB R27, R54, R27 ;  /* 0x0000001b361b723e */ /* 0x000fe200000010ff */
[----:B0-----:R-:W-:Y:S01]  /*dc90*/  IMAD.SHL.U32 R24, R35, 0x4, RZ ;  /* 0x0000000423187824 */ /* 0x001fe200078e00ff */
        /* <DEDUP_REMOVED lines=15> */
[----:B------:R-:W-:Y:S01]  /*dd90*/  F2FP.BF16.F32.PACK_AB R89, R88, R89 ;  /* 0x000000595859723e */ /* 0x000fe200000010ff */
[----:B------:R-:W-:Y:S01]  /*dda0*/  USHF.R.S32.HI UR12, URZ, 0x1f, UR37 ;  /* 0x0000001f3f0c7899 */ /* 0x000fe20008011425 */
[----:B------:R-:W-:Y:S01]  /*ddb0*/  LOP3.LUT R24, R24, 0xc, RZ, 0xc0, !PT ;  /* 0x0000000c18187812 */ /* 0x000fe200078ec0ff */
[----:B------:R-:W-:Y:S01]  /*ddc0*/  ULDC.64 UR8, c[0x0][0xb90] ;  /* 0x0002e40000087ab9 */ /* 0x000fe20000000a00 */
[----:B------:R-:W-:Y:S01]  /*ddd0*/  USHF.R.S32.HI UR13, URZ, 0x1f, UR42 ;  /* 0x0000001f3f0d7899 */ /* 0x000fe2000801142a */
[----:B------:R-:W-:Y:S01]  /*dde0*/  BAR.SYNC.DEFER_BLOCKING 0x1, 0x100 ;  /* 0x0044000000007b1d */ /* 0x000fe20000010000 */
[----:B------:R-:W-:-:S05]  /*ddf0*/  IADD3 R24, P0, R24, UR6, RZ ;  /* 0x0000000618187c10 */ /* 0x000fca000ff1e0ff */
[----:B------:R-:W-:Y:S01]  /*de00*/  IMAD.X R25, RZ, RZ, UR7, P0 ;  /* 0x00000007ff197e24 */ /* 0x000fe200080e06ff */
[----:B------:R-:W-:-:S04]  /*de10*/  ULDC.64 UR10, c[0x0][0xb98] ;  /* 0x0002e600000a7ab9 */ /* 0x000fc80000000a00 */
[----:B------:R0:W2:Y:S01]  /*de20*/  LDG.E.CONSTANT R24, desc[UR50][R24.64] ;  /* 0x0000003218187981 */ /* 0x0000a2000c1e9900 */
[----:B------:R-:W-:Y:S02]  /*de30*/  UIMAD UR5, UR12, UR8, URZ ;  /* 0x000000080c0572a4 */ /* 0x000fe4000f8e023f */
[----:B------:R-:W-:Y:S01]  /*de40*/  UIMAD.WIDE.U32 UR6, UR37, UR8, URZ ;  /* 0x00000008250672a5 */ /* 0x000fe2000f8e003f */
[----:B------:R-:W1:Y:S01]  /*de50*/  S2R R34, SR_SWINHI ;  /* 0x0000000000227919 */ /* 0x000e620000002f00 */
[----:B------:R-:W-:Y:S02]  /*de60*/  UIMAD UR5, UR37, UR9, UR5 ;  /* 0x00000009250572a4 */ /* 0x000fe4000f8e0205 */
[----:B------:R-:W-:Y:S02]  /*de70*/  UIMAD UR8, UR13, UR10, URZ ;  /* 0x0000000a0d0872a4 */ /* 0x000fe4000f8e023f */
[----:B------:R-:W-:Y:S01]  /*de80*/  UIADD3 UR7, UR7, UR5, URZ ;  /* 0x0000000507077290 */ /* 0x000fe2000fffe03f */
[----:B0-----:R-:W-:Y:S01]  /*de90*/  LOP3.LUT P0, R25, R35, 0x3, RZ, 0xc0, !PT ;  /* 0x0000000323197812 */ /* 0x001fe2000780c0ff */
[----:B------:R-:W-:-:S02]  /*dea0*/  UIMAD UR8, UR42, UR11, UR8 ;  /* 0x0000000b2a0872a4 */ /* 0x000fc4000f8e0208 */
[----:B------:R-:W-:Y:S01]  /*deb0*/  UIMAD.WIDE.U32 UR6, UR42, UR10, UR6 ;  /* 0x0000000a2a0672a5 */ /* 0x000fe2000f8e0006 */
[----:B------:R-:W-:Y:S01]  /*dec0*/  ISETP.EQ.OR P0, PT, R25, 0x3, !P0 ;  /* 0x000000031900780c */ /* 0x000fe20004702670 */
[----:B------:R-:W-:Y:S01]  /*ded0*/  ULDC UR5, c[0x0][0xa88] ;  /* 0x0002a20000057ab9 */ /* 0x000fe20000000800 */
[----:B------:R-:W-:Y:S02]  /*dee0*/  ULDC.64 UR10, c[0x0][0xaf0] ;  /* 0x0002bc00000a7ab9 */ /* 0x000fe40000000a00 */
[----:B------:R-:W-:Y:S02]  /*def0*/  SEL R61, R7, R6, P0 ;  /* 0x00000006073d7207 */ /* 0x000fe40000000000 */
[----:B------:R-:W-:Y:S02]  /*df00*/  SEL R58, R6, R7, P0 ;  /* 0x00000007063a7207 */ /* 0x000fe40000000000 */
[----:B------:R-:W-:Y:S02]  /*df10*/  SEL R53, R33, R32, P0 ;  /* 0x0000002021357207 */ /* 0x000fe40000000000 */
[----:B------:R-:W-:-:S02]  /*df20*/  SEL R50, R32, R33, P0 ;  /* 0x0000002120327207 */ /* 0x000fc40000000000 */
[----:B------:R-:W-:Y:S02]  /*df30*/  SEL R55, R29, R28, P0 ;  /* 0x0000001c1d377207 */ /* 0x000fe40000000000 */
[----:B------:R-:W-:Y:S01]  /*df40*/  SEL R52, R28, R29, P0 ;  /* 0x0000001d1c347207 */ /* 0x000fe20000000000 */
[----:B------:R-:W-:Y:S01]  /*df50*/  IMAD R29, R23, 0x40, R16 ;  /* 0x00000040171d7824 */ /* 0x000fe200078e0210 */
[----:B------:R-:W-:Y:S02]  /*df60*/  SEL R65, R31, R30, P0 ;  /* 0x0000001e1f417207 */ /* 0x000fe40000000000 */
[----:B------:R-:W-:Y:S02]  /*df70*/  SEL R62, R30, R31, P0 ;  /* 0x0000001f1e3e7207 */ /* 0x000fe40000000000 */
[----:B------:R-:W0:Y:S01]  /*df80*/  LDC R30, c[0x0][0xbe8] ;  /* 0x0002fa00ff1e7b82 */ /* 0x000e220000000800 */
[----:B------:R-:W-:Y:S02]  /*df90*/  SEL R73, R9, R8, P0 ;  /* 0x0000000809497207 */ /* 0x000fe40000000000 */
[----:B------:R-:W-:-:S02]  /*dfa0*/  MOV R4, R3 ;  /* 0x0000000300047202 */ /* 0x000fc40000000f00 */
[----:B-1----:R-:W-:Y:S02]  /*dfb0*/  MOV R5, R34 ;  /* 0x0000002200057202 */ /* 0x002fe40000000f00 */
[----:B------:R-:W-:Y:S02]  /*dfc0*/  SEL R72, R8, R9, P0 ;  /* 0x0000000908487207 */ /* 0x000fe40000000000 */
[----:B------:R-:W-:Y:S01]  /*dfd0*/  SEL R67, R27, R26, P0 ;  /* 0x0000001a1b437207 */ /* 0x000fe20000000000 */
[--C-:B------:R-:W-:Y:S01]  /*dfe0*/  IMAD.WIDE R6, R191, 0x2, R4.reuse ;  /* 0x00000002bf067825 */ /* 0x100fe200078e0204 */
[----:B------:R-:W-:Y:S02]  /*dff0*/  SEL R64, R26, R27, P0 ;  /* 0x0000001b1a407207 */ /* 0x000fe40000000000 */
[----:B------:R-:W-:Y:S01]  /*e000*/  SEL R57, R15, R14, P0 ;  /* 0x0000000e0f397207 */ /* 0x000fe20000000000 */
[----:B------:R-:W-:Y:S01]  /*e010*/  IMAD.WIDE R28, R29, 0x2, R4 ;  /* 0x000000021d1c7825 */ /* 0x000fe200078e0204 */
[----:B------:R-:W-:-:S02]  /*e020*/  IADD3 R33, P6, R6, 0x4060, RZ ;  /* 0x0000406006217810 */ /* 0x000fc40007fde0ff */
[----:B------:R-:W-:Y:S02]  /*e030*/  IADD3 R5, P2, R6, 0x20, RZ ;  /* 0x0000002006057810 */ /* 0x000fe40007f5e0ff */
[----:B------:R-:W-:Y:S02]  /*e040*/  LOP3.LUT R32, R33, 0x380, RZ, 0xc0, !PT ;  /* 0x0000038021207812 */ /* 0x000fe400078ec0ff */
[----:B------:R-:W-:Y:S01]  /*e050*/  SEL R54, R14, R15, P0 ;  /* 0x0000000f0e367207 */ /* 0x000fe20000000000 */
[--C-:B------:R-:W-:Y:S01]  /*e060*/  IMAD.X R43, RZ, RZ, R7.reuse, P2 ;  /* 0x000000ffff2b7224 */ /* 0x100fe200010e0607 */
[----:B------:R-:W-:Y:S02]  /*e070*/  SHF.R.U64 R32, R32, 0x3, RZ ;  /* 0x0000000320207819 */ /* 0x000fe400000012ff */
[----:B------:R-:W-:Y:S02]  /*e080*/  SEL R69, R21, R20, P0 ;  /* 0x0000001415457207 */ /* 0x000fe40000000000 */
[----:B------:R-:W-:Y:S01]  /*e090*/  LOP3.LUT R32, R32, R33, RZ, 0x3c, !PT ;  /* 0x0000002120207212 */ /* 0x000fe200078e3cff */
[----:B------:R-:W-:Y:S01]  /*e0a0*/  IMAD.X R33, RZ, RZ, R7, P6 ;  /* 0x000000ffff217224 */ /* 0x000fe200030e0607 */
[----:B------:R-:W-:-:S02]  /*e0b0*/  IADD3 R9, P6, R6, 0x40, RZ ;  /* 0x0000004006097810 */ /* 0x000fc40007fde0ff */
[----:B------:R-:W-:Y:S02]  /*e0c0*/  SEL R66, R20, R21, P0 ;  /* 0x0000001514427207 */ /* 0x000fe40000000000 */
[----:B------:R-:W-:Y:S01]  /*e0d0*/  LOP3.LUT R4, R5, 0x380, RZ, 0xc0, !PT ;  /* 0x0000038005047812 */ /* 0x000fe200078ec0ff */
[----:B------:R-:W-:Y:S01]  /*e0e0*/  IMAD.X R27, RZ, RZ, R7, P6 ;  /* 0x000000ffff1b7224 */ /* 0x000fe200030e0607 */
[C---:B------:R-:W-:Y:S02]  /*e0f0*/  IADD3 R21, P6, R28.reuse, 0x1000, RZ ;  /* 0x000010001c157810 */ /* 0x040fe40007fde0ff */
[----:B------:R-:W-:Y:S02]  /*e100*/  IADD3 R15, P2, R28, 0x2000, RZ ;  /* 0x000020001c0f7810 */ /* 0x000fe40007f5e0ff */
[----:B------:R-:W-:Y:S02]  /*e110*/  SHF.R.U64 R4, R4, 0x3, RZ ;  /* 0x0000000304047819 */ /* 0x000fe400000012ff */
[----:B------:R-:W-:-:S02]  /*e120*/  LOP3.LUT R20, R21, 0x380, RZ, 0xc0, !PT ;  /* 0x0000038015147812 */ /* 0x000fc400078ec0ff */
[----:B------:R-:W-:Y:S02]  /*e130*/  LOP3.LUT R14, R15, 0x380, RZ, 0xc0, !PT ;  /* 0x000003800f0e7812 */ /* 0x000fe400078ec0ff */
[----:B------:R-:W-:Y:S02]  /*e140*/  LOP3.LUT R42, R4, R5, RZ, 0x3c, !PT ;  /* 0x00000005042a7212 */ /* 0x000fe400078e3cff */
[----:B------:R-:W-:Y:S02]  /*e150*/  SHF.R.U64 R20, R20, 0x3, RZ ;  /* 0x0000000314147819 */ /* 0x000fe400000012ff */
[----:B------:R-:W-:Y:S02]  /*e160*/  SHF.R.U64 R14, R14, 0x3, RZ ;  /* 0x000000030e0e7819 */ /* 0x000fe400000012ff */
[----:B------:R-:W-:Y:S02]  /*e170*/  LOP3.LUT R4, R9, 0x380, RZ, 0xc0, !PT ;  /* 0x0000038009047812 */ /* 0x000fe400078ec0ff */
[----:B------:R-:W-:Y:S01]  /*e180*/  LOP3.LUT R20, R20, R21, RZ, 0x3c, !PT ;  /* 0x0000001514147212 */ /* 0x000fe200078e3cff */
[--C-:B------:R-:W-:Y:S01]  /*e190*/  IMAD.X R21, RZ, RZ, R29.reuse, P6 ;  /* 0x000000ffff157224 */ /* 0x100fe200030e061d */
[----:B------:R-:W-:Y:S01]  /*e1a0*/  LOP3.LUT R14, R14, R15, RZ, 0x3c, !PT ;  /* 0x0000000f0e0e7212 */ /* 0x000fe200078e3cff */
[----:B------:R-:W-:Y:S01]  /*e1b0*/  IMAD.X R15, RZ, RZ, R29, P2 ;  /* 0x000000ffff0f7224 */ /* 0x000fe200010e061d */
[----:B------:R-:W-:-:S02]  /*e1c0*/  SHF.R.U64 R4, R4, 0x3, RZ ;  /* 0x0000000304047819 */ /* 0x000fc400000012ff */
[----:B------:R-:W-:Y:S02]  /*e1d0*/  IADD3 R31, P6, R28, 0x7000, RZ ;  /* 0x000070001c1f7810 */ /* 0x000fe40007fde0ff */
[----:B0-----:R-:W-:Y:S02]  /*e1e0*/  ISETP.NE.AND P2, PT, R30, 0x1, PT ;  /* 0x000000011e00780c */ /* 0x001fe40003f45270 */
[----:B------:R-:W-:Y:S02]  /*e1f0*/  LOP3.LUT R26, R4, R9, RZ, 0x3c, !PT ;  /* 0x00000009041a7212 */ /* 0x000fe400078e3cff */
[----:B------:R-:W-:Y:S02]  /*e200*/  LOP3.LUT R4, R31, 0x380, RZ, 0xc0, !PT ;  /* 0x000003801f047812 */ /* 0x000fe400078ec0ff */
[----:B------:R-:W-:Y:S02]  /*e210*/  SEL R71, R13, R12, P0 ;  /* 0x0000000c0d477207 */ /* 0x000fe40000000000 */
[----:B------:R-:W-:-:S02]  /*e220*/  SHF.R.U64 R4, R4, 0x3, RZ ;  /* 0x0000000304047819 */ /* 0x000fc400000012ff */
[----:B------:R-:W-:Y:S02]  /*e230*/  SEL R70, R12, R13, P0 ;  /* 0x0000000d0c467207 */ /* 0x000fe40000000000 */
[----:B------:R-:W-:Y:S02]  /*e240*/  LOP3.LUT R4, R4, R31, RZ, 0x3c, !PT ;  /* 0x0000001f04047212 */ /* 0x000fe400078e3cff */
[----:B------:R-:W0:Y:S01]  /*e250*/  @P2 LDC R31, c[0x0][0xbec] ;  /* 0x0002fb00ff1f2b82 */ /* 0x000e220000000800 */
[C---:B------:R-:W-:Y:S02]  /*e260*/  IADD3 R13, P5, R6.reuse, 0x4040, RZ ;  /* 0x00004040060d7810 */ /* 0x040fe40007fbe0ff */
[----:B------:R-:W-:Y:S02]  /*e270*/  MOV R74, R32 ;  /* 0x00000020004a7202 */ /* 0x000fe40000000f00 */
[----:B------:R-:W-:Y:S01]  /*e280*/  LOP3.LUT R12, R13, 0x380, RZ, 0xc0, !PT ;  /* 0x000003800d0c7812 */ /* 0x000fe200078ec0ff */
[----:B------:R-:W-:Y:S01]  /*e290*/  IMAD.X R35, RZ, RZ, R7, P5 ;  /* 0x000000ffff237224 */ /* 0x000fe200028e0607 */
[----:B------:R-:W-:Y:S01]  /*e2a0*/  LOP3.LUT R45, R6, 0x380, RZ, 0xc0, !PT ;  /* 0x00000380062d7812 */ /* 0x000fe200078ec0ff */
[----:B------:R-:W1:Y:S01]  /*e2b0*/  @P2 LDC R32, c[0x0][0xbf0] ;  /* 0x0002fc00ff202b82 */ /* 0x000e620000000800 */
[----:B------:R-:W-:-:S02]  /*e2c0*/  SHF.R.U64 R12, R12, 0x3, RZ ;  /* 0x000000030c0c7819 */ /* 0x000fc400000012ff */
[----:B------:R-:W-:Y:S02]  /*e2d0*/  SHF.R.U64 R45, R45, 0x3, RZ ;  /* 0x000000032d2d7819 */ /* 0x000fe400000012ff */
[----:B------:R-:W-:Y:S02]  /*e2e0*/  LOP3.LUT R34, R12, R13, RZ, 0x3c, !PT ;  /* 0x0000000d0c227212 */ /* 0x000fe400078e3cff */
[----:B------:R-:W-:Y:S01]  /*e2f0*/  LOP3.LUT R44, R45, R6, RZ, 0x3c, !PT ;  /* 0x000000062d2c7212 */ /* 0x000fe200078e3cff */
[----:B------:R-:W-:Y:S01]  /*e300*/  IMAD.MOV.U32 R45, RZ, RZ, R7 ;  /* 0x000000ffff2d7224 */ /* 0x000fe200078e0007 */
[----:B------:R-:W-:Y:S02]  /*e310*/  SEL R59, R11, R10, P0 ;  /* 0x0000000a0b3b7207 */ /* 0x000fe40000000000 */
[----:B------:R-:W-:Y:S02]  /*e320*/  SEL R56, R10, R11, P0 ;  /* 0x0000000b0a387207 */ /* 0x000fe40000000000 */
[----:B------:R-:W-:-:S02]  /*e330*/  IADD3 R10, P4, R6, 0x4020, RZ ;  /* 0x00004020060a7810 */ /* 0x000fc40007f9e0ff */
[C---:B------:R-:W-:Y:S02]  /*e340*/  IADD3 R11, P3, R6.reuse, 0x4000, RZ ;  /* 0x00004000060b7810 */ /* 0x040fe40007f7e0ff */
[----:B------:R-:W-:Y:S02]  /*e350*/  IADD3 R8, P1, R6, 0x60, RZ ;  /* 0x0000006006087810 */ /* 0x000fe40007f3e0ff */
[----:B------:R-:W-:Y:S01]  /*e360*/  MOV R76, R34 ;  /* 0x00000022004c7202 */ /* 0x000fe20000000f00 */
[----:B------:R-:W-:Y:S01]  /*e370*/  VIADD R34, R18, UR36 ;  /* 0x0000002412227c36 */ /* 0x000fe20008000000 */
[----:B------:R-:W-:Y:S01]  /*e380*/  SEL R63, R48, R49, P0 ;  /* 0x00000031303f7207 */ /* 0x000fe20000000000 */
[----:B------:R-:W-:Y:S01]  /*e390*/  IMAD.X R41, RZ, RZ, R7, P1 ;  /* 0x000000ffff297224 */ /* 0x000fe200008e0607 */
[----:B------:R-:W-:Y:S02]  /*e3a0*/  SEL R48, R49, R48, P0 ;  /* 0x0000003031307207 */ /* 0x000fe40000000000 */
[----:B------:R-:W-:-:S02]  /*e3b0*/  SEL R51, R37, R36, P0 ;  /* 0x0000002425337207 */ /* 0x000fc40000000000 */
[----:B------:R-:W-:Y:S01]  /*e3c0*/  SEL R46, R36, R37, P0 ;  /* 0x00000025242e7207 */ /* 0x000fe20000000000 */
[--C-:B------:R-:W-:Y:S01]  /*e3d0*/  IMAD.X R37, RZ, RZ, R7.reuse, P4 ;  /* 0x000000ffff257224 */ /* 0x100fe200020e0607 */
[----:B------:R-:W-:Y:S02]  /*e3e0*/  SEL R49, R38, R39, P0 ;  /* 0x0000002726317207 */ /* 0x000fe40000000000 */
[----:B------:R-:W-:Y:S01]  /*e3f0*/  SEL R60, R39, R38, P0 ;  /* 0x00000026273c7207 */ /* 0x000fe20000000000 */
[----:B------:R-:W-:Y:S01]  /*e400*/  IMAD.X R39, RZ, RZ, R7, P3 ;  /* 0x000000ffff277224 */ /* 0x000fe200018e0607 */
[----:B------:R-:W-:Y:S02]  /*e410*/  LOP3.LUT R6, R11, 0x380, RZ, 0xc0, !PT ;  /* 0x000003800b067812 */ /* 0x000fe400078ec0ff */
[----:B------:R-:W-:Y:S02]  /*e420*/  MOV R81, R44 ;  /* 0x0000002c00517202 */ /* 0x000fe40000000f00 */
[----:B------:R-:W-:-:S02]  /*e430*/  SEL R25, R94, R93, P0 ;  /* 0x0000005d5e197207 */ /* 0x000fc40000000000 */
[----:B------:R-:W-:Y:S02]  /*e440*/  SEL R47, R90, R89, P0 ;  /* 0x000000595a2f7207 */ /* 0x000fe40000000000 */
[----:B------:R-:W-:Y:S01]  /*e450*/  MOV R45, R26 ;  /* 0x0000001a002d7202 */ /* 0x000fe20000000f00 */
[----:B0-----:R-:W-:Y:S01]  /*e460*/  @P2 IMAD.HI.U32 R27, R34, R31, RZ ;  /* 0x0000001f221b2227 */ /* 0x001fe200078e00ff */
[----:B------:R-:W-:Y:S02]  /*e470*/  SEL R94, R93, R94, P0 ;  /* 0x0000005e5d5e7207 */ /* 0x000fe40000000000 */
[----:B------:R-:W-:Y:S01]  /*e480*/  SEL R90, R89, R90, P0 ;  /* 0x0000005a595a7207 */ /* 0x000fe20000000000 */
[----:B------:R-:W-:Y:S01]  /*e490*/  IMAD.MOV.U32 R26, RZ, RZ, R34 ;  /* 0x000000ffff1a7224 */ /* 0x000fe200078e0022 */
[----:B------:R-:W-:Y:S02]  /*e4a0*/  LOP3.LUT R7, R10, 0x380, RZ, 0xc0, !PT ;  /* 0x000003800a077812 */ /* 0x000fe400078ec0ff */
[----:B------:R-:W-:-:S02]  /*e4b0*/  SHF.R.U64 R6, R6, 0x3, RZ ;  /* 0x0000000306067819 */ /* 0x000fc400000012ff */
[----:B------:R-:W-:Y:S02]  /*e4c0*/  SHF.R.U64 R7, R7, 0x3, RZ ;  /* 0x0000000307077819 */ /* 0x000fe400000012ff */
[----:B------:R-:W-:Y:S02]  /*e4d0*/  LOP3.LUT R38, R6, R11, RZ, 0x3c, !PT ;  /* 0x0000000b06267212 */ /* 0x000fe400078e3cff */
[----:B------:R-:W-:Y:S02]  /*e4e0*/  IADD3 R13, P1, R28, 0x3000, RZ ;  /* 0x000030001c0d7810 */ /* 0x000fe40007f3e0ff */
[----:B------:R-:W-:Y:S02]  /*e4f0*/  LOP3.LUT R6, R8, 0x380, RZ, 0xc0, !PT ;  /* 0x0000038008067812 */ /* 0x000fe400078ec0ff */
[----:B------:R-:W-:Y:S02]  /*e500*/  LOP3.LUT R36, R7, R10, RZ, 0x3c, !PT ;  /* 0x0000000a07247212 */ /* 0x000fe400078e3cff */
[----:B-1----:R-:W-:Y:S01]  /*e510*/  @P2 SHF.R.U32.HI R26, RZ, R32, R27 ;  /* 0x00000020ff1a2219 */ /* 0x002fe2000001161b */
[----:B------:R-:W-:Y:S01]  /*e520*/  IMAD.U32 R27, RZ, RZ, UR8 ;  /* 0x00000008ff1b7e24 */ /* 0x000fe2000f8e00ff */
[----:B------:R-:W-:Y:S01]  /*e530*/  LOP3.LUT R12, R13, 0x380, RZ, 0xc0, !PT ;  /* 0x000003800d0c7812 */ /* 0x000fe200078ec0ff */
[----:B------:R-:W-:Y:S01]  /*e540*/  ULDC.64 UR8, c[0x0][0xae8] ;  /* 0x0002ba0000087ab9 */ /* 0x000fe20000000a00 */
[----:B------:R-:W-:-:S02]  /*e550*/  SHF.R.U64 R5, R6, 0x3, RZ ;  /* 0x0000000306057819 */ /* 0x000fc400000012ff */
[----:B------:R-:W-:Y:S01]  /*e560*/  MOV R77, R36 ;  /* 0x00000024004d7202 */ /* 0x000fe20000000f00 */
[----:B------:R-:W-:Y:S01]  /*e570*/  IMAD.MOV R37, RZ, RZ, -R26 ;  /* 0x000000ffff257224 */ /* 0x000fe200078e0a1a */
[----:B------:R-:W-:Y:S02]  /*e580*/  SEL R75, R86, R87, P0 ;  /* 0x00000057564b7207 */ /* 0x000fe40000000000 */
[----:B------:R-:W-:Y:S01]  /*e590*/  SHF.R.U64 R12, R12, 0x3, RZ ;  /* 0x000000030c0c7819 */ /* 0x000fe200000012ff */
[----:B------:R-:W-:Y:S01]  /*e5a0*/  IMAD R37, R30, R37, R34 ;  /* 0x000000251e257224 */ /* 0x000fe200078e0222 */
[----:B------:R-:W-:Y:S02]  /*e5b0*/  LOP3.LUT R40, R5, R8, RZ, 0x3c, !PT ;  /* 0x0000000805287212 */ /* 0x000fe400078e3cff */
[----:B------:R-:W-:Y:S02]  /*e5c0*/  SEL R86, R87, R86, P0 ;  /* 0x0000005657567207 */ /* 0x000fe40000000000 */
[----:B------:R-:W-:Y:S01]  /*e5d0*/  LOP3.LUT R12, R12, R13, RZ, 0x3c, !PT ;  /* 0x0000000d0c0c7212 */ /* 0x000fe200078e3cff */
[----:B------:R-:W-:Y:S01]  /*e5e0*/  IMAD.X R13, RZ, RZ, R29, P1 ;  /* 0x000000ffff0d7224 */ /* 0x000fe200008e061d */
[----:B------:R-:W-:-:S02]  /*e5f0*/  MOV R80, R42 ;  /* 0x0000002a00507202 */ /* 0x000fc40000000f00 */
[----:B------:R-:W-:Y:S02]  /*e600*/  MOV R79, R40 ;  /* 0x00000028004f7202 */ /* 0x000fe40000000f00 */
[----:B------:R-:W-:Y:S02]  /*e610*/  IADD3 R40, P1, R26, UR6, RZ ;  /* 0x000000061a287c10 */ /* 0x000fe4000ff3e0ff */
[----:B------:R-:W-:Y:S02]  /*e620*/  SHF.R.S32.HI R36, RZ, 0x1f, R37 ;  /* 0x0000001fff247819 */ /* 0x000fe40000011425 */
[C---:B------:R-:W-:Y:S02]  /*e630*/  IADD3 R9, P4, R28.reuse, 0x5000, RZ ;  /* 0x000050001c097810 */ /* 0x040fe40007f9e0ff */
[----:B------:R-:W-:Y:S02]  /*e640*/  IADD3 R11, P3, R28, 0x4000, RZ ;  /* 0x000040001c0b7810 */ /* 0x000fe40007f7e0ff */
[----:B------:R-:W-:-:S02]  /*e650*/  LOP3.LUT R8, R9, 0x380, RZ, 0xc0, !PT ;  /* 0x0000038009087812 */ /* 0x000fc400078ec0ff */
[----:B------:R-:W-:Y:S02]  /*e660*/  LOP3.LUT R10, R11, 0x380, RZ, 0xc0, !PT ;  /* 0x000003800b0a7812 */ /* 0x000fe400078ec0ff */
[----:B------:R-:W-:Y:S02]  /*e670*/  MOV R78, R38 ;  /* 0x00000026004e7202 */ /* 0x000fe40000000f00 */
[----:B------:R-:W-:Y:S02]  /*e680*/  SHF.R.U64 R8, R8, 0x3, RZ ;  /* 0x0000000308087819 */ /* 0x000fe400000012ff */
[----:B------:R-:W-:Y:S02]  /*e690*/  SHF.R.U64 R10, R10, 0x3, RZ ;  /* 0x000000030a0a7819 */ /* 0x000fe400000012ff */
[----:B------:R-:W-:Y:S01]  /*e6a0*/  LOP3.LUT R8, R8, R9, RZ, 0x3c, !PT ;  /* 0x0000000908087212 */ /* 0x000fe200078e3cff */
[--C-:B------:R-:W-:Y:S01]  /*e6b0*/  IMAD.X R9, RZ, RZ, R29.reuse, P4 ;  /* 0x000000ffff097224 */ /* 0x100fe200020e061d */
[----:B------:R-:W-:Y:S01]  /*e6c0*/  LOP3.LUT R10, R10, R11, RZ, 0x3c, !PT ;  /* 0x0000000b0a0a7212 */ /* 0x000fe200078e3cff */
[----:B------:R-:W-:Y:S01]  /*e6d0*/  IMAD.X R11, RZ, RZ, R29, P3 ;  /* 0x000000ffff0b7224 */ /* 0x000fe200018e061d */
[----:B------:R-:W-:-:S02]  /*e6e0*/  IADD3 R7, P5, R28, 0x6000, RZ ;  /* 0x000060001c077810 */ /* 0x000fc40007fbe0ff */
        /* <DEDUP_REMOVED lines=17> */
[----:B------:R-:W-:Y:S04]  /*e800*/  SHFL.IDX PT, R49, R49, R24, 0x1c1f ;  /* 0x001c1f1831317589 */ /* 0x000fe800000e0000 */
[----:B------:R-:W2:Y:S01]  /*e810*/  SHFL.IDX PT, R60, R60, R31, 0x1c1f ;  /* 0x001c1f1f3c3c7589 */ /* 0x000ea200000e0000 */
[----:B0-----:R-:W-:-:S02]  /*e820*/  SEL R32, R47, R90, P0 ;  /* 0x0000005a2f207207 */ /* 0x001fc40000000000 */
[----:B------:R-:W-:Y:S01]  /*e830*/  SEL R34, R90, R47, P0 ;  /* 0x0000002f5a227207 */ /* 0x000fe20000000000 */
[----:B------:R-:W-:Y:S04]  /*e840*/  SHFL.IDX PT, R65, R65, R24, 0x1c1f ;  /* 0x001c1f1841417589 */ /* 0x000fe800000e0000 */
[----:B------:R-:W0:Y:S04]  /*e850*/  SHFL.IDX PT, R62, R62, R31, 0x1c1f ;  /* 0x001c1f1f3e3e7589 */ /* 0x000e2800000e0000 */
[----:B------:R-:W-:Y:S04]  /*e860*/  SHFL.IDX PT, R53, R53, R24, 0x1c1f ;  /* 0x001c1f1835357589 */ /* 0x000fe800000e0000 */
[----:B------:R-:W-:Y:S01]  /*e870*/  SHFL.IDX PT, R55, R55, R24, 0x1c1f ;  /* 0x001c1f1837377589 */ /* 0x000fe200000e0000 */
[----:B-1----:R-:W-:-:S03]  /*e880*/  SEL R38, R46, R51, P0 ;  /* 0x000000332e267207 */ /* 0x002fc60000000000 */
[----:B------:R-:W-:Y:S04]  /*e890*/  SHFL.IDX PT, R57, R57, R24, 0x1c1f ;  /* 0x001c1f1839397589 */ /* 0x000fe800000e0000 */
[----:B------:R-:W-:Y:S01]  /*e8a0*/  SHFL.IDX PT, R59, R59, R24, 0x1c1f ;  /* 0x001c1f183b3b7589 */ /* 0x000fe200000e0000 */
[----:B--2---:R-:W-:Y:S02]  /*e8b0*/  SEL R33, R49, R60, P0 ;  /* 0x0000003c31217207 */ /* 0x004fe40000000000 */
[----:B------:R-:W-:Y:S01]  /*e8c0*/  SEL R35, R60, R49, P0 ;  /* 0x000000313c237207 */ /* 0x000fe20000000000 */
[----:B------:R-:W-:Y:S04]  /*e8d0*/  SHFL.IDX PT, R42, R61, R24, 0x1c1f ;  /* 0x001c1f183d2a7589 */ /* 0x000fe800000e0000 */
[----:B------:R-:W-:Y:S01]  /*e8e0*/  SHFL.IDX PT, R67, R67, R24, 0x1c1f ;  /* 0x001c1f1843437589 */ /* 0x000fe200000e0000 */
[----:B0-----:R-:W-:-:S03]  /*e8f0*/  SEL R39, R62, R65, P0 ;  /* 0x000000413e277207 */ /* 0x001fc60000000000 */
[----:B------:R-:W-:Y:S04]  /*e900*/  SHFL.IDX PT, R69, R69, R24, 0x1c1f ;  /* 0x001c1f1845457589 */ /* 0x000fe800000e0000 */
[----:B------:R-:W-:Y:S04]  /*e910*/  SHFL.IDX PT, R71, R71, R24, 0x1c1f ;  /* 0x001c1f1847477589 */ /* 0x000fe800000e0000 */
[----:B------:R-:W-:Y:S04]  /*e920*/  SHFL.IDX PT, R73, R73, R24, 0x1c1f ;  /* 0x001c1f1849497589 */ /* 0x000fe800000e0000 */
[----:B------:R0:W-:Y:S04]  /*e930*/  SHFL.IDX PT, R75, R75, R24, 0x1c1f ;  /* 0x001c1f184b4b7589 */ /* 0x0001e800000e0000 */
[----:B------:R-:W-:Y:S04]  /*e940*/  SHFL.IDX PT, R50, R50, R31, 0x1c1f ;  /* 0x001c1f1f32327589 */ /* 0x000fe800000e0000 */
[----:B------:R-:W-:Y:S01]  /*e950*/  SHFL.IDX PT, R52, R52, R31, 0x1c1f ;  /* 0x001c1f1f34347589 */ /* 0x000fe200000e0000 */
[----:B0-----:R-:W-:-:S03]  /*e960*/  SHF.R.S32.HI R24, RZ, 0x1f, R26 ;  /* 0x0000001fff187819 */ /* 0x001fc6000001141a */
[----:B------:R-:W-:Y:S01]  /*e970*/  SHFL.IDX PT, R44, R64, R31, 0x1c1f ;  /* 0x001c1f1f402c7589 */ /* 0x000fe200000e0000 */
[----:B------:R-:W-:Y:S02]  /*e980*/  SEL R26, R94, R25, P0 ;  /* 0x000000195e1a7207 */ /* 0x000fe40000000000 */
[----:B------:R-:W-:Y:S01]  /*e990*/  IADD3.X R41, R24, UR7, R27, P1, !PT ;  /* 0x0000000718297c10 */ /* 0x000fe20008ffe41b */
[----:B------:R-:W-:Y:S01]  /*e9a0*/  SHFL.IDX PT, R54, R54, R31, 0x1c1f ;  /* 0x001c1f1f36367589 */ /* 0x000fe200000e0000 */
[----:B------:R-:W-:Y:S01]  /*e9b0*/  ULDC.64 UR6, c[0x0][0xb88] ;  /* 0x0002e20000067ab9 */ /* 0x000fe20000000a00 */
[----:B------:R-:W-:Y:S01]  /*e9c0*/  SEL R24, R25, R94, P0 ;  /* 0x0000005e19187207 */ /* 0x000fe20000000000 */
[----:B------:R-:W-:Y:S01]  /*e9d0*/  IMAD R36, R36, UR6, RZ ;  /* 0x0000000624247c24 */ /* 0x000fe2000f8e02ff */
[----:B------:R-:W-:Y:S01]  /*e9e0*/  SHFL.IDX PT, R68, R66, R31, 0x1c1f ;  /* 0x001c1f1f42447589 */ /* 0x000fe200000e0000 */
[----:B------:R-:W-:Y:S01]  /*e9f0*/  SEL R25, R63, R48, P0 ;  /* 0x000000303f197207 */ /* 0x000fe20000000000 */
[C---:B------:R-:W-:Y:S01]  /*ea00*/  IMAD.WIDE.U32 R40, R37.reuse, UR6, R40 ;  /* 0x0000000625287c25 */ /* 0x040fe2000f8e0028 */
[----:B------:R-:W-:Y:S01]  /*ea10*/  SEL R27, R48, R63, P0 ;  /* 0x0000003f301b7207 */ /* 0x000fe20000000000 */
[----:B------:R-:W-:Y:S01]  /*ea20*/  SHFL.IDX PT, R70, R70, R31, 0x1c1f ;  /* 0x001c1f1f46467589 */ /* 0x000fe200000e0000 */
[----:B------:R-:W-:Y:S01]  /*ea30*/  LOP3.LUT P1, RZ, R188, 0x3, RZ, 0xc0, !PT ;  /* 0x00000003bcff7812 */ /* 0x000fe2000782c0ff */
[----:B------:R-:W-:Y:S01]  /*ea40*/  IMAD R47, R37, UR7, R36 ;  /* 0x00000007252f7c24 */ /* 0x000fe2000f8e0224 */
[----:B------:R-:W-:Y:S01]  /*ea50*/  SEL R36, R51, R46, P0 ;  /* 0x0000002e33247207 */ /* 0x000fe20000000000 */
[----:B------:R-:W0:Y:S01]  /*ea60*/  SHFL.IDX PT, R56, R56, R31, 0x1c1f ;  /* 0x001c1f1f38387589 */ /* 0x000e2200000e0000 */
[----:B------:R-:W-:Y:S01]  /*ea70*/  VIADD R46, R190, UR36 ;  /* 0x00000024be2e7c36 */ /* 0x000fe20008000000 */
[----:B------:R-:W-:Y:S01]  /*ea80*/  ULDC.64 UR6, c[0x0][0xb50] ;  /* 0x0002d40000067ab9 */ /* 0x000fe20000000a00 */
[----:B------:R-:W-:Y:S01]  /*ea90*/  SEL R37, R65, R62, P0 ;  /* 0x0000003e41257207 */ /* 0x000fe20000000000 */
[----:B------:R-:W1:Y:S04]  /*eaa0*/  SHFL.IDX PT, R72, R72, R31, 0x1c1f ;  /* 0x001c1f1f48487589 */ /* 0x000e6800000e0000 */
[----:B------:R-:W2:Y:S04]  /*eab0*/  SHFL.IDX PT, R43, R58, R31, 0x1c1f ;  /* 0x001c1f1f3a2b7589 */ /* 0x000ea800000e0000 */
[----:B------:R3:W4:Y:S04]  /*eac0*/  SHFL.IDX PT, R86, R86, R31, 0x1c1f ;  /* 0x001c1f1f56567589 */ /* 0x00072800000e0000 */
[----:B------:R2:W-:Y:S04]  /*ead0*/  STSM.16.M88.4 [R81], R24 ;  /* 0x0000001851007844 */ /* 0x0005e80000000200 */
[----:B------:R4:W-:Y:S01]  /*eae0*/  STSM.16.M88.4 [R80], R32 ;  /* 0x0000002050007844 */ /* 0x0009e20000000200 */
[----:B---3--:R-:W-:Y:S01]  /*eaf0*/  IMAD R31, R30, UR5, RZ ;  /* 0x000000051e1f7c24 */ /* 0x008fe2000f8e02ff */
[----:B0-----:R-:W-:-:S02]  /*eb00*/  SEL R48, R59, R56, P0 ;  /* 0x000000383b307207 */ /* 0x001fc40000000000 */
[----:B------:R-:W-:Y:S02]  /*eb10*/  STSM.16.M88.4 [R45], R36 ;  /* 0x000000242d007844 */ /* 0x000fe40000000200 */
[----:B------:R-:W-:Y:S02]  /*eb20*/  ISETP.GE.OR P3, PT, R46, R31, P1 ;  /* 0x0000001f2e00720c */ /* 0x000fe40000f66670 */
[----:B-1----:R-:W-:Y:S02]  /*eb30*/  SEL R49, R73, R72, P0 ;  /* 0x0000004849317207 */ /* 0x002fe40000000000 */
[----:B------:R-:W-:Y:S01]  /*eb40*/  SEL R51, R72, R73, P0 ;  /* 0x0000004948337207 */ /* 0x000fe20000000000 */
[----:B--2---:R-:W-:Y:S01]  /*eb50*/  VIADD R24, R46, 0x8 ;  /* 0x000000082e187836 */ /* 0x004fe20000000000 */
[----:B------:R-:W-:Y:S01]  /*eb60*/  SEL R26, R50, R53, P0 ;  /* 0x00000035321a7207 */ /* 0x000fe20000000000 */
[----:B------:R-:W-:Y:S01]  /*eb70*/  IMAD.IADD R25, R41, 0x1, R47 ;  /* 0x0000000129197824 */ /* 0x000fe200078e022f */
[----:B------:R-:W-:-:S02]  /*eb80*/  LEA R41, P4, R40, UR6, 0x2 ;  /* 0x0000000628297c11 */ /* 0x000fc4000f8810ff */
[----:B------:R-:W-:Y:S02]  /*eb90*/  ISETP.GE.OR P1, PT, R24, R31, P1 ;  /* 0x0000001f1800720c */ /* 0x000fe40000f26670 */
[----:B------:R-:W-:Y:S01]  /*eba0*/  LEA.HI.X R40, R40, UR7, R25, 0x2, P4 ;  /* 0x0000000728287c11 */ /* 0x000fe2000a0f1419 */
[----:B------:R-:W-:Y:S01]  /*ebb0*/  SHFL.IDX PT, R60, R41, RZ, 0x1c1f ;  /* 0x001c1fff293c7589 */ /* 0x000fe200000e0000 */
[----:B------:R-:W-:Y:S02]  /*ebc0*/  SEL R24, R53, R50, P0 ;  /* 0x0000003235187207 */ /* 0x000fe40000000000 */
[----:B----4-:R-:W-:Y:S01]  /*ebd0*/  SEL R32, R55, R52, P0 ;  /* 0x0000003437207207 */ /* 0x010fe20000000000 */
[----:B------:R-:W0:Y:S01]  /*ebe0*/  SHFL.IDX PT, R61, R40, RZ, 0x1c1f ;  /* 0x001c1fff283d7589 */ /* 0x000e2200000e0000 */
[----:B------:R-:W-:Y:S02]  /*ebf0*/  SEL R34, R52, R55, P0 ;  /* 0x0000003734227207 */ /* 0x000fe40000000000 */
[----:B------:R-:W-:Y:S01]  /*ec00*/  SEL R25, R67, R44, P0 ;  /* 0x0000002c43197207 */ /* 0x000fe20000000000 */
[----:B------:R-:W-:Y:S01]  /*ec10*/  SHFL.IDX PT, R62, R41, 0x1, 0x1c1f ;  /* 0x003c1f00293e7f89 */ /* 0x000fe200000e0000 */
[----:B------:R-:W-:-:S02]  /*ec20*/  SEL R27, R44, R67, P0 ;  /* 0x000000432c1b7207 */ /* 0x000fc40000000000 */
[----:B------:R-:W-:Y:S01]  /*ec30*/  SEL R52, R57, R54, P0 ;  /* 0x0000003639347207 */ /* 0x000fe20000000000 */
[----:B------:R-:W1:Y:S01]  /*ec40*/  SHFL.IDX PT, R63, R40, 0x1, 0x1c1f ;  /* 0x003c1f00283f7f89 */ /* 0x000e6200000e0000 */
[----:B------:R-:W-:Y:S02]  /*ec50*/  SEL R33, R69, R68, P0 ;  /* 0x0000004445217207 */ /* 0x000fe40000000000 */
[----:B------:R-:W-:Y:S01]  /*ec60*/  SEL R35, R68, R69, P0 ;  /* 0x0000004544237207 */ /* 0x000fe20000000000 */
[----:B------:R-:W-:Y:S01]  /*ec70*/  STSM.16.M88.4 [R79], R24 ;  /* 0x000000184f007844 */ /* 0x000fe20000000200 */
[----:B------:R-:W-:Y:S02]  /*ec80*/  SEL R54, R54, R57, P0 ;  /* 0x0000003936367207 */ /* 0x000fe40000000000 */
[----:B------:R-:W-:Y:S01]  /*ec90*/  SEL R53, R71, R70, P0 ;  /* 0x0000004647357207 */ /* 0x000fe20000000000 */
[----:B------:R-:W-:Y:S01]  /*eca0*/  STSM.16.M88.4 [R78], R32 ;  /* 0x000000204e007844 */ /* 0x000fe20000000200 */
[----:B------:R-:W-:-:S02]  /*ecb0*/  SEL R55, R70, R71, P0 ;  /* 0x0000004746377207 */ /* 0x000fc40000000000 */
[----:B------:R-:W-:Y:S02]  /*ecc0*/  SEL R50, R56, R59, P0 ;  /* 0x0000003b38327207 */ /* 0x000fe40000000000 */
[----:B------:R-:W-:Y:S01]  /*ecd0*/  SEL R64, R42, R43, P0 ;  /* 0x0000002b2a407207 */ /* 0x000fe20000000000 */
[----:B------:R-:W-:Y:S01]  /*ece0*/  STSM.16.M88.4 [R77], R52 ;  /* 0x000000344d007844 */ /* 0x000fe20000000200 */
[----:B------:R-:W-:Y:S02]  /*ecf0*/  SEL R66, R43, R42, P0 ;  /* 0x0000002a2b427207 */ /* 0x000fe40000000000 */
[----:B------:R-:W-:Y:S01]  /*ed00*/  SEL R65, R75, R86, P0 ;  /* 0x000000564b417207 */ /* 0x000fe20000000000 */
[----:B------:R-:W-:Y:S01]  /*ed10*/  STSM.16.M88.4 [R76], R48 ;  /* 0x000000304c007844 */ /* 0x000fe20000000200 */
[----:B------:R-:W-:-:S05]  /*ed20*/  SEL R67, R86, R75, P0 ;  /* 0x0000004b56437207 */ /* 0x000fca0000000000 */
[----:B------:R2:W-:Y:S01]  /*ed30*/  STSM.16.M88.4 [R74], R64 ;  /* 0x000000404a007844 */ /* 0x0005e20000000200 */
[----:B------:R-:W-:Y:S08]  /*ed40*/  BAR.SYNC.DEFER_BLOCKING 0x1, 0x100 ;  /* 0x0044000000007b1d */ /* 0x000ff00000010000 */
[----:B--2---:R-:W2:Y:S01]  /*ed50*/  @P2 LDC R65, c[0x0][0xbec] ;  /* 0x0002fb00ff412b82 */ /* 0x004ea20000000800 */
[----:B0-----:R0:W-:Y:S01]  /*ed60*/  @!P3 ST.E desc[UR50][R60.64], R2 ;  /* 0x000000023c00b985 */ /* 0x0011e2000c101932 */
[----:B------:R-:W-:-:S03]  /*ed70*/  UIMAD UR5, UR12, UR8, URZ ;  /* 0x000000080c0572a4 */ /* 0x000fc6000f8e023f */
[----:B-1----:R1:W-:Y:S03]  /*ed80*/  @!P1 ST.E desc[UR50][R62.64], R0 ;  /* 0x000000003e009985 */ /* 0x0023e6000c101932 */
[----:B0-----:R-:W0:Y:S01]  /*ed90*/  @P2 LDC R61, c[0x0][0xbf0] ;  /* 0x0002fc00ff3d2b82 */ /* 0x001e220000000800 */
[----:B------:R-:W-:Y:S01]  /*eda0*/  UIMAD.WIDE.U32 UR6, UR37, UR8, URZ ;  /* 0x00000008250672a5 */ /* 0x000fe2000f8e003f */
[----:B------:R3:W5:Y:S01]  /*edb0*/  LD.E.128 R48, desc[UR50][R6.64] ;  /* 0x0000003206307980 */ /* 0x000762000c101d00 */
[----:B-1----:R-:W-:Y:S01]  /*edc0*/  IMAD R0, R22, 0x20, R23 ;  /* 0x0000002016007824 */ /* 0x002fe200078e0217 */
[----:B------:R-:W-:Y:S02]  /*edd0*/  UIMAD UR5, UR37, UR9, UR5 ;  /* 0x00000009250572a4 */ /* 0x000fe4000f8e0205 */
[----:B------:R1:W5:Y:S01]  /*ede0*/  LD.E.128 R52, desc[UR50][R8.64] ;  /* 0x0000003208347980 */ /* 0x000362000c101d00 */
[----:B------:R-:W-:Y:S01]  /*edf0*/  VIADD R2, R0, UR36 ;  /* 0x0000002400027c36 */ /* 0x000fe20008000000 */
[----:B------:R-:W-:-:S02]  /*ee00*/  UIMAD UR8, UR13, UR10, URZ ;  /* 0x0000000a0d0872a4 */ /* 0x000fc4000f8e023f */
[----:B------:R4:W5:Y:S01]  /*ee10*/  LD.E.128 R32, desc[UR50][R4.64] ;  /* 0x0000003204207980 */ /* 0x000962000c101d00 */
[----:B--2---:R-:W-:Y:S01]  /*ee20*/  @P2 IMAD.HI.U32 R0, R2, R65, RZ ;  /* 0x0000004102002227 */ /* 0x004fe200078e00ff */
[----:B------:R-:W-:Y:S02]  /*ee30*/  UIADD3 UR7, UR7, UR5, URZ ;  /* 0x0000000507077290 */ /* 0x000fe4000fffe03f */
[----:B------:R-:W5:Y:S01]  /*ee40*/  LD.E.128 R44, desc[UR50][R28.64] ;  /* 0x000000321c2c7980 */ /* 0x000f62000c101d00 */
[----:B---3--:R-:W-:Y:S01]  /*ee50*/  IMAD.MOV.U32 R7, RZ, RZ, R2 ;  /* 0x000000ffff077224 */ /* 0x008fe200078e0002 */
[----:B------:R-:W-:Y:S02]  /*ee60*/  UIMAD UR5, UR42, UR11, UR8 ;  /* 0x0000000b2a0572a4 */ /* 0x000fe4000f8e0208 */
[----:B------:R-:W5:Y:S01]  /*ee70*/  LD.E.128 R40, desc[UR50][R20.64] ;  /* 0x0000003214287980 */ /* 0x000f62000c101d00 */
[----:B------:R-:W-:Y:S01]  /*ee80*/  UIMAD.WIDE.U32 UR6, UR42, UR10, UR6 ;  /* 0x0000000a2a0672a5 */ /* 0x000fe2000f8e0006 */
[----:B------:R-:W-:-:S02]  /*ee90*/  ULDC.64 UR8, c[0x0][0xae0] ;  /* 0x0002b80000087ab9 */ /* 0x000fc40000000a00 */
[----:B------:R-:W5:Y:S01]  /*eea0*/  LD.E.128 R36, desc[UR50][R14.64] ;  /* 0x000000320e247980 */ /* 0x000f62000c101d00 */
[----:B0-----:R-:W-:Y:S01]  /*eeb0*/  @P2 SHF.R.U32.HI R7, RZ, R61, R0 ;  /* 0x0000003dff072219 */ /* 0x001fe20000011600 */
[----:B------:R-:W-:Y:S02]  /*eec0*/  UIADD3 UR5, UR7, UR5, URZ ;  /* 0x0000000507057290 */ /* 0x000fe4000fffe03f */
[----:B------:R-:W5:Y:S01]  /*eed0*/  LD.E.128 R24, desc[UR50][R12.64] ;  /* 0x000000320c187980 */ /* 0x000f62000c101d00 */
[--C-:B------:R-:W-:Y:S01]  /*eee0*/  SHF.R.S32.HI R0, RZ, 0x1f, R7.reuse ;  /* 0x0000001fff007819 */ /* 0x100fe20000011407 */
[----:B-1----:R-:W-:Y:S02]  /*eef0*/  IMAD.MOV R9, RZ, RZ, -R7 ;  /* 0x000000ffff097224 */ /* 0x002fe400078e0a07 */
[----:B------:R0:W5:Y:S01]  /*ef00*/  LD.E.128 R56, desc[UR50][R10.64] ;  /* 0x000000320a387980 */ /* 0x000162000c101d00 */
[----:B----4-:R-:W-:Y:S02]  /*ef10*/  IMAD.U32 R5, RZ, RZ, UR7 ;  /* 0x00000007ff057e24 */ /* 0x010fe4000f8e00ff */
[----:B------:R-:W-:Y:S01]  /*ef20*/  IMAD R0, R0, UR8, RZ ;  /* 0x0000000800007c24 */ /* 0x000fe2000f8e02ff */
[----:B------:R-:W-:Y:S01]  /*ef30*/  @!PT LDS RZ, [RZ] ;  /* 0x00000000fffff984 */ /* 0x000fe20000000800 */
[----:B------:R-:W-:Y:S01]  /*ef40*/  @!PT LDS RZ, [RZ] ;  /* 0x00000000fffff984 */ /* 0x000fe20000000800 */
[----:B------:R-:W-:Y:S01]  /*ef50*/  @!PT LDS RZ, [RZ] ;  /* 0x00000000fffff984 */ /* 0x000fe20000000800 */
[----:B------:R-:W-:Y:S01]  /*ef60*/  @!PT LDS RZ, [RZ] ;  /* 0x00000000fffff984 */ /* 0x000fe20000000800 */
[----:B------:R1:W-:Y:S06]  /*ef70*/  MEMBAR.ALL.CTA ;  /* 0x0000000000007992 */ /* 0x0003ec0000008000 */
[----:B-1----:R-:W1:Y:S01]  /*ef80*/  FENCE.VIEW.ASYNC.S ;  /* 0x00000000000073c6 */ /* 0x002e620000000000 */
[----:B------:R-:W-:-:S02]  /*ef90*/  IMAD R9, R30, R9, R2 ;  /* 0x000000091e097224 */ /* 0x000fc400078e0202 */
[----:B------:R-:W-:Y:S01]  /*efa0*/  IMAD.U32 R4, RZ, RZ, UR6 ;  /* 0x00000006ff047e24 */ /* 0x000fe2000f8e00ff */
[----:B------:R-:W-:Y:S01]  /*efb0*/  ULDC.64 UR6, c[0x0][0xad8] ;  /* 0x0002b60000067ab9 */ /* 0x000fe20000000a00 */
[----:B------:R-:W-:Y:S02]  /*efc0*/  IMAD.U32 R5, RZ, RZ, UR5 ;  /* 0x00000005ff057e24 */ /* 0x000fe4000f8e00ff */
[C---:B0-----:R-:W-:Y:S01]  /*efd0*/  IMAD R11, R7.reuse, UR9, R0 ;  /* 0x00000009070b7c24 */ /* 0x041fe2000f8e0200 */
[----:B------:R-:W-:Y:S01]  /*efe0*/  SHF.R.S32.HI R0, RZ, 0x1f, R9 ;  /* 0x0000001fff007819 */ /* 0x000fe20000011409 */
[----:B------:R-:W-:-:S04]  /*eff0*/  IMAD.WIDE.U32 R4, R7, UR8, R4 ;  /* 0x0000000807047c25 */ /* 0x000fc8000f8e0004 */
        /* <DEDUP_REMOVED lines=11> */
[-C--:B------:R-:W-:Y:S01]  /*f0b0*/  ISETP.GE.AND P0, PT, R0, R31.reuse, PT ;  /* 0x0000001f0000720c */ /* 0x080fe20003f06270 */
[----:B------:R-:W-:Y:S01]  /*f0c0*/  VIADD R0, R8, 0x40 ;  /* 0x0000004008007836 */ /* 0x000fe20000000000 */
[----:B------:R-:W-:Y:S02]  /*f0d0*/  LEA.HI.X R7, R4, UR7, R5, 0x1, P3 ;  /* 0x0000000704077c11 */ /* 0x000fe400098f0c05 */
[----:B------:R-:W-:Y:S01]  /*f0e0*/  PRMT R3, RZ, 0x654, R3 ;  /* 0x00000654ff037816 */ /* 0x000fe20000000003 */
[----:B-1----:R0:W1:Y:S01]  /*f0f0*/  SHFL.IDX PT, R4, R6, RZ, 0x181f ;  /* 0x00181fff06047589 */ /* 0x00206200000e0000 */
        /* <DEDUP_REMOVED lines=8> */
[CC--:B-1----:R-:W-:Y:S02]  /*f180*/  @!P2 LEA R2, P4, R16.reuse, R4.reuse, 0x1 ;  /* 0x000000041002a211 */ /* 0x0c2fe400078808ff */
[C---:B------:R-:W-:Y:S02]  /*f190*/  @!P3 LEA R4, P5, R19.reuse, R4, 0x1 ;  /* 0x000000041304b211 */ /* 0x040fe400078a08ff */
[-C--:B0-2---:R-:W-:Y:S02]  /*f1a0*/  @!P2 LEA.HI.X R3, R16, R0.reuse, R193, 0x1, P4 ;  /* 0x000000001003a211 */ /* 0x085fe400020f0cc1 */
[----:B------:R-:W-:-:S03]  /*f1b0*/  @!P3 LEA.HI.X R5, R19, R0, R192, 0x1, P5 ;  /* 0x000000001305b211 */ /* 0x000fc600028f0cc0 */
[----:B-----5:R3:W-:Y:S04]  /*f1c0*/  @!P2 ST.E.128 desc[UR50][R2.64], R44 ;  /* 0x0000002c0200a985 */ /* 0x0207e8000c101d32 */
[----:B------:R3:W-:Y:S02]  /*f1d0*/  @!P3 ST.E.128 desc[UR50][R4.64], R56 ;  /* 0x000000380400b985 */ /* 0x0007e4000c101d32 */
.L_x_1987:
[----:B------:R-:W-:Y:S05]  /*f1e0*/  BSYNC B1 ;  /* 0x0000000000017941 */ /* 0x000fea0003800000 */
.L_x_1986:
[----:B--2---:R2:W4:Y:S01]  /*f1f0*/  SHFL.IDX PT, R0, R7, 0x1, 0x181f ;  /* 0x00381f0007007f89 */ /* 0x00452200000e0000 */
[----:B------:R-:W-:Y:S03]  /*f200*/  BSSY B1, `(.L_x_1988) ;  /* 0x000000c000017945 */ /* 0x000fe60003800000 */
[----:B-1-3--:R2:W1:Y:S01]  /*f210*/  SHFL.IDX PT, R4, R6, 0x1, 0x181f ;  /* 0x00381f0006047f89 */ /* 0x00a46200000e0000 */
[----:B------:R-:W-:Y:S05]  /*f220*/  @P0 BRA `(.L_x_1989) ;  /* 0x0000000000240947 */ /* 0x000fea0003800000 */
[----:B------:R-:W-:Y:S02]  /*f230*/  ULDC UR5, c[0x0][0xac8] ;  /* 0x0002b20000057ab9 */ /* 0x000fe40000000800 */
[----:B------:R-:W-:Y:S02]  /*f240*/  ISETP.GE.AND P3, PT, R16, UR5, PT ;  /* 0x0000000510007c0c */ /* 0x000fe4000bf66270 */
[----:B------:R-:W-:-:S11]  /*f250*/  ISETP.GE.AND P4, PT, R19, UR5, PT ;  /* 0x0000000513007c0c */ /* 0x000fd6000bf86270 */
[CC--:B-1----:R-:W-:Y:S02]  /*f260*/  @!P3 LEA R2, P0, R16.reuse, R4.reuse, 0x1 ;  /* 0x000000041002b211 */ /* 0x0c2fe400078008ff */
[C---:B------:R-:W-:Y:S02]  /*f270*/  @!P4 LEA R4, P2, R19.reuse, R4, 0x1 ;  /* 0x000000041304c211 */ /* 0x040fe400078408ff */
[-C--:B0---4-:R-:W-:Y:S02]  /*f280*/  @!P3 LEA.HI.X R3, R16, R0.reuse, R193, 0x1, P0 ;  /* 0x000000001003b211 */ /* 0x091fe400000f0cc1 */
[----:B------:R-:W-:-:S03]  /*f290*/  @!P4 LEA.HI.X R5, R19, R0, R192, 0x1, P2 ;  /* 0x000000001305c211 */ /* 0x000fc600010f0cc0 */
[----:B-----5:R3:W-:Y:S04]  /*f2a0*/  @!P3 ST.E.128 desc[UR50][R2.64], R40 ;  /* 0x000000280200b985 */ /* 0x0207e8000c101d32 */
[----:B------:R3:W-:Y:S02]  /*f2b0*/  @!P4 ST.E.128 desc[UR50][R4.64], R52 ;  /* 0x000000340400c985 */ /* 0x0007e4000c101d32 */
.L_x_1989:
[----:B------:R-:W-:Y:S05]  /*f2c0*/  BSYNC B1 ;  /* 0x0000000000017941 */ /* 0x000fea0003800000 */
.L_x_1988:
[----:B----4-:R4:W0:Y:S01]  /*f2d0*/  SHFL.IDX PT, R0, R7, 0x2, 0x181f ;  /* 0x00581f0007007f89 */ /* 0x01082200000e0000 */
        /* <DEDUP_REMOVED lines=8> */
[-C--:B0-----:R-:W-:Y:S02]  /*f360*/  @!P2 LEA.HI.X R3, R16, R0.reuse, R193, 0x1, P0 ;  /* 0x000000001003a211 */ /* 0x081fe400000f0cc1 */
[----:B------:R-:W-:-:S03]  /*f370*/  @!P3 LEA.HI.X R5, R19, R0, R192, 0x1, P1 ;  /* 0x000000001305b211 */ /* 0x000fc600008f0cc0 */
[----:B-----5:R3:W-:Y:S04]  /*f380*/  @!P2 ST.E.128 desc[UR50][R2.64], R36 ;  /* 0x000000240200a985 */ /* 0x0207e8000c101d32 */
[----:B------:R3:W-:Y:S02]  /*f390*/  @!P3 ST.E.128 desc[UR50][R4.64], R48 ;  /* 0x000000300400b985 */ /* 0x0007e4000c101d32 */
.L_x_1991:
[----:B------:R-:W-:Y:S05]  /*f3a0*/  BSYNC B1 ;  /* 0x0000000000017941 */ /* 0x000fea0003800000 */
.L_x_1990:
[----:B0-----:R-:W-:Y:S01]  /*f3b0*/  VIADD R0, R8, 0x60 ;  /* 0x0000006008007836 */ /* 0x001fe20000000000 */
[----:B--2-4-:R-:W0:Y:S04]  /*f3c0*/  SHFL.IDX PT, R7, R7, 0x3, 0x181f ;  /* 0x00781f0007077f89 */ /* 0x014e2800000e0000 */
[----:B------:R-:W-:Y:S01]  /*f3d0*/  ISETP.GE.AND P0, PT, R0, R31, PT ;  /* 0x0000001f0000720c */ /* 0x000fe20003f06270 */
[----:B------:R-:W2:-:S12]  /*f3e0*/  SHFL.IDX PT, R6, R6, 0x3, 0x181f ;  /* 0x00781f0006067f89 */ /* 0x000e9800000e0000 */
[----:B------:R-:W-:Y:S05]  /*f3f0*/  @P0 BRA `(.L_x_1992) ;  /* 0x0000000800800947 */ /* 0x000fea0003800000 */
[----:B------:R-:W-:Y:S02]  /*f400*/  ULDC UR5, c[0x0][0xac8] ;  /* 0x0002b20000057ab9 */ /* 0x000fe40000000800 */
[----:B------:R-:W-:-:S13]  /*f410*/  ISETP.GE.AND P1, PT, R16, UR5, PT ;  /* 0x0000000510007c0c */ /* 0x000fda000bf26270 */
[----:B--23--:R-:W-:-:S04]  /*f420*/  @!P1 LEA R2, P0, R16, R6, 0x1 ;  /* 0x0000000610029211 */ /* 0x00cfc800078008ff */
[----:B0-----:R-:W-:Y:S02]  /*f430*/  @!P1 LEA.HI.X R3, R16, R7, R193, 0x1, P0 ;  /* 0x0000000710039211 */ /* 0x001fe400000f0cc1 */
[----:B------:R-:W-:-:S03]  /*f440*/  ISETP.GE.AND P0, PT, R19, UR5, PT ;  /* 0x0000000513007c0c */ /* 0x000fc6000bf06270 */
[----:B-----5:R4:W-:Y:S10]  /*f450*/  @!P1 ST.E.128 desc[UR50][R2.64], R24 ;  /* 0x0000001802009985 */ /* 0x0209f4000c101d32 */
[----:B------:R-:W-:Y:S05]  /*f460*/  @P0 BRA `(.L_x_1992) ;  /* 0x0000000800640947 */ /* 0x000fea0003800000 */
[----:B----4-:R-:W-:-:S04]  /*f470*/  LEA R2, P0, R19, R6, 0x1 ;  /* 0x0000000613027211 */ /* 0x010fc800078008ff */
[----:B------:R-:W-:-:S05]  /*f480*/  LEA.HI.X R3, R19, R7, R192, 0x1, P0 ;  /* 0x0000000713037211 */ /* 0x000fca00000f0cc0 */
[----:B------:R0:W-:Y:S01]  /*f490*/  ST.E.128 desc[UR50][R2.64], R32 ;  /* 0x0000002002007985 */ /* 0x0001e2000c101d32 */
[----:B------:R-:W-:Y:S05]  /*f4a0*/  BRA `(.L_x_1992) ;  /* 0x0000000800547947 */ /* 0x000fea0003800000 */
.L_x_1985:
[----:B------:R-:W0:Y:S01]  /*f4b0*/  LDC R8, c[0x0][0xbe8] ;  /* 0x0002fa00ff087b82 */ /* 0x000e220000000800 */
[----:B------:R-:W-:Y:S01]  /*f4c0*/  ISETP.GE.AND P0, PT, R194, 0x80, PT ;  /* 0x00000080c200780c */ /* 0x000fe20003f06270 */
[----:B------:R-:W-:Y:S01]  /*f4d0*/  USHF.R.S32.HI UR8, URZ, 0x1f, UR37 ;  /* 0x0000001f3f087899 */ /* 0x000fe20008011425 */
[----:B------:R-:W-:Y:S01]  /*f4e0*/  BSSY B1, `(.L_x_1993) ;  /* 0x000002f000017945 */ /* 0x000fe20003800000 */
[----:B------:R-:W-:Y:S01]  /*f4f0*/  USHF.R.S32.HI UR9, URZ, 0x1f, UR42 ;  /* 0x0000001f3f097899 */ /* 0x000fe2000801142a */
[----:B------:R-:W-:Y:S01]  /*f500*/  IMAD R6, R22, 0x20, R23 ;  /* 0x0000002016067824 */ /* 0x000fe200078e0217 */
        /* <DEDUP_REMOVED lines=14> */
[----:B------:R-:W-:Y:S01]  /*f5f0*/  IMAD.MOV.U32 R2, RZ, RZ, R4 ;  /* 0x000000ffff027224 */ /* 0x000fe200078e0004 */
[----:B------:R-:W-:Y:S02]  /*f600*/  UIMAD UR5, UR8, UR10, URZ ;  /* 0x0000000a080572a4 */ /* 0x000fe4000f8e023f */
[----:B------:R-:W-:Y:S02]  /*f610*/  UIMAD.WIDE.U32 UR6, UR37, UR10, URZ ;  /* 0x0000000a250672a5 */ /* 0x000fe4000f8e003f */
[----:B------:R-:W-:-:S03]  /*f620*/  UIMAD UR5, UR37, UR11, UR5 ;  /* 0x0000000b250572a4 */ /* 0x000fc6000f8e0205 */
[----:B------:R-:W-:Y:S01]  /*f630*/  ULDC.64 UR10, c[0x0][0xb98] ;  /* 0x0002e600000a7ab9 */ /* 0x000fe20000000a00 */
[----:B------:R-:W-:Y:S02]  /*f640*/  UIADD3 UR7, UR7, UR5, URZ ;  /* 0x0000000507077290 */ /* 0x000fe4000fffe03f */
[----:B------:R-:W2:Y:S01]  /*f650*/  @P0 LDC R5, c[0x0][0xbec] ;  /* 0x0002fb00ff050b82 */ /* 0x000ea20000000800 */
[----:B------:R-:W-:Y:S02]  /*f660*/  UIMAD UR5, UR9, UR10, URZ ;  /* 0x0000000a090572a4 */ /* 0x000fe4000f8e023f */
[----:B------:R-:W-:Y:S02]  /*f670*/  UIMAD.WIDE.U32 UR6, UR42, UR10, UR6 ;  /* 0x0000000a2a0672a5 */ /* 0x000fe4000f8e0006 */
[----:B------:R-:W-:-:S03]  /*f680*/  UIMAD UR5, UR42, UR11, UR5 ;  /* 0x0000000b2a0572a4 */ /* 0x000fc6000f8e0205 */
[----:B------:R-:W3:Y:S01]  /*f690*/  @P0 LDC R7, c[0x0][0xbf0] ;  /* 0x0002fc00ff070b82 */ /* 0x000ee20000000800 */
[----:B------:R-:W-:Y:S01]  /*f6a0*/  ULDC.64 UR10, c[0x0][0xb88] ;  /* 0x0002e200000a7ab9 */ /* 0x000fe20000000a00 */
[----:B--2---:R-:W-:-:S05]  /*f6b0*/  @P0 IMAD.HI.U32 R0, R4, R5, RZ ;  /* 0x0000000504000227 */ /* 0x004fca00078e00ff */
[----:B---3--:R-:W-:-:S05]  /*f6c0*/  @P0 SHF.R.U32.HI R2, RZ, R7, R0 ;  /* 0x00000007ff020219 */ /* 0x008fca0000011600 */
[----:B------:R-:W-:-:S04]  /*f6d0*/  IMAD.MOV R5, RZ, RZ, -R2 ;  /* 0x000000ffff057224 */ /* 0x000fc800078e0a02 */
[----:B------:R-:W-:Y:S01]  /*f6e0*/  IMAD R5, R3, R5, R4 ;  /* 0x0000000503057224 */ /* 0x000fe200078e0204 */
[----:B------:R-:W-:Y:S01]  /*f6f0*/  SHF.R.S32.HI R3, RZ, 0x1f, R2 ;  /* 0x0000001fff037819 */ /* 0x000fe20000011402 */
[----:B------:R-:W-:Y:S01]  /*f700*/  IMAD.U32 R4, RZ, RZ, UR5 ;  /* 0x00000005ff047e24 */ /* 0x000fe2000f8e00ff */
        /* <DEDUP_REMOVED lines=12> */
.L_x_1994:
[----:B------:R-:W-:Y:S05]  /*f7d0*/  BSYNC B1 ;  /* 0x0000000000017941 */ /* 0x000fea0003800000 */
.L_x_1993:
[----:B------:R-:W-:Y:S01]  /*f7e0*/  ULDC.64 UR10, c[0x0][0xae8] ;  /* 0x0002ba00000a7ab9 */ /* 0x000fe20000000a00 */
[----:B------:R-:W-:Y:S01]  /*f7f0*/  VIADD R6, R6, UR36 ;  /* 0x0000002406067c36 */ /* 0x000fe20008000000 */
[----:B------:R-:W-:Y:S01]  /*f800*/  UIMAD UR5, UR8, UR10, URZ ;  /* 0x0000000a080572a4 */ /* 0x000fe2000f8e023f */
[----:B------:R-:W-:Y:S01]  /*f810*/  BSSY B1, `(.L_x_1995) ;  /* 0x0000034000017945 */ /* 0x000fe20003800000 */
[----:B------:R-:W-:Y:S01]  /*f820*/  UIMAD.WIDE.U32 UR6, UR37, UR10, URZ ;  /* 0x0000000a250672a5 */ /* 0x000fe2000f8e003f */
[----:B0-----:R-:W-:Y:S01]  /*f830*/  @P1 IMAD.HI.U32 R0, R6, R9, RZ ;  /* 0x0000000906001227 */ /* 0x001fe200078e00ff */
[----:B------:R-:W-:-:S03]  /*f840*/  UIMAD UR5, UR37, UR11, UR5 ;  /* 0x0000000b250572a4 */ /* 0x000fc6000f8e0205 */
[----:B------:R-:W-:Y:S01]  /*f850*/  ULDC.64 UR10, c[0x0][0xaf0] ;  /* 0x0002bc00000a7ab9 */ /* 0x000fe20000000a00 */
[----:B------:R-:W-:Y:S01]  /*f860*/  UIADD3 UR7, UR7, UR5, URZ ;  /* 0x0000000507077290 */ /* 0x000fe2000fffe03f */
[----:B--2---:R-:W-:Y:S01]  /*f870*/  IMAD.MOV.U32 R5, RZ, RZ, R6 ;  /* 0x000000ffff057224 */ /* 0x004fe200078e0006 */
        /* <DEDUP_REMOVED lines=10> */
[----:B------:R-:W-:Y:S02]  /*f920*/  IMAD R7, R8, R7, R6 ;  /* 0x0000000708077224 */ /* 0x000fe400078e0206 */
[----:B------:R-:W-:Y:S01]  /*f930*/  IMAD.U32 R2, RZ, RZ, UR6 ;  /* 0x00000006ff027e24 */ /* 0x000fe2000f8e00ff */
[----:B------:R-:W-:Y:S01]  /*f940*/  ULDC.64 UR6, c[0x0][0xad8] ;  /* 0x0002b60000067ab9 */ /* 0x000fe20000000a00 */
[----:B------:R-:W-:Y:S01]  /*f950*/  IMAD.U32 R3, RZ, RZ, UR5 ;  /* 0x00000005ff037e24 */ /* 0x000fe2000f8e00ff */
[----:B------:R-:W-:Y:S01]  /*f960*/  ULDC UR5, c[0x0][0xa88] ;  /* 0x0002a20000057ab9 */ /* 0x000fe20000000800 */
[C---:B------:R-:W-:Y:S01]  /*f970*/  IMAD R9, R5.reuse, UR9, R0 ;  /* 0x0000000905097c24 */ /* 0x040fe2000f8e0200 */
[----:B------:R-:W-:Y:S01]  /*f980*/  SHF.R.S32.HI R0, RZ, 0x1f, R7 ;  /* 0x0000001fff007819 */ /* 0x000fe20000011407 */
[----:B------:R-:W-:-:S04]  /*f990*/  IMAD.WIDE.U32 R2, R5, UR8, R2 ;  /* 0x0000000805027c25 */ /* 0x000fc8000f8e0002 */
        /* <DEDUP_REMOVED lines=14> */
[----:B------:R0:W1:Y:S02]  /*fa80*/  SHFL.IDX PT, R2, R4, RZ, 0x181f ;  /* 0x00181fff04027589 */ /* 0x00006400000e0000 */
[----:B------:R-:W-:Y:S02]  /*fa90*/  ISETP.GE.AND P0, PT, R0, R9, PT ;  /* 0x000000090000720c */ /* 0x000fe40003f06270 */
[----:B------:R0:W2:Y:S01]  /*faa0*/  SHFL.IDX PT, R0, R5, RZ, 0x181f ;  /* 0x00181fff05007589 */ /* 0x0000a200000e0000 */
[----:B------:R-:W-:Y:S10]  /*fab0*/  @P2 BRA `(.L_x_1996) ;  /* 0x0000000000242947 */ /* 0x000ff40003800000 */
[----:B------:R-:W-:Y:S02]  /*fac0*/  ULDC UR5, c[0x0][0xac8] ;  /* 0x0002b20000057ab9 */ /* 0x000fe40000000800 */
[----:B------:R-:W-:Y:S02]  /*fad0*/  ISETP.GE.AND P4, PT, R16, UR5, PT ;  /* 0x0000000510007c0c */ /* 0x000fe4000bf86270 */
[----:B------:R-:W-:-:S11]  /*fae0*/  ISETP.GE.AND P5, PT, R19, UR5, PT ;  /* 0x0000000513007c0c */ /* 0x000fd6000bfa6270 */
[CC--:B-1----:R-:W-:Y:S02]  /*faf0*/  @!P4 LEA R10, P2, R16.reuse, R2.reuse, 0x1 ;  /* 0x00000002100ac211 */ /* 0x0c2fe400078408ff */
[C---:B------:R-:W-:Y:S02]  /*fb00*/  @!P5 LEA R2, P3, R19.reuse, R2, 0x1 ;  /* 0x000000021302d211 */ /* 0x040fe400078608ff */
[-C--:B--2---:R-:W-:Y:S02]  /*fb10*/  @!P4 LEA.HI.X R11, R16, R0.reuse, R193, 0x1, P2 ;  /* 0x00000000100bc211 */ /* 0x084fe400010f0cc1 */
[----:B------:R-:W-:-:S03]  /*fb20*/  @!P5 LEA.HI.X R3, R19, R0, R192, 0x1, P3 ;  /* 0x000000001303d211 */ /* 0x000fc600018f0cc0 */
[----:B------:R3:W-:Y:S04]  /*fb30*/  @!P4 ST.E.128 desc[UR50][R10.64], RZ ;  /* 0x000000ff0a00c985 */ /* 0x0007e8000c101d32 */
[----:B------:R3:W-:Y:S02]  /*fb40*/  @!P5 ST.E.128 desc[UR50][R2.64], RZ ;  /* 0x000000ff0200d985 */ /* 0x0007e4000c101d32 */
.L_x_1996:
[----:B------:R-:W-:Y:S05]  /*fb50*/  BSYNC B1 ;  /* 0x0000000000017941 */ /* 0x000fea0003800000 */
.L_x_1995:
        /* <DEDUP_REMOVED lines=9> */
[-C--:B----4-:R-:W-:Y:S02]  /*fbf0*/  @!P3 LEA.HI.X R11, R16, R0.reuse, R193, 0x1, P1 ;  /* 0x00000000100bb211 */ /* 0x090fe400008f0cc1 */
[----:B------:R-:W-:-:S03]  /*fc00*/  @!P4 LEA.HI.X R3, R19, R0, R192, 0x1, P2 ;  /* 0x000000001303c211 */ /* 0x000fc600010f0cc0 */
[----:B------:R3:W-:Y:S04]  /*fc10*/  @!P3 ST.E.128 desc[UR50][R10.64], RZ ;  /* 0x000000ff0a00b985 */ /* 0x0007e8000c101d32 */
[----:B------:R3:W-:Y:S02]  /*fc20*/  @!P4 ST.E.128 desc[UR50][R2.64], RZ ;  /* 0x000000ff0200c985 */ /* 0x0007e4000c101d32 */
.L_x_1998:
[----:B------:R-:W-:Y:S05]  /*fc30*/  BSYNC B1 ;  /* 0x0000000000017941 */ /* 0x000fea0003800000 */
.L_x_1997:
        /* <DEDUP_REMOVED lines=11> */
[----:B------:R3:W-:Y:S04]  /*fcf0*/  @!P2 ST.E.128 desc[UR50][R10.64], RZ ;  /* 0x000000ff0a00a985 */ /* 0x0007e8000c101d32 */
[----:B------:R3:W-:Y:S02]  /*fd00*/  @!P3 ST.E.128 desc[UR50][R2.64], RZ ;  /* 0x000000ff0200b985 */ /* 0x0007e4000c101d32 */
.L_x_2000:
[----:B------:R-:W-:Y:S05]  /*fd10*/  BSYNC B1 ;  /* 0x0000000000017941 */ /* 0x000fea0003800000 */
.L_x_1999:
[----:B---3--:R-:W-:Y:S01]  /*fd20*/  VIADD R3, R6, 0x60 ;  /* 0x0000006006037836 */ /* 0x008fe20000000000 */
[----:B0-----:R0:W3:Y:S04]  /*fd30*/  SHFL.IDX PT, R0, R5, 0x3, 0x181f ;  /* 0x00781f0005007f89 */ /* 0x0010e800000e0000 */
[----:B------:R-:W-:Y:S01]  /*fd40*/  ISETP.GE.AND P0, PT, R3, R9, PT ;  /* 0x000000090300720c */ /* 0x000fe20003f06270 */
[----:B-1----:R0:W1:-:S12]  /*fd50*/  SHFL.IDX PT, R2, R4, 0x3, 0x181f ;  /* 0x00781f0004027f89 */ /* 0x00205800000e0000 */
[----:B0-----:R-:W-:Y:S05]  /*fd60*/  @P0 BRA `(.L_x_1992) ;  /* 0x0000000000240947 */ /* 0x001fea0003800000 */
[----:B------:R-:W-:Y:S02]  /*fd70*/  ULDC UR5, c[0x0][0xac8] ;  /* 0x0002b20000057ab9 */ /* 0x000fe40000000800 */
[----:B------:R-:W-:Y:S02]  /*fd80*/  ISETP.GE.AND P2, PT, R16, UR5, PT ;  /* 0x0000000510007c0c */ /* 0x000fe4000bf46270 */
[----:B------:R-:W-:-:S11]  /*fd90*/  ISETP.GE.AND P3, PT, R19, UR5, PT ;  /* 0x0000000513007c0c */ /* 0x000fd6000bf66270 */
[CC--:B-12-4-:R-:W-:Y:S02]  /*fda0*/  @!P2 LEA R4, P0, R16.reuse, R2.reuse, 0x1 ;  /* 0x000000021004a211 */ /* 0x0d6fe400078008ff */
[C---:B------:R-:W-:Y:S02]  /*fdb0*/  @!P3 LEA R2, P1, R19.reuse, R2, 0x1 ;  /* 0x000000021302b211 */ /* 0x040fe400078208ff */
[-C--:B---3--:R-:W-:Y:S02]  /*fdc0*/  @!P2 LEA.HI.X R5, R16, R0.reuse, R193, 0x1, P0 ;  /* 0x000000001005a211 */ /* 0x088fe400000f0cc1 */
[----:B------:R-:W-:-:S03]  /*fdd0*/  @!P3 LEA.HI.X R3, R19, R0, R192, 0x1, P1 ;  /* 0x000000001303b211 */ /* 0x000fc600008f0cc0 */
[----:B------:R0:W-:Y:S04]  /*fde0*/  @!P2 ST.E.128 desc[UR50][R4.64], RZ ;  /* 0x000000ff0400a985 */ /* 0x0001e8000c101d32 */
[----:B------:R0:W-:Y:S02]  /*fdf0*/  @!P3 ST.E.128 desc[UR50][R2.64], RZ ;  /* 0x000000ff0200b985 */ /* 0x0001e4000c101d32 */
.L_x_1992:
[----:B------:R-:W-:Y:S05]  /*fe00*/  BSYNC B0 ;  /* 0x0000000000007941 */ /* 0x000fea0003800000 */
.L_x_1984:
[----:B------:R-:W-:Y:S02]  /*fe10*/  ULDC UR5, c[0x0][0xc38] ;  /* 0x00030e0000057ab9 */ /* 0x000fe40000000800 */
[----:B------:R-:W-:-:S06]  /*fe20*/  UISETP.GE.AND UP0, UPT, UR4, UR5, UPT ;  /* 0x000000050400728c */ /* 0x000fcc000bf06270 */
[----:B------:R-:W-:-:S13]  /*fe30*/  PLOP3.LUT P0, PT, PT, PT, UP0, 0x80, 0x0 ;  /* 0x000000000000781c */ /* 0x000fda0003f0f008 */
[----:B------:R-:W-:Y:S05]  /*fe40*/  @!P0 BRA `(.L_x_2001) ;  /* 0xffffff0c00d48947 */ /* 0x000fea000383ffff */
[----:B------:R-:W-:Y:S05]  /*fe50*/  EXIT ;  /* 0x000000000000794d */ /* 0x000fea0003800000 */
.L_x_1946:
        /* <DEDUP_REMOVED lines=29> */
[C---:B------:R-:W-:Y:S01]  /*10030*/  IMAD.SHL.U32 R4, R11.reuse, 0x80, RZ ;  /* 0x000000800b047824 */ /* 0x040fe200078e00ff */
[C---:B------:R-:W-:Y:S01]  /*10040*/  LOP3.LUT P0, RZ, R11.reuse, 0x4, RZ, 0xc0, !PT ;  /* 0x000000040bff7812 */ /* 0x040fe2000780c0ff */
[C---:B------:R-:W-:Y:S01]  /*10050*/  IMAD.SHL.U32 R3, R11.reuse, 0x10, RZ ;  /* 0x000000100b037824 */ /* 0x040fe200078e00ff */
[----:B------:R-:W-:Y:S01]  /*10060*/  SHF.R.U32.HI R5, RZ, 0x5, R10 ;  /* 0x00000005ff057819 */ /* 0x000fe2000001160a */
[C---:B0-----:R-:W-:Y:S01]  /*10070*/  IMAD.SHL.U32 R2, R11.reuse, 0x20, RZ ;  /* 0x000000200b027824 */ /* 0x041fe200078e00ff */
[----:B------:R-:W-:Y:S01]  /*10080*/  LOP3.LUT R0, R4, 0x380, RZ, 0xc0, !PT ;  /* 0x0000038004007812 */ /* 0x000fe200078ec0ff */
[----:B------:R-:W-:Y:S02]  /*10090*/  IMAD.SHL.U32 R8, R11, 0x4, RZ ;  /* 0x000000040b087824 */ /* 0x000fe400078e00ff */
[----:B------:R-:W-:-:S02]  /*100a0*/  IMAD.SHL.U32 R7, R5, 0x200, RZ ;  /* 0x0000020005077824 */ /* 0x000fc400078e00ff */
[----:B------:R-:W-:Y:S01]  /*100b0*/  IMAD R6, R5, 0x10, R0 ;  /* 0x0000001005067824 */ /* 0x000fe200078e0200 */
[----:B------:R-:W-:Y:S01]  /*100c0*/  LOP3.LUT R0, R3, 0x1b0, RZ, 0xc0, !PT ;  /* 0x000001b003007812 */ /* 0x000fe200078ec0ff */
[----:B------:R-:W-:Y:S01]  /*100d0*/  IMAD.SHL.U32 R5, R11, 0x2, RZ ;  /* 0x000000020b057824 */ /* 0x000fe200078e00ff */
[----:B------:R-:W-:-:S04]  /*100e0*/  LOP3.LUT R9, R7, 0x60, R2, 0xf8, !PT ;  /* 0x0000006007097812 */ /* 0x000fc800078ef802 */
[----:B------:R-:W-:Y:S02]  /*100f0*/  LOP3.LUT R0, R0, 0x30, R5, 0x78, !PT ;  /* 0x0000003000007812 */ /* 0x000fe400078e7805 */
[----:B------:R-:W-:-:S04]  /*10100*/  LOP3.LUT R5, R7, 0x40, R3, 0xf8, !PT ;  /* 0x0000004007057812 */ /* 0x000fc800078ef803 */
[----:B------:R-:W-:Y:S02]  /*10110*/  LOP3.LUT R0, R5, R0, RZ, 0xfc, !PT ;  /* 0x0000000005007212 */ /* 0x000fe400078efcff */
[----:B------:R-:W-:-:S03]  /*10120*/  LOP3.LUT R5, R2, 0x80, RZ, 0xc0, !PT ;  /* 0x0000008002057812 */ /* 0x000fc600078ec0ff */
[----:B------:R-:W-:Y:S01]  /*10130*/  IMAD.IADD R0, R17, 0x1, R0 ;  /* 0x0000000111007824 */ /* 0x000fe200078e0200 */
[----:B------:R-:W-:-:S04]  /*10140*/  LOP3.LUT R5, R5, 0x10, R11, 0xf8, !PT ;  /* 0x0000001005057812 */ /* 0x000fc800078ef80b */
[----:B------:R-:W-:Y:S02]  /*10150*/  LOP3.LUT R7, R5, 0x10, R8, 0x78, !PT ;  /* 0x0000001005077812 */ /* 0x000fe400078e7808 */
[----:B------:R-:W-:Y:S02]  /*10160*/  LOP3.LUT R5, R6, 0x70, R3, 0x78, !PT ;  /* 0x0000007006057812 */ /* 0x000fe400078e7803 */
[----:B------:R-:W-:Y:S02]  /*10170*/  LOP3.LUT R6, R9, 0x100, R2, 0xf8, !PT ;  /* 0x0000010009067812 */ /* 0x000fe400078ef802 */
[----:B------:R-:W-:Y:S02]  /*10180*/  LOP3.LUT R5, R5, 0xc00, R4, 0xf8, !PT ;  /* 0x00000c0005057812 */ /* 0x000fe400078ef804 */
[----:B------:R-:W-:-:S03]  /*10190*/  LOP3.LUT R4, R6, R7, RZ, 0xfc, !PT ;  /* 0x0000000706047212 */ /* 0x000fc600078efcff */
[----:B------:R0:W-:Y:S04]  /*101a0*/  STL [R1+0x14], R5 ;  /* 0x0000140501007387 */ /* 0x0001e80000100800 */
[----:B------:R1:W-:Y:S04]  /*101b0*/  STL [R1+0x10], R4 ;  /* 0x0000100401007387 */ /* 0x0003e80000100800 */
[----:B------:R2:W-:Y:S01]  /*101c0*/  STL [R1+0x18], R0 ;  /* 0x0000180001007387 */ /* 0x0005e20000100800 */
[----:B0-----:R-:W-:Y:S02]  /*101d0*/  SHF.R.U32.HI R5, RZ, 0x2, R10 ;  /* 0x00000002ff057819 */ /* 0x001fe4000001160a */
[----:B-1----:R-:W-:Y:S01]  /*101e0*/  LOP3.LUT R4, R3, 0x30, RZ, 0xc0, !PT ;  /* 0x0000003003047812 */ /* 0x002fe200078ec0ff */
[----:B------:R-:W-:-:S02]  /*101f0*/  IMAD.MOV.U32 R3, RZ, RZ, 0x40 ;  /* 0x00000040ff037424 */ /* 0x000fc400078e00ff */
[----:B--2---:R-:W-:-:S03]  /*10200*/  IMAD.MOV.U32 R0, RZ, RZ, 0x1 ;  /* 0x00000001ff007424 */ /* 0x004fc600078e00ff */
[----:B------:R-:W-:Y:S02]  /*10210*/  SEL R6, R3, 0xffffffc0, !P0 ;  /* 0xffffffc003067807 */ /* 0x000fe40004000000 */
[----:B------:R-:W-:Y:S01]  /*10220*/  LOP3.LUT R3, R5, 0x60, R2, 0xf8, !PT ;  /* 0x0000006005037812 */ /* 0x000fe200078ef802 */
[----:B------:R-:W-:-:S05]  /*10230*/  IMAD.U32 R2, RZ, RZ, UR6 ;  /* 0x00000006ff027e24 */ /* 0x000fca000f8e00ff */
[----:B------:R0:W-:Y:S04]  /*10240*/  STL [R1+0x1c], R2 ;  /* 0x00001c0201007387 */ /* 0x0001e80000100800 */
[----:B------:R-:W-:Y:S04]  /*10250*/  STL [R1+0x20], RZ ;  /* 0x000020ff01007387 */ /* 0x000fe80000100800 */
[----:B------:R1:W-:Y:S01]  /*10260*/  STL [R1], R0 ;  /* 0x0000000001007387 */ /* 0x0003e20000100800 */
[C---:B0-----:R-:W-:Y:S02]  /*10270*/  LOP3.LUT R2, R4.reuse, 0x40, RZ, 0xfc, !PT ;  /* 0x0000004004027812 */ /* 0x041fe400078efcff */
[----:B-1----:R-:W-:-:S07]  /*10280*/  LOP3.LUT R0, R4, 0x80, RZ, 0xfc, !PT ;  /* 0x0000008004007812 */ /* 0x002fce00078efcff */
.L_x_2065:
        /* <DEDUP_REMOVED lines=23> */
.L_x_2003:
[----:B------:R-:W-:Y:S01]  /*10400*/  ULDC UR9, c[0x0][0xc54] ;  /* 0x0003150000097ab9 */ /* 0x000fe20000000800 */
[----:B------:R-:W-:Y:S01]  /*10410*/  UMOV UR5, UR8 ;  /* 0x0000000800057c82 */ /* 0x000fe20008000000 */
[----:B------:R-:W-:-:S11]  /*10420*/  UISETP.NE.AND UP0, UPT, UR9, 0x1, UPT ;  /* 0x000000010900788c */ /* 0x000fd6000bf05270 */
[----:B------:R-:W-:Y:S02]  /*10430*/  @UP0 ULDC.64 UR10, c[0x0][0xc58] ;  /* 0x00031600000a0ab9 */ /* 0x000fe40000000a00 */
[----:B------:R-:W-:-:S04]  /*10440*/  UIMAD.WIDE.U32 UR6, UR8, UR10, URZ ;  /* 0x0000000a080672a5 */ /* 0x000fc8000f8e003f */
[----:B------:R-:W-:-:S04]  /*10450*/  @UP0 USHF.R.U32.HI UR5, URZ, UR11, UR7 ;  /* 0x0000000b3f050299 */ /* 0x000fc80008011607 */
[----:B------:R-:W-:-:S12]  /*10460*/  UIMAD UR6, UR5, UR9, URZ ;  /* 0x00000009050672a4 */ /* 0x000fd8000f8e023f */
.L_x_2004:
[----:B------:R-:W-:Y:S01]  /*10470*/  ULOP3.LUT UR41, URZ, UR5, URZ, 0x33, !UPT ;  /* 0x000000053f297292 */ /* 0x000fe2000f8e333f */
[----:B------:R-:W-:Y:S01]  /*10480*/  BSSY B7, `(.L_x_2005) ;  /* 0x000033e000077945 */ /* 0x000fe20003800000 */
[----:B------:R-:W-:Y:S01]  /*10490*/  ULDC UR7, c[0x0][0x448] ;  /* 0x0001120000077ab9 */ /* 0x000fe20000000800 */
[----:B------:R-:W-:Y:S01]  /*104a0*/  ULDC UR5, c[0x0][0xc3c] ;  /* 0x00030f0000057ab9 */ /* 0x000fe20000000800 */
[----:B------:R-:W-:Y:S02]  /*104b0*/  UISETP.NE.AND UP1, UPT, UR7, 0x1, UPT ;  /* 0x000000010700788c */ /* 0x000fe4000bf25270 */
[----:B------:R-:W-:Y:S01]  /*104c0*/  UIADD3 UR41, UR41, UR5, URZ ;  /* 0x0000000529297290 */ /* 0x000fe2000fffe03f */
[----:B------:R-:W-:Y:S01]  /*104d0*/  ULDC.64 UR10, c[0x0][0x418] ;  /* 0x00010600000a7ab9 */ /* 0x000fe20000000a00 */
[----:B------:R-:W-:Y:S02]  /*104e0*/  UIADD3 UR5, UR8, -UR6, URZ ;  /* 0x8000000608057290 */ /* 0x000fe4000fffe03f */
[----:B------:R-:W-:-:S02]  /*104f0*/  UISETP.NE.U32.AND UP0, UPT, UR10, URZ, UPT ;  /* 0x0000003f0a00728c */ /* 0x000fc4000bf05070 */
[----:B------:R-:W-:Y:S02]  /*10500*/  USHF.L.U32 UR8, UR41, 0x7, URZ ;  /* 0x0000000729087899 */ /* 0x000fe4000800063f */
[----:B------:R-:W-:Y:S01]  /*10510*/  UISETP.NE.AND.EX UP0, UPT, UR11, URZ, UPT, UP0 ;  /* 0x0000003f0b00728c */ /* 0x000fe2000bf05300 */
[----:B------:R-:W-:Y:S01]  /*10520*/  ULDC UR7, c[0x0][0x288] ;  /* 0x0000a20000077ab9 */ /* 0x000fe20000000800 */
[----:B------:R-:W-:Y:S01]  /*10530*/  UIADD3 UR8, UR8, 0x7f, URZ ;  /* 0x0000007f08087890 */ /* 0x000fe2000fffe03f */
[----:B------:R-:W-:Y:S01]  /*10540*/  ULDC UR6, c[0x0][0x424] ;  /* 0x0001090000067ab9 */ /* 0x000fe20000000800 */
[----:B------:R-:W-:Y:S02]  /*10550*/  UIADD3 UR13, -UR7, 0xa0, URZ ;  /* 0x000000a0070d7890 */ /* 0x000fe4000fffe13f */
[----:B------:R-:W-:Y:S01]  /*10560*/  USEL UR9, UR6, 0x1, UP0 ;  /* 0x0000000106097887 */ /* 0x000fe20008000000 */
[----:B------:R-:W-:Y:S01]  /*10570*/  @UP1 ULDC UR7, c[0x0][0x44c] ;  /* 0x0001130000071ab9 */ /* 0x000fe20000000800 */
[----:B------:R-:W-:Y:S01]  /*10580*/  ULDC UR12, c[0x0][0x2f0] ;  /* 0x0000bc00000c7ab9 */ /* 0x000fe20000000800 */
[----:B------:R-:W-:Y:S01]  /*10590*/  UIMAD.WIDE.U32 UR6, UR8, UR7, URZ ;  /* 0x00000007080672a5 */ /* 0x000fe2000f8e003f */
[----:B------:R-:W-:Y:S01]  /*105a0*/  @UP1 ULDC UR14, c[0x0][0x450] ;  /* 0x00011400000e1ab9 */ /* 0x000fe20000000800 */
[----:B------:R-:W-:-:S02]  /*105b0*/  UIMAD UR13, UR9, UR12, UR13 ;  /* 0x0000000c090d72a4 */ /* 0x000fc4000f8e020d */
[----:B------:R-:W-:Y:S02]  /*105c0*/  @UP1 USHF.R.U32.HI UR8, URZ, UR14, UR7 ;  /* 0x0000000e3f081299 */ /* 0x000fe40008011607 */
[----:B------:R-:W-:Y:S02]  /*105d0*/  UIMAD UR6, UR9, UR12, 0x9f ;  /* 0x0000009f090674a4 */ /* 0x000fe4000f8e020c */
[----:B------:R-:W-:Y:S02]  /*105e0*/  UIADD3 UR8, UR13, UR8, URZ ;  /* 0x000000080d087290 */ /* 0x000fe4000fffe03f */
[----:B------:R-:W-:Y:S02]  /*105f0*/  UIMAD.WIDE UR6, UR6, 0x66666667, URZ ;  /* 0x66666667060678a5 */ /* 0x000fe4000f8e023f */
[----:B------:R-:W-:Y:S02]  /*10600*/  UIMAD.WIDE UR8, UR8, 0x66666667, URZ ;  /* 0x66666667080878a5 */ /* 0x000fe4000f8e023f */
[----:B------:R-:W-:-:S02]  /*10610*/  USHF.R.U32.HI UR12, URZ, 0x1f, UR7 ;  /* 0x0000001f3f0c7899 */ /* 0x000fc40008011607 */
[----:B------:R-:W-:Y:S01]  /*10620*/  USHF.R.U32.HI UR6, URZ, 0x1f, UR9 ;  /* 0x0000001f3f067899 */ /* 0x000fe20008011609 */
[----:B------:R-:W-:Y:S01]  /*10630*/  ULDC UR11, c[0x0][0xc48] ;  /* 0x00031200000b7ab9 */ /* 0x000fe20000000800 */
[----:B------:R-:W-:Y:S02]  /*10640*/  ULEA.HI.SX32 UR12, UR7, UR12, 0x1a ;  /* 0x0000000c070c7291 */ /* 0x000fe4000f8fd23f */
[----:B------:R-:W-:Y:S02]  /*10650*/  ULEA.HI.SX32 UR6, UR9, UR6, 0x1a ;  /* 0x0000000609067291 */ /* 0x000fe4000f8fd23f */
[----:B------:R-:W-:Y:S02]  /*10660*/  UISETP.NE.AND UP0, UPT, UR11, 0x1, UPT ;  /* 0x000000010b00788c */ /* 0x000fe4000bf05270 */
[----:B------:R-:W-:Y:S01]  /*10670*/  UISETP.LT.AND UP1, UPT, UR12, UR6, UPT ;  /* 0x000000060c00728c */ /* 0x000fe2000bf21270 */
[----:B------:R-:W-:-:S03]  /*10680*/  ULDC UR10, c[0x0][0xc54] ;  /* 0x00031500000a7ab9 */ /* 0x000fc60000000800 */
[----:B------:R-:W-:Y:S02]  /*10690*/  USEL UR40, UR12, UR6, UP1 ;  /* 0x000000060c287287 */ /* 0x000fe40008800000 */
[----:B------:R-:W-:-:S03]  /*106a0*/  UIMAD UR10, UR4, UR10, UR5 ;  /* 0x0000000a040a72a4 */ /* 0x000fc6000f8e0205 */
[----:B------:R-:W-:Y:S01]  /*106b0*/  @UP0 ULDC UR4, c[0x0][0xc4c] ;  /* 0x0003130000040ab9 */ /* 0x000fe20000000800 */
[----:B------:R-:W-:Y:S01]  /*106c0*/  ISETP.LT.AND P0, PT, RZ, UR40, PT ;  /* 0x00000028ff007c0c */ /* 0x000fe2000bf01270 */
[----:B------:R-:W-:Y:S01]  /*106d0*/  UIMAD.WIDE.U32 UR4, UR10, UR4, URZ ;  /* 0x000000040a0472a5 */ /* 0x000fe2000f8e003f */
[----:B------:R-:W-:Y:S01]  /*106e0*/  @UP0 ULDC UR7, c[0x0][0xc50] ;  /* 0x0003140000070ab9 */ /* 0x000fe20000000800 */
[----:B------:R-:W-:Y:S02]  /*106f0*/  UMOV UR43, UR10 ;  /* 0x0000000a002b7c82 */ /* 0x000fe40008000000 */
[----:B------:R-:W-:-:S04]  /*10700*/  @UP0 USHF.R.U32.HI UR43, URZ, UR7, UR5 ;  /* 0x000000073f2b0299 */ /* 0x000fc80008011605 */
[----:B------:R-:W-:-:S04]  /*10710*/  UIADD3 UR36, -UR43, URZ, URZ ;  /* 0x0000003f2b247290 */ /* 0x000fc8000fffe13f */
[----:B------:R-:W-:Y:S01]  /*10720*/  UIMAD UR36, UR11, UR36, UR10 ;  /* 0x000000240b2472a4 */ /* 0x000fe2000f8e020a */
[----:B------:R-:W-:Y:S11]  /*10730*/  @P0 BRA `(.L_x_2006) ;  /* 0x0000000000480947 */ /* 0x000ff60003800000 */
        /* <DEDUP_REMOVED lines=10> */
[----:B-1----:R-:W2:Y:S01]  /*107e0*/  @P1 ATOMG.E.ADD.STRONG.GPU PT, R3, desc[UR50][R2.64], R5 ;  /* 0x00000005020319a8 */ /* 0x002ea200081ee1f2 */
[----:B------:R-:W0:Y:S02]  /*107f0*/  S2R R4, SR_LTMASK ;  /* 0x0000000000047919 */ /* 0x000e240000003900 */
[----:B0-----:R-:W-:-:S04]  /*10800*/  LOP3.LUT R4, R4, UR4, RZ, 0xc0, !PT ;  /* 0x0000000404047c12 */ /* 0x001fc8000f8ec0ff */
[----:B------:R-:W0:Y:S01]  /*10810*/  POPC R7, R4 ;  /* 0x0000000400077309 */ /* 0x000e220000000000 */
[----:B--2---:R-:W0:Y:S02]  /*10820*/  SHFL.IDX PT, R0, R3, R0, 0x1f ;  /* 0x00001f0003007589 */ /* 0x004e2400000e0000 */
[----:B0-----:R-:W-:-:S05]  /*10830*/  IADD3 R0, R0, UR42, R7 ;  /* 0x0000002a00007c10 */ /* 0x001fca000fffe007 */
[----:B------:R1:W-:Y:S01]  /*10840*/  STL [R1+0x1c], R0 ;  /* 0x00001c0001007387 */ /* 0x0003e20000100800 */
[----:B------:R-:W-:Y:S05]  /*10850*/  BRA `(.L_x_2007) ;  /* 0x0000003000007947 */ /* 0x000fea0003800000 */
.L_x_2006:
        /* <DEDUP_REMOVED lines=20> */
.L_x_2009:
[----:B------:R-:W-:Y:S05]  /*109a0*/  BSYNC B6 ;  /* 0x0000000000067941 */ /* 0x000fea0003800000 */
.L_x_2008:
        /* <DEDUP_REMOVED lines=24> */
.L_x_2011:
[----:B------:R-:W-:Y:S05]  /*10b30*/  BSYNC B6 ;  /* 0x0000000000067941 */ /* 0x000fea0003800000 */
.L_x_2010:
        /* <DEDUP_REMOVED lines=20> */
.L_x_2013:
[----:B------:R-:W-:Y:S05]  /*10c80*/  BSYNC B6 ;  /* 0x0000000000067941 */ /* 0x000fea0003800000 */
.L_x_2012:
        /* <DEDUP_REMOVED lines=20> */
.L_x_2015:
[----:B------:R-:W-:Y:S05]  /*10dd0*/  BSYNC B6 ;  /* 0x0000000000067941 */ /* 0x000fea0003800000 */
.L_x_2014:
        /* <DEDUP_REMOVED lines=26> */
.L_x_2084:
        /* <DEDUP_REMOVED lines=12> */
.L_x_2087:
        /* <DEDUP_REMOVED lines=20> */
.L_x_2019:
        /* <DEDUP_REMOVED lines=8> */
.L_x_2088:
        /* <DEDUP_REMOVED lines=8> */
.L_x_2021:
[----:B------:R-:W-:Y:S01]  /*11280*/  IMAD R4, R18, 0x5000, R17 ;  /* 0x0000500012047824 */ /* 0x000fe200078e0211 */
[----:B------:R-:W-:Y:S01]  /*11290*/  R2UR UR33, R2 ;  /* 0x00000000022172ca */ /* 0x000fe200000e0000 */
[----:B------:R-:W-:Y:S01]  /*112a0*/  IMAD R0, R0, 0xa0, RZ ;  /* 0x000000a000007824 */ /* 0x000fe200078e02ff */
        /* <DEDUP_REMOVED lines=13> */
.L_x_2089:
        /* <DEDUP_REMOVED lines=8> */
.L_x_2023:
        /* <DEDUP_REMOVED lines=34> */
.L_x_2017:
        /* <DEDUP_REMOVED lines=22> */
.L_x_2025:
[----:B---3--:R-:W-:Y:S05]  /*11780*/  BSYNC B6 ;  /* 0x0000000000067941 */ /* 0x008fea0003800000 */
.L_x_2024:
[----:B------:R-:W0:Y:S01]  /*11790*/  LDC R7, c[0x0][0x448] ;  /* 0x00011200ff077b82 */ /* 0x000e220000000800 */
[----:B------:R-:W2:Y:S01]  /*117a0*/  S2R R2, SR_TID.X ;  /* 0x0000000000027919 */ /* 0x000ea20000002100 */
[----:B------:R-:W-:Y:S01]  /*117b0*/  USHF.R.S32.HI UR4, URZ, 0x1f, UR36 ;  /* 0x0000001f3f047899 */ /* 0x000fe20008011424 */
[----:B------:R-:W-:Y:S01]  /*117c0*/  ULDC.64 UR8, c[0x0][0x2d8] ;  /* 0x0000b60000087ab9 */ /* 0x000fe20000000a00 */
[----:B-1----:R-:W1:Y:S02]  /*117d0*/  S2R R19, SR_TID.X ;  /* 0x0000000000137919 */ /* 0x002e640000002100 */
[----:B------:R-:W-:Y:S02]  /*117e0*/  UIMAD UR6, UR4, UR8, URZ ;  /* 0x00000008040672a4 */ /* 0x000fe4000f8e023f */
[----:B------:R-:W-:Y:S01]  /*117f0*/  UIMAD.WIDE.U32 UR4, UR36, UR8, URZ ;  /* 0x00000008240472a5 */ /* 0x000fe2000f8e003f */
[----:B------:R-:W3:Y:S01]  /*11800*/  S2R R8, SR_TID.X ;  /* 0x0000000000087919 */ /* 0x000ee20000002100 */
[----:B------:R-:W-:-:S02]  /*11810*/  UIMAD UR6, UR36, UR9, UR6 ;  /* 0x00000009240672a4 */ /* 0x000fc4000f8e0206 */
[----:B------:R-:W-:Y:S02]  /*11820*/  USHF.R.S32.HI UR7, URZ, 0x1f, UR43 ;  /* 0x0000001f3f077899 */ /* 0x000fe4000801142b */
[----:B------:R-:W-:Y:S01]  /*11830*/  UIADD3 UR5, UR5, UR6, URZ ;  /* 0x0000000605057290 */ /* 0x000fe2000fffe03f */
[----:B------:R-:W-:-:S03]  /*11840*/  ULDC.64 UR8, c[0x0][0x2e0] ;  /* 0x0000b80000087ab9 */ /* 0x000fc60000000a00 */
[----:B------:R-:W-:Y:S02]  /*11850*/  UIMAD.WIDE.U32 UR4, UR43, UR8, UR4 ;  /* 0x000000082b0472a5 */ /* 0x000fe4000f8e0004 */
[----:B------:R-:W-:Y:S01]  /*11860*/  UIMAD UR6, UR7, UR8, URZ ;  /* 0x00000008070672a4 */ /* 0x000fe2000f8e023f */
[----:B0-----:R-:W-:-:S03]  /*11870*/  ISETP.NE.AND P0, PT, R7, 0x1, PT ;  /* 0x000000010700780c */ /* 0x001fc60003f05270 */
[----:B------:R-:W-:Y:S01]  /*11880*/  UIMAD UR6, UR43, UR9, UR6 ;  /* 0x000000092b0672a4 */ /* 0x000fe2000f8e0206 */
[----:B------:R-:W-:Y:S02]  /*11890*/  IMAD.U32 R4, RZ, RZ, UR4 ;  /* 0x00000004ff047e24 */ /* 0x000fe4000f8e00ff */
[----:B------:R-:W-:Y:S01]  /*118a0*/  IMAD.U32 R5, RZ, RZ, UR5 ;  /* 0x00000005ff057e24 */ /* 0x000fe2000f8e00ff */
[----:B------:R-:W-:-:S03]  /*118b0*/  UIADD3 UR6, UR5, UR6, URZ ;  /* 0x0000000605067290 */ /* 0x000fc6000fffe03f */
[----:B------:R-:W-:Y:S01]  /*118c0*/  ULDC.64 UR4, c[0x0][0x2d0] ;  /* 0x0000b40000047ab9 */ /* 0x000fe20000000a00 */
[----:B--2---:R-:W-:Y:S02]  /*118d0*/  LOP3.LUT R2, R2, 0x7f, RZ, 0xc0, !PT ;  /* 0x0000007f02027812 */ /* 0x004fe400078ec0ff */
[----:B------:R-:W0:Y:S01]  /*118e0*/  @P0 LDC R3, c[0x0][0x44c] ;  /* 0x00011300ff030b82 */ /* 0x000e220000000800 */
[----:B-1----:R-:W-:Y:S01]  /*118f0*/  IMAD.SHL.U32 R19, R19, 0x20, RZ ;  /* 0x0000002013137824 */ /* 0x002fe200078e00ff */
[----:B------:R-:W-:Y:S01]  /*11900*/  SHF.R.U32.HI R2, RZ, 0x2, R2 ;  /* 0x00000002ff027819 */ /* 0x000fe20000011602 */
[----:B---3--:R-:W-:-:S03]  /*11910*/  IMAD.SHL.U32 R10, R8, 0x10, RZ ;  /* 0x00000010080a7824 */ /* 0x008fc600078e00ff */
[----:B------:R-:W-:Y:S01]  /*11920*/  LOP3.LUT R19, R2, 0x60, R19, 0xf8, !PT ;  /* 0x0000006002137812 */ /* 0x000fe200078ef813 */
[----:B------:R-:W-:Y:S01]  /*11930*/  IMAD.U32 R2, RZ, RZ, UR41 ;  /* 0x00000029ff027e24 */ /* 0x000fe2000f8e00ff */
[----:B------:R-:W1:Y:S01]  /*11940*/  @P0 LDC R0, c[0x0][0x450] ;  /* 0x00011400ff000b82 */ /* 0x000e620000000800 */
[----:B------:R-:W-:Y:S02]  /*11950*/  LOP3.LUT R10, R10, 0x30, RZ, 0xc0, !PT ;  /* 0x000000300a0a7812 */ /* 0x000fe400078ec0ff */
[----:B------:R-:W-:Y:S02]  /*11960*/  IMAD R2, R2, 0x80, R19 ;  /* 0x0000008002027824 */ /* 0x000fe400078e0213 */
[C---:B------:R-:W-:Y:S01]  /*11970*/  LOP3.LUT R8, R10.reuse, 0x40, RZ, 0xfc, !PT ;  /* 0x000000400a087812 */ /* 0x040fe200078efcff */
[----:B------:R-:W2:Y:S01]  /*11980*/  S2R R19, SR_TID.X ;  /* 0x0000000000137919 */ /* 0x000ea20000002100 */
[----:B------:R-:W-:Y:S01]  /*11990*/  IMAD.MOV.U32 R6, RZ, RZ, R2 ;  /* 0x000000ffff067224 */ /* 0x000fe200078e0002 */
[----:B------:R-:W-:Y:S01]  /*119a0*/  LOP3.LUT R10, R10, 0x80, RZ, 0xfc, !PT ;  /* 0x000000800a0a7812 */ /* 0x000fe200078efcff */
[----:B0-----:R-:W-:-:S05]  /*119b0*/  @P0 IMAD.HI.U32 R3, R2, R3, RZ ;  /* 0x0000000302030227 */ /* 0x001fca00078e00ff */
[----:B-1----:R-:W-:Y:S01]  /*119c0*/  @P0 SHF.R.U32.HI R6, RZ, R0, R3 ;  /* 0x00000000ff060219 */ /* 0x002fe20000011603 */
[----:B------:R-:W-:Y:S01]  /*119d0*/  IMAD.U32 R3, RZ, RZ, UR6 ;  /* 0x00000006ff037e24 */ /* 0x000fe2000f8e00ff */
[----:B------:R-:W-:-:S03]  /*119e0*/  ULDC.64 UR6, c[0x0][0x280] ;  /* 0x0000a00000067ab9 */ /* 0x000fc60000000a00 */
[----:B------:R-:W-:-:S04]  /*119f0*/  IMAD.MOV R0, RZ, RZ, -R6 ;  /* 0x000000ffff007224 */ /* 0x000fc800078e0a06 */
[----:B------:R-:W-:Y:S02]  /*11a00*/  IMAD R0, R7, R0, R2 ;  /* 0x0000000007007224 */ /* 0x000fe400078e0202 */
[----:B------:R-:W-:Y:S01]  /*11a10*/  IMAD.MOV.U32 R2, RZ, RZ, R4 ;  /* 0x000000ffff027224 */ /* 0x000fe200078e0004 */
[----:B------:R-:W-:Y:S01]  /*11a20*/  SHF.R.S32.HI R4, RZ, 0x1f, R6 ;  /* 0x0000001fff047819 */ /* 0x000fe20000011406 */
[----:B--2---:R-:W-:Y:S02]  /*11a30*/  IMAD.SHL.U32 R9, R19, 0x10, RZ ;  /* 0x0000001013097824 */ /* 0x004fe400078e00ff */
[----:B------:R-:W-:-:S03]  /*11a40*/  IMAD.WIDE.U32 R2, R6, UR4, R2 ;  /* 0x0000000406027c25 */ /* 0x000fc6000f8e0002 */
[----:B------:R-:W-:Y:S01]  /*11a50*/  LOP3.LUT R9, R9, 0x30, RZ, 0xc0, !PT ;  /* 0x0000003009097812 */ /* 0x000fe200078ec0ff */
[----:B------:R-:W-:-:S04]  /*11a60*/  IMAD R4, R4, UR4, RZ ;  /* 0x0000000404047c24 */ /* 0x000fc8000f8e02ff */
[----:B------:R-:W-:Y:S01]  /*11a70*/  IMAD R4, R6, UR5, R4 ;  /* 0x0000000506047c24 */ /* 0x000fe2000f8e0204 */
[----:B------:R-:W-:-:S03]  /*11a80*/  ULDC.64 UR4, c[0x0][0x2c8] ;  /* 0x0000b20000047ab9 */ /* 0x000fc60000000a00 */
[----:B------:R-:W-:Y:S01]  /*11a90*/  IMAD.IADD R3, R3, 0x1, R4 ;  /* 0x0000000103037824 */ /* 0x000fe200078e0204 */
[----:B------:R-:W-:Y:S01]  /*11aa0*/  SHF.R.S32.HI R4, RZ, 0x1f, R0 ;  /* 0x0000001fff047819 */ /* 0x000fe20000011400 */
[----:B------:R-:W-:-:S04]  /*11ab0*/  IMAD.WIDE.U32 R2, R0, UR4, R2 ;  /* 0x0000000400027c25 */ /* 0x000fc8000f8e0002 */
[----:B------:R-:W-:Y:S01]  /*11ac0*/  IMAD R4, R4, UR4, RZ ;  /* 0x0000000404047c24 */ /* 0x000fe2000f8e02ff */
[----:B------:R-:W-:Y:S02]  /*11ad0*/  ULDC UR4, c[0x0][0x2b8] ;  /* 0x0000ae0000047ab9 */ /* 0x000fe40000000800 */
[----:B------:R-:W-:Y:S01]  /*11ae0*/  ISETP.GE.AND P1, PT, R8, UR4, PT ;  /* 0x0000000408007c0c */ /* 0x000fe2000bf26270 */
[----:B------:R-:W-:Y:S01]  /*11af0*/  IMAD R0, R0, UR5, R4 ;  /* 0x0000000500007c24 */ /* 0x000fe2000f8e0204 */
[----:B------:R0:W5:Y:S01]  /*11b00*/  LDL R8, [R1+0x18] ;  /* 0x0000180001087983 */ /* 0x0001620000100800 */
[----:B------:R-:W-:Y:S02]  /*11b10*/  IADD3 R4, P3, R2, UR6, RZ ;  /* 0x0000000602047c10 */ /* 0x000fe4000ff7e0ff */
[----:B------:R-:W-:Y:S02]  /*11b20*/  ISETP.GE.AND P0, PT, R9, UR4, PT ;  /* 0x0000000409007c0c */ /* 0x000fe4000bf06270 */
[----:B------:R-:W-:Y:S01]  /*11b30*/  ISETP.GE.AND P2, PT, R10, UR4, PT ;  /* 0x000000040a007c0c */ /* 0x000fe2000bf46270 */
[----:B------:R-:W-:Y:S01]  /*11b40*/  UMOV UR4, 0xffffffff ;  /* 0xffffffff00047882 */ /* 0x000fe20000000000 */
[----:B------:R-:W-:-:S02]  /*11b50*/  LOP3.LUT R19, R19, 0x7f, RZ, 0xc0, !PT ;  /* 0x0000007f13137812 */ /* 0x000fc400078ec0ff */
[----:B------:R-:W-:Y:S02]  /*11b60*/  IADD3.X R3, R3, UR7, R0, P3, !PT ;  /* 0x0000000703037c10 */ /* 0x000fe40009ffe400 */
[----:B------:R-:W-:Y:S01]  /*11b70*/  SHF.R.U32.HI R10, RZ, 0x2, R19 ;  /* 0x00000002ff0a7819 */ /* 0x000fe20000011613 */
[----:B0-----:R-:W-:Y:S06]  /*11b80*/  BRA.DIV UR4, `(.L_x_2026) ;  /* 0x0000002604b07947 */ /* 0x001fec000b800000 */
[----:B------:R-:W0:Y:S01]  /*11b90*/  SHFL.IDX PT, R6, R4, RZ, 0x1c1f ;  /* 0x001c1fff04067589 */ /* 0x000e2200000e0000 */
[----:B------:R-:W-:Y:S01]  /*11ba0*/  IMAD.U32 R0, RZ, RZ, UR41 ;  /* 0x00000029ff007e24 */ /* 0x000fe2000f8e00ff */
[----:B------:R-:W-:Y:S02]  /*11bb0*/  ULDC UR4, c[0x0][0x288] ;  /* 0x0000a20000047ab9 */ /* 0x000fe40000000800 */
[----:B------:R-:W1:Y:S01]  /*11bc0*/  SHFL.IDX PT, R5, R3, RZ, 0x1c1f ;  /* 0x001c1fff03057589 */ /* 0x000e6200000e0000 */
[----:B------:R-:W-:Y:S02]  /*11bd0*/  IMAD R2, R7, UR4, RZ ;  /* 0x0000000407027c24 */ /* 0x000fe4000f8e02ff */
[----:B------:R-:W-:-:S05]  /*11be0*/  IMAD R0, R0, 0x80, R10 ;  /* 0x0000008000007824 */ /* 0x000fca00078e020a */
        /* <DEDUP_REMOVED lines=30> */
.L_x_2098:
        /* <DEDUP_REMOVED lines=12> */
.L_x_2028:
[----:B------:R-:W-:Y:S05]  /*11e90*/  BSYNC B0 ;  /* 0x0000000000007941 */ /* 0x000fea0003800000 */
.L_x_2027:
[----:B------:R-:W-:Y:S01]  /*11ea0*/  NOP ;  /* 0x0000000000007918 */ /* 0x000fe20000000000 */
[----:B------:R-:W-:-:S13]  /*11eb0*/  PLOP3.LUT P0, PT, PT, PT, PT, 0x80, 0x0 ;  /* 0x000000000000781c */ /* 0x000fda0003f0f070 */
.L_x_2029:
        /* <DEDUP_REMOVED lines=18> */
.L_x_2099:
[----:B------:R-:W-:Y:S05]  /*11fe0*/  BSYNC B0 ;  /* 0x0000000000007941 */ /* 0x000fea0003800000 */
.L_x_2030:
[----:B------:R-:W-:-:S06]  /*11ff0*/  UISETP.GE.AND UP0, UPT, UR40, 0x2, UPT ;  /* 0x000000022800788c */ /* 0x000fcc000bf06270 */
[----:B------:R-:W-:-:S13]  /*12000*/  PLOP3.LUT P0, PT, PT, PT, UP0, 0x80, 0x0 ;  /* 0x000000000000781c */ /* 0x000fda0003f0f008 */
[----:B------:R-:W-:Y:S05]  /*12010*/  @!P0 BRA `(.L_x_2032) ;  /* 0x0000001000008947 */ /* 0x000fea0003800000 */
[----:B-1----:R1:W5:Y:S01]  /*12020*/  LDL.LU R0, [R1] ;  /* 0x0000000001007983 */ /* 0x0023620000300800 */
[----:B------:R-:W-:Y:S01]  /*12030*/  UIADD3 UR4, UR40, -0x2, URZ ;  /* 0xfffffffe28047890 */ /* 0x000fe2000fffe03f */
[----:B------:R-:W-:-:S05]  /*12040*/  IMAD.MOV.U32 R3, RZ, RZ, R18 ;  /* 0x000000ffff037224 */ /* 0x000fca00078e0012 */
[----:B------:R-:W-:-:S07]  /*12050*/  IMAD.U32 R2, RZ, RZ, UR4 ;  /* 0x00000004ff027e24 */ /* 0x000fce000f8e00ff */
.L_x_2054:
[----:B0-----:R-:W2:Y:S01]  /*12060*/  LDL R5, [R1+0x4] ;  /* 0x0000040001057983 */ /* 0x001ea20000100800 */
        /* <DEDUP_REMOVED lines=9> */
[----:B---3--:R-:W-:Y:S05]  /*12100*/  @!P1 BRA `(.L_x_2034) ;  /* 0x0000000800009947 */ /* 0x008fea0003800000 */
[----:B------:R-:W-:Y:S01]  /*12110*/  LOP3.LUT P1, RZ, R5, 0x1, RZ, 0xc0, !PT ;  /* 0x0000000105ff7812 */ /* 0x000fe2000782c0ff */
[----:B0-----:R-:W-:-:S12]  /*12120*/  IMAD.MOV.U32 R8, RZ, RZ, R2 ;  /* 0x000000ffff087224 */ /* 0x001fd800078e0002 */
[----:B------:R-:W-:Y:S05]  /*12130*/  @!P1 BRA `(.L_x_2035) ;  /* 0x0000000000509947 */ /* 0x000fea0003800000 */
[----:B------:R-:W2:Y:S01]  /*12140*/  LDL R10, [R1+0xc] ;  /* 0x00000c00010a7983 */ /* 0x000ea20000100800 */
[----:B------:R-:W0:Y:S01]  /*12150*/  LDC R8, c[0x0][0x43c] ;  /* 0x00010f00ff087b82 */ /* 0x000e220000000800 */
[----:B------:R-:W-:Y:S02]  /*12160*/  ULDC.64 UR4, c[0x0][0x428] ;  /* 0x00010a0000047ab9 */ /* 0x000fe40000000a00 */
[----:B------:R-:W3:Y:S01]  /*12170*/  LDL R7, [R1+0x8] ;  /* 0x0000080001077983 */ /* 0x000ee20000100800 */
[----:B0-----:R-:W-:-:S13]  /*12180*/  ISETP.NE.AND P0, PT, R8, 0x1, PT ;  /* 0x000000010800780c */ /* 0x001fda0003f05270 */
[----:B------:R-:W0:Y:S02]  /*12190*/  @P0 LDC.64 R4, c[0x0][0x440] ;  /* 0x00011000ff040b82 */ /* 0x000e240000000a00 */
[----:B0-----:R-:W-:-:S04]  /*121a0*/  @P0 IMAD.HI.U32 R6, R2, R4, RZ ;  /* 0x0000000402060227 */ /* 0x001fc800078e00ff */
        /* <DEDUP_REMOVED lines=13> */
.L_x_2035:
[----:B------:R-:W0:Y:S01]  /*12280*/  S2R R4, SR_TID.X ;  /* 0x0000000000047919 */ /* 0x000e220000002100 */
[----:B------:R-:W-:Y:S01]  /*12290*/  SHF.L.U32 R5, R9, 0x1f, RZ ;  /* 0x0000001f09057819 */ /* 0x000fe200000006ff */
[----:B------:R-:W-:Y:S01]  /*122a0*/  BSSY B1, `(.L_x_2036) ;  /* 0x0000006000017945 */ /* 0x000fe20003800000 */
[----:B0-----:R-:W-:Y:S01]  /*122b0*/  LOP3.LUT R6, R4, 0x7f, RZ, 0xc0, !PT ;  /* 0x0000007f04067812 */ /* 0x001fe200078ec0ff */
[----:B------:R-:W-:-:S03]  /*122c0*/  IMAD R4, R18, 0x8, R17 ;  /* 0x0000000812047824 */ /* 0x000fc600078e0211 */
[----:B------:R-:W-:Y:S01]  /*122d0*/  ISETP.NE.AND P1, PT, R6, RZ, PT ;  /* 0x000000ff0600720c */ /* 0x000fe20003f25270 */
[----:B------:R-:W0:Y:S02]  /*122e0*/  SYNCS.PHASECHK.TRANS64.TRYWAIT P0, [R4+URZ+0x29880], R5 ;  /* 0x02988005040075a7 */ /* 0x000e24000800017f */
[----:B0-----:R-:W-:Y:S10]  /*122f0*/  @!P0 BRA `(.L_x_2037) ;  /* 0x0000002400348947 */ /* 0x001ff40003800000 */
.L_x_2100:
[----:B------:R-:W-:Y:S05]  /*12300*/  BSYNC B1 ;  /* 0x0000000000017941 */ /* 0x000fea0003800000 */
.L_x_2036:
        /* <DEDUP_REMOVED lines=9> */
.L_x_2039:
[----:B------:R-:W-:Y:S05]  /*123a0*/  BSYNC B1 ;  /* 0x0000000000017941 */ /* 0x000fea0003800000 */
.L_x_2038:
[----:B------:R-:W-:Y:S01]  /*123b0*/  IMAD.MOV.U32 R10, RZ, RZ, RZ ;  /* 0x000000ffff0a7224 */ /* 0x000fe200078e00ff */
[----:B------:R-:W-:Y:S01]  /*123c0*/  UIADD3 UR4, UP0, UR46, 0x470, URZ ;  /* 0x000004702e047890 */ /* 0x000fe2000ff1e03f */
[----:B------:R-:W-:Y:S01]  /*123d0*/  IMAD R7, R18, 0x5000, R17 ;  /* 0x0000500012077824 */ /* 0x000fe200078e0211 */
[----:B------:R-:W-:Y:S01]  /*123e0*/  PLOP3.LUT P0, PT, PT, PT, PT, 0x80, 0x0 ;  /* 0x000000000000781c */ /* 0x000fe20003f0f070 */
[----:B------:R-:W-:Y:S01]  /*123f0*/  IMAD R6, R8, 0xa0, RZ ;  /* 0x000000a008067824 */ /* 0x000fe200078e02ff */
[----:B------:R-:W-:Y:S01]  /*12400*/  R2UR UR10, R10 ;  /* 0x000000000a0a72ca */ /* 0x000fe200000e0000 */
[----:B------:R-:W-:Y:S01]  /*12410*/  VIADD R7, R7, 0xa400 ;  /* 0x0000a40007077836 */ /* 0x000fe20000000000 */
[----:B------:R-:W-:Y:S01]  /*12420*/  UIADD3.X UR5, URZ, UR47, URZ, UP0, !UPT ;  /* 0x0000002f3f057290 */ /* 0x000fe200087fe43f */
[----:B------:R-:W-:Y:S01]  /*12430*/  VIADD R8, R4, 0x29870 ;  /* 0x0002987004087836 */ /* 0x000fe20000000000 */
[----:B------:R-:W-:Y:S01]  /*12440*/  UMOV UR6, 0x0 ;  /* 0x0000000000067882 */ /* 0x000fe20000000000 */
[----:B------:R-:W-:-:S10]  /*12450*/  UMOV UR7, 0x14f00000 ;  /* 0x14f0000000077882 */ /* 0x000fd40000000000 */
.L_x_2040:
        /* <DEDUP_REMOVED lines=13> */
.L_x_2101:
[----:B------:R-:W-:Y:S05]  /*12530*/  BSYNC B1 ;  /* 0x0000000000017941 */ /* 0x000fea0003800000 */
.L_x_2041:
[----:B------:R-:W-:Y:S01]  /*12540*/  BSSY B1, `(.L_x_2043) ;  /* 0x000000b000017945 */ /* 0x000fe20003800000 */
[----:B------:R-:W-:Y:S02]  /*12550*/  IMAD.MOV.U32 R8, RZ, RZ, 0x0 ;  /* 0x00000000ff087424 */ /* 0x000fe400078e00ff */
[----:B------:R-:W-:Y:S01]  /*12560*/  IMAD.MOV.U32 R9, RZ, RZ, 0x14f00000 ;  /* 0x14f00000ff097424 */ /* 0x000fe200078e00ff */
[----:B------:R-:W-:Y:S06]  /*12570*/  @P1 BRA `(.L_x_2044) ;  /* 0x00000000001c1947 */ /* 0x000fec0003800000 */
[----:B------:R-:W3:Y:S01]  /*12580*/  S2R R7, SR_TID.X ;  /* 0x0000000000077919 */ /* 0x000ee20000002100 */
[----:B0-2---:R-:W-:-:S04]  /*12590*/  IMAD.MOV.U32 R5, RZ, RZ, 0x7800 ;  /* 0x00007800ff057424 */ /* 0x005fc800078e00ff */
[----:B------:R4:W-:Y:S01]  /*125a0*/  SYNCS.ARRIVE.TRANS64 RZ, [R4+URZ+0x29830], R5 ;  /* 0x0298300504ff79a7 */ /* 0x0009e2000800003f */
[----:B---3--:R-:W-:-:S04]  /*125b0*/  LOP3.LUT R7, R7, 0x1f, RZ, 0xc0, !PT ;  /* 0x0000001f07077812 */ /* 0x008fc800078ec0ff */
[----:B------:R-:W-:-:S13]  /*125c0*/  ISETP.NE.AND P0, PT, R7, RZ, PT ;  /* 0x000000ff0700720c */ /* 0x000fda0003f05270 */
[----:B----4-:R-:W-:Y:S05]  /*125d0*/  @!P0 BRA `(.L_x_2044) ;  /* 0x0000000000048947 */ /* 0x010fea0003800000 */
[----:B------:R-:W-:Y:S01]  /*125e0*/  BPT.TRAP 0x1 ;  /* 0x000000040000795c */ /* 0x000fe20000300000 */
.L_x_2044:
[----:B------:R-:W-:Y:S05]  /*125f0*/  BSYNC B1 ;  /* 0x0000000000017941 */ /* 0x000fea0003800000 */
.L_x_2043:
[----:B------:R-:W-:Y:S01]  /*12600*/  R2UR UR10, R10 ;  /* 0x000000000a0a72ca */ /* 0x000fe200000e0000 */
[----:B0-2---:R-:W-:Y:S01]  /*12610*/  IMAD R5, R18, 0x7800, R17 ;  /* 0x0000780012057824 */ /* 0x005fe200078e0211 */
[----:B------:R-:W-:Y:S01]  /*12620*/  R2UR UR6, R8 ;  /* 0x00000000080672ca */ /* 0x000fe200000e0000 */
[----:B------:R-:W-:Y:S01]  /*12630*/  UIADD3 UR4, UP0, UR46, 0x370, URZ ;  /* 0x000003702e047890 */ /* 0x000fe2000ff1e03f */
[----:B------:R-:W-:Y:S01]  /*12640*/  R2UR UR7, R9 ;  /* 0x00000000090772ca */ /* 0x000fe200000e0000 */
[----:B------:R-:W-:Y:S01]  /*12650*/  VIADD R4, R4, 0x29830 ;  /* 0x0002983004047836 */ /* 0x000fe20000000000 */
[----:B------:R-:W-:Y:S01]  /*12660*/  PLOP3.LUT P0, PT, PT, PT, PT, 0x80, 0x0 ;  /* 0x000000000000781c */ /* 0x000fe20003f0f070 */
[----:B------:R-:W-:Y:S01]  /*12670*/  VIADD R7, R5, 0x1a400 ;  /* 0x0001a40005077836 */ /* 0x000fe20000000000 */
[----:B------:R-:W-:-:S12]  /*12680*/  UIADD3.X UR5, URZ, UR47, URZ, UP0, !UPT ;  /* 0x0000002f3f057290 */ /* 0x000fd800087fe43f */
.L_x_2045:
        /* <DEDUP_REMOVED lines=15> */
.L_x_2046:
        /* <DEDUP_REMOVED lines=15> */
.L_x_2047:
        /* <DEDUP_REMOVED lines=10> */
.L_x_2034:
[----:B------:R-:W-:Y:S05]  /*12910*/  BSYNC B0 ;  /* 0x0000000000007941 */ /* 0x000fea0003800000 */
.L_x_2033:
[----:B------:R-:W-:-:S06]  /*12920*/  UISETP.NE.AND UP0, UPT, UR39, 0x3, UPT ;  /* 0x000000032700788c */ /* 0x000fcc000bf05270 */
[----:B------:R-:W-:-:S13]  /*12930*/  PLOP3.LUT P0, PT, PT, PT, UP0, 0x80, 0x0 ;  /* 0x000000000000781c */ /* 0x000fda0003f0f008 */
[----:B------:R-:W-:Y:S05]  /*12940*/  @!P0 BRA `(.L_x_2048) ;  /* 0x0000000000048947 */ /* 0x000fea0003800000 */
[----:B------:R-:W-:Y:S01]  /*12950*/  BPT.TRAP 0x1 ;  /* 0x000000040000795c */ /* 0x000fe20000300000 */
.L_x_2048:
        /* <DEDUP_REMOVED lines=8> */
.L_x_2102:
[----:B------:R-:W-:Y:S05]  /*129e0*/  BSYNC B0 ;  /* 0x0000000000007941 */ /* 0x000fea0003800000 */
.L_x_2049:
[----:B------:R-:W-:Y:S05]  /*129f0*/  @!P0 BRA `(.L_x_2051) ;  /* 0x0000000000048947 */ /* 0x000fea0003800000 */
[----:B------:R-:W-:Y:S01]  /*12a00*/  BPT.TRAP 0x1 ;  /* 0x000000040000795c */ /* 0x000fe20000300000 */
.L_x_2051:
[----:B------:R-:W-:Y:S01]  /*12a10*/  SHF.L.U32 R0, R0, 0x1f, RZ ;  /* 0x0000001f00007819 */ /* 0x000fe200000006ff */
[----:B------:R-:W-:-:S03]  /*12a20*/  IMAD R12, R3, 0x5000, RZ ;  /* 0x00005000030c7824 */ /* 0x000fc600078e02ff */
[----:B------:R-:W3:Y:S02]  /*12a30*/  SYNCS.PHASECHK.TRANS64.TRYWAIT P1, [R19+URZ+0x29860], R0 ;  /* 0x02986000130075a7 */ /* 0x000ee4000802017f */
[----:B---3--:R-:W-:Y:S05]  /*12a40*/  @!P1 BRA `(.L_x_2052) ;  /* 0x0000001c009c9947 */ /* 0x008fea0003800000 */
.L_x_2103:
[----:B------:R-:W3:Y:S04]  /*12a50*/  LDL R3, [R1+0x14] ;  /* 0x0000140001037983 */ /* 0x000ee80000100800 */
[----:B------:R-:W4:Y:S01]  /*12a60*/  LDL R13, [R1+0x10] ;  /* 0x00001000010d7983 */ /* 0x000f220000100800 */
[----:B------:R-:W-:Y:S05]  /*12a70*/  WARPSYNC.ALL ;  /* 0x0000000000007948 */ /* 0x000fea0003800000 */
[----:B---3--:R-:W-:-:S02]  /*12a80*/  LOP3.LUT R0, R12, R3, RZ, 0xfc, !PT ;  /* 0x000000030c007212 */ /* 0x008fc400078efcff */
[----:B------:R-:W3:Y:S01]  /*12a90*/  S2R R3, SR_TID.X ;  /* 0x0000000000037919 */ /* 0x000ee20000002100 */
[----:B----4-:R-:W-:Y:S02]  /*12aa0*/  LOP3.LUT R20, R12, R13, RZ, 0xfc, !PT ;  /* 0x0000000d0c147212 */ /* 0x010fe400078efcff */
[----:B------:R-:W-:-:S03]  /*12ab0*/  IMAD.IADD R0, R17, 0x1, R0 ;  /* 0x0000000111007824 */ /* 0x000fc600078e0200 */
[----:B------:R-:W-:Y:S02]  /*12ac0*/  IMAD.IADD R20, R17, 0x1, R20 ;  /* 0x0000000111147824 */ /* 0x000fe400078e0214 */
[----:B0-----:R-:W2:Y:S01]  /*12ad0*/  LDSM.16.MT88.4 R8, [R0+0xa400] ;  /* 0x00a400000008783b */ /* 0x001ea20000004200 */
[----:B---3--:R-:W-:Y:S01]  /*12ae0*/  LOP3.LUT P1, RZ, R3, 0x4, RZ, 0xc0, !PT ;  /* 0x0000000403ff7812 */ /* 0x008fe2000782c0ff */
[----:B------:R-:W-:-:S05]  /*12af0*/  IMAD.MOV.U32 R3, RZ, RZ, 0x40 ;  /* 0x00000040ff037424 */ /* 0x000fca00078e00ff */
[----:B------:R-:W-:-:S05]  /*12b00*/  SEL R3, R3, 0xffffffc0, !P1 ;  /* 0xffffffc003037807 */ /* 0x000fca0004800000 */
[----:B------:R-:W-:Y:S01]  /*12b10*/  IMAD.IADD R3, R3, 0x1, R0 ;  /* 0x0000000103037824 */ /* 0x000fe200078e0200 */
[C-C-:B--2---:R-:W-:Y:S02]  /*12b20*/  PRMT R4, R8.reuse, 0x6420, R9.reuse ;  /* 0x0000642008047816 */ /* 0x144fe40000000009 */
[----:B------:R-:W-:Y:S02]  /*12b30*/  PRMT R5, R8, 0x7531, R9 ;  /* 0x0000753108057816 */ /* 0x000fe40000000009 */
[C-C-:B------:R-:W-:Y:S02]  /*12b40*/  PRMT R6, R10.reuse, 0x6420, R11.reuse ;  /* 0x000064200a067816 */ /* 0x140fe4000000000b */
[----:B------:R-:W-:Y:S02]  /*12b50*/  PRMT R7, R10, 0x7531, R11 ;  /* 0x000075310a077816 */ /* 0x000fe4000000000b */
[----:B------:R-:W0:Y:S04]  /*12b60*/  LDSM.16.MT88.4 R8, [R3+0xa400] ;  /* 0x00a400000308783b */ /* 0x000e280000004200 */
[----:B------:R-:W-:Y:S01]  /*12b70*/  STSM.16.M88.4 [R20+0x400], R4 ;  /* 0x0004000414007844 */ /* 0x000fe20000000200 */
        /* <DEDUP_REMOVED lines=61> */
.L_x_2053:
        /* <DEDUP_REMOVED lines=12> */
[----:B---3--:R-:W-:Y:S05]  /*13010*/  @P0 BRA `(.L_x_2054) ;  /* 0xfffffff000100947 */ /* 0x008fea000383ffff */
.L_x_2032:
[----:B0-----:R-:W0:Y:S01]  /*13020*/  S2R R4, SR_TID.X ;  /* 0x0000000000047919 */ /* 0x001e220000002100 */
[----:B------:R-:W-:Y:S01]  /*13030*/  BSSY B0, `(.L_x_2055) ;  /* 0x0000011000007945 */ /* 0x000fe20003800000 */
[----:B0-----:R-:W-:-:S04]  /*13040*/  LOP3.LUT R4, R4, 0x7f, RZ, 0xc0, !PT ;  /* 0x0000007f04047812 */ /* 0x001fc800078ec0ff */
[----:B------:R-:W-:-:S13]  /*13050*/  ISETP.NE.AND P0, PT, R4, RZ, PT ;  /* 0x000000ff0400720c */ /* 0x000fda0003f05270 */
[----:B------:R-:W-:Y:S05]  /*13060*/  @P0 BRA `(.L_x_2056) ;  /* 0x0000000000340947 */ /* 0x000fea0003800000 */
[----:B------:R-:W0:Y:S01]  /*13070*/  S2R R3, SR_LANEID ;  /* 0x0000000000037919 */ /* 0x000e220000000000 */
[----:B------:R-:W-:Y:S02]  /*13080*/  VOTEU.ANY UR4, UPT, PT ;  /* 0x0000000000047886 */ /* 0x000fe400038e0100 */
[----:B-1---5:R-:W0:Y:S08]  /*13090*/  FLO.U32 R0, UR4 ;  /* 0x0000000400007d00 */ /* 0x022e3000080e0000 */
        /* <DEDUP_REMOVED lines=9> */
[----:B------:R0:W-:Y:S02]  /*13130*/  STL [R1+0x1c], R0 ;  /* 0x00001c0001007387 */ /* 0x0001e40000100800 */
.L_x_2056:
[----:B------:R-:W-:Y:S05]  /*13140*/  BSYNC B0 ;  /* 0x0000000000007941 */ /* 0x000fea0003800000 */
.L_x_2055:
[----:B------:R-:W-:-:S06]  /*13150*/  UISETP.NE.AND UP0, UPT, UR39, 0x3, UPT ;  /* 0x000000032700788c */ /* 0x000fcc000bf05270 */
[----:B------:R-:W-:-:S13]  /*13160*/  PLOP3.LUT P1, PT, PT, PT, UP0, 0x80, 0x0 ;  /* 0x000000000000781c */ /* 0x000fda0003f2f008 */
[----:B------:R-:W-:Y:S05]  /*13170*/  @!P1 BRA `(.L_x_2057) ;  /* 0x0000000000049947 */ /* 0x000fea0003800000 */
[----:B------:R-:W-:Y:S01]  /*13180*/  BPT.TRAP 0x1 ;  /* 0x000000040000795c */ /* 0x000fe20000300000 */
.L_x_2057:
[----:B------:R-:W2:Y:S01]  /*13190*/  LDL R2, [R1] ;  /* 0x0000000001027983 */ /* 0x000ea20000100800 */
[----:B------:R-:W-:Y:S01]  /*131a0*/  IMAD R16, R18, 0x8, R17 ;  /* 0x0000000812107824 */ /* 0x000fe200078e0211 */
[----:B------:R-:W-:Y:S01]  /*131b0*/  BSSY B0, `(.L_x_2058) ;  /* 0x0000007000007945 */ /* 0x000fe20003800000 */
[----:B01---5:R-:W-:-:S05]  /*131c0*/  IMAD.U32 R0, RZ, RZ, UR44 ;  /* 0x0000002cff007e24 */ /* 0x023fca000f8e00ff */
[----:B------:R-:W-:Y:S02]  /*131d0*/  ISETP.NE.AND P2, PT, R0, 0x3, PT ;  /* 0x000000030000780c */ /* 0x000fe40003f45270 */
[----:B--2---:R-:W-:-:S04]  /*131e0*/  LOP3.LUT R3, R2, 0x1, RZ, 0x3c, !PT ;  /* 0x0000000102037812 */ /* 0x004fc800078e3cff */
[----:B------:R-:W-:-:S04]  /*131f0*/  SHF.L.U32 R3, R3, 0x1f, RZ ;  /* 0x0000001f03037819 */ /* 0x000fc800000006ff */
[----:B------:R-:W0:Y:S02]  /*13200*/  SYNCS.PHASECHK.TRANS64.TRYWAIT P1, [R16+URZ+0x29870], R3 ;  /* 0x02987003100075a7 */ /* 0x000e24000802017f */
[----:B0-----:R-:W-:Y:S05]  /*13210*/  @!P1 BRA `(.L_x_2059) ;  /* 0x0000001400bc9947 */ /* 0x001fea0003800000 */
.L_x_2104:
[----:B------:R-:W-:Y:S05]  /*13220*/  BSYNC B0 ;  /* 0x0000000000007941 */ /* 0x000fea0003800000 */
.L_x_2058:
[----:B------:R-:W-:Y:S05]  /*13230*/  @!P2 BRA `(.L_x_2060) ;  /* 0x000000000004a947 */ /* 0x000fea0003800000 */
[----:B------:R-:W-:Y:S01]  /*13240*/  BPT.TRAP 0x1 ;  /* 0x000000040000795c */ /* 0x000fe20000300000 */
.L_x_2060:
[----:B------:R-:W0:Y:S02]  /*13250*/  LDL R0, [R1] ;  /* 0x0000000001007983 */ /* 0x000e240000100800 */
[----:B0-----:R-:W-:-:S04]  /*13260*/  SHF.L.U32 R3, R0, 0x1f, RZ ;  /* 0x0000001f00037819 */ /* 0x001fc800000006ff */
[----:B------:R-:W0:Y:S02]  /*13270*/  SYNCS.PHASECHK.TRANS64.TRYWAIT P1, [R16+URZ+0x29860], R3 ;  /* 0x02986003100075a7 */ /* 0x000e24000802017f */
[----:B0-----:R-:W-:Y:S05]  /*13280*/  @!P1 BRA `(.L_x_2061) ;  /* 0x0000001400b49947 */ /* 0x001fea0003800000 */
.L_x_2105:
[----:B------:R-:W2:Y:S04]  /*13290*/  LDL R2, [R1+0x14] ;  /* 0x0000140001027983 */ /* 0x000ea80000100800 */
[----:B------:R-:W3:Y:S01]  /*132a0*/  LDL R12, [R1+0x10] ;  /* 0x00001000010c7983 */ /* 0x000ee20000100800 */
[----:B------:R-:W-:Y:S01]  /*132b0*/  IMAD R0, R18, 0x5000, RZ ;  /* 0x0000500012007824 */ /* 0x000fe200078e02ff */
[----:B------:R-:W-:Y:S05]  /*132c0*/  WARPSYNC.ALL ;  /* 0x0000000000007948 */ /* 0x000fea0003800000 */
[----:B------:R-:W1:Y:S01]  /*132d0*/  S2R R9, SR_TID.X ;  /* 0x0000000000097919 */ /* 0x000e620000002100 */
[----:B------:R-:W-:Y:S01]  /*132e0*/  IMAD.MOV.U32 R13, RZ, RZ, 0x40 ;  /* 0x00000040ff0d7424 */ /* 0x000fe200078e00ff */
[----:B-1----:R-:W-:-:S04]  /*132f0*/  LOP3.LUT P1, RZ, R9, 0x4, RZ, 0xc0, !PT ;  /* 0x0000000409ff7812 */ /* 0x002fc8000782c0ff */
[----:B------:R-:W-:Y:S02]  /*13300*/  SEL R13, R13, 0xffffffc0, !P1 ;  /* 0xffffffc00d0d7807 */ /* 0x000fe40004800000 */
[C---:B--2---:R-:W-:Y:S02]  /*13310*/  LOP3.LUT R2, R0.reuse, R2, RZ, 0xfc, !PT ;  /* 0x0000000200027212 */ /* 0x044fe400078efcff */
[----:B---3--:R-:W-:-:S03]  /*13320*/  LOP3.LUT R0, R0, R12, RZ, 0xfc, !PT ;  /* 0x0000000c00007212 */ /* 0x008fc600078efcff */
[----:B------:R-:W-:-:S04]  /*13330*/  IMAD.IADD R2, R17, 0x1, R2 ;  /* 0x0000000111027824 */ /* 0x000fc800078e0202 */
[----:B0-----:R-:W-:Y:S01]  /*13340*/  IMAD.IADD R3, R13, 0x1, R2 ;  /* 0x000000010d037824 */ /* 0x001fe200078e0202 */
[----:B------:R-:W0:Y:S01]  /*13350*/  LDSM.16.MT88.4 R4, [R2+0xa400] ;  /* 0x00a400000204783b */ /* 0x000e220000004200 */
        /* <DEDUP_REMOVED lines=68> */
.L_x_2062:
[----:B------:R-:W2:Y:S01]  /*137a0*/  LDL.LU R2, [R1] ;  /* 0x0000000001027983 */ /* 0x000ea20000300800 */
[----:B0-----:R0:W-:Y:S01]  /*137b0*/  SYNCS.ARRIVE.TRANS64.A1T0 RZ, [R16+URZ+0x29850], RZ ;  /* 0x029850ff10ff79a7 */ /* 0x0011e2000810003f */
[----:B------:R-:W-:Y:S01]  /*137c0*/  VIADD R18, R18, 0x1 ;  /* 0x0000000112127836 */ /* 0x000fe20000000000 */
[----:B------:R-:W-:Y:S04]  /*137d0*/  BAR.SYNC.DEFER_BLOCKING 0x2, 0x80 ;  /* 0x0082000000007b1d */ /* 0x000fe80000010000 */
[----:B------:R-:W-:Y:S01]  /*137e0*/  ISETP.NE.AND P1, PT, R18, 0x2, PT ;  /* 0x000000021200780c */ /* 0x000fe20003f25270 */
[----:B0-----:R-:W-:-:S03]  /*137f0*/  @!P0 VIADD R16, R16, 0x29880 ;  /* 0x0002988010108836 */ /* 0x001fc60000000000 */
[----:B-1----:R-:W-:Y:S02]  /*13800*/  SEL R0, RZ, 0x1, P1 ;  /* 0x00000001ff007807 */ /* 0x002fe40000800000 */
[----:B------:R-:W-:Y:S02]  /*13810*/  SEL R18, R18, RZ, P1 ;  /* 0x000000ff12127207 */ /* 0x000fe40000800000 */
[----:B------:R-:W-:-:S04]  /*13820*/  @!P0 PRMT R16, RZ, 0x654, R16 ;  /* 0x00000654ff108816 */ /* 0x000fc80000000010 */
[----:B------:R0:W-:Y:S01]  /*13830*/  @!P0 SYNCS.ARRIVE.TRANS64.RED.A1T0 RZ, [R16+URZ], RZ ;  /* 0x000000ff10ff89a7 */ /* 0x0001e2000810043f */
[----:B--2---:R-:W-:-:S05]  /*13840*/  LOP3.LUT R2, R2, R0, RZ, 0x3c, !PT ;  /* 0x0000000002027212 */ /* 0x004fca00078e3cff */
[----:B------:R0:W-:Y:S02]  /*13850*/  STL [R1], R2 ;  /* 0x0000000201007387 */ /* 0x0001e40000100800 */
.L_x_2007:
[----:B------:R-:W-:Y:S05]  /*13860*/  BSYNC B7 ;  /* 0x0000000000077941 */ /* 0x000fea0003800000 */
.L_x_2005:
[----:B-1----:R-:W2:Y:S04]  /*13870*/  LDL R0, [R1+0x4] ;  /* 0x0000040001007983 */ /* 0x002ea80000100800 */
[----:B0-----:R0:W5:Y:S01]  /*13880*/  LDL R2, [R1+0x1c] ;  /* 0x00001c0001027983 */ /* 0x0011620000100800 */
        /* <DEDUP_REMOVED lines=11> */
.L_x_2063:
        /* <DEDUP_REMOVED lines=8> */
.L_x_2064:
[----:B-1----:R-:W2:Y:S01]  /*139c0*/  LDL R0, [R1+0x1c] ;  /* 0x00001c0001007983 */ /* 0x002ea20000100800 */
[----:B------:R-:W-:Y:S02]  /*139d0*/  ULDC UR4, c[0x0][0xc38] ;  /* 0x00030e0000047ab9 */ /* 0x000fe40000000800 */
[----:B--2---:R-:W-:-:S13]  /*139e0*/  ISETP.GE.AND P0, PT, R0, UR4, PT ;  /* 0x0000000400007c0c */ /* 0x004fda000bf06270 */
[----:B------:R-:W-:Y:S05]  /*139f0*/  @!P0 BRA `(.L_x_2065) ;  /* 0xffffffc800248947 */ /* 0x000fea000383ffff */
.L_x_2002:
        /* <DEDUP_REMOVED lines=12> */
.L_x_2106:
[----:B------:R-:W-:Y:S05]  /*13ac0*/  BSYNC B0 ;  /* 0x0000000000007941 */ /* 0x000fea0003800000 */
.L_x_2066:
[----:B------:R-:W-:-:S03]  /*13ad0*/  UMOV UR4, 0xffffffff ;  /* 0xffffffff00047882 */ /* 0x000fc60000000000 */
[----:B------:R-:W-:Y:S05]  /*13ae0*/  BRA.DIV UR4, `(.L_x_2068) ;  /* 0x0000000e04c47947 */ /* 0x000fea000b800000 */
[----:B0-----:R-:W0:Y:S02]  /*13af0*/  S2R R0, SR_TID.X ;  /* 0x0000000000007919 */ /* 0x001e240000002100 */
[----:B0-----:R-:W-:-:S04]  /*13b00*/  SHF.R.U32.HI R0, RZ, 0x5, R0 ;  /* 0x00000005ff007819 */ /* 0x001fc80000011600 */
[----:B------:R-:W-:-:S05]  /*13b10*/  LOP3.LUT R0, R0, 0x3, RZ, 0xc0, !PT ;  /* 0x0000000300007812 */ /* 0x000fca00078ec0ff */
[----:B------:R0:W1:Y:S02]  /*13b20*/  SHFL.IDX PT, R14, R0, RZ, 0x1f ;  /* 0x00001fff000e7589 */ /* 0x00006400000e0000 */
.L_x_2109:
[----:B-1----:R-:W-:Y:S01]  /*13b30*/  ISETP.NE.AND P0, PT, R14, RZ, PT ;  /* 0x000000ff0e00720c */ /* 0x002fe20003f05270 */
[----:B------:R-:W-:-:S12]  /*13b40*/  BSSY B0, `(.L_x_2069) ;  /* 0x000002c000007945 */ /* 0x000fd80003800000 */
[----:B------:R-:W-:Y:S05]  /*13b50*/  @P0 BRA `(.L_x_2070) ;  /* 0x0000000000a80947 */ /* 0x000fea0003800000 */
[----:B------:R-:W-:-:S03]  /*13b60*/  UMOV UR4, 0xffffffff ;  /* 0xffffffff00047882 */ /* 0x000fc60000000000 */
[----:B------:R-:W-:Y:S05]  /*13b70*/  BRA.DIV UR4, `(.L_x_2071) ;  /* 0x0000000e04d47947 */ /* 0x000fea000b800000 */
[----:B------:R-:W-:-:S13]  /*13b80*/  ELECT P6, URZ, PT ;  /* 0x00000000003f782f */ /* 0x000fda00038c0000 */
.L_x_2112:
[----:B------:R-:W-:Y:S05]  /*13b90*/  @!P6 BRA `(.L_x_2070) ;  /* 0x000000000098e947 */ /* 0x000fea0003800000 */
[----:B------:R-:W-:-:S06]  /*13ba0*/  ULOP3.LUT UR4, UR38, 0x2, URZ, 0xfc, !UPT ;  /* 0x0000000226047892 */ /* 0x000fcc000f8efc3f */
[----:B0-----:R-:W-:-:S05]  /*13bb0*/  IMAD.U32 R0, RZ, RZ, UR4 ;  /* 0x00000004ff007e24 */ /* 0x001fca000f8e00ff */
[----:B------:R-:W-:-:S13]  /*13bc0*/  ISETP.NE.AND P0, PT, R0, 0x3, PT ;  /* 0x000000030000780c */ /* 0x000fda0003f05270 */
[----:B------:R-:W-:Y:S05]  /*13bd0*/  @!P0 BRA `(.L_x_2072) ;  /* 0x0000000000048947 */ /* 0x000fea0003800000 */
[----:B------:R-:W-:Y:S01]  /*13be0*/  BPT.TRAP 0x1 ;  /* 0x000000040000795c */ /* 0x000fe20000300000 */
.L_x_2072:
        /* <DEDUP_REMOVED lines=9> */
[----:B------:R-:W-:Y:S02]  /*13c80*/  SEL R2, R0, RZ, P2 ;  /* 0x000000ff00027207 */ /* 0x000fe40001000000 */
[----:B------:R-:W-:-:S03]  /*13c90*/  SHF.L.U32 R0, R6, 0x1f, RZ ;  /* 0x0000001f06007819 */ /* 0x000fc600000006ff */
[----:B------:R-:W-:Y:S01]  /*13ca0*/  IMAD R5, R2, 0x8, R5 ;  /* 0x0000000802057824 */ /* 0x000fe200078e0205 */
[----:B0-----:R-:W-:Y:S06]  /*13cb0*/  @!P1 BRA `(.L_x_2073) ;  /* 0x0000000c00a49947 */ /* 0x001fec0003800000 */
.L_x_2113:
[----:B------:R-:W1:Y:S02]  /*13cc0*/  SYNCS.PHASECHK.TRANS64.TRYWAIT P1, [R5+URZ], R0 ;  /* 0x00000000050075a7 */ /* 0x000e64000802017f */
[----:B-1----:R-:W-:Y:S05]  /*13cd0*/  @!P1 BRA `(.L_x_2074) ;  /* 0x0000000c00b09947 */ /* 0x002fea0003800000 */
.L_x_2114:
[----:B------:R-:W-:Y:S05]  /*13ce0*/  @!P0 BRA `(.L_x_2075) ;  /* 0x0000000000048947 */ /* 0x000fea0003800000 */
[----:B------:R-:W-:Y:S01]  /*13cf0*/  BPT.TRAP 0x1 ;  /* 0x000000040000795c */ /* 0x000fe20000300000 */
.L_x_2075:
[----:B-1----:R-:W-:-:S04]  /*13d00*/  IMAD R5, R18, 0x8, R3 ;  /* 0x0000000812057824 */ /* 0x002fc800078e0203 */
[----:B------:R-:W1:Y:S02]  /*13d10*/  SYNCS.PHASECHK.TRANS64.TRYWAIT P1, [R5+URZ+0x29860], R4 ;  /* 0x02986004050075a7 */ /* 0x000e64000802017f */
[----:B-1----:R-:W-:Y:S05]  /*13d20*/  @!P1 BRA `(.L_x_2076) ;  /* 0x0000000c00b09947 */ /* 0x002fea0003800000 */
.L_x_2115:
[----:B------:R-:W-:Y:S05]  /*13d30*/  @!P0 BRA `(.L_x_2077) ;  /* 0x0000000000048947 */ /* 0x000fea0003800000 */
[----:B------:R-:W-:Y:S01]  /*13d40*/  BPT.TRAP 0x1 ;  /* 0x000000040000795c */ /* 0x000fe20000300000 */
.L_x_2077:
[----:B------:R-:W-:-:S04]  /*13d50*/  IMAD R3, R2, 0x8, R3 ;  /* 0x0000000802037824 */ /* 0x000fc800078e0203 */
[----:B------:R-:W2:Y:S02]  /*13d60*/  SYNCS.PHASECHK.TRANS64.TRYWAIT P1, [R3+URZ+0x29860], R0 ;  /* 0x02986000030075a7 */ /* 0x000ea4000802017f */
[----:B--2---:R-:W-:Y:S05]  /*13d70*/  @!P1 BRA `(.L_x_2078) ;  /* 0x0000000c00b09947 */ /* 0x004fea0003800000 */
.L_x_2116:
[----:B------:R-:W-:Y:S05]  /*13d80*/  @!P0 BRA `(.L_x_2079) ;  /* 0x0000000000048947 */ /* 0x000fea0003800000 */
[----:B------:R-:W-:Y:S01]  /*13d90*/  BPT.TRAP 0x1 ;  /* 0x000000040000795c */ /* 0x000fe20000300000 */
.L_x_2079:
[----:B------:R-:W3:Y:S02]  /*13da0*/  SYNCS.PHASECHK.TRANS64.TRYWAIT P0, [R5+URZ+0x29880], R4 ;  /* 0x02988004050075a7 */ /* 0x000ee4000800017f */
[----:B---3--:R-:W-:Y:S05]  /*13db0*/  @!P0 BRA `(.L_x_2080) ;  /* 0x0000000c00b48947 */ /* 0x008fea0003800000 */
.L_x_2081:
[----:B----4-:R4:W0:Y:S02]  /*13dc0*/  SYNCS.PHASECHK.TRANS64.TRYWAIT P0, [R3+URZ+0x29880], R0 ;  /* 0x02988000030075a7 */ /* 0x010824000800017f */
[----:B0-----:R-:W-:Y:S05]  /*13dd0*/  @!P0 NANOSLEEP.SYNCS 0x989680 ;  /* 0x009896800000895d */ /* 0x001fea0003900000 */
[----:B------:R-:W0:Y:S02]  /*13de0*/  @!P0 SYNCS.PHASECHK.TRANS64 P0, [R3+URZ+0x29880], R0 ;  /* 0x02988000030085a7 */ /* 0x000e24000800007f */
[----:B0-----:R-:W-:Y:S05]  /*13df0*/  @!P0 BRA `(.L_x_2081) ;  /* 0xfffffffc00f08947 */ /* 0x001fea000383ffff */
.L_x_2070:
[----:B------:R-:W-:Y:S05]  /*13e00*/  BSYNC B0 ;  /* 0x0000000000007941 */ /* 0x000fea0003800000 */
.L_x_2069:
[----:B------:R-:W-:Y:S05]  /*13e10*/  EXIT ;  /* 0x000000000000794d */ /* 0x000fea0003800000 */
.L_x_1952:
[----:B0-----:R-:W-:-:S04]  /*13e20*/  IMAD.U32 R3, RZ, RZ, UR41 ;  /* 0x00000029ff037e24 */ /* 0x001fc8000f8e00ff */
[----:B------:R0:W1:Y:S03]  /*13e30*/  SYNCS.PHASECHK.TRANS64.TRYWAIT P1, [R3+URZ+0x29800], R6 ;  /* 0x02980006030075a7 */ /* 0x000066000802017f */
[----:B-1----:R-:W-:Y:S05]  /*13e40*/  @!P1 NANOSLEEP.SYNCS 0x989680 ;  /* 0x009896800000995d */ /* 0x002fea0003900000 */
[----:B------:R-:W1:Y:S02]  /*13e50*/  @!P1 SYNCS.PHASECHK.TRANS64 P1, [R3+URZ+0x29800], R6 ;  /* 0x02980006030095a7 */ /* 0x000e64000802007f */
[----:B-1----:R-:W-:Y:S05]  /*13e60*/  @!P1 BRA `(.L_x_1952) ;  /* 0xfffffffc00ec9947 */ /* 0x002fea000383ffff */
[----:B------:R-:W-:Y:S05]  /*13e70*/  BRA `(.L_x_2082) ;  /* 0xfffffed800d87947 */ /* 0x000fea000383ffff */
.L_x_1956:
[----:B-1----:R1:W2:Y:S02]  /*13e80*/  SYNCS.PHASECHK.TRANS64.TRYWAIT P2, [R2+URZ+0x29830], R3 ;  /* 0x02983003020075a7 */ /* 0x0022a4000804017f */
[----:B--2---:R-:W-:Y:S05]  /*13e90*/  @!P2 NANOSLEEP.SYNCS 0x989680 ;  /* 0x009896800000a95d */ /* 0x004fea0003900000 */
[----:B------:R-:W2:Y:S02]  /*13ea0*/  @!P2 SYNCS.PHASECHK.TRANS64 P2, [R2+URZ+0x29830], R3 ;  /* 0x029830030200a5a7 */ /* 0x000ea4000804007f */
[----:B--2---:R-:W-:Y:S05]  /*13eb0*/  @!P2 BRA `(.L_x_1956) ;  /* 0xfffffffc00f0a947 */ /* 0x004fea000383ffff */
[----:B------:R-:W-:Y:S05]  /*13ec0*/  BRA `(.L_x_1955) ;  /* 0xfffffed800fc7947 */ /* 0x000fea000383ffff */
.L_x_1961:
[----:B-1----:R-:W-:-:S04]  /*13ed0*/  IMAD.U32 R7, RZ, RZ, UR6 ;  /* 0x00000006ff077e24 */ /* 0x002fc8000f8e00ff */
[----:B------:R1:W2:Y:S03]  /*13ee0*/  SYNCS.PHASECHK.TRANS64.TRYWAIT P3, [R7+URZ+0x29830], R6 ;  /* 0x02983006070075a7 */ /* 0x0002a6000806017f */
[----:B--2---:R-:W-:Y:S05]  /*13ef0*/  @!P3 NANOSLEEP.SYNCS 0x989680 ;  /* 0x009896800000b95d */ /* 0x004fea0003900000 */
[----:B------:R-:W2:Y:S02]  /*13f00*/  @!P3 SYNCS.PHASECHK.TRANS64 P3, [R7+URZ+0x29830], R6 ;  /* 0x029830060700b5a7 */ /* 0x000ea4000806007f */
[----:B--2---:R-:W-:Y:S05]  /*13f10*/  @!P3 BRA `(.L_x_1961) ;  /* 0xfffffffc00ecb947 */ /* 0x004fea000383ffff */
[----:B------:R-:W-:Y:S05]  /*13f20*/  BRA `(.L_x_1958) ;  /* 0xffffff1800547947 */ /* 0x000fea000383ffff */
.L_x_1965:
[----:B-1----:R-:W-:-:S04]  /*13f30*/  IMAD.U32 R7, RZ, RZ, UR6 ;  /* 0x00000006ff077e24 */ /* 0x002fc8000f8e00ff */
[----:B------:R1:W2:Y:S03]  /*13f40*/  SYNCS.PHASECHK.TRANS64.TRYWAIT P3, [R7+URZ+0x29850], R6 ;  /* 0x02985006070075a7 */ /* 0x0002a6000806017f */
[----:B--2---:R-:W-:Y:S05]  /*13f50*/  @!P3 NANOSLEEP.SYNCS 0x989680 ;  /* 0x009896800000b95d */ /* 0x004fea0003900000 */
[----:B------:R-:W2:Y:S02]  /*13f60*/  @!P3 SYNCS.PHASECHK.TRANS64 P3, [R7+URZ+0x29850], R6 ;  /* 0x029850060700b5a7 */ /* 0x000ea4000806007f */
[----:B--2---:R-:W-:Y:S05]  /*13f70*/  @!P3 BRA `(.L_x_1965) ;  /* 0xfffffffc00ecb947 */ /* 0x004fea000383ffff */
[----:B------:R-:W-:Y:S05]  /*13f80*/  BRA `(.L_x_1962) ;  /* 0xffffff24005c7947 */ /* 0x000fea000383ffff */
.L_x_1972:
[----:B-1----:R-:W-:-:S04]  /*13f90*/  IMAD.U32 R7, RZ, RZ, UR6 ;  /* 0x00000006ff077e24 */ /* 0x002fc8000f8e00ff */
[----:B------:R1:W2:Y:S03]  /*13fa0*/  SYNCS.PHASECHK.TRANS64.TRYWAIT P2, [R7+URZ+0x29830], R6 ;  /* 0x02983006070075a7 */ /* 0x0002a6000804017f */
[----:B--2---:R-:W-:Y:S05]  /*13fb0*/  @!P2 NANOSLEEP.SYNCS 0x989680 ;  /* 0x009896800000a95d */ /* 0x004fea0003900000 */
[----:B------:R-:W2:Y:S02]  /*13fc0*/  @!P2 SYNCS.PHASECHK.TRANS64 P2, [R7+URZ+0x29830], R6 ;  /* 0x029830060700a5a7 */ /* 0x000ea4000804007f */
[----:B--2---:R-:W-:Y:S05]  /*13fd0*/  @!P2 BRA `(.L_x_1972) ;  /* 0xfffffffc00eca947 */ /* 0x004fea000383ffff */
[----:B------:R-:W-:Y:S05]  /*13fe0*/  BRA `(.L_x_1969) ;  /* 0xffffff5800b87947 */ /* 0x000fea000383ffff */
.L_x_1976:
[----:B-1----:R-:W-:-:S04]  /*13ff0*/  IMAD.U32 R7, RZ, RZ, UR6 ;  /* 0x00000006ff077e24 */ /* 0x002fc8000f8e00ff */
[----:B------:R1:W2:Y:S03]  /*14000*/  SYNCS.PHASECHK.TRANS64.TRYWAIT P2, [R7+URZ+0x29850], R6 ;  /* 0x02985006070075a7 */ /* 0x0002a6000804017f */
[----:B--2---:R-:W-:Y:S05]  /*14010*/  @!P2 NANOSLEEP.SYNCS 0x989680 ;  /* 0x009896800000a95d */ /* 0x004fea0003900000 */
[----:B------:R-:W2:Y:S02]  /*14020*/  @!P2 SYNCS.PHASECHK.TRANS64 P2, [R7+URZ+0x29850], R6 ;  /* 0x029850060700a5a7 */ /* 0x000ea4000804007f */
[----:B--2---:R-:W-:Y:S05]  /*14030*/  @!P2 BRA `(.L_x_1976) ;  /* 0xfffffffc00eca947 */ /* 0x004fea000383ffff */
[----:B------:R-:W-:Y:S05]  /*14040*/  BRA `(.L_x_1973) ;  /* 0xffffff6400b47947 */ /* 0x000fea000383ffff */
.L_x_1982:
[----:B-1----:R-:W-:-:S04]  /*14050*/  IMAD.U32 R5, RZ, RZ, UR9 ;  /* 0x00000009ff057e24 */ /* 0x002fc8000f8e00ff */
[----:B------:R1:W2:Y:S03]  /*14060*/  SYNCS.PHASECHK.TRANS64.TRYWAIT P1, [R5+URZ+0x29850], R0 ;  /* 0x02985000050075a7 */ /* 0x0002a6000802017f */
[----:B--2---:R-:W-:Y:S05]  /*14070*/  @!P1 NANOSLEEP.SYNCS 0x989680 ;  /* 0x009896800000995d */ /* 0x004fea0003900000 */
[----:B------:R-:W2:Y:S02]  /*14080*/  @!P1 SYNCS.PHASECHK.TRANS64 P1, [R5+URZ+0x29850], R0 ;  /* 0x02985000050095a7 */ /* 0x000ea4000802007f */
[----:B--2---:R-:W-:Y:S05]  /*14090*/  @!P1 BRA `(.L_x_1982) ;  /* 0xfffffffc00ec9947 */ /* 0x004fea000383ffff */
[----:B------:R-:W-:Y:S05]  /*140a0*/  BRA `(.L_x_1981) ;  /* 0xffffff9000047947 */ /* 0x000fea000383ffff */
.L_x_2016:
[----:B------:R-:W-:Y:S02]  /*140b0*/  IMAD.MOV.U32 R13, RZ, RZ, R0 ;  /* 0x000000ffff0d7224 */ /* 0x000fe400078e0000 */
[----:B------:R-:W-:Y:S02]  /*140c0*/  IMAD.MOV.U32 R12, RZ, RZ, RZ ;  /* 0x000000ffff0c7224 */ /* 0x000fe400078e00ff */
[----:B------:R-:W-:Y:S02]  /*140d0*/  IMAD.MOV.U32 R11, RZ, RZ, 0x1f ;  /* 0x0000001fff0b7424 */ /* 0x000fe400078e00ff */
[----:B------:R-:W-:-:S07]  /*140e0*/  IMAD.MOV.U32 R15, RZ, RZ, -0x1 ;  /* 0xffffffffff0f7424 */ /* 0x000fce00078e00ff */
[----:B-1----:R-:W-:Y:S05]  /*140f0*/  WARPSYNC.COLLECTIVE R15, `(.L_x_2083) ;  /* 0x000000000f087348 */ /* 0x002fea0003c00000 */
[----:B------:R0:W2:Y:S02]  /*14100*/  SHFL.IDX P6, R14, R13, R12, R11 ;  /* 0x0000000c0d0e7389 */ /* 0x0000a400000c000b */
[----:B012---:R-:W-:Y:S01]  /*14110*/  ENDCOLLECTIVE ;  /* 0x000000000000791b */ /* 0x007fe20003800000 */
.L_x_2083:
[----:B------:R-:W-:Y:S05]  /*14120*/  BRA `(.L_x_2084) ;  /* 0xffffffcc00947947 */ /* 0x000fea000383ffff */
.L_x_2018:
[----:B------:R-:W-:Y:S01]  /*14130*/  BSSY B0, `(.L_x_2085) ;  /* 0x0000006000007945 */ /* 0x000fe20003800000 */
[----:B------:R-:W-:-:S07]  /*14140*/  IMAD.MOV.U32 R15, RZ, RZ, -0x1 ;  /* 0xffffffffff0f7424 */ /* 0x000fce00078e00ff */
[----:B-1----:R-:W-:Y:S05]  /*14150*/  WARPSYNC.COLLECTIVE R15, `(.L_x_2086) ;  /* 0x000000000f0c7348 */ /* 0x002fea0003c00000 */
[----:B------:R-:W-:Y:S02]  /*14160*/  ELECT P6, UR62, PT ;  /* 0x00000000003e782f */ /* 0x000fe400038c0000 */
[----:B------:R-:W-:Y:S01]  /*14170*/  MOV R14, UR62 ;  /* 0x0000003e000e7c02 */ /* 0x000fe20008000f00 */
[----:B-1----:R-:W-:Y:S10]  /*14180*/  ENDCOLLECTIVE ;  /* 0x000000000000791b */ /* 0x002ff40003800000 */
.L_x_2086:
[----:B------:R-:W-:Y:S05]  /*14190*/  BSYNC B0 ;  /* 0x0000000000007941 */ /* 0x000fea0003800000 */
.L_x_2085:
[----:B------:R-:W-:Y:S05]  /*141a0*/  BRA `(.L_x_2087) ;  /* 0xffffffcc00a47947 */ /* 0x000fea000383ffff */
.L_x_2020:
[----:B0-----:R0:W2:Y:S02]  /*141b0*/  SYNCS.PHASECHK.TRANS64.TRYWAIT P1, [R2+URZ+0x29880], R3 ;  /* 0x02988003020075a7 */ /* 0x0010a4000802017f */
[----:B--2---:R-:W-:Y:S05]  /*141c0*/  @!P1 NANOSLEEP.SYNCS 0x989680 ;  /* 0x009896800000995d */ /* 0x004fea0003900000 */
[----:B------:R-:W2:Y:S02]  /*141d0*/  @!P1 SYNCS.PHASECHK.TRANS64 P1, [R2+URZ+0x29880], R3 ;  /* 0x02988003020095a7 */ /* 0x000ea4000802007f */
[----:B--2---:R-:W-:Y:S05]  /*141e0*/  @!P1 BRA `(.L_x_2020) ;  /* 0xfffffffc00f09947 */ /* 0x004fea000383ffff */
[----:B------:R-:W-:Y:S05]  /*141f0*/  BRA `(.L_x_2088) ;  /* 0xffffffd000007947 */ /* 0x000fea000383ffff */
.L_x_2022:
[----:B--2---:R2:W3:Y:S02]  /*14200*/  SYNCS.PHASECHK.TRANS64.TRYWAIT P1, [R2+URZ+0x29840], R3 ;  /* 0x02984003020075a7 */ /* 0x0044e4000802017f */
[----:B---3--:R-:W-:Y:S05]  /*14210*/  @!P1 NANOSLEEP.SYNCS 0x989680 ;  /* 0x009896800000995d */ /* 0x008fea0003900000 */
[----:B------:R-:W3:Y:S02]  /*14220*/  @!P1 SYNCS.PHASECHK.TRANS64 P1, [R2+URZ+0x29840], R3 ;  /* 0x02984003020095a7 */ /* 0x000ee4000802007f */
[----:B---3--:R-:W-:Y:S05]  /*14230*/  @!P1 BRA `(.L_x_2022) ;  /* 0xfffffffc00f09947 */ /* 0x008fea000383ffff */
[----:B------:R-:W-:Y:S05]  /*14240*/  BRA `(.L_x_2089) ;  /* 0xffffffd0004c7947 */ /* 0x000fea000383ffff */
.L_x_2026:
[----:B------:R-:W-:Y:S02]  /*14250*/  IMAD.MOV.U32 R13, RZ, RZ, R3 ;  /* 0x000000ffff0d7224 */ /* 0x000fe400078e0003 */
[----:B------:R-:W-:Y:S02]  /*14260*/  IMAD.MOV.U32 R12, RZ, RZ, RZ ;  /* 0x000000ffff0c7224 */ /* 0x000fe400078e00ff */
[----:B------:R-:W-:Y:S02]  /*14270*/  IMAD.MOV.U32 R11, RZ, RZ, 0x1c1f ;  /* 0x00001c1fff0b7424 */ /* 0x000fe400078e00ff */
[----:B------:R-:W-:Y:S02]  /*14280*/  IMAD.MOV.U32 R15, RZ, RZ, -0x1 ;  /* 0xffffffffff0f7424 */ /* 0x000fe400078e00ff */
[----:B------:R-:W-:-:S07]  /*14290*/  IMAD.U32 R0, RZ, RZ, UR41 ;  /* 0x00000029ff007e24 */ /* 0x000fce000f8e00ff */
[----:B-----5:R-:W-:Y:S05]  /*142a0*/  WARPSYNC.COLLECTIVE R15, `(.L_x_2090) ;  /* 0x000000000f087348 */ /* 0x020fea0003c00000 */
[----:B------:R0:W1:Y:S02]  /*142b0*/  SHFL.IDX P6, R14, R13, R12, R11 ;  /* 0x0000000c0d0e7389 */ /* 0x00006400000c000b */
[----:B01---5:R-:W-:Y:S01]  /*142c0*/  ENDCOLLECTIVE ;  /* 0x000000000000791b */ /* 0x023fe20003800000 */
.L_x_2090:
[----:B------:R-:W-:Y:S02]  /*142d0*/  IMAD R0, R0, 0x80, R10 ;  /* 0x0000008000007824 */ /* 0x000fe400078e020a */
[----:B------:R-:W-:Y:S02]  /*142e0*/  IMAD.MOV.U32 R13, RZ, RZ, R4 ;  /* 0x000000ffff0d7224 */ /* 0x000fe400078e0004 */
[----:B------:R-:W-:-:S07]  /*142f0*/  IMAD.MOV.U32 R5, RZ, RZ, R14 ;  /* 0x000000ffff057224 */ /* 0x000fce00078e000e */
[----:B------:R-:W-:Y:S05]  /*14300*/  WARPSYNC.COLLECTIVE R15, `(.L_x_2091) ;  /* 0x000000000f087348 */ /* 0x000fea0003c00000 */
[----:B------:R0:W1:Y:S02]  /*14310*/  SHFL.IDX P6, R14, R13, R12, R11 ;  /* 0x0000000c0d0e7389 */ /* 0x00006400000c000b */
[----:B01----:R-:W-:Y:S01]  /*14320*/  ENDCOLLECTIVE ;  /* 0x000000000000791b */ /* 0x003fe20003800000 */
.L_x_2091:
        /* <DEDUP_REMOVED lines=9> */
.L_x_2092:
        /* <DEDUP_REMOVED lines=16> */
.L_x_2093:
[----:B------:R-:W-:Y:S02]  /*144c0*/  IMAD.MOV.U32 R13, RZ, RZ, R3 ;  /* 0x000000ffff0d7224 */ /* 0x000fe400078e0003 */
[----:B------:R-:W-:Y:S02]  /*144d0*/  IMAD.MOV.U32 R12, RZ, RZ, 0x2 ;  /* 0x00000002ff0c7424 */ /* 0x000fe400078e00ff */
[----:B------:R-:W-:-:S07]  /*144e0*/  IMAD.MOV.U32 R6, RZ, RZ, R14 ;  /* 0x000000ffff067224 */ /* 0x000fce00078e000e */
[----:B------:R-:W-:Y:S05]  /*144f0*/  WARPSYNC.COLLECTIVE R15, `(.L_x_2094) ;  /* 0x000000000f087348 */ /* 0x000fea0003c00000 */
[----:B------:R0:W1:Y:S02]  /*14500*/  SHFL.IDX P6, R14, R13, R12, R11 ;  /* 0x0000000c0d0e7389 */ /* 0x00006400000c000b */
[----:B01----:R-:W-:Y:S01]  /*14510*/  ENDCOLLECTIVE ;  /* 0x000000000000791b */ /* 0x003fe20003800000 */
.L_x_2094:
        /* <DEDUP_REMOVED lines=16> */
.L_x_2095:
[----:B------:R-:W-:Y:S02]  /*14620*/  IMAD.MOV.U32 R13, RZ, RZ, R3 ;  /* 0x000000ffff0d7224 */ /* 0x000fe400078e0003 */
[----:B------:R-:W-:Y:S02]  /*14630*/  IMAD.MOV.U32 R12, RZ, RZ, 0x3 ;  /* 0x00000003ff0c7424 */ /* 0x000fe400078e00ff */
[----:B------:R-:W-:-:S07]  /*14640*/  IMAD.MOV.U32 R6, RZ, RZ, R14 ;  /* 0x000000ffff067224 */ /* 0x000fce00078e000e */
[----:B------:R-:W-:Y:S05]  /*14650*/  WARPSYNC.COLLECTIVE R15, `(.L_x_2096) ;  /* 0x000000000f087348 */ /* 0x000fea0003c00000 */
[----:B------:R0:W1:Y:S02]  /*14660*/  SHFL.IDX P6, R14, R13, R12, R11 ;  /* 0x0000000c0d0e7389 */ /* 0x00006400000c000b */
[----:B01----:R-:W-:Y:S01]  /*14670*/  ENDCOLLECTIVE ;  /* 0x000000000000791b */ /* 0x003fe20003800000 */
.L_x_2096:
        /* <DEDUP_REMOVED lines=14> */
.L_x_2097:
[----:B------:R-:W-:Y:S01]  /*14760*/  IMAD.MOV.U32 R4, RZ, RZ, R14 ;  /* 0x000000ffff047224 */ /* 0x000fe200078e000e */
[----:B------:R-:W-:Y:S06]  /*14770*/  BRA `(.L_x_2098) ;  /* 0xffffffd400947947 */ /* 0x000fec000383ffff */
.L_x_2031:
[----:B-1----:R1:W2:Y:S02]  /*14780*/  SYNCS.PHASECHK.TRANS64.TRYWAIT P0, [R17+URZ+0x29820], R0 ;  /* 0x02982000110075a7 */ /* 0x0022a4000800017f */
[----:B--2---:R-:W-:Y:S05]  /*14790*/  @!P0 NANOSLEEP.SYNCS 0x989680 ;  /* 0x009896800000895d */ /* 0x004fea0003900000 */
[----:B------:R-:W2:Y:S02]  /*147a0*/  @!P0 SYNCS.PHASECHK.TRANS64 P0, [R17+URZ+0x29820], R0 ;  /* 0x02982000110085a7 */ /* 0x000ea4000800007f */
[----:B--2---:R-:W-:Y:S05]  /*147b0*/  @!P0 BRA `(.L_x_2031) ;  /* 0xfffffffc00f08947 */ /* 0x004fea000383ffff */
[----:B------:R-:W-:Y:S05]  /*147c0*/  BRA `(.L_x_2099) ;  /* 0xffffffd800047947 */ /* 0x000fea000383ffff */
.L_x_2037:
[----:B0-----:R0:W2:Y:S02]  /*147d0*/  SYNCS.PHASECHK.TRANS64.TRYWAIT P0, [R4+URZ+0x29880], R5 ;  /* 0x02988005040075a7 */ /* 0x0010a4000800017f */
[----:B--2---:R-:W-:Y:S05]  /*147e0*/  @!P0 NANOSLEEP.SYNCS 0x989680 ;  /* 0x009896800000895d */ /* 0x004fea0003900000 */
[----:B------:R-:W2:Y:S02]  /*147f0*/  @!P0 SYNCS.PHASECHK.TRANS64 P0, [R4+URZ+0x29880], R5 ;  /* 0x02988005040085a7 */ /* 0x000ea4000800007f */
[----:B--2---:R-:W-:Y:S05]  /*14800*/  @!P0 BRA `(.L_x_2037) ;  /* 0xfffffffc00f08947 */ /* 0x004fea000383ffff */
[----:B------:R-:W-:Y:S05]  /*14810*/  BRA `(.L_x_2100) ;  /* 0xffffffd800b87947 */ /* 0x000fea000383ffff */
.L_x_2042:
[----:B--2---:R2:W3:Y:S02]  /*14820*/  SYNCS.PHASECHK.TRANS64.TRYWAIT P0, [R4+URZ+0x29840], R5 ;  /* 0x02984005040075a7 */ /* 0x0044e4000800017f */
[----:B---3--:R-:W-:Y:S05]  /*14830*/  @!P0 NANOSLEEP.SYNCS 0x989680 ;  /* 0x009896800000895d */ /* 0x008fea0003900000 */
[----:B------:R-:W3:Y:S02]  /*14840*/  @!P0 SYNCS.PHASECHK.TRANS64 P0, [R4+URZ+0x29840], R5 ;  /* 0x02984005040085a7 */ /* 0x000ee4000800007f */
[----:B---3--:R-:W-:Y:S05]  /*14850*/  @!P0 BRA `(.L_x_2042) ;  /* 0xfffffffc00f08947 */ /* 0x008fea000383ffff */
[----:B------:R-:W-:Y:S05]  /*14860*/  BRA `(.L_x_2101) ;  /* 0xffffffdc00307947 */ /* 0x000fea000383ffff */
.L_x_2050:
[----:B--2---:R2:W3:Y:S02]  /*14870*/  SYNCS.PHASECHK.TRANS64.TRYWAIT P1, [R19+URZ+0x29870], R4 ;  /* 0x02987004130075a7 */ /* 0x0044e4000802017f */
[----:B---3--:R-:W-:Y:S05]  /*14880*/  @!P1 NANOSLEEP.SYNCS 0x989680 ;  /* 0x009896800000995d */ /* 0x008fea0003900000 */
[----:B------:R-:W3:Y:S02]  /*14890*/  @!P1 SYNCS.PHASECHK.TRANS64 P1, [R19+URZ+0x29870], R4 ;  /* 0x02987004130095a7 */ /* 0x000ee4000802007f */
[----:B---3--:R-:W-:Y:S05]  /*148a0*/  @!P1 BRA `(.L_x_2050) ;  /* 0xfffffffc00f09947 */ /* 0x008fea000383ffff */
[----:B------:R-:W-:Y:S05]  /*148b0*/  BRA `(.L_x_2102) ;  /* 0xffffffe000487947 */ /* 0x000fea000383ffff */
.L_x_2052:
[----:B---3--:R3:W4:Y:S02]  /*148c0*/  SYNCS.PHASECHK.TRANS64.TRYWAIT P1, [R19+URZ+0x29860], R0 ;  /* 0x02986000130075a7 */ /* 0x008724000802017f */
[----:B----4-:R-:W-:Y:S05]  /*148d0*/  @!P1 NANOSLEEP.SYNCS 0x989680 ;  /* 0x009896800000995d */ /* 0x010fea0003900000 */
[----:B------:R-:W4:Y:S02]  /*148e0*/  @!P1 SYNCS.PHASECHK.TRANS64 P1, [R19+URZ+0x29860], R0 ;  /* 0x02986000130095a7 */ /* 0x000f24000802007f */
[----:B----4-:R-:W-:Y:S05]  /*148f0*/  @!P1 BRA `(.L_x_2052) ;  /* 0xfffffffc00f09947 */ /* 0x010fea000383ffff */
[----:B------:R-:W-:Y:S05]  /*14900*/  BRA `(.L_x_2103) ;  /* 0xffffffe000507947 */ /* 0x000fea000383ffff */
.L_x_2059:
[----:B0-----:R0:W1:Y:S02]  /*14910*/  SYNCS.PHASECHK.TRANS64.TRYWAIT P1, [R16+URZ+0x29870], R3 ;  /* 0x02987003100075a7 */ /* 0x001064000802017f */
[----:B-1----:R-:W-:Y:S05]  /*14920*/  @!P1 NANOSLEEP.SYNCS 0x989680 ;  /* 0x009896800000995d */ /* 0x002fea0003900000 */
[----:B------:R-:W1:Y:S02]  /*14930*/  @!P1 SYNCS.PHASECHK.TRANS64 P1, [R16+URZ+0x29870], R3 ;  /* 0x02987003100095a7 */ /* 0x000e64000802007f */
[----:B-1----:R-:W-:Y:S05]  /*14940*/  @!P1 BRA `(.L_x_2059) ;  /* 0xfffffffc00f09947 */ /* 0x002fea000383ffff */
[----:B------:R-:W-:Y:S05]  /*14950*/  BRA `(.L_x_2104) ;  /* 0xffffffe800307947 */ /* 0x000fea000383ffff */
.L_x_2061:
[----:B0-----:R0:W1:Y:S02]  /*14960*/  SYNCS.PHASECHK.TRANS64.TRYWAIT P1, [R16+URZ+0x29860], R3 ;  /* 0x02986003100075a7 */ /* 0x001064000802017f */
[----:B-1----:R-:W-:Y:S05]  /*14970*/  @!P1 NANOSLEEP.SYNCS 0x989680 ;  /* 0x009896800000995d */ /* 0x002fea0003900000 */
[----:B------:R-:W1:Y:S02]  /*14980*/  @!P1 SYNCS.PHASECHK.TRANS64 P1, [R16+URZ+0x29860], R3 ;  /* 0x02986003100095a7 */ /* 0x000e64000802007f */
[----:B-1----:R-:W-:Y:S05]  /*14990*/  @!P1 BRA `(.L_x_2061) ;  /* 0xfffffffc00f09947 */ /* 0x002fea000383ffff */
[----:B------:R-:W-:Y:S05]  /*149a0*/  BRA `(.L_x_2105) ;  /* 0xffffffe800387947 */ /* 0x000fea000383ffff */
.L_x_2067:
[----:B0-----:R0:W1:Y:S02]  /*149b0*/  SYNCS.PHASECHK.TRANS64.TRYWAIT P0, [R3+URZ+0x29820], R0 ;  /* 0x02982000030075a7 */ /* 0x001064000800017f */
[----:B-1----:R-:W-:Y:S05]  /*149c0*/  @!P0 NANOSLEEP.SYNCS 0x989680 ;  /* 0x009896800000895d */ /* 0x002fea0003900000 */
[----:B------:R-:W1:Y:S02]  /*149d0*/  @!P0 SYNCS.PHASECHK.TRANS64 P0, [R3+URZ+0x29820], R0 ;  /* 0x02982000030085a7 */ /* 0x000e64000800007f */
[----:B-1----:R-:W-:Y:S05]  /*149e0*/  @!P0 BRA `(.L_x_2067) ;  /* 0xfffffffc00f08947 */ /* 0x002fea000383ffff */
[----:B------:R-:W-:Y:S05]  /*149f0*/  BRA `(.L_x_2106) ;  /* 0xfffffff000307947 */ /* 0x000fea000383ffff */
.L_x_2068:
        /* <DEDUP_REMOVED lines=11> */
.L_x_2108:
[----:B------:R-:W-:Y:S05]  /*14ab0*/  BSYNC B0 ;  /* 0x0000000000007941 */ /* 0x000fea0003800000 */
.L_x_2107:
[----:B------:R-:W-:Y:S05]  /*14ac0*/  BRA `(.L_x_2109) ;  /* 0xfffffff000187947 */ /* 0x000fea000383ffff */
.L_x_2071:
[----:B------:R-:W-:Y:S01]  /*14ad0*/  BSSY B1, `(.L_x_2110) ;  /* 0x0000006000017945 */ /* 0x000fe20003800000 */
[----:B------:R-:W-:-:S07]  /*14ae0*/  IMAD.MOV.U32 R15, RZ, RZ, -0x1 ;  /* 0xffffffffff0f7424 */ /* 0x000fce00078e00ff */
[----:B0-----:R-:W-:Y:S05]  /*14af0*/  WARPSYNC.COLLECTIVE R15, `(.L_x_2111) ;  /* 0x000000000f0c7348 */ /* 0x001fea0003c00000 */
[----:B------:R-:W-:Y:S02]  /*14b00*/  ELECT P6, UR62, PT ;  /* 0x00000000003e782f */ /* 0x000fe400038c0000 */
[----:B------:R-:W-:Y:S01]  /*14b10*/  MOV R14, UR62 ;  /* 0x0000003e000e7c02 */ /* 0x000fe20008000f00 */
[----:B0-----:R-:W-:Y:S10]  /*14b20*/  ENDCOLLECTIVE ;  /* 0x000000000000791b */ /* 0x001ff40003800000 */
.L_x_2111:
[----:B------:R-:W-:Y:S05]  /*14b30*/  BSYNC B1 ;  /* 0x0000000000017941 */ /* 0x000fea0003800000 */
.L_x_2110:
[----:B------:R-:W-:Y:S05]  /*14b40*/  BRA `(.L_x_2112) ;  /* 0xfffffff000107947 */ /* 0x000fea000383ffff */
.L_x_2073:
[----:B0-----:R0:W1:Y:S02]  /*14b50*/  SYNCS.PHASECHK.TRANS64.TRYWAIT P1, [R7+URZ], R4 ;  /* 0x00000004070075a7 */ /* 0x001064000802017f */
[----:B-1----:R-:W-:Y:S05]  /*14b60*/  @!P1 NANOSLEEP.SYNCS 0x989680 ;  /* 0x009896800000995d */ /* 0x002fea0003900000 */
[----:B------:R-:W1:Y:S02]  /*14b70*/  @!P1 SYNCS.PHASECHK.TRANS64 P1, [R7+URZ], R4 ;  /* 0x00000004070095a7 */ /* 0x000e64000802007f */
[----:B-1----:R-:W-:Y:S05]  /*14b80*/  @!P1 BRA `(.L_x_2073) ;  /* 0xfffffffc00f09947 */ /* 0x002fea000383ffff */
[----:B------:R-:W-:Y:S05]  /*14b90*/  BRA `(.L_x_2113) ;  /* 0xfffffff000487947 */ /* 0x000fea000383ffff */
.L_x_2074:
[----:B-1----:R1:W2:Y:S02]  /*14ba0*/  SYNCS.PHASECHK.TRANS64.TRYWAIT P1, [R5+URZ], R0 ;  /* 0x00000000050075a7 */ /* 0x0022a4000802017f */
[----:B--2---:R-:W-:Y:S05]  /*14bb0*/  @!P1 NANOSLEEP.SYNCS 0x989680 ;  /* 0x009896800000995d */ /* 0x004fea0003900000 */
[----:B------:R-:W2:Y:S02]  /*14bc0*/  @!P1 SYNCS.PHASECHK.TRANS64 P1, [R5+URZ], R0 ;  /* 0x00000000050095a7 */ /* 0x000ea4000802007f */
[----:B--2---:R-:W-:Y:S05]  /*14bd0*/  @!P1 BRA `(.L_x_2074) ;  /* 0xfffffffc00f09947 */ /* 0x004fea000383ffff */
[----:B------:R-:W-:Y:S05]  /*14be0*/  BRA `(.L_x_2114) ;  /* 0xfffffff0003c7947 */ /* 0x000fea000383ffff */
.L_x_2076:
[----:B-1----:R1:W2:Y:S02]  /*14bf0*/  SYNCS.PHASECHK.TRANS64.TRYWAIT P1, [R5+URZ+0x29860], R4 ;  /* 0x02986004050075a7 */ /* 0x0022a4000802017f */
[----:B--2---:R-:W-:Y:S05]  /*14c00*/  @!P1 NANOSLEEP.SYNCS 0x989680 ;  /* 0x009896800000995d */ /* 0x004fea0003900000 */
[----:B------:R-:W2:Y:S02]  /*14c10*/  @!P1 SYNCS.PHASECHK.TRANS64 P1, [R5+URZ+0x29860], R4 ;  /* 0x02986004050095a7 */ /* 0x000ea4000802007f */
[----:B--2---:R-:W-:Y:S05]  /*14c20*/  @!P1 BRA `(.L_x_2076) ;  /* 0xfffffffc00f09947 */ /* 0x004fea000383ffff */
[----:B------:R-:W-:Y:S05]  /*14c30*/  BRA `(.L_x_2115) ;  /* 0xfffffff0003c7947 */ /* 0x000fea000383ffff */
.L_x_2078:
[----:B--2---:R2:W3:Y:S02]  /*14c40*/  SYNCS.PHASECHK.TRANS64.TRYWAIT P1, [R3+URZ+0x29860], R0 ;  /* 0x02986000030075a7 */ /* 0x0044e4000802017f */
[----:B---3--:R-:W-:Y:S05]  /*14c50*/  @!P1 NANOSLEEP.SYNCS 0x989680 ;  /* 0x009896800000995d */ /* 0x008fea0003900000 */
[----:B------:R-:W3:Y:S02]  /*14c60*/  @!P1 SYNCS.PHASECHK.TRANS64 P1, [R3+URZ+0x29860], R0 ;  /* 0x02986000030095a7 */ /* 0x000ee4000802007f */
[----:B---3--:R-:W-:Y:S05]  /*14c70*/  @!P1 BRA `(.L_x_2078) ;  /* 0xfffffffc00f09947 */ /* 0x008fea000383ffff */
[----:B------:R-:W-:Y:S05]  /*14c80*/  BRA `(.L_x_2116) ;  /* 0xfffffff0003c7947 */ /* 0x000fea000383ffff */
.L_x_2080:
[----:B---3--:R3:W4:Y:S02]  /*14c90*/  SYNCS.PHASECHK.TRANS64.TRYWAIT P0, [R5+URZ+0x29880], R4 ;  /* 0x02988004050075a7 */ /* 0x008724000800017f */
[----:B----4-:R-:W-:Y:S05]  /*14ca0*/  @!P0 NANOSLEEP.SYNCS 0x989680 ;  /* 0x009896800000895d */ /* 0x010fea0003900000 */
[----:B------:R-:W4:Y:S02]  /*14cb0*/  @!P0 SYNCS.PHASECHK.TRANS64 P0, [R5+URZ+0x29880], R4 ;  /* 0x02988004050085a7 */ /* 0x000f24000800007f */
[----:B----4-:R-:W-:Y:S05]  /*14cc0*/  @!P0 BRA `(.L_x_2080) ;  /* 0xfffffffc00f08947 */ /* 0x010fea000383ffff */
[----:B------:R-:W-:Y:S05]  /*14cd0*/  BRA `(.L_x_2081) ;  /* 0xfffffff000387947 */ /* 0x000fea000383ffff */
.L_x_2117:
        /* <DEDUP_REMOVED lines=10> */
.L_x_2812:


//--------------------- .text._ZN7cutlass13device_kernelIN5flash11enable_sm90INS1_16FlashAttnFwdSm90INS1_25CollectiveMainloopFwdSm90ILi2EN4cute5tupleIJNS5_1CILi1EEES8_S8_EEENS6_IJNS7_ILi128EEENS7_ILi160EEENS7_ILi192EEEEEELi128ENS_12float_e4m3_tEfNS_4arch4Sm90ELb1ELb0ELb1ELb1ELb0ELb0ELb0ELb1ELb1ELb1ELb0ELb0EEENS1_21CollectiveEpilogueFwdINS6_IJSA_SA_SB_EEES9_NS_10bfloat16_tESG_Li256ELb1ELb1ELb0ELb1EEENS1_36VarlenDynamicPersistentTileSchedulerILi128ELi160ELi256ELi128ELb0ELb1ELb1ELb1ELb1ELb1EEEEEEEEEvNT_6ParamsE --------------------------
	.section	.text._ZN7cutlass13device_kernelIN5flash11enable_sm90INS1_16FlashAttnFwdSm90INS1_25CollectiveMainloopFwdSm90ILi2EN4cute5tupleIJNS5_1CILi1EEES8_S8_EEENS6_IJNS7_ILi128EEENS7_ILi160EEENS7_ILi192EEEEEELi128ENS_12float_e4m3_tEfNS_4arch4Sm90ELb1ELb0ELb1ELb1ELb0ELb0ELb0ELb1ELb1ELb1ELb0ELb0EEENS1_21CollectiveEpilogueFwdINS6_IJSA_SA_SB_EEES9_NS_10bfloat16_tESG_Li256ELb1ELb1ELb0ELb1EEENS1_36VarlenDynamicPersistentTileSchedulerILi128ELi160ELi256ELi128ELb0ELb1ELb1ELb1ELb1ELb1EEEEEEEEEvNT_6ParamsE,"ax",@progbits
	.align	128
.text._ZN7cutlass13device_kernelIN5flash11enable_sm90INS1_16FlashAttnFwdSm90INS1_25CollectiveMainloopFwdSm90ILi2EN4cute5tupleIJNS5_1CILi1EEES8_S8_EEENS6_IJNS7_ILi128EEENS7_ILi160EEENS7_ILi192EEEEEELi128ENS_12float_e4m3_tEfNS_4arch4Sm90ELb1ELb0ELb1ELb1ELb0ELb0ELb0ELb1ELb1ELb1ELb0ELb0EEENS1_21CollectiveEpilogueFwdINS6_IJSA_SA_SB_EEES9_NS_10bfloat16_tESG_Li256ELb1ELb1ELb0ELb1EEENS1_36VarlenDynamicPersistentTileSchedulerILi128ELi160ELi256ELi128ELb0ELb1ELb1ELb1ELb1ELb1EEEEEEEEEvNT_6ParamsE:
        .type           _ZN7cutlass13device_kernelIN5flash11enable_sm90INS1_16FlashAttnFwdSm90INS1_25CollectiveMainloopFwdSm90ILi2EN4cute5tupleIJNS5_1CILi1EEES8_S8_EEENS6_IJNS7_ILi128EEENS7_ILi160EEENS7_ILi192EEEEEELi128ENS_12float_e4m3_tEfNS_4arch4Sm90ELb1ELb0ELb1ELb1ELb0ELb0ELb0ELb1ELb1ELb1ELb0ELb0EEENS1_21CollectiveEpilogueFwdINS6_IJSA_SA_SB_EEES9_NS_10bfloat16_tESG_Li256ELb1ELb1ELb0ELb1EEENS1_36VarlenDynamicPersistentTileSchedulerILi128ELi160ELi256ELi128ELb0ELb1ELb1ELb1ELb1ELb1EEEEEEEEEvNT_6ParamsE,@function
        .size           _ZN7cutlass13device_kernelIN5flash11enable_sm90INS1_16FlashAttnFwdSm90INS1_25CollectiveMainloopFwdSm90ILi2EN4cute5tupleIJNS5_1CILi1EEES8_S8_EEENS6_IJNS7_ILi128EEENS7_ILi160EEENS7_ILi192EEEEEELi128ENS_12float_e4m3_tEfNS_4arch4Sm90ELb1ELb0ELb1ELb1ELb0ELb0ELb0ELb1ELb1ELb1ELb0ELb0EEENS1_21CollectiveEpilogueFwdINS6_IJSA_SA_SB_EEES9_NS_10bfloat16_tESG_Li256ELb1ELb1ELb0ELb1EEENS1_36VarlenDynamicPersistentTileSchedulerILi128ELi160ELi256ELi128ELb0ELb1ELb1ELb1ELb1ELb1EEEEEEEEEvNT_6ParamsE,(.L_x_2813 - _ZN7cutlass13device_kernelIN5flash11enable_sm90INS1_16FlashAttnFwdSm90INS1_25CollectiveMainloopFwdSm90ILi2EN4cute5tupleIJNS5_1CILi1EEES8_S8_EEENS6_IJNS7_ILi128EEENS7_ILi160EEENS7_ILi192EEEEEELi128ENS_12float_e4m3_tEfNS_4arch4Sm90ELb1ELb0ELb1ELb1ELb0ELb0ELb0ELb1ELb1ELb1ELb0ELb0EEENS1_21CollectiveEpilogueFwdINS6_IJSA_SA_SB_EEES9_NS_10bfloat16_tESG_Li256ELb1ELb1ELb0ELb1EEENS1_36VarlenDynamicPersistentTileSchedulerILi128ELi160ELi256ELi128ELb0ELb1ELb1ELb1ELb1ELb1EEEEEEEEEvNT_6ParamsE)
        .other          _ZN7cutlass13device_kernelIN5flash11enable_sm90INS1_16FlashAttnFwdSm90INS1_25CollectiveMainloopFwdSm90ILi2EN4cute5tupleIJNS5_1CILi1EEES8_S8_EEENS6_IJNS7_ILi128EEENS7_ILi160EEENS7_ILi192EEEEEELi128ENS_12float_e4m3_tEfNS_4arch4Sm90ELb1ELb0ELb1ELb1ELb0ELb0ELb0ELb1ELb1ELb1ELb0ELb0EEENS1_21CollectiveEpilogueFwdINS6_IJSA_SA_SB_EEES9_NS_10bfloat16_tESG_Li256ELb1ELb1ELb0ELb1EEENS1_36VarlenDynamicPersistentTileSchedulerILi128ELi160ELi256ELi128ELb0ELb1ELb1ELb1ELb1ELb1EEEEEEEEEvNT_6ParamsE,@"STO_CUDA_ENTRY STV_DEFAULT"
_ZN7cutlass13device_kernelIN5flash11enable_sm90INS1_16FlashAttnFwdSm90INS1_25CollectiveMainloopFwdSm90ILi2EN4cute5tupleIJNS5_1CILi1EEES8_S8_EEENS6_IJNS7_ILi128EEENS7_ILi160EEENS7_ILi192EEEEEELi128ENS_12float_e4m3_tEfNS_4arch4Sm90ELb1ELb0ELb1ELb1ELb0ELb0ELb0ELb1ELb1ELb1ELb0ELb0EEENS1_21CollectiveEpilogueFwdINS6_IJSA_SA_SB_EEES9_NS_10bfloat16_tESG_Li256ELb1ELb1ELb0ELb1EEENS1_36VarlenDynamicPersistentTileSchedulerILi128ELi160ELi256ELi128ELb0ELb1ELb1ELb1ELb1ELb1EEEEEEEEEvNT_6ParamsE:
        /* <DEDUP_REMOVED lines=18> */
.L_x_2119:
[----:B------:R-:W-:Y:S05]  /*0120*/  BSYNC B0 ;  /* 0x0000000000007941 */ /* 0x000fea0003800000 */
.L_x_2118:
        /* <DEDUP_REMOVED lines=41> */
.L_x_2120:
        /* <DEDUP_REMOVED lines=22> */
.L_x_2121:
        /* <DEDUP_REMOVED lines=18> */
.L_x_2122:
        /* <DEDUP_REMOVED lines=22> */
.L_x_2123:
        /* <DEDUP_REMOVED lines=22> */
.L_x_2124:
[----:B------:R-:W-:Y:S01]  /*0900*/  PLOP3.LUT P0, PT, PT, PT, UP0, 0x80, 0x0 ;  /* 0x000000000000781c */ /* 0x000fe20003f0f008 */
[----:B------:R-:W-:Y:S01]  /*0910*/  UMOV UR38, 0x1 ;  /* 0x0000000100267882 */ /* 0x000fe20000000000 */
[----:B------:R-:W-:Y:S01]  /*0920*/  NOP ;  /* 0x0000000000007918 */ /* 0x000fe20000000000 */
[----:B------:R-:W-:Y:S01]  /*0930*/  USEL UR38, UR38, 0x2, !UP0 ;  /* 0x0000000226267887 */ /* 0x000fe2000c000000 */
[----:B------:R-:W-:Y:S01]  /*0940*/  ULDC.64 UR52, c[0x0][0x208] ;  /* 0x0000820000347ab9 */ /* 0x000fe20000000a00 */
[----:B012-4-:R-:W-:Y:S08]  /*0950*/  BAR.SYNC.DEFER_BLOCKING 0x0 ;  /* 0x0000000000007b1d */ /* 0x017ff00000010000 */
[----:B------:R-:W-:Y:S05]  /*0960*/  @!P0 BRA `(.L_x_2125) ;  /* 0x000000f800988947 */ /* 0x000fea0003800000 */
.L_x_2126:
        /* <DEDUP_REMOVED lines=20> */
[----:B------:R-:W-:Y:S01]  /*0ab0*/  ULOP3.LUT UR46, UR38, 0x1, URZ, 0xfc, !UPT ;  /* 0x00000001262e7892 */ /* 0x000fe2000f8efc3f */
[----:B------:R-:W-:Y:S01]  /*0ac0*/  R2UR UR47, R46 ;  /* 0x000000002e2f72ca */ /* 0x000fe200000e0000 */
[----:B------:R-:W-:Y:S01]  /*0ad0*/  UMOV UR45, URZ ;  /* 0x0000003f002d7c82 */ /* 0x000fe20008000000 */
[----:B------:R-:W-:Y:S01]  /*0ae0*/  SHF.R.S32.HI R3, RZ, 0x1f, R194 ;  /* 0x0000001fff037819 */ /* 0x000fe200000114c2 */
[----:B------:R-:W-:Y:S01]  /*0af0*/  UMOV UR44, URZ ;  /* 0x0000003f002c7c82 */ /* 0x000fe20008000000 */
[----:B------:R-:W-:Y:S02]  /*0b00*/  UMOV UR51, URZ ;  /* 0x0000003f00337c82 */ /* 0x000fe40008000000 */
[CC--:B------:R-:W-:Y:S02]  /*0b10*/  LEA.HI R0, R3.reuse, R194.reuse, RZ, 0x7 ;  /* 0x000000c203007211 */ /* 0x0c0fe400078f38ff */
[----:B------:R-:W-:-:S02]  /*0b20*/  LEA.HI R4, R3, R194, RZ, 0x5 ;  /* 0x000000c203047211 */ /* 0x000fc400078f28ff */
[----:B------:R-:W-:Y:S02]  /*0b30*/  LOP3.LUT R5, R0, 0xffffff80, RZ, 0xc0, !PT ;  /* 0xffffff8000057812 */ /* 0x000fe400078ec0ff */
[CC--:B------:R-:W-:Y:S01]  /*0b40*/  LEA.HI R2, R3.reuse, R194.reuse, RZ, 0x4 ;  /* 0x000000c203027211 */ /* 0x0c0fe200078f20ff */
[----:B------:R-:W-:Y:S01]  /*0b50*/  IMAD.SHL.U32 R4, R4, 0x20, RZ ;  /* 0x0000002004047824 */ /* 0x000fe200078e00ff */
[----:B------:R-:W-:Y:S01]  /*0b60*/  LEA.HI R10, R3, R194, RZ, 0x2 ;  /* 0x000000c2030a7211 */ /* 0x000fe200078f10ff */
[----:B------:R-:W-:Y:S01]  /*0b70*/  IMAD.IADD R188, R194, 0x1, -R5 ;  /* 0x00000001c2bc7824 */ /* 0x000fe200078e0a05 */
[----:B------:R-:W-:Y:S02]  /*0b80*/  LOP3.LUT R5, R2, 0x3fffff0, RZ, 0xc0, !PT ;  /* 0x03fffff002057812 */ /* 0x000fe400078ec0ff */
[----:B------:R-:W-:Y:S02]  /*0b90*/  LOP3.LUT R4, R4, 0xfffffc00, RZ, 0xc0, !PT ;  /* 0xfffffc0004047812 */ /* 0x000fe400078ec0ff */
[----:B------:R-:W-:Y:S01]  /*0ba0*/  SHF.R.S32.HI R9, RZ, 0x1f, R188 ;  /* 0x0000001fff097819 */ /* 0x000fe200000114bc */
[----:B------:R-:W-:Y:S01]  /*0bb0*/  IMAD.IADD R5, R194, 0x1, -R5 ;  /* 0x00000001c2057824 */ /* 0x000fe200078e0a05 */
[----:B------:R-:W-:-:S02]  /*0bc0*/  SHF.R.S32.HI R7, RZ, 0x4, R2 ;  /* 0x00000004ff077819 */ /* 0x000fc40000011402 */
[----:B------:R-:W-:Y:S01]  /*0bd0*/  LEA.HI R6, R9, R188, RZ, 0x2 ;  /* 0x000000bc09067211 */ /* 0x000fe200078f10ff */
[----:B------:R-:W-:Y:S01]  /*0be0*/  IMAD R191, R5, 0x40, R4 ;  /* 0x0000004005bf7824 */ /* 0x000fe200078e0204 */
[----:B------:R-:W-:Y:S02]  /*0bf0*/  LOP3.LUT R5, R10, 0xfffffffc, RZ, 0xc0, !PT ;  /* 0xfffffffc0a057812 */ /* 0x000fe400078ec0ff */
[--C-:B------:R-:W-:Y:S02]  /*0c00*/  SHF.R.S32.HI R8, RZ, 0x2, R6.reuse ;  /* 0x00000002ff087819 */ /* 0x100fe40000011406 */
[----:B------:R-:W-:Y:S01]  /*0c10*/  SHF.R.S32.HI R11, RZ, 0x1f, R6 ;  /* 0x0000001fff0b7819 */ /* 0x000fe20000011406 */
[----:B------:R-:W-:Y:S01]  /*0c20*/  IMAD.IADD R4, R194, 0x1, -R5 ;  /* 0x00000001c2047824 */ /* 0x000fe200078e0a05 */
[----:B------:R-:W-:Y:S02]  /*0c30*/  LEA.HI R2, R2, R7, RZ, 0x1 ;  /* 0x0000000702027211 */ /* 0x000fe400078f08ff */
[----:B------:R-:W-:-:S02]  /*0c40*/  LEA.HI R3, R3, R194, RZ, 0x3 ;  /* 0x000000c203037211 */ /* 0x000fc400078f18ff */
[----:B------:R-:W-:Y:S02]  /*0c50*/  LEA.HI R11, R11, R8, RZ, 0x3 ;  /* 0x000000080b0b7211 */ /* 0x000fe400078f18ff */
[----:B------:R-:W-:Y:S02]  /*0c60*/  SHF.R.S32.HI R189, RZ, 0x7, R0 ;  /* 0x00000007ffbd7819 */ /* 0x000fe40000011400 */
[----:B------:R-:W-:Y:S02]  /*0c70*/  LOP3.LUT R2, R2, 0x1ffffffe, RZ, 0xc0, !PT ;  /* 0x1ffffffe02027812 */ /* 0x000fe400078ec0ff */
[----:B------:R-:W-:Y:S02]  /*0c80*/  LOP3.LUT R5, R3, 0xfffffff8, RZ, 0xc0, !PT ;  /* 0xfffffff803057812 */ /* 0x000fe400078ec0ff */
[----:B------:R-:W-:Y:S01]  /*0c90*/  LOP3.LUT R11, R11, 0xfffffff8, RZ, 0xc0, !PT ;  /* 0xfffffff80b0b7812 */ /* 0x000fe200078ec0ff */
[----:B------:R-:W-:Y:S01]  /*0ca0*/  IMAD.IADD R2, R7, 0x1, -R2 ;  /* 0x0000000107027824 */ /* 0x000fe200078e0a02 */
[----:B------:R-:W-:Y:S01]  /*0cb0*/  LEA.HI R9, R9, R188, RZ, 0x5 ;  /* 0x000000bc09097211 */ /* 0x000fe200078f28ff */
[----:B------:R-:W-:Y:S01]  /*0cc0*/  IMAD.IADD R22, R194, 0x1, -R5 ;  /* 0x00000001c2167824 */ /* 0x000fe200078e0a05 */
[----:B------:R-:W-:Y:S01]  /*0cd0*/  LEA.HI R0, R0, R189, RZ, 0x1 ;  /* 0x000000bd00007211 */ /* 0x000fe200078f08ff */
[----:B------:R-:W-:Y:S01]  /*0ce0*/  IMAD.IADD R8, R8, 0x1, -R11 ;  /* 0x0000000108087824 */ /* 0x000fe200078e0a0b */
[----:B------:R-:W-:Y:S01]  /*0cf0*/  SHF.R.S32.HI R9, RZ, 0x5, R9 ;  /* 0x00000005ff097819 */ /* 0x000fe20000011409 */
[----:B------:R-:W-:Y:S01]  /*0d00*/  IMAD.SHL.U32 R16, R22, 0x8, RZ ;  /* 0x0000000816107824 */ /* 0x000fe200078e00ff */
[----:B------:R-:W-:Y:S01]  /*0d10*/  LEA.HI R7, R4, R4, RZ, 0x1 ;  /* 0x0000000404077211 */ /* 0x000fe200078f08ff */
[----:B------:R-:W-:Y:S01]  /*0d20*/  IMAD R191, R2, 0x8, R191 ;  /* 0x0000000802bf7824 */ /* 0x000fe200078e02bf */
        /* <DEDUP_REMOVED lines=13> */
.L_x_2183:
[----:B012---:R-:W0:Y:S01]  /*0e00*/  LDC.64 R2, c[0x0][0xc88] ;  /* 0x00032200ff027b82 */ /* 0x007e220000000a00 */
        /* <DEDUP_REMOVED lines=13> */
[----:B------:R-:W-:-:S04]  /*0ee0*/  @UP0 ULEA UR6, UP2, UR36, UR6, 0x2 ;  /* 0x0000000624060291 */ /* 0x000fc8000f84103f */
[----:B------:R-:W-:Y:S02]  /*0ef0*/  @UP0 ULEA.HI.X UR7, UR36, UR7, UR37, 0x2, UP2 ;  /* 0x0000000724070291 */ /* 0x000fe400090f1425 */
[----:B------:R-:W-:Y:S01]  /*0f00*/  @UP1 ULEA UR8, UP0, UR36, UR8, 0x2 ;  /* 0x0000000824081291 */ /* 0x000fe2000f80103f */
[----:B------:R-:W-:-:S03]  /*0f10*/  IMAD.U32 R2, RZ, RZ, UR6 ;  /* 0x00000006ff027e24 */ /* 0x000fc6000f8e00ff */
[----:B------:R-:W-:Y:S01]  /*0f20*/  @UP1 ULEA.HI.X UR9, UR36, UR9, UR37, 0x2, UP0 ;  /* 0x0000000924091291 */ /* 0x000fe200080f1425 */
[----:B------:R-:W-:Y:S01]  /*0f30*/  IMAD.U32 R3, RZ, RZ, UR7 ;  /* 0x00000007ff037e24 */ /* 0x000fe2000f8e00ff */
[----:B------:R-:W-:Y:S01]  /*0f40*/  ULDC.64 UR6, c[0x0][0x418] ;  /* 0x0001060000067ab9 */ /* 0x000fe20000000a00 */
[----:B------:R-:W-:-:S03]  /*0f50*/  IMAD.U32 R4, RZ, RZ, UR8 ;  /* 0x00000008ff047e24 */ /* 0x000fc6000f8e00ff */
[----:B------:R-:W-:Y:S01]  /*0f60*/  IMAD.U32 R5, RZ, RZ, UR9 ;  /* 0x00000009ff057e24 */ /* 0x000fe2000f8e00ff */
[----:B------:R-:W2:Y:S01]  /*0f70*/  @P0 LDG.E R2, desc[UR52][R2.64] ;  /* 0x0000003402020981 */ /* 0x000ea2000c1e1900 */
[----:B------:R-:W-:Y:S01]  /*0f80*/  UISETP.NE.U32.AND UP0, UPT, UR6, URZ, UPT ;  /* 0x0000003f0600728c */ /* 0x000fe2000bf05070 */
[----:B------:R-:W-:Y:S02]  /*0f90*/  ULDC.64 UR8, c[0x0][0xa20] ;  /* 0x0002880000087ab9 */ /* 0x000fe40000000a00 */
[----:B---3--:R-:W3:Y:S01]  /*0fa0*/  @P2 LDG.E R4, desc[UR52][R4.64] ;  /* 0x0000003404042981 */ /* 0x008ee2000c1e1900 */
[----:B------:R-:W-:Y:S01]  /*0fb0*/  UISETP.NE.AND.EX UP0, UPT, UR7, URZ, UPT, UP0 ;  /* 0x0000003f0700728c */ /* 0x000fe2000bf05300 */
[----:B------:R-:W-:Y:S01]  /*0fc0*/  ISETP.NE.U32.AND P1, PT, RZ, UR8, PT ;  /* 0x00000008ff007c0c */ /* 0x000fe2000bf25070 */
[----:B------:R-:W-:Y:S01]  /*0fd0*/  ULDC UR6, c[0x0][0x2f0] ;  /* 0x0000bc0000067ab9 */ /* 0x000fe20000000800 */
[----:B------:R-:W-:Y:S01]  /*0fe0*/  UMOV UR49, URZ ;  /* 0x0000003f00317c82 */ /* 0x000fe20008000000 */
[----:B------:R-:W-:Y:S01]  /*0ff0*/  USEL UR4, UR4, 0x1, UP0 ;  /* 0x0000000104047887 */ /* 0x000fe20008000000 */
[----:B------:R-:W-:Y:S01]  /*1000*/  ISETP.NE.AND.EX P1, PT, RZ, UR9, PT, P1 ;  /* 0x00000009ff007c0c */ /* 0x000fe2000bf25310 */
[----:B------:R-:W-:-:S02]  /*1010*/  ULDC UR50, c[0x0][0x288] ;  /* 0x0000a20000327ab9 */ /* 0x000fc40000000800 */
[----:B------:R-:W-:Y:S01]  /*1020*/  UIMAD UR4, UR4, UR6, URZ ;  /* 0x00000006040472a4 */ /* 0x000fe2000f8e023f */
[----:B--2---:R-:W-:Y:S02]  /*1030*/  @P0 R2UR UR49, R2 ;  /* 0x00000000023102ca */ /* 0x004fe400000e0000 */
[----:B---3--:R-:W-:Y:S01]  /*1040*/  @P2 R2UR UR50, R4 ;  /* 0x00000000043222ca */ /* 0x008fe200000e0000 */
[----:B----4-:R-:W-:-:S14]  /*1050*/  @P2 BRA `(.L_x_2127) ;  /* 0x0000000000342947 */ /* 0x010fdc0003800000 */
        /* <DEDUP_REMOVED lines=13> */
.L_x_2127:
[----:B------:R-:W-:Y:S01]  /*1130*/  UMOV UR42, UR47 ;  /* 0x0000002f002a7c82 */ /* 0x000fe20008000000 */
[----:B------:R-:W-:Y:S05]  /*1140*/  @!P1 BRA `(.L_x_2128) ;  /* 0x00000000001c9947 */ /* 0x000fea0003800000 */
[----:B------:R-:W-:-:S04]  /*1150*/  ULEA UR4, UP0, UR36, UR8, 0x2 ;  /* 0x0000000824047291 */ /* 0x000fc8000f80103f */
[----:B------:R-:W-:Y:S02]  /*1160*/  ULEA.HI.X UR6, UR36, UR9, UR37, 0x2, UP0 ;  /* 0x0000000924067291 */ /* 0x000fe400080f1425 */
[----:B------:R-:W-:-:S04]  /*1170*/  IMAD.U32 R2, RZ, RZ, UR4 ;  /* 0x00000004ff027e24 */ /* 0x000fc8000f8e00ff */
[----:B------:R-:W-:-:S05]  /*1180*/  IMAD.U32 R3, RZ, RZ, UR6 ;  /* 0x00000006ff037e24 */ /* 0x000fca000f8e00ff */
[----:B------:R-:W2:Y:S02]  /*1190*/  LDG.E R2, desc[UR52][R2.64] ;  /* 0x0000003402027981 */ /* 0x000ea4000c1e1900 */
[----:B--2---:R-:W-:Y:S01]  /*11a0*/  R2UR UR4, R2 ;  /* 0x00000000020472ca */ /* 0x004fe200000e0000 */
[----:B------:R-:W-:-:S14]  /*11b0*/  BRA `(.L_x_2129) ;  /* 0x0000000000347947 */ /* 0x000fdc0003800000 */
.L_x_2128:
        /* <DEDUP_REMOVED lines=13> */
.L_x_2129:
[----:B------:R-:W-:Y:S01]  /*1290*/  UIADD3 UR49, -UR49, UR4, URZ ;  /* 0x0000000431317290 */ /* 0x000fe2000fffe13f */
[----:B------:R-:W-:Y:S01]  /*12a0*/  PLOP3.LUT P0, PT, PT, PT, PT, 0x80, 0x0 ;  /* 0x000000000000781c */ /* 0x000fe20003f0f070 */
[----:B------:R-:W-:Y:S01]  /*12b0*/  USHF.L.U32 UR39, UR5, 0x7, URZ ;  /* 0x0000000705277899 */ /* 0x000fe2000800063f */
[----:B------:R-:W-:Y:S01]  /*12c0*/  IMAD.MOV.U32 R0, RZ, RZ, RZ ;  /* 0x000000ffff007224 */ /* 0x000fe200078e00ff */
[----:B------:R-:W-:Y:S01]  /*12d0*/  ULDC UR4, c[0x0][0x448] ;  /* 0x0001120000047ab9 */ /* 0x000fe20000000800 */
[----:B------:R-:W-:Y:S01]  /*12e0*/  UIADD3 UR7, UR49, 0xa0, -UR50 ;  /* 0x000000a031077890 */ /* 0x000fe2000fffe832 */
[----:B------:R-:W-:Y:S01]  /*12f0*/  IMAD.MOV.U32 R2, RZ, RZ, RZ ;  /* 0x000000ffff027224 */ /* 0x000fe200078e00ff */
[----:B------:R-:W-:Y:S01]  /*1300*/  UISETP.NE.AND UP0, UPT, UR4, 0x1, UPT ;  /* 0x000000010400788c */ /* 0x000fe2000bf05270 */
[----:B------:R-:W-:Y:S01]  /*1310*/  CS2R R86, SRZ ;  /* 0x0000000000567805 */ /* 0x000fe2000001ff00 */
[----:B------:R-:W-:Y:S01]  /*1320*/  UIADD3 UR6, UR39, 0x7f, URZ ;  /* 0x0000007f27067890 */ /* 0x000fe2000fffe03f */
        /* <DEDUP_REMOVED lines=8> */
[----:B------:R-:W-:Y:S01]  /*13b0*/  @UP0 ULDC UR4, c[0x0][0x44c] ;  /* 0x0001130000040ab9 */ /* 0x000fe20000000800 */
[----:B------:R-:W-:Y:S01]  /*13c0*/  @UP0 ULDC UR8, c[0x0][0x450] ;  /* 0x0001140000080ab9 */ /* 0x000fe20000000800 */
[----:B------:R-:W-:Y:S01]  /*13d0*/  UIMAD.WIDE.U32 UR4, UR6, UR4, URZ ;  /* 0x00000004060472a5 */ /* 0x000fe2000f8e003f */
[----:B------:R-:W-:Y:S01]  /*13e0*/  CS2R R14, SRZ ;  /* 0x00000000000e7805 */ /* 0x000fe2000001ff00 */
[----:B------:R-:W-:Y:S01]  /*13f0*/  UIADD3 UR4, UR49, 0x9f, URZ ;  /* 0x0000009f31047890 */ /* 0x000fe2000fffe03f */
[----:B------:R-:W-:Y:S01]  /*1400*/  CS2R R68, SRZ ;  /* 0x0000000000447805 */ /* 0x000fe2000001ff00 */
[----:B------:R-:W-:Y:S01]  /*1410*/  @UP0 USHF.R.U32.HI UR6, URZ, UR8, UR5 ;  /* 0x000000083f060299 */ /* 0x000fe20008011605 */
[----:B------:R-:W-:Y:S01]  /*1420*/  CS2R R20, SRZ ;  /* 0x0000000000147805 */ /* 0x000fe2000001ff00 */
[----:B------:R-:W-:Y:S01]  /*1430*/  UIMAD.WIDE UR4, UR4, 0x66666667, URZ ;  /* 0x66666667040478a5 */ /* 0x000fe2000f8e023f */
[----:B------:R-:W-:Y:S01]  /*1440*/  CS2R R62, SRZ ;  /* 0x00000000003e7805 */ /* 0x000fe2000001ff00 */
[----:B------:R-:W-:Y:S01]  /*1450*/  UIADD3 UR6, UR7, UR6, URZ ;  /* 0x0000000607067290 */ /* 0x000fe2000fffe03f */
[----:B------:R-:W-:Y:S01]  /*1460*/  CS2R R24, SRZ ;  /* 0x0000000000187805 */ /* 0x000fe2000001ff00 */
[----:B------:R-:W-:Y:S01]  /*1470*/  USHF.R.U32.HI UR4, URZ, 0x1f, UR5 ;  /* 0x0000001f3f047899 */ /* 0x000fe20008011605 */
[----:B------:R-:W-:Y:S01]  /*1480*/  CS2R R60, SRZ ;  /* 0x00000000003c7805 */ /* 0x000fe2000001ff00 */
[----:B------:R-:W-:Y:S01]  /*1490*/  UIMAD.WIDE UR6, UR6, 0x66666667, URZ ;  /* 0x66666667060678a5 */ /* 0x000fe2000f8e023f */
[----:B------:R-:W-:Y:S01]  /*14a0*/  CS2R R28, SRZ ;  /* 0x00000000001c7805 */ /* 0x000fe2000001ff00 */
[----:B------:R-:W-:Y:S01]  /*14b0*/  ULEA.HI.SX32 UR4, UR5, UR4, 0x1a ;  /* 0x0000000405047291 */ /* 0x000fe2000f8fd23f */
[----:B------:R-:W-:Y:S01]  /*14c0*/  CS2R R54, SRZ ;  /* 0x0000000000367805 */ /* 0x000fe2000001ff00 */
[----:B------:R-:W-:Y:S01]  /*14d0*/  USHF.R.U32.HI UR6, URZ, 0x1f, UR7 ;  /* 0x0000001f3f067899 */ /* 0x000fe20008011607 */
[----:B------:R-:W-:-:S02]  /*14e0*/  CS2R R26, SRZ ;  /* 0x00000000001a7805 */ /* 0x000fc4000001ff00 */
[----:B------:R-:W-:Y:S02]  /*14f0*/  CS2R R52, SRZ ;  /* 0x0000000000347805 */ /* 0x000fe4000001ff00 */
[----:B------:R-:W-:Y:S01]  /*1500*/  CS2R R32, SRZ ;  /* 0x0000000000207805 */ /* 0x000fe2000001ff00 */
[----:B------:R-:W-:Y:S01]  /*1510*/  ULEA.HI.SX32 UR6, UR7, UR6, 0x1a ;  /* 0x0000000607067291 */ /* 0x000fe2000f8fd23f */
[----:B------:R-:W-:Y:S02]  /*1520*/  CS2R R30, SRZ ;  /* 0x00000000001e7805 */ /* 0x000fe4000001ff00 */
[----:B------:R-:W-:Y:S02]  /*1530*/  CS2R R42, SRZ ;  /* 0x00000000002a7805 */ /* 0x000fe4000001ff00 */
[----:B------:R-:W-:Y:S01]  /*1540*/  CS2R R36, SRZ ;  /* 0x0000000000247805 */ /* 0x000fe2000001ff00 */
[----:B------:R-:W-:Y:S01]  /*1550*/  UISETP.LT.AND UP0, UPT, UR4, UR6, UPT ;  /* 0x000000060400728c */ /* 0x000fe2000bf01270 */
[----:B------:R-:W-:-:S02]  /*1560*/  CS2R R40, SRZ ;  /* 0x0000000000287805 */ /* 0x000fc4000001ff00 */
[----:B------:R-:W-:Y:S01]  /*1570*/  CS2R R38, SRZ ;  /* 0x0000000000267805 */ /* 0x000fe2000001ff00 */
[----:B------:R-:W-:Y:S01]  /*1580*/  IMAD.MOV.U32 R34, RZ, RZ, RZ ;  /* 0x000000ffff227224 */ /* 0x000fe200078e00ff */
[----:B------:R-:W-:Y:S01]  /*1590*/  USEL UR54, UR4, UR6, UP0 ;  /* 0x0000000604367287 */ /* 0x000fe20008000000 */
[----:B------:R-:W-:Y:S02]  /*15a0*/  CS2R R88, SRZ ;  /* 0x0000000000587805 */ /* 0x000fe4000001ff00 */
[----:B------:R-:W-:Y:S02]  /*15b0*/  CS2R R48, SRZ ;  /* 0x0000000000307805 */ /* 0x000fe4000001ff00 */
[----:B------:R-:W-:Y:S01]  /*15c0*/  CS2R R90, SRZ ;  /* 0x00000000005a7805 */ /* 0x000fe2000001ff00 */
[----:B------:R-:W-:Y:S01]  /*15d0*/  UISETP.GE.AND UP0, UPT, UR54, 0x1, UPT ;  /* 0x000000013600788c */ /* 0x000fe2000bf06270 */
[----:B------:R-:W-:Y:S02]  /*15e0*/  CS2R R56, SRZ ;  /* 0x0000000000387805 */ /* 0x000fe4000001ff00 */
[----:B------:R-:W-:Y:S01]  /*15f0*/  CS2R R92, SRZ ;  /* 0x00000000005c7805 */ /* 0x000fe2000001ff00 */
[----:B------:R-:W-:Y:S01]  /*1600*/  IMAD.MOV.U32 R65, RZ, RZ, RZ ;  /* 0x000000ffff417224 */ /* 0x000fe200078e00ff */
[----:B------:R-:W-:-:S02]  /*1610*/  CS2R R94, SRZ ;  /* 0x00000000005e7805 */ /* 0x000fc4000001ff00 */
[----:B------:R-:W-:-:S13]  /*1620*/  PLOP3.LUT P1, PT, PT, PT, UP0, 0x80, 0x0 ;  /* 0x000000000000781c */ /* 0x000fda0003f2f008 */
[----:B------:R-:W-:Y:S05]  /*1630*/  @!P1 BRA `(.L_x_2130) ;  /* 0x000000c400749947 */ /* 0x000fea0003800000 */
        /* <DEDUP_REMOVED lines=31> */
.L_x_2131:
        /* <DEDUP_REMOVED lines=54> */
.L_x_2281:
[----:B------:R-:W-:Y:S05]  /*1b90*/  @!P0 BRA `(.L_x_2133) ;  /* 0x0000000000048947 */ /* 0x000fea0003800000 */
[----:B------:R-:W-:Y:S01]  /*1ba0*/  BPT.TRAP 0x1 ;  /* 0x000000040000795c */ /* 0x000fe20000300000 */
.L_x_2133:
[----:B------:R-:W-:Y:S02]  /*1bb0*/  IMAD.U32 R2, RZ, RZ, UR51 ;  /* 0x00000033ff027e24 */ /* 0x000fe4000f8e00ff */
[----:B0-----:R-:W-:-:S03]  /*1bc0*/  IMAD.U32 R3, RZ, RZ, UR44 ;  /* 0x0000002cff037e24 */ /* 0x001fc6000f8e00ff */
[----:B------:R-:W-:Y:S02]  /*1bd0*/  LEA R2, R2, UR41, 0x3 ;  /* 0x0000002902027c11 */ /* 0x000fe4000f8e18ff */
[----:B------:R-:W-:-:S04]  /*1be0*/  SHF.L.U32 R3, R3, 0x1f, RZ ;  /* 0x0000001f03037819 */ /* 0x000fc800000006ff */
[----:B------:R0:W1:Y:S01]  /*1bf0*/  SYNCS.PHASECHK.TRANS64.TRYWAIT P2, [R2+URZ+0x29830], R3 ;  /* 0x02983003020075a7 */ /* 0x000062000804017f */
[----:B------:R-:W-:Y:S05]  /*1c00*/  @!P0 BRA `(.L_x_2134) ;  /* 0x0000000000048947 */ /* 0x000fea0003800000 */
[----:B------:R-:W-:Y:S01]  /*1c10*/  BPT.TRAP 0x1 ;  /* 0x000000040000795c */ /* 0x000fe20000300000 */
.L_x_2134:
[----:B------:R-:W2:Y:S02]  /*1c20*/  S2R R4, SR_TID.X ;  /* 0x0000000000047919 */ /* 0x000ea40000002100 */
[----:B--2---:R-:W-:Y:S01]  /*1c30*/  LOP3.LUT P1, RZ, R4, 0x7f, RZ, 0xc0, !PT ;  /* 0x0000007f04ff7812 */ /* 0x004fe2000782c0ff */
[----:B-1----:R-:W-:-:S12]  /*1c40*/  @P2 BRA `(.L_x_2135) ;  /* 0x0000000000082947 */ /* 0x002fd80003800000 */
[----:B------:R-:W1:Y:S02]  /*1c50*/  SYNCS.PHASECHK.TRANS64.TRYWAIT P2, [R2+URZ+0x29830], R3 ;  /* 0x02983003020075a7 */ /* 0x000e64000804017f */
[----:B-1----:R-:W-:Y:S05]  /*1c60*/  @!P2 BRA `(.L_x_2136) ;  /* 0x0000013c00f8a947 */ /* 0x002fea0003800000 */
.L_x_2135:
        /* <DEDUP_REMOVED lines=90> */
[----:B------:R-:W-:Y:S02]  /*2210*/  UMOV UR7, 0xffffff60 ;  /* 0xffffff6000077882 */ /* 0x000fe40000000000 */
[----:B------:R-:W-:Y:S01]  /*2220*/  UIMAD UR7, UR54, UR7, 0xa1 ;  /* 0x000000a1360774a4 */ /* 0x000fe2000f8e0207 */
        /* <DEDUP_REMOVED lines=30> */
[----:B------:R-:W-:Y:S02]  /*2410*/  UMOV UR10, UR39 ;  /* 0x00000027000a7c82 */ /* 0x000fe40008000000 */
        /* <DEDUP_REMOVED lines=86> */
[----:B------:R-:W-:Y:S08]  /*2980*/  MUFU.TANH R117, R101 ;  /* 0x0000006500757308 */ /* 0x000ff00000002400 */
[----:B------:R-:W2:Y:S08]  /*2990*/  MUFU.TANH R92, R92 ;  /* 0x0000005c005c7308 */ /* 0x000eb00000002400 */
[----:B------:R-:W3:Y:S08]  /*29a0*/  MUFU.TANH R93, R93 ;  /* 0x0000005d005d7308 */ /* 0x000ef00000002400 */
[----:B------:R-:W4:Y:S08]  /*29b0*/  MUFU.TANH R96, R96 ;  /* 0x0000006000607308 */ /* 0x000f300000002400 */
        /* <DEDUP_REMOVED lines=19> */
[----:B------:R-:W0:Y:S01]  /*2af0*/  MUFU.TANH R73, R73 ;  /* 0x0000004900497308 */ /* 0x000e220000002400 */
[C---:B------:R-:W-:Y:S01]  /*2b00*/  FMUL.FTZ R84, R0.reuse, R84 ;  /* 0x0000005400547220 */ /* 0x040fe20000410000 */
[C---:B------:R-:W-:Y:S01]  /*2b10*/  FMUL.FTZ R85, R0.reuse, R85 ;  /* 0x0000005500557220 */ /* 0x040fe20000410000 */
[C---:B------:R-:W-:Y:S01]  /*2b20*/  FMUL.FTZ R12, R0.reuse, R75 ;  /* 0x0000004b000c7220 */ /* 0x040fe20000410000 */
[C---:B------:R-:W-:Y:S01]  /*2b30*/  FMUL.FTZ R14, R0.reuse, R82 ;  /* 0x00000052000e7220 */ /* 0x040fe20000410000 */
[----:B------:R-:W-:-:S03]  /*2b40*/  FMUL.FTZ R20, R0, R86 ;  /* 0x0000005600147220 */ /* 0x000fc60000410000 */
        /* <DEDUP_REMOVED lines=16> */
[----:B------:R-:W-:Y:S01]  /*2c50*/  UIADD3 UR22, UR32, 0x702, URZ ;  /* 0x0000070220167890 */ /* 0x000fe2000fffe03f */
[----:B------:R-:W-:Y:S01]  /*2c60*/  FMUL.FTZ R61, R0, R61 ;  /* 0x0000003d003d7220 */ /* 0x000fe20000410000 */
[----:B------:R-:W-:Y:S01]  /*2c70*/  UMOV UR23, 0x80000020 ;  /* 0x8000002000177882 */ /* 0x000fe20000000000 */
[----:B------:R2:W-:Y:S01]  /*2c80*/  MUFU.TANH R87, R60 ;  /* 0x0000003c00577308 */ /* 0x0005e20000002400 */
[----:B-1----:R-:W-:-:S02]  /*2c90*/  VIADD R68, R18, UR39 ;  /* 0x0000002712447c36 */ /* 0x002fc40008000000 */
[----:B------:R-:W-:-:S05]  /*2ca0*/  FMUL.FTZ R69, R0, R69 ;  /* 0x0000004500457220 */ /* 0x000fca0000410000 */
[----:B------:R1:W-:Y:S01]  /*2cb0*/  MUFU.TANH R78, R65 ;  /* 0x00000041004e7308 */ /* 0x0003e20000002400 */
[----:B--2---:R-:W-:Y:S01]  /*2cc0*/  FMUL.FTZ R60, R0, R58 ;  /* 0x0000003a003c7220 */ /* 0x004fe20000410000 */
[----:B------:R-:W-:Y:S01]  /*2cd0*/  @P2 IMAD.HI.U32 R58, R68, UR6, RZ ;  /* 0x00000006443a2c27 */ /* 0x000fe2000f8e00ff */
[----:B------:R-:W-:-:S04]  /*2ce0*/  @UP0 ULDC UR6, c[0x0][0x450] ;  /* 0x0001140000060ab9 */ /* 0x000fc80000000800 */
[----:B------:R-:W-:Y:S01]  /*2cf0*/  @P2 SHF.R.U32.HI R68, RZ, UR6, R58 ;  /* 0x00000006ff442c19 */ /* 0x000fe2000801163a */
[----:B------:R-:W-:Y:S01]  /*2d00*/  UIMAD UR6, UR54, -0xa0, UR49 ;  /* 0xffffff60360678a4 */ /* 0x000fe2000f8e0231 */
[----:B------:R2:W-:Y:S01]  /*2d10*/  MUFU.TANH R83, R64 ;  /* 0x0000004000537308 */ /* 0x0005e20000002400 */
[----:B------:R-:W-:Y:S02]  /*2d20*/  FMUL.FTZ R58, R0, R70 ;  /* 0x00000046003a7220 */ /* 0x000fe40000410000 */
[----:B-1----:R-:W1:Y:S01]  /*2d30*/  SHFL.IDX PT, R65, R68, RZ, 0x1c1f ;  /* 0x001c1fff44417589 */ /* 0x002e6200000e0000 */
[----:B------:R-:W-:-:S03]  /*2d40*/  UIADD3 UR6, UR6, 0xa0, URZ ;  /* 0x000000a006067890 */ /* 0x000fc6000fffe03f */
[----:B------:R-:W0:Y:S01]  /*2d50*/  SHFL.IDX PT, R68, R68, 0x1, 0x1c1f ;  /* 0x003c1f0044447f89 */ /* 0x000e2200000e0000 */
[----:B------:R3:W0:Y:S01]  /*2d60*/  MUFU.TANH R74, R56 ;  /* 0x00000038004a7308 */ /* 0x0006220000002400 */
[----:B--2---:R-:W-:-:S04]  /*2d70*/  IMAD.U32 R64, RZ, RZ, UR7 ;  /* 0x00000007ff407e24 */ /* 0x004fc8000f8e00ff */
[----:B------:R-:W-:-:S03]  /*2d80*/  IMAD R64, R17, -0x2, R64 ;  /* 0xfffffffe11407824 */ /* 0x000fc600078e0240 */
[----:B------:R2:W0:Y:S01]  /*2d90*/  MUFU.TANH R91, R57 ;  /* 0x00000039005b7308 */ /* 0x0004220000002400 */
[C---:B---3--:R-:W-:Y:S01]  /*2da0*/  FMUL.FTZ R56, R0.reuse, R62 ;  /* 0x0000003e00387220 */ /* 0x048fe20000410000 */
[----:B------:R-:W-:Y:S01]  /*2db0*/  FMUL.FTZ R62, R0, R63 ;  /* 0x0000003f003e7220 */ /* 0x000fe20000410000 */
[----:B------:R-:W-:-:S05]  /*2dc0*/  IMAD.U32 R63, RZ, RZ, UR50 ;  /* 0x00000032ff3f7e24 */ /* 0x000fca000f8e00ff */
[----:B------:R-:W-:Y:S01]  /*2dd0*/  IADD3 R64, -R63, UR49, R64 ;  /* 0x000000313f407c10 */ /* 0x000fe2000fffe140 */
[C---:B--2---:R-:W-:Y:S01]  /*2de0*/  FMUL.FTZ R57, R0.reuse, R59 ;  /* 0x0000003b00397220 */ /* 0x044fe20000410000 */
[C---:B------:R-:W-:Y:S01]  /*2df0*/  FMUL.FTZ R59, R0.reuse, R66 ;  /* 0x00000042003b7220 */ /* 0x040fe20000410000 */
[----:B------:R-:W-:Y:S01]  /*2e00*/  IMAD.U32 R66, RZ, RZ, UR6 ;  /* 0x00000006ff427e24 */ /* 0x000fe2000f8e00ff */
[----:B------:R2:W3:Y:S01]  /*2e10*/  MUFU.TANH R75, R61 ;  /* 0x0000003d004b7308 */ /* 0x0004e20000002400 */
[----:B------:R-:W-:Y:S01]  /*2e20*/  FMUL.FTZ R63, R0, R71 ;  /* 0x00000047003f7220 */ /* 0x000fe20000410000 */
[----:B------:R-:W-:Y:S01]  /*2e30*/  ULDC UR6, c[0x0][0x988] ;  /* 0x0002620000067ab9 */ /* 0x000fe20000000800 */
[----:B------:R-:W-:-:S05]  /*2e40*/  IMAD R101, R17, -0x2, R66 ;  /* 0xfffffffe11657824 */ /* 0x000fca00078e0242 */
[----:B-1----:R-:W-:Y:S01]  /*2e50*/  VIADDMNMX R66, R65, R64, R101, PT ;  /* 0x0000004041427246 */ /* 0x002fe20003800165 */
[----:B------:R-:W1:Y:S01]  /*2e60*/  MUFU.TANH R69, R69 ;  /* 0x0000004500457308 */ /* 0x000e620000002400 */
[----:B--2---:R-:W-:Y:S01]  /*2e70*/  FMUL.FTZ R61, R0, R67 ;  /* 0x00000043003d7220 */ /* 0x004fe20000410000 */
[----:B------:R-:W-:Y:S02]  /*2e80*/  WARPGROUP.DEPBAR.LE gsb0, 0x0 ;  /* 0x00008000000079c5 */ /* 0x000fe40000010000 */
[C---:B------:R-:W-:Y:S01]  /*2e90*/  ISETP.GT.AND P5, PT, R66.reuse, RZ, PT ;  /* 0x000000ff4200720c */ /* 0x040fe20003fa4270 */
[----:B------:R-:W-:Y:S01]  /*2ea0*/  WARPGROUP.ARRIVE ;  /* 0x00000000000079c5 */ /* 0x000fe20000000000 */
[----:B------:R-:W-:Y:S01]  /*2eb0*/  ISETP.GT.AND P6, PT, R66, 0x1, PT ;  /* 0x000000014200780c */ /* 0x000fe20003fc4270 */
[----:B------:R-:W-:Y:S01]  /*2ec0*/  FMUL.FTZ R40, R0, R40 ;  /* 0x0000002800287220 */ /* 0x000fe20000410000 */
[----:B------:R-:W-:Y:S01]  /*2ed0*/  ISETP.GT.AND P3, PT, R66, 0x8, PT ;  /* 0x000000084200780c */ /* 0x000fe20003f64270 */
[----:B------:R-:W-:Y:S01]  /*2ee0*/  FMUL.FTZ R41, R0, R41 ;  /* 0x0000002900297220 */ /* 0x000fe20000410000 */
[----:B------:R-:W-:Y:S01]  /*2ef0*/  FSEL R123, R88, -INF , P5 ;  /* 0xff800000587b7808 */ /* 0x000fe20002800000 */
[----:B------:R-:W-:Y:S01]  /*2f00*/  QGMMA.64x32x32.F32.E4M3.E4M3 R24, gdesc[UR20], R24, gsb0 ;  /* 0x00600000141879f3 */ /* 0x000fe20008000818 */
[----:B------:R-:W-:Y:S01]  /*2f10*/  FSEL R113, R89, -INF , P6 ;  /* 0xff80000059717808 */ /* 0x000fe20003000000 */
[----:B------:R2:W1:Y:S01]  /*2f20*/  MUFU.TANH R65, R40 ;  /* 0x0000002800417308 */ /* 0x0004620000002400 */
[----:B------:R-:W-:Y:S01]  /*2f30*/  ISETP.GT.AND P4, PT, R66, 0x9, PT ;  /* 0x000000094200780c */ /* 0x000fe20003f84270 */
[----:B------:R-:W-:Y:S01]  /*2f40*/  FMUL.FTZ R44, R0, R44 ;  /* 0x0000002c002c7220 */ /* 0x000fe20000410000 */
[----:B------:R-:W-:Y:S01]  /*2f50*/  FSEL R119, R92, -INF , P3 ;  /* 0xff8000005c777808 */ /* 0x000fe20001800000 */
[C---:B------:R-:W-:Y:S01]  /*2f60*/  FMUL.FTZ R45, R0.reuse, R45 ;  /* 0x0000002d002d7220 */ /* 0x040fe20000410000 */
[----:B------:R-:W-:Y:S01]  /*2f70*/  FMNMX.FTZ R70, R123, R113, !PT ;  /* 0x000000717b467209 */ /* 0x000fe20007810000 */
[----:B------:R-:W-:Y:S01]  /*2f80*/  FMUL.FTZ R53, R0, R53 ;  /* 0x0000003500357220 */ /* 0x000fe20000410000 */
[----:B------:R-:W-:Y:S01]  /*2f90*/  ISETP.GT.AND P5, PT, R66, 0x10, PT ;  /* 0x000000104200780c */ /* 0x000fe20003fa4270 */
[----:B------:R3:W1:Y:S01]  /*2fa0*/  MUFU.TANH R67, R41 ;  /* 0x0000002900437308 */ /* 0x0006620000002400 */
[----:B------:R-:W-:Y:S01]  /*2fb0*/  FSEL R115, R93, -INF , P4 ;  /* 0xff8000005d737808 */ /* 0x000fe20002000000 */
[C---:B------:R-:W-:Y:S01]  /*2fc0*/  FMUL.FTZ R48, R0.reuse, R48 ;  /* 0x0000003000307220 */ /* 0x040fe20000410000 */
[----:B------:R-:W-:Y:S01]  /*2fd0*/  FMNMX.FTZ R70, R119, R70, !PT ;  /* 0x0000004677467209 */ /* 0x000fe20007810000 */
[----:B------:R-:W-:Y:S01]  /*2fe0*/  FMUL.FTZ R49, R0, R49 ;  /* 0x0000003100317220 */ /* 0x000fe20000410000 */
[----:B------:R-:W-:Y:S01]  /*2ff0*/  ISETP.GT.AND P3, PT, R66, 0x11, PT ;  /* 0x000000114200780c */ /* 0x000fe20003f64270 */
[----:B--2---:R-:W-:Y:S01]  /*3000*/  FMUL.FTZ R40, R0, R42 ;  /* 0x0000002a00287220 */ /* 0x004fe20000410000 */
[----:B----4-:R-:W-:Y:S01]  /*3010*/  FSEL R121, R96, -INF , P5 ;  /* 0xff80000060797808 */ /* 0x010fe20002800000 */
[----:B------:R-:W2:Y:S01]  /*3020*/  MUFU.TANH R44, R44 ;  /* 0x0000002c002c7308 */ /* 0x000ea20000002400 */
[----:B------:R-:W-:Y:S01]  /*3030*/  FMNMX.FTZ R70, R115, R70, !PT ;  /* 0x0000004673467209 */ /* 0x000fe20007810000 */
[----:B------:R-:W-:Y:S01]  /*3040*/  FMUL.FTZ R42, R0, R43 ;  /* 0x0000002b002a7220 */ /* 0x000fe20000410000 */
[----:B------:R-:W-:Y:S01]  /*3050*/  ISETP.GT.AND P4, PT, R66, 0x18, PT ;  /* 0x000000184200780c */ /* 0x000fe20003f84270 */
[----:B------:R-:W-:Y:S01]  /*3060*/  FMUL.FTZ R52, R0, R52 ;  /* 0x0000003400347220 */ /* 0x000fe20000410000 */
[----:B-----5:R-:W-:Y:S01]  /*3070*/  FSEL R127, R97, -INF , P3 ;  /* 0xff800000617f7808 */ /* 0x020fe20001800000 */
[----:B------:R-:W-:Y:S01]  /*3080*/  IMAD.U32 R88, RZ, RZ, UR6 ;  /* 0x00000006ff587e24 */ /* 0x000fe2000f8e00ff */
[----:B------:R-:W-:Y:S01]  /*3090*/  FMNMX.FTZ R70, R121, R70, !PT ;  /* 0x0000004679467209 */ /* 0x000fe20007810000 */
[----:B------:R-:W4:Y:S01]  /*30a0*/  MUFU.TANH R45, R45 ;  /* 0x0000002d002d7308 */ /* 0x000f220000002400 */
[----:B------:R-:W-:Y:S01]  /*30b0*/  ISETP.GT.AND P3, PT, R66, 0x19, PT ;  /* 0x000000194200780c */ /* 0x000fe20003f64270 */
[----:B------:R-:W-:Y:S01]  /*30c0*/  FMUL.FTZ R55, R0, R55 ;  /* 0x0000003700377220 */ /* 0x000fe20000410000 */
[----:B------:R-:W-:Y:S01]  /*30d0*/  FSEL R125, R100, -INF , P4 ;  /* 0xff800000647d7808 */ /* 0x000fe20002000000 */
[C---:B------:R-:W-:Y:S01]  /*30e0*/  FMUL.FTZ R51, R0.reuse, R51 ;  /* 0x0000003300337220 */ /* 0x040fe20000410000 */
[----:B------:R-:W-:Y:S01]  /*30f0*/  FMNMX.FTZ R70, R127, R70, !PT ;  /* 0x000000467f467209 */ /* 0x000fe20007810000 */
[----:B------:R-:W-:Y:S01]  /*3100*/  FMUL.FTZ R46, R0, R46 ;  /* 0x0000002e002e7220 */ /* 0x000fe20000410000 */
[----:B------:R-:W-:Y:S01]  /*3110*/  ISETP.GT.AND P4, PT, R66, 0x20, PT ;  /* 0x000000204200780c */ /* 0x000fe20003f84270 */
[----:B------:R-:W-:Y:S01]  /*3120*/  MUFU.TANH R71, R53 ;  /* 0x0000003500477308 */ /* 0x000fe20000002400 */
[----:B------:R-:W-:Y:S01]  /*3130*/  FSEL R117, R117, -INF , P3 ;  /* 0xff80000075757808 */ /* 0x000fe20001800000 */
[C---:B------:R-:W-:Y:S01]  /*3140*/  FMUL.FTZ R50, R0.reuse, R50 ;  /* 0x0000003200327220 */ /* 0x040fe20000410000 */
[----:B------:R-:W-:Y:S01]  /*3150*/  FMNMX.FTZ R70, R125, R70, !PT ;  /* 0x000000467d467209 */ /* 0x000fe20007810000 */
[----:B------:R-:W-:Y:S01]  /*3160*/  FMUL.FTZ R54, R0, R54 ;  /* 0x0000003600367220 */ /* 0x000fe20000410000 */
[C---:B------:R-:W-:Y:S01]  /*3170*/  ISETP.GT.AND P3, PT, R66.reuse, 0x21, PT ;  /* 0x000000214200780c */ /* 0x040fe20003f64270 */
[----:B------:R-:W-:Y:S01]  /*3180*/  @UP0 ULDC UR6, c[0x0][0x44c] ;  /* 0x0001130000060ab9 */ /* 0x000fe20000000800 */
[----:B------:R-:W-:Y:S01]  /*3190*/  FSEL R107, R107, -INF , P4 ;  /* 0xff8000006b6b7808 */ /* 0x000fe20002000000 */
[----:B------:R-:W5:Y:S01]  /*31a0*/  MUFU.TANH R48, R48 ;  /* 0x0000003000307308 */ /* 0x000f620000002400 */
[----:B------:R-:W-:Y:S01]  /*31b0*/  FMNMX.FTZ R70, R117, R70, !PT ;  /* 0x0000004675467209 */ /* 0x000fe20007810000 */
[----:B------:R-:W-:Y:S01]  /*31c0*/  UIMAD.WIDE.U32 UR6, UR39, UR6, URZ ;  /* 0x00000006270672a5 */ /* 0x000fe2000f8e003f */
[----:B------:R-:W-:-:S02]  /*31d0*/  ISETP.GT.AND P4, PT, R66, 0x28, PT ;  /* 0x000000284200780c */ /* 0x000fc40003f84270 */
[----:B0-----:R-:W-:Y:S01]  /*31e0*/  FSEL R111, R73, -INF , P3 ;  /* 0xff800000496f7808 */ /* 0x001fe20001800000 */
[----:B------:R-:W-:Y:S01]  /*31f0*/  @UP0 USHF.R.U32.HI UR10, URZ, UR11, UR7 ;  /* 0x0000000b3f0a0299 */ /* 0x000fe20008011607 */
[----:B------:R-:W-:Y:S01]  /*3200*/  FMNMX.FTZ R70, R107, R70, !PT ;  /* 0x000000466b467209 */ /* 0x000fe20007810000 */
[----:B------:R-:W0:Y:S01]  /*3210*/  MUFU.TANH R49, R49 ;  /* 0x0000003100317308 */ /* 0x000e220000002400 */
[----:B------:R-:W-:Y:S01]  /*3220*/  ISETP.GT.AND P3, PT, R66, 0x29, PT ;  /* 0x000000294200780c */ /* 0x000fe20003f64270 */
[----:B------:R-:W-:Y:S01]  /*3230*/  UIADD3 UR6, UR10, UR49, -UR50 ;  /* 0x000000310a067290 */ /* 0x000fe2000fffe832 */
[----:B------:R-:W-:Y:S02]  /*3240*/  FSEL R109, R76, -INF , P4 ;  /* 0xff8000004c6d7808 */ /* 0x000fe40002000000 */
[----:B------:R-:W-:Y:S01]  /*3250*/  FMNMX.FTZ R70, R111, R70, !PT ;  /* 0x000000466f467209 */ /* 0x000fe20007810000 */
[----:B------:R-:W-:Y:S01]  /*3260*/  UIMAD.WIDE UR6, UR6, 0x66666667, URZ ;  /* 0x66666667060678a5 */ /* 0x000fe2000f8e023f */
[----:B------:R-:W-:Y:S01]  /*3270*/  ISETP.GT.AND P4, PT, R66, 0x30, PT ;  /* 0x000000304200780c */ /* 0x000fe20003f84270 */
[----:B------:R-:W0:Y:S01]  /*3280*/  MUFU.TANH R52, R52 ;  /* 0x0000003400347308 */ /* 0x000e220000002400 */
[----:B------:R-:W-:Y:S01]  /*3290*/  FSEL R105, R77, -INF , P3 ;  /* 0xff8000004d697808 */ /* 0x000fe20001800000 */
[----:B------:R-:W-:-:S02]  /*32a0*/  WARPGROUP.DEPBAR.LE gsb0, 0x0 ;  /* 0x00008000000079c5 */ /* 0x000fc40000010000 */
[----:B------:R-:W-:Y:S01]  /*32b0*/  FMNMX.FTZ R70, R109, R70, !PT ;  /* 0x000000466d467209 */ /* 0x000fe20007810000 */
[----:B------:R-:W-:Y:S01]  /*32c0*/  FMUL.FTZ R24, R0, R24 ;  /* 0x0000001800187220 */ /* 0x000fe20000410000 */
[----:B------:R-:W-:Y:S01]  /*32d0*/  ISETP.GT.AND P3, PT, R66, 0x31, PT ;  /* 0x000000314200780c */ /* 0x000fe20003f64270 */
[----:B---3--:R-:W-:Y:S01]  /*32e0*/  FMUL.FTZ R41, R0, R25 ;  /* 0x0000001900297220 */ /* 0x008fe20000410000 */
[----:B------:R-:W-:Y:S01]  /*32f0*/  FSEL R103, R80, -INF , P4 ;  /* 0xff80000050677808 */ /* 0x000fe20002000000 */
[----:B------:R3:W0:Y:S01]  /*3300*/  MUFU.TANH R73, R24 ;  /* 0x0000001800497308 */ /* 0x0006220000002400 */
[----:B------:R-:W-:Y:S01]  /*3310*/  FMNMX.FTZ R70, R105, R70, !PT ;  /* 0x0000004669467209 */ /* 0x000fe20007810000 */
[----:B------:R-:W-:Y:S01]  /*3320*/  FMUL.FTZ R28, R0, R28 ;  /* 0x0000001c001c7220 */ /* 0x000fe20000410000 */
[----:B------:R-:W-:Y:S01]  /*3330*/  ISETP.GT.AND P4, PT, R66, 0x38, PT ;  /* 0x000000384200780c */ /* 0x000fe20003f84270 */
[C---:B------:R-:W-:Y:S01]  /*3340*/  FMUL.FTZ R32, R0.reuse, R32 ;  /* 0x0000002000207220 */ /* 0x040fe20000410000 */
[----:B------:R-:W-:Y:S01]  /*3350*/  FSEL R99, R81, -INF , P3 ;  /* 0xff80000051637808 */ /* 0x000fe20001800000 */
[----:B------:R-:W-:Y:S01]  /*3360*/  FMUL.FTZ R36, R0, R36 ;  /* 0x0000002400247220 */ /* 0x000fe20000410000 */
[----:B------:R-:W-:Y:S01]  /*3370*/  FMNMX.FTZ R70, R103, R70, !PT ;  /* 0x0000004667467209 */ /* 0x000fe20007810000 */
[----:B------:R-:W-:Y:S01]  /*3380*/  MUFU.TANH R28, R28 ;  /* 0x0000001c001c7308 */ /* 0x000fe20000002400 */
[----:B------:R-:W-:Y:S01]  /*3390*/  ISETP.GT.AND P3, PT, R66, 0x39, PT ;  /* 0x000000394200780c */ /* 0x000fe20003f64270 */
[----:B---3--:R-:W-:Y:S01]  /*33a0*/  FMUL.FTZ R24, R0, R29 ;  /* 0x0000001d00187220 */ /* 0x008fe20000410000 */
        /* <DEDUP_REMOVED lines=10> */
[----:B------:R-:W-:Y:S01]  /*3450*/  ISETP.GT.AND P3, PT, R66, 0x41, PT ;  /* 0x000000414200780c */ /* 0x000fe20003f64270 */
[----:B------:R-:W-:Y:S01]  /*3460*/  FMUL.FTZ R26, R0, R26 ;  /* 0x0000001a001a7220 */ /* 0x000fe20000410000 */
[----:B------:R-:W-:Y:S01]  /*3470*/  FSEL R93, R74, -INF , P4 ;  /* 0xff8000004a5d7808 */ /* 0x000fe20002000000 */
[----:B------:R-:W-:Y:S01]  /*3480*/  MUFU.TANH R36, R36 ;  /* 0x0000002400247308 */ /* 0x000fe20000002400 */
[----:B------:R-:W-:Y:S01]  /*3490*/  FMNMX.FTZ R70, R95, R70, !PT ;  /* 0x000000465f467209 */ /* 0x000fe20007810000 */
[----:B------:R-:W-:Y:S01]  /*34a0*/  FMUL.FTZ R34, R0, R34 ;  /* 0x0000002200227220 */ /* 0x000fe20000410000 */
[----:B------:R-:W-:Y:S01]  /*34b0*/  ISETP.GT.AND P4, PT, R66, 0x48, PT ;  /* 0x000000484200780c */ /* 0x000fe20003f84270 */
[C---:B------:R-:W-:Y:S01]  /*34c0*/  FMUL.FTZ R38, R0.reuse, R38 ;  /* 0x0000002600267220 */ /* 0x040fe20000410000 */
[----:B------:R-:W-:Y:S01]  /*34d0*/  FSEL R91, R91, -INF , P3 ;  /* 0xff8000005b5b7808 */ /* 0x000fe20001800000 */
[----:B------:R-:W-:Y:S01]  /*34e0*/  FMUL.FTZ R35, R0, R35 ;  /* 0x0000002300237220 */ /* 0x000fe20000410000 */
[----:B------:R-:W-:Y:S01]  /*34f0*/  FMNMX.FTZ R70, R93, R70, !PT ;  /* 0x000000465d467209 */ /* 0x000fe20007810000 */
[----:B------:R4:W3:Y:S01]  /*3500*/  MUFU.TANH R74, R41 ;  /* 0x00000029004a7308 */ /* 0x0008e20000002400 */
[----:B------:R-:W-:Y:S01]  /*3510*/  ISETP.GT.AND P3, PT, R66, 0x49, PT ;  /* 0x000000494200780c */ /* 0x000fe20003f64270 */
[----:B------:R3:W-:Y:S01]  /*3520*/  @!P1 SYNCS.ARRIVE.TRANS64.RED.A1T0 RZ, [R2+URZ], RZ ;  /* 0x000000ff02ff99a7 */ /* 0x0007e2000810043f */
[----:B------:R-:W-:Y:S01]  /*3530*/  FSEL R87, R87, -INF , P4 ;  /* 0xff80000057577808 */ /* 0x000fe20002000000 */
[----:B------:R-:W-:Y:S01]  /*3540*/  USHF.R.U32.HI UR6, URZ, 0x1f, UR7 ;  /* 0x0000001f3f067899 */ /* 0x000fe20008011607 */
[----:B------:R-:W-:-:S02]  /*3550*/  FMNMX.FTZ R70, R91, R70, !PT ;  /* 0x000000465b467209 */ /* 0x000fc40007810000 */
[C---:B------:R-:W-:Y:S01]  /*3560*/  ISETP.GT.AND P4, PT, R66.reuse, 0x50, PT ;  /* 0x000000504200780c */ /* 0x040fe20003f84270 */
[----:B------:R-:W-:Y:S01]  /*3570*/  MUFU.TANH R4, R4 ;  /* 0x0000000400047308 */ /* 0x000fe20000002400 */
[----:B------:R-:W-:Y:S01]  /*3580*/  FSEL R85, R75, -INF , P3 ;  /* 0xff8000004b557808 */ /* 0x000fe20001800000 */
[----:B------:R-:W-:Y:S01]  /*3590*/  ULEA.HI.SX32 UR6, UR7, UR6, 0x1a ;  /* 0x0000000607067291 */ /* 0x000fe2000f8fd23f */
[----:B------:R-:W-:Y:S02]  /*35a0*/  FMNMX.FTZ R70, R87, R70, !PT ;  /* 0x0000004657467209 */ /* 0x000fe40007810000 */
[C---:B------:R-:W-:Y:S01]  /*35b0*/  ISETP.GT.AND P3, PT, R66.reuse, 0x51, PT ;  /* 0x000000514200780c */ /* 0x040fe20003f64270 */
[----:B------:R-:W-:Y:S01]  /*35c0*/  UISETP.LT.AND UP1, UPT, URZ, UR6, UPT ;  /* 0x000000063f00728c */ /* 0x000fe2000bf21270 */
[----:B------:R-:W-:Y:S01]  /*35d0*/  FSEL R83, R83, -INF , P4 ;  /* 0xff80000053537808 */ /* 0x000fe20002000000 */
[----:B------:R-:W-:Y:S01]  /*35e0*/  MUFU.TANH R3, R3 ;  /* 0x0000000300037308 */ /* 0x000fe20000002400 */
[----:B------:R-:W-:Y:S01]  /*35f0*/  FMNMX.FTZ R70, R85, R70, !PT ;  /* 0x0000004655467209 */ /* 0x000fe20007810000 */
[----:B------:R-:W-:Y:S01]  /*3600*/  USEL UR54, URZ, UR6, !UP1 ;  /* 0x000000063f367287 */ /* 0x000fe2000c800000 */
[----:B------:R-:W-:-:S02]  /*3610*/  ISETP.GT.AND P4, PT, R66, 0x58, PT ;  /* 0x000000584200780c */ /* 0x000fc40003f84270 */
[----:B------:R-:W-:Y:S01]  /*3620*/  FSEL R81, R78, -INF , P3 ;  /* 0xff8000004e517808 */ /* 0x000fe20001800000 */
[----:B------:R-:W-:Y:S01]  /*3630*/  UISETP.GE.AND UP1, UPT, UR55, UR54, UPT ;  /* 0x000000363700728c */ /* 0x000fe2000bf26270 */
[----:B------:R-:W-:Y:S01]  /*3640*/  FMNMX.FTZ R70, R83, R70, !PT ;  /* 0x0000004653467209 */ /* 0x000fe20007810000 */
[----:B------:R-:W-:Y:S01]  /*3650*/  MUFU.TANH R5, R5 ;  /* 0x0000000500057308 */ /* 0x000fe20000002400 */
[C---:B------:R-:W-:Y:S02]  /*3660*/  ISETP.GT.AND P3, PT, R66.reuse, 0x59, PT ;  /* 0x000000594200780c */ /* 0x040fe40003f64270 */
[----:B------:R-:W-:Y:S02]  /*3670*/  FSEL R77, R79, -INF , P4 ;  /* 0xff8000004f4d7808 */ /* 0x000fe40002000000 */
[----:B------:R-:W-:Y:S02]  /*3680*/  FMNMX.FTZ R70, R81, R70, !PT ;  /* 0x0000004651467209 */ /* 0x000fe40007810000 */
[----:B------:R-:W-:Y:S01]  /*3690*/  ISETP.GT.AND P4, PT, R66, 0x60, PT ;  /* 0x000000604200780c */ /* 0x000fe20003f84270 */
[----:B------:R-:W-:Y:S01]  /*36a0*/  MUFU.TANH R6, R6 ;  /* 0x0000000600067308 */ /* 0x000fe20000002400 */
[----:B-1----:R-:W-:-:S02]  /*36b0*/  FSEL R53, R69, -INF , P3 ;  /* 0xff80000045357808 */ /* 0x002fc40001800000 */
[----:B------:R-:W-:Y:S02]  /*36c0*/  FMNMX.FTZ R70, R77, R70, !PT ;  /* 0x000000464d467209 */ /* 0x000fe40007810000 */
[C---:B------:R-:W-:Y:S02]  /*36d0*/  ISETP.GT.AND P3, PT, R66.reuse, 0x61, PT ;  /* 0x000000614200780c */ /* 0x040fe40003f64270 */
[----:B------:R-:W-:Y:S01]  /*36e0*/  FSEL R43, R65, -INF , P4 ;  /* 0xff800000412b7808 */ /* 0x000fe20002000000 */
[----:B------:R-:W-:Y:S01]  /*36f0*/  MUFU.TANH R7, R7 ;  /* 0x0000000700077308 */ /* 0x000fe20000002400 */
[----:B------:R-:W-:Y:S02]  /*3700*/  FMNMX.FTZ R70, R53, R70, !PT ;  /* 0x0000004635467209 */ /* 0x000fe40007810000 */
[----:B------:R-:W-:Y:S02]  /*3710*/  ISETP.GT.AND P4, PT, R66, 0x68, PT ;  /* 0x000000684200780c */ /* 0x000fe40003f84270 */
[----:B------:R-:W-:-:S02]  /*3720*/  FSEL R25, R67, -INF , P3 ;  /* 0xff80000043197808 */ /* 0x000fc40001800000 */
[----:B------:R-:W-:Y:S01]  /*3730*/  FMNMX.FTZ R70, R43, R70, !PT ;  /* 0x000000462b467209 */ /* 0x000fe20007810000 */
[----:B------:R-:W-:Y:S01]  /*3740*/  MUFU.TANH R9, R9 ;  /* 0x0000000900097308 */ /* 0x000fe20000002400 */
[----:B------:R-:W-:Y:S02]  /*3750*/  ISETP.GT.AND P3, PT, R66, 0x69, PT ;  /* 0x000000694200780c */ /* 0x000fe40003f64270 */
[----:B--2---:R-:W-:Y:S02]  /*3760*/  FSEL R29, R44, -INF , P4 ;  /* 0xff8000002c1d7808 */ /* 0x004fe40002000000 */
[----:B------:R-:W-:Y:S02]  /*3770*/  FMNMX.FTZ R70, R25, R70, !PT ;  /* 0x0000004619467209 */ /* 0x000fe40007810000 */
[----:B------:R-:W-:Y:S01]  /*3780*/  ISETP.GT.AND P4, PT, R66, 0x70, PT ;  /* 0x000000704200780c */ /* 0x000fe20003f84270 */
[----:B------:R1:W2:Y:S01]  /*3790*/  MUFU.TANH R44, R24 ;  /* 0x00000018002c7308 */ /* 0x0002a20000002400 */
[----:B----4-:R-:W-:-:S02]  /*37a0*/  FSEL R41, R45, -INF , P3 ;  /* 0xff8000002d297808 */ /* 0x010fc40001800000 */
[----:B------:R-:W-:Y:S02]  /*37b0*/  FMNMX.FTZ R70, R29, R70, !PT ;  /* 0x000000461d467209 */ /* 0x000fe40007810000 */
[----:B------:R-:W-:Y:S02]  /*37c0*/  ISETP.GT.AND P3, PT, R66, 0x71, PT ;  /* 0x000000714200780c */ /* 0x000fe40003f64270 */
[----:B-----5:R-:W-:Y:S01]  /*37d0*/  FSEL R45, R48, -INF , P4 ;  /* 0xff800000302d7808 */ /* 0x020fe20002000000 */
[----:B------:R-:W-:Y:S01]  /*37e0*/  MUFU.TANH R147, R39 ;  /* 0x0000002700937308 */ /* 0x000fe20000002400 */
[----:B------:R-:W-:Y:S01]  /*37f0*/  FMNMX.FTZ R70, R41, R70, !PT ;  /* 0x0000004629467209 */ /* 0x000fe20007810000 */
[----:B-1----:R-:W-:Y:S01]  /*3800*/  FMUL.FTZ R24, R0, R33 ;  /* 0x0000002100187220 */ /* 0x002fe20000410000 */
[----:B------:R-:W-:Y:S02]  /*3810*/  ISETP.GT.AND P4, PT, R66, 0x78, PT ;  /* 0x000000784200780c */ /* 0x000fe40003f84270 */
[----:B0-----:R-:W-:-:S02]  /*3820*/  FSEL R49, R49, -INF , P3 ;  /* 0xff80000031317808 */ /* 0x001fc40001800000 */
[----:B------:R-:W-:Y:S01]  /*3830*/  FMNMX.FTZ R70, R45, R70, !PT ;  /* 0x000000462d467209 */ /* 0x000fe20007810000 */
[----:B------:R0:W1:Y:S01]  /*3840*/  MUFU.TANH R75, R24 ;  /* 0x00000018004b7308 */ /* 0x0000620000002400 */
[----:B------:R-:W-:Y:S02]  /*3850*/  ISETP.GT.AND P3, PT, R66, 0x79, PT ;  /* 0x000000794200780c */ /* 0x000fe40003f64270 */
[----:B------:R-:W-:Y:S02]  /*3860*/  FSEL R33, R52, -INF , P4 ;  /* 0xff80000034217808 */ /* 0x000fe40002000000 */
[----:B------:R-:W-:Y:S02]  /*3870*/  FMNMX.FTZ R70, R49, R70, !PT ;  /* 0x0000004631467209 */ /* 0x000fe40007810000 */
[----:B------:R-:W-:Y:S01]  /*3880*/  ISETP.GT.AND P4, PT, R66, 0x80, PT ;  /* 0x000000804200780c */ /* 0x000fe20003f84270 */
[----:B------:R-:W-:Y:S01]  /*3890*/  MUFU.TANH R8, R8 ;  /* 0x0000000800087308 */ /* 0x000fe20000002400 */
[----:B------:R-:W-:Y:S01]  /*38a0*/  FSEL R65, R71, -INF , P3 ;  /* 0xff80000047417808 */ /* 0x000fe20001800000 */
[----:B0-----:R-:W-:Y:S01]  /*38b0*/  FMUL.FTZ R24, R0, R37 ;  /* 0x0000002500187220 */ /* 0x001fe20000410000 */
[----:B------:R-:W-:-:S02]  /*38c0*/  FMNMX.FTZ R70, R33, R70, !PT ;  /* 0x0000004621467209 */ /* 0x000fc40007810000 */
[C---:B------:R-:W-:Y:S02]  /*38d0*/  ISETP.GT.AND P3, PT, R66.reuse, 0x81, PT ;  /* 0x000000814200780c */ /* 0x040fe40003f64270 */
[----:B------:R-:W-:Y:S01]  /*38e0*/  FSEL R67, R73, -INF , P4 ;  /* 0xff80000049437808 */ /* 0x000fe20002000000 */
[----:B------:R0:W4:Y:S01]  /*38f0*/  MUFU.TANH R79, R24 ;  /* 0x00000018004f7308 */ /* 0x0001220000002400 */
[----:B------:R-:W-:Y:S02]  /*3900*/  FMNMX.FTZ R70, R65, R70, !PT ;  /* 0x0000004641467209 */ /* 0x000fe40007810000 */
[----:B------:R-:W-:Y:S02]  /*3910*/  ISETP.GT.AND P4, PT, R66, 0x88, PT ;  /* 0x000000884200780c */ /* 0x000fe40003f84270 */
[----:B---3--:R-:W-:Y:S02]  /*3920*/  FSEL R69, R74, -INF , P3 ;  /* 0xff8000004a457808 */ /* 0x008fe40001800000 */
[----:B------:R-:W-:Y:S01]  /*3930*/  FMNMX.FTZ R70, R67, R70, !PT ;  /* 0x0000004643467209 */ /* 0x000fe20007810000 */
[----:B------:R-:W3:Y:S01]  /*3940*/  MUFU.TANH R10, R10 ;  /* 0x0000000a000a7308 */ /* 0x000ee20000002400 */
[----:B------:R-:W-:Y:S01]  /*3950*/  ISETP.GT.AND P3, PT, R66, 0x89, PT ;  /* 0x000000894200780c */ /* 0x000fe20003f64270 */
[----:B0-----:R-:W-:Y:S01]  /*3960*/  FMUL.FTZ R24, R0, R47 ;  /* 0x0000002f00187220 */ /* 0x001fe20000410000 */
[----:B------:R-:W-:-:S02]  /*3970*/  FSEL R37, R28, -INF , P4 ;  /* 0xff8000001c257808 */ /* 0x000fc40002000000 */
[----:B------:R-:W-:Y:S02]  /*3980*/  FMNMX.FTZ R70, R69, R70, !PT ;  /* 0x0000004645467209 */ /* 0x000fe40007810000 */
[----:B------:R-:W-:Y:S01]  /*3990*/  ISETP.GT.AND P4, PT, R66, 0x90, PT ;  /* 0x000000904200780c */ /* 0x000fe20003f84270 */
[----:B------:R-:W-:Y:S01]  /*39a0*/  MUFU.TANH R48, R55 ;  /* 0x0000003700307308 */ /* 0x000fe20000002400 */
[----:B--2---:R-:W-:Y:S02]  /*39b0*/  FSEL R71, R44, -INF , P3 ;  /* 0xff8000002c477808 */ /* 0x004fe40001800000 */
[----:B------:R-:W-:Y:S02]  /*39c0*/  FMNMX.FTZ R70, R37, R70, !PT ;  /* 0x0000004625467209 */ /* 0x000fe40007810000 */
[----:B------:R-:W-:Y:S02]  /*39d0*/  ISETP.GT.AND P3, PT, R66, 0x91, PT ;  /* 0x000000914200780c */ /* 0x000fe40003f64270 */
[----:B------:R-:W-:Y:S01]  /*39e0*/  FSEL R73, R32, -INF , P4 ;  /* 0xff80000020497808 */ /* 0x000fe20002000000 */
[----:B------:R-:W0:Y:S01]  /*39f0*/  MUFU.TANH R13, R13 ;  /* 0x0000000d000d7308 */ /* 0x000e220000002400 */
[----:B------:R-:W-:-:S02]  /*3a00*/  FMNMX.FTZ R70, R71, R70, !PT ;  /* 0x0000004647467209 */ /* 0x000fc40007810000 */
[C---:B------:R-:W-:Y:S02]  /*3a10*/  ISETP.GT.AND P4, PT, R66.reuse, 0x98, PT ;  /* 0x000000984200780c */ /* 0x040fe40003f84270 */
[----:B-1----:R-:W-:Y:S02]  /*3a20*/  FSEL R75, R75, -INF , P3 ;  /* 0xff8000004b4b7808 */ /* 0x002fe40001800000 */
[----:B------:R-:W-:Y:S01]  /*3a30*/  FMNMX.FTZ R70, R73, R70, !PT ;  /* 0x0000004649467209 */ /* 0x000fe20007810000 */
[----:B------:R-:W1:Y:S01]  /*3a40*/  MUFU.TANH R12, R12 ;  /* 0x0000000c000c7308 */ /* 0x000e620000002400 */
[----:B------:R-:W-:Y:S02]  /*3a50*/  ISETP.GT.AND P3, PT, R66, 0x99, PT ;  /* 0x000000994200780c */ /* 0x000fe40003f64270 */
[----:B------:R-:W-:Y:S02]  /*3a60*/  FSEL R47, R36, -INF , P4 ;  /* 0xff800000242f7808 */ /* 0x000fe40002000000 */
[----:B------:R-:W-:-:S02]  /*3a70*/  FMNMX.FTZ R70, R75, R70, !PT ;  /* 0x000000464b467209 */ /* 0x000fc40007810000 */
[----:B----4-:R-:W-:Y:S01]  /*3a80*/  FSEL R79, R79, -INF , P3 ;  /* 0xff8000004f4f7808 */ /* 0x010fe20001800000 */
[----:B------:R2:W-:Y:S01]  /*3a90*/  MUFU.TANH R36, R24 ;  /* 0x0000001800247308 */ /* 0x0005e20000002400 */
[----:B------:R-:W-:Y:S02]  /*3aa0*/  FMNMX.FTZ R70, R47, R70, !PT ;  /* 0x000000462f467209 */ /* 0x000fe40007810000 */
[----:B------:R-:W-:Y:S02]  /*3ab0*/  VIADDMNMX R64, R68, R64, R101, PT ;  /* 0x0000004044407246 */ /* 0x000fe40003800165 */
[----:B------:R-:W-:Y:S02]  /*3ac0*/  FMNMX.FTZ R70, R79, R70, !PT ;  /* 0x000000464f467209 */ /* 0x000fe40007810000 */
[C---:B------:R-:W-:Y:S01]  /*3ad0*/  ISETP.GT.AND P4, PT, R64.reuse, 0x1, PT ;  /* 0x000000014000780c */ /* 0x040fe20003f84270 */
[----:B------:R-:W4:Y:S01]  /*3ae0*/  MUFU.TANH R11, R11 ;  /* 0x0000000b000b7308 */ /* 0x000f220000002400 */
[----:B------:R-:W-:Y:S01]  /*3af0*/  ISETP.GT.AND P5, PT, R64, 0x8, PT ;  /* 0x000000084000780c */ /* 0x000fe20003fa4270 */
[----:B------:R-:W2:Y:S01]  /*3b00*/  SHFL.BFLY PT, R89, R70, 0x2, 0x1f ;  /* 0x0c401f0046597f89 */ /* 0x000ea200000e0000 */
[----:B------:R-:W-:-:S02]  /*3b10*/  FSEL R3, R3, -INF , P4 ;  /* 0xff80000003037808 */ /* 0x000fc40002000000 */
[----:B------:R-:W-:Y:S02]  /*3b20*/  FSEL R5, R5, -INF , P5 ;  /* 0xff80000005057808 */ /* 0x000fe40002800000 */
[C---:B------:R-:W-:Y:S01]  /*3b30*/  ISETP.GT.AND P4, PT, R64.reuse, 0x10, PT ;  /* 0x000000104000780c */ /* 0x040fe20003f84270 */
[----:B------:R-:W5:Y:S03]  /*3b40*/  MUFU.TANH R15, R15 ;  /* 0x0000000f000f7308 */ /* 0x000f660000002400 */
[----:B------:R-:W-:Y:S02]  /*3b50*/  FSEL R7, R7, -INF , P4 ;  /* 0xff80000007077808 */ /* 0x000fe40002000000 */
[----:B------:R-:W-:-:S03]  /*3b60*/  ISETP.GT.AND P4, PT, R64, 0x18, PT ;  /* 0x000000184000780c */ /* 0x000fc60003f84270 */
[----:B------:R3:W-:Y:S08]  /*3b70*/  MUFU.TANH R66, R27 ;  /* 0x0000001b00427308 */ /* 0x0007f00000002400 */
[----:B------:R-:W5:Y:S01]  /*3b80*/  MUFU.TANH R14, R14 ;  /* 0x0000000e000e7308 */ /* 0x000f620000002400 */
[----:B--2---:R-:W-:-:S05]  /*3b90*/  FMNMX.FTZ R24, R70, R89, !PT ;  /* 0x0000005946187209 */ /* 0x004fca0007810000 */
[----:B------:R-:W2:Y:S02]  /*3ba0*/  SHFL.BFLY PT, R89, R24, 0x1, 0x1f ;  /* 0x0c201f0018597f89 */ /* 0x000ea400000e0000 */
[----:B------:R-:W5:Y:S08]  /*3bb0*/  MUFU.TANH R21, R21 ;  /* 0x0000001500157308 */ /* 0x000f700000002400 */
[----:B------:R0:W-:Y:S08]  /*3bc0*/  MUFU.TANH R141, R31 ;  /* 0x0000001f008d7308 */ /* 0x0001f00000002400 */
[----:B------:R-:W5:Y:S01]  /*3bd0*/  MUFU.TANH R20, R20 ;  /* 0x0000001400147308 */ /* 0x000f620000002400 */
[----:B--2---:R-:W-:-:S07]  /*3be0*/  FMNMX.FTZ R89, R24, R89, !PT ;  /* 0x0000005918597209 */ /* 0x004fce0007810000 */
[----:B------:R-:W2:Y:S01]  /*3bf0*/  MUFU.TANH R72, R72 ;  /* 0x0000004800487308 */ /* 0x000ea20000002400 */
[C---:B------:R-:W-:Y:S01]  /*3c00*/  FSETP.NEU.FTZ.AND P3, PT, R89.reuse, -INF , PT ;  /* 0xff8000005900780b */ /* 0x040fe20003f7d000 */
[----:B------:R-:W-:-:S06]  /*3c10*/  FFMA.FTZ R24, R89, R88, -8 ;  /* 0xc100000059187423 */ /* 0x000fcc0000010058 */
[----:B------:R1:W-:Y:S01]  /*3c20*/  MUFU.TANH R44, R51 ;  /* 0x00000033002c7308 */ /* 0x0003e20000002400 */
[----:B------:R-:W-:Y:S02]  /*3c30*/  FSEL R24, R24, RZ, P3 ;  /* 0x000000ff18187208 */ /* 0x000fe40001800000 */
[----:B------:R-:W-:-:S03]  /*3c40*/  ISETP.GT.AND P3, PT, R64, RZ, PT ;  /* 0x000000ff4000720c */ /* 0x000fc60003f64270 */
[-CC-:B---3--:R-:W-:Y:S01]  /*3c50*/  FFMA.FTZ R27, R113, R88.reuse, -R24.reuse ;  /* 0x00000058711b7223 */ /* 0x188fe20000010818 */
[----:B------:R-:W-:Y:S01]  /*3c60*/  FSEL R39, R4, -INF , P3 ;  /* 0xff80000004277808 */ /* 0x000fe20001800000 */
[-CC-:B0-----:R-:W-:Y:S01]  /*3c70*/  FFMA.FTZ R31, R115, R88.reuse, -R24.reuse ;  /* 0x00000058731f7223 */ /* 0x181fe20000010818 */
[----:B------:R-:W-:Y:S01]  /*3c80*/  ISETP.GT.AND P3, PT, R64, 0x9, PT ;  /* 0x000000094000780c */ /* 0x000fe20003f64270 */
[----:B------:R-:W0:Y:S01]  /*3c90*/  MUFU.TANH R60, R60 ;  /* 0x0000003c003c7308 */ /* 0x000e220000002400 */
[----:B------:R-:W-:Y:S01]  /*3ca0*/  FMNMX.FTZ R32, R39, R3, !PT ;  /* 0x0000000327207209 */ /* 0x000fe20007810000 */
[-CC-:B-1----:R-:W-:Y:S01]  /*3cb0*/  FFMA.FTZ R51, R117, R88.reuse, -R24.reuse ;  /* 0x0000005875337223 */ /* 0x182fe20000010818 */
[----:B------:R-:W-:Y:S01]  /*3cc0*/  FSEL R55, R6, -INF , P3 ;  /* 0xff80000006377808 */ /* 0x000fe20001800000 */
[--C-:B------:R-:W-:Y:S01]  /*3cd0*/  FFMA.FTZ R6, R107, R88, -R24.reuse ;  /* 0x000000586b067223 */ /* 0x100fe20000010818 */
[----:B------:R-:W-:Y:S01]  /*3ce0*/  FMNMX.FTZ R32, R5, R32, !PT ;  /* 0x0000002005207209 */ /* 0x000fe20007810000 */
[--C-:B------:R-:W-:Y:S01]  /*3cf0*/  FFMA.FTZ R28, R119, R88, -R24.reuse ;  /* 0x00000058771c7223 */ /* 0x100fe20000010818 */
[C---:B------:R-:W-:Y:S01]  /*3d00*/  ISETP.GT.AND P3, PT, R64.reuse, 0x11, PT ;  /* 0x000000114000780c */ /* 0x040fe20003f64270 */
[----:B------:R-:W1:Y:S01]  /*3d10*/  MUFU.TANH R57, R57 ;  /* 0x0000003900397308 */ /* 0x000e620000002400 */
[----:B------:R-:W-:Y:S01]  /*3d20*/  FMNMX.FTZ R32, R55, R32, !PT ;  /* 0x0000002037207209 */ /* 0x000fe20007810000 */
[-CC-:B------:R-:W-:Y:S01]  /*3d30*/  FFMA.FTZ R125, R125, R88.reuse, -R24.reuse ;  /* 0x000000587d7d7223 */ /* 0x180fe20000010818 */
[----:B------:R-:W-:Y:S01]  /*3d40*/  FSEL R101, R9, -INF , P3 ;  /* 0xff80000009657808 */ /* 0x000fe20001800000 */
[--C-:B------:R-:W-:Y:S01]  /*3d50*/  FFMA.FTZ R9, R111, R88, -R24.reuse ;  /* 0x000000586f097223 */ /* 0x100fe20000010818 */
[----:B------:R-:W-:Y:S01]  /*3d60*/  FMNMX.FTZ R32, R7, R32, !PT ;  /* 0x0000002007207209 */ /* 0x000fe20007810000 */
[-CC-:B------:R-:W-:Y:S01]  /*3d70*/  FFMA.FTZ R53, R53, R88.reuse, -R24.reuse ;  /* 0x0000005835357223 */ /* 0x180fe20000010818 */
[----:B------:R-:W-:Y:S01]  /*3d80*/  ISETP.GT.AND P3, PT, R64, 0x19, PT ;  /* 0x000000194000780c */ /* 0x000fe20003f64270 */
[----:B------:R-:W3:Y:S01]  /*3d90*/  MUFU.TANH R56, R56 ;  /* 0x0000003800387308 */ /* 0x000ee20000002400 */
[----:B------:R-:W-:Y:S01]  /*3da0*/  FSEL R107, R8, -INF , P4 ;  /* 0xff800000086b7808 */ /* 0x000fe20002000000 */
[--C-:B------:R-:W-:Y:S01]  /*3db0*/  FFMA.FTZ R8, R109, R88, -R24.reuse ;  /* 0x000000586d087223 */ /* 0x100fe20000010818 */
[----:B------:R-:W-:Y:S01]  /*3dc0*/  FMNMX.FTZ R32, R101, R32, !PT ;  /* 0x0000002065207209 */ /* 0x000fe20007810000 */
[-CC-:B------:R-:W-:Y:S01]  /*3dd0*/  FFMA.FTZ R25, R25, R88.reuse, -R24.reuse ;  /* 0x0000005819197223 */ /* 0x180fe20000010818 */
[----:B------:R-:W-:Y:S01]  /*3de0*/  ISETP.GT.AND P4, PT, R64, 0x20, PT ;  /* 0x000000204000780c */ /* 0x000fe20003f84270 */
[-CC-:B------:R-:W-:Y:S01]  /*3df0*/  FFMA.FTZ R29, R29, R88.reuse, -R24.reuse ;  /* 0x000000581d1d7223 */ /* 0x180fe20000010818 */
[----:B------:R-:W-:Y:S01]  /*3e00*/  FSEL R111, R10, -INF , P3 ;  /* 0xff8000000a6f7808 */ /* 0x000fe20001800000 */
[--C-:B------:R-:W-:Y:S01]  /*3e10*/  FFMA.FTZ R10, R103, R88, -R24.reuse ;  /* 0x00000058670a7223 */ /* 0x100fe20000010818 */
[----:B------:R-:W-:Y:S01]  /*3e20*/  FMNMX.FTZ R32, R107, R32, !PT ;  /* 0x000000206b207209 */ /* 0x000fe20007810000 */
[----:B------:R-:W3:Y:S01]  /*3e30*/  MUFU.TANH R62, R62 ;  /* 0x0000003e003e7308 */ /* 0x000ee20000002400 */
[C---:B------:R-:W-:Y:S01]  /*3e40*/  ISETP.GT.AND P3, PT, R64.reuse, 0x21, PT ;  /* 0x000000214000780c */ /* 0x040fe20003f64270 */
[-CC-:B------:R-:W-:Y:S01]  /*3e50*/  FFMA.FTZ R33, R33, R88.reuse, -R24.reuse ;  /* 0x0000005821217223 */ /* 0x180fe20000010818 */
[----:B------:R-:W-:Y:S01]  /*3e60*/  FSEL R113, R13, -INF , P4 ;  /* 0xff8000000d717808 */ /* 0x000fe20002000000 */
[--C-:B------:R-:W-:Y:S01]  /*3e70*/  FFMA.FTZ R13, R99, R88, -R24.reuse ;  /* 0x00000058630d7223 */ /* 0x100fe20000010818 */
[----:B------:R-:W-:Y:S01]  /*3e80*/  FMNMX.FTZ R32, R111, R32, !PT ;  /* 0x000000206f207209 */ /* 0x000fe20007810000 */
[-CC-:B------:R-:W-:Y:S01]  /*3e90*/  FFMA.FTZ R37, R37, R88.reuse, -R24.reuse ;  /* 0x0000005825257223 */ /* 0x180fe20000010818 */
[----:B------:R-:W-:Y:S01]  /*3ea0*/  ISETP.GT.AND P4, PT, R64, 0x28, PT ;  /* 0x000000284000780c */ /* 0x000fe20003f84270 */
[----:B------:R5:W-:Y:S01]  /*3eb0*/  MUFU.TANH R70, R30 ;  /* 0x0000001e00467308 */ /* 0x000be20000002400 */
[----:B------:R-:W-:Y:S01]  /*3ec0*/  FSEL R109, R12, -INF , P3 ;  /* 0xff8000000c6d7808 */ /* 0x000fe20001800000 */
[--C-:B------:R-:W-:Y:S01]  /*3ed0*/  FFMA.FTZ R12, R97, R88, -R24.reuse ;  /* 0x00000058610c7223 */ /* 0x100fe20000010818 */
[----:B------:R-:W-:Y:S01]  /*3ee0*/  FMNMX.FTZ R32, R113, R32, !PT ;  /* 0x0000002071207209 */ /* 0x000fe20007810000 */
[-CC-:B------:R-:W-:Y:S01]  /*3ef0*/  FFMA.FTZ R75, R75, R88.reuse, -R24.reuse ;  /* 0x000000584b4b7223 */ /* 0x180fe20000010818 */
[C---:B------:R-:W-:Y:S01]  /*3f00*/  ISETP.GT.AND P3, PT, R64.reuse, 0x29, PT ;  /* 0x000000294000780c */ /* 0x040fe20003f64270 */
[-CC-:B------:R-:W-:Y:S01]  /*3f10*/  FFMA.FTZ R47, R47, R88.reuse, -R24.reuse ;  /* 0x000000582f2f7223 */ /* 0x180fe20000010818 */
[----:B----4-:R-:W-:Y:S01]  /*3f20*/  FSEL R115, R11, -INF , P4 ;  /* 0xff8000000b737808 */ /* 0x010fe20002000000 */
[--C-:B------:R-:W-:Y:S01]  /*3f30*/  FFMA.FTZ R11, R105, R88, -R24.reuse ;  /* 0x00000058690b7223 */ /* 0x100fe20000010818 */
[----:B------:R-:W-:Y:S01]  /*3f40*/  FMNMX.FTZ R32, R109, R32, !PT ;  /* 0x000000206d207209 */ /* 0x000fe20007810000 */
[----:B------:R-:W4:Y:S01]  /*3f50*/  MUFU.TANH R59, R59 ;  /* 0x0000003b003b7308 */ /* 0x000f220000002400 */
[----:B------:R-:W-:Y:S01]  /*3f60*/  ISETP.GT.AND P4, PT, R64, 0x30, PT ;  /* 0x000000304000780c */ /* 0x000fe20003f84270 */
[-CC-:B-----5:R-:W-:Y:S01]  /*3f70*/  FFMA.FTZ R30, R121, R88.reuse, -R24.reuse ;  /* 0x00000058791e7223 */ /* 0x1a0fe20000010818 */
[----:B------:R-:W-:Y:S01]  /*3f80*/  FSEL R105, R15, -INF , P3 ;  /* 0xff8000000f697808 */ /* 0x000fe20001800000 */
[----:B------:R-:W-:Y:S01]  /*3f90*/  FFMA.FTZ R15, R95, R88, -R24 ;  /* 0x000000585f0f7223 */ /* 0x000fe20000010818 */
[----:B------:R-:W-:-:S02]  /*3fa0*/  FMNMX.FTZ R32, R115, R32, !PT ;  /* 0x0000002073207209 */ /* 0x000fc40007810000 */
[----:B------:R-:W-:Y:S01]  /*3fb0*/  ISETP.GT.AND P3, PT, R64, 0x31, PT ;  /* 0x000000314000780c */ /* 0x000fe20003f64270 */
[----:B------:R-:W5:Y:S01]  /*3fc0*/  MUFU.TANH R61, R61 ;  /* 0x0000003d003d7308 */ /* 0x000f620000002400 */
[----:B------:R-:W-:Y:S01]  /*3fd0*/  FSEL R117, R14, -INF , P4 ;  /* 0xff8000000e757808 */ /* 0x000fe20002000000 */
[--C-:B------:R-:W-:Y:S01]  /*3fe0*/  FFMA.FTZ R14, R93, R88, -R24.reuse ;  /* 0x000000585d0e7223 */ /* 0x100fe20000010818 */
[----:B------:R-:W-:Y:S02]  /*3ff0*/  FMNMX.FTZ R32, R105, R32, !PT ;  /* 0x0000002069207209 */ /* 0x000fe40007810000 */
[C---:B------:R-:W-:Y:S02]  /*4000*/  ISETP.GT.AND P4, PT, R64.reuse, 0x38, PT ;  /* 0x000000384000780c */ /* 0x040fe40003f84270 */
[----:B------:R-:W-:Y:S01]  /*4010*/  FSEL R103, R21, -INF , P3 ;  /* 0xff80000015677808 */ /* 0x000fe20001800000 */
[----:B------:R2:W-:Y:S01]  /*4020*/  MUFU.TANH R52, R26 ;  /* 0x0000001a00347308 */ /* 0x0005e20000002400 */
[----:B------:R-:W-:Y:S01]  /*4030*/  FMNMX.FTZ R32, R117, R32, !PT ;  /* 0x0000002075207209 */ /* 0x000fe20007810000 */
[----:B------:R-:W-:Y:S01]  /*4040*/  FFMA.FTZ R21, R91, R88, -R24 ;  /* 0x000000585b157223 */ /* 0x000fe20000010818 */
[----:B------:R-:W-:-:S02]  /*4050*/  ISETP.GT.AND P3, PT, R64, 0x39, PT ;  /* 0x000000394000780c */ /* 0x000fc40003f64270 */
[----:B------:R-:W-:Y:S01]  /*4060*/  FSEL R119, R20, -INF , P4 ;  /* 0xff80000014777808 */ /* 0x000fe20002000000 */
[----:B------:R-:W-:-:S01]  /*4070*/  FFMA.FTZ R20, R87, R88, -R24 ;  /* 0x0000005857147223 */ /* 0x000fc20000010818 */
[----:B------:R-:W-:Y:S01]  /*4080*/  FMNMX.FTZ R32, R103, R32, !PT ;  /* 0x0000002067207209 */ /* 0x000fe20007810000 */
[----:B------:R-:W5:Y:S01]  /*4090*/  MUFU.TANH R58, R58 ;  /* 0x0000003a003a7308 */ /* 0x000f620000002400 */
[----:B------:R-:W-:Y:S01]  /*40a0*/  ISETP.GT.AND P4, PT, R64, 0x40, PT ;  /* 0x000000404000780c */ /* 0x000fe20003f84270 */
[----:B--2---:R-:W-:Y:S01]  /*40b0*/  FFMA.FTZ R26, R123, R88, -R24 ;  /* 0x000000587b1a7223 */ /* 0x004fe20000010818 */
[----:B------:R-:W-:Y:S02]  /*40c0*/  FSEL R99, R72, -INF , P3 ;  /* 0xff80000048637808 */ /* 0x000fe40001800000 */
[----:B------:R-:W-:Y:S02]  /*40d0*/  FMNMX.FTZ R32, R119, R32, !PT ;  /* 0x0000002077207209 */ /* 0x000fe40007810000 */
[----:B------:R-:W-:Y:S01]  /*40e0*/  ISETP.GT.AND P3, PT, R64, 0x41, PT ;  /* 0x000000414000780c */ /* 0x000fe20003f64270 */
[----:B------:R-:W2:Y:S01]  /*40f0*/  MUFU.TANH R63, R63 ;  /* 0x0000003f003f7308 */ /* 0x000ea20000002400 */
[----:B0-----:R-:W-:-:S02]  /*4100*/  FSEL R121, R60, -INF , P4 ;  /* 0xff8000003c797808 */ /* 0x001fc40002000000 */
[----:B------:R-:W-:Y:S02]  /*4110*/  FMNMX.FTZ R32, R99, R32, !PT ;  /* 0x0000002063207209 */ /* 0x000fe40007810000 */
[C---:B------:R-:W-:Y:S02]  /*4120*/  ISETP.GT.AND P4, PT, R64.reuse, 0x48, PT ;  /* 0x000000484000780c */ /* 0x040fe40003f84270 */
[----:B-1----:R-:W-:Y:S01]  /*4130*/  FSEL R97, R57, -INF , P3 ;  /* 0xff80000039617808 */ /* 0x002fe20001800000 */
[----:B------:R-:W0:Y:S01]  /*4140*/  MUFU.TANH R40, R40 ;  /* 0x0000002800287308 */ /* 0x000e220000002400 */
[----:B------:R-:W-:Y:S01]  /*4150*/  FMNMX.FTZ R32, R121, R32, !PT ;  /* 0x0000002079207209 */ /* 0x000fe20007810000 */
[----:B------:R-:W-:Y:S01]  /*4160*/  FFMA.FTZ R57, R85, R88, -R24 ;  /* 0x0000005855397223 */ /* 0x000fe20000010818 */
[----:B------:R-:W-:Y:S02]  /*4170*/  ISETP.GT.AND P3, PT, R64, 0x49, PT ;  /* 0x000000494000780c */ /* 0x000fe40003f64270 */
[----:B---3--:R-:W-:-:S02]  /*4180*/  FSEL R123, R56, -INF , P4 ;  /* 0xff800000387b7808 */ /* 0x008fc40002000000 */
[----:B------:R-:W-:Y:S01]  /*4190*/  FMNMX.FTZ R32, R97, R32, !PT ;  /* 0x0000002061207209 */ /* 0x000fe20007810000 */
[----:B------:R-:W1:Y:S01]  /*41a0*/  MUFU.TANH R42, R42 ;  /* 0x0000002a002a7308 */ /* 0x000e620000002400 */
[----:B------:R-:W-:Y:S02]  /*41b0*/  ISETP.GT.AND P4, PT, R64, 0x50, PT ;  /* 0x000000504000780c */ /* 0x000fe40003f84270 */
[----:B------:R-:W-:Y:S02]  /*41c0*/  FSEL R129, R62, -INF , P3 ;  /* 0xff8000003e817808 */ /* 0x000fe40001800000 */
[----:B------:R-:W-:Y:S02]  /*41d0*/  FMNMX.FTZ R32, R123, R32, !PT ;  /* 0x000000207b207209 */ /* 0x000fe40007810000 */
[----:B------:R-:W-:Y:S01]  /*41e0*/  ISETP.GT.AND P3, PT, R64, 0x51, PT ;  /* 0x000000514000780c */ /* 0x000fe20003f64270 */
[----:B------:R-:W3:Y:S01]  /*41f0*/  MUFU.TANH R46, R46 ;  /* 0x0000002e002e7308 */ /* 0x000ee20000002400 */
[----:B----4-:R-:W-:Y:S01]  /*4200*/  FSEL R131, R59, -INF , P4 ;  /* 0xff8000003b837808 */ /* 0x010fe20002000000 */
[----:B------:R-:W-:Y:S01]  /*4210*/  FFMA.FTZ R59, R81, R88, -R24 ;  /* 0x00000058513b7223 */ /* 0x000fe20000010818 */
[----:B------:R-:W-:-:S02]  /*4220*/  FMNMX.FTZ R32, R129, R32, !PT ;  /* 0x0000002081207209 */ /* 0x000fc40007810000 */
[C---:B------:R-:W-:Y:S02]  /*4230*/  ISETP.GT.AND P4, PT, R64.reuse, 0x58, PT ;  /* 0x000000584000780c */ /* 0x040fe40003f84270 */
[----:B-----5:R-:W-:Y:S01]  /*4240*/  FSEL R133, R61, -INF , P3 ;  /* 0xff8000003d857808 */ /* 0x020fe20001800000 */
[----:B------:R-:W4:Y:S01]  /*4250*/  MUFU.TANH R50, R50 ;  /* 0x0000003200327308 */ /* 0x000f220000002400 */
[----:B------:R-:W-:Y:S02]  /*4260*/  FMNMX.FTZ R32, R131, R32, !PT ;  /* 0x0000002083207209 */ /* 0x000fe40007810000 */
[----:B------:R-:W-:Y:S02]  /*4270*/  ISETP.GT.AND P3, PT, R64, 0x59, PT ;  /* 0x000000594000780c */ /* 0x000fe40003f64270 */
[----:B------:R-:W-:Y:S02]  /*4280*/  FSEL R135, R58, -INF , P4 ;  /* 0xff8000003a877808 */ /* 0x000fe40002000000 */
[----:B------:R-:W-:Y:S01]  /*4290*/  FMNMX.FTZ R32, R133, R32, !PT ;  /* 0x0000002085207209 */ /* 0x000fe20007810000 */
[----:B------:R-:W5:Y:S01]  /*42a0*/  MUFU.TANH R54, R54 ;  /* 0x0000003600367308 */ /* 0x000f620000002400 */
[----:B------:R-:W-:-:S02]  /*42b0*/  ISETP.GT.AND P4, PT, R64, 0x60, PT ;  /* 0x000000604000780c */ /* 0x000fc40003f84270 */
[----:B--2---:R-:W-:Y:S02]  /*42c0*/  FSEL R137, R63, -INF , P3 ;  /* 0xff8000003f897808 */ /* 0x004fe40001800000 */
[----:B------:R-:W-:Y:S02]  /*42d0*/  FMNMX.FTZ R32, R135, R32, !PT ;  /* 0x0000002087207209 */ /* 0x000fe40007810000 */
[----:B------:R-:W-:Y:S01]  /*42e0*/  ISETP.GT.AND P3, PT, R64, 0x61, PT ;  /* 0x000000614000780c */ /* 0x000fe20003f64270 */
[----:B------:R-:W2:Y:S01]  /*42f0*/  MUFU.TANH R74, R34 ;  /* 0x00000022004a7308 */ /* 0x000ea20000002400 */
[----:B0-----:R-:W-:Y:S01]  /*4300*/  FSEL R139, R40, -INF , P4 ;  /* 0xff800000288b7808 */ /* 0x001fe20002000000 */
[----:B------:R-:W-:Y:S01]  /*4310*/  FFMA.FTZ R40, R43, R88, -R24 ;  /* 0x000000582b287223 */ /* 0x000fe20000010818 */
[----:B------:R-:W-:Y:S02]  /*4320*/  FMNMX.FTZ R32, R137, R32, !PT ;  /* 0x0000002089207209 */ /* 0x000fe40007810000 */
[----:B------:R-:W-:-:S02]  /*4330*/  ISETP.GT.AND P4, PT, R64, 0x68, PT ;  /* 0x000000684000780c */ /* 0x000fc40003f84270 */
[----:B-1----:R-:W-:Y:S01]  /*4340*/  FSEL R61, R42, -INF , P3 ;  /* 0xff8000002a3d7808 */ /* 0x002fe20001800000 */
[----:B------:R0:W-:Y:S01]  /*4350*/  MUFU.TANH R145, R38 ;  /* 0x0000002600917308 */ /* 0x0001e20000002400 */
[----:B------:R-:W-:Y:S01]  /*4360*/  FMNMX.FTZ R32, R139, R32, !PT ;  /* 0x000000208b207209 */ /* 0x000fe20007810000 */
[-CC-:B------:R-:W-:Y:S01]  /*4370*/  FFMA.FTZ R42, R65, R88.reuse, -R24.reuse ;  /* 0x00000058412a7223 */ /* 0x180fe20000010818 */
[----:B------:R-:W-:Y:S02]  /*4380*/  ISETP.GT.AND P3, PT, R64, 0x69, PT ;  /* 0x000000694000780c */ /* 0x000fe40003f64270 */
[----:B---3--:R-:W-:Y:S01]  /*4390*/  FSEL R87, R46, -INF , P4 ;  /* 0xff8000002e577808 */ /* 0x008fe20002000000 */
[----:B------:R-:W-:-:S01]  /*43a0*/  FFMA.FTZ R46, R71, R88, -R24 ;  /* 0x00000058472e7223 */ /* 0x000fc20000010818 */
[----:B------:R-:W-:Y:S01]  /*43b0*/  FMNMX.FTZ R32, R61, R32, !PT ;  /* 0x000000203d207209 */ /* 0x000fe20007810000 */
[----:B------:R1:W3:Y:S01]  /*43c0*/  MUFU.TANH R143, R35 ;  /* 0x00000023008f7308 */ /* 0x0002e20000002400 */
[----:B------:R-:W-:Y:S01]  /*43d0*/  ISETP.GT.AND P4, PT, R64, 0x70, PT ;  /* 0x000000704000780c */ /* 0x000fe20003f84270 */
[-CC-:B0-----:R-:W-:Y:S01]  /*43e0*/  FFMA.FTZ R38, R77, R88.reuse, -R24.reuse ;  /* 0x000000584d267223 */ /* 0x181fe20000010818 */
[----:B------:R-:W-:Y:S01]  /*43f0*/  FSEL R63, R36, -INF , P3 ;  /* 0xff800000243f7808 */ /* 0x000fe20001800000 */
[----:B------:R-:W-:Y:S01]  /*4400*/  FFMA.FTZ R36, R83, R88, -R24 ;  /* 0x0000005853247223 */ /* 0x000fe20000010818 */
[----:B------:R-:W-:-:S02]  /*4410*/  FMNMX.FTZ R32, R87, R32, !PT ;  /* 0x0000002057207209 */ /* 0x000fc40007810000 */
[----:B------:R-:W-:Y:S01]  /*4420*/  ISETP.GT.AND P3, PT, R64, 0x71, PT ;  /* 0x000000714000780c */ /* 0x000fe20003f64270 */
[----:B------:R-:W-:Y:S01]  /*4430*/  MUFU.EX2 R4, R125 ;  /* 0x0000007d00047308 */ /* 0x000fe20000000800 */
[----:B----4-:R-:W-:Y:S01]  /*4440*/  FSEL R85, R50, -INF , P4 ;  /* 0xff80000032557808 */ /* 0x010fe20002000000 */
[----:B-1----:R-:W-:Y:S01]  /*4450*/  FFMA.FTZ R35, R127, R88, -R24 ;  /* 0x000000587f237223 */ /* 0x002fe20000010818 */
[----:B------:R-:W-:Y:S02]  /*4460*/  FMNMX.FTZ R34, R63, R32, !PT ;  /* 0x000000203f227209 */ /* 0x000fe40007810000 */
[----:B------:R-:W-:Y:S02]  /*4470*/  ISETP.GT.AND P4, PT, R64, 0x78, PT ;  /* 0x000000784000780c */ /* 0x000fe40003f84270 */
[----:B------:R-:W-:Y:S01]  /*4480*/  FSEL R93, R44, -INF , P3 ;  /* 0xff8000002c5d7808 */ /* 0x000fe20001800000 */
[----:B------:R0:W-:Y:S01]  /*4490*/  MUFU.EX2 R32, R36 ;  /* 0x0000002400207308 */ /* 0x0001e20000000800 */
[----:B------:R-:W-:-:S02]  /*44a0*/  FMNMX.FTZ R34, R85, R34, !PT ;  /* 0x0000002255227209 */ /* 0x000fc40007810000 */
[----:B------:R-:W-:Y:S02]  /*44b0*/  ISETP.GT.AND P3, PT, R64, 0x79, PT ;  /* 0x000000794000780c */ /* 0x000fe40003f64270 */
[----:B-----5:R-:W-:Y:S02]  /*44c0*/  FSEL R83, R54, -INF , P4 ;  /* 0xff80000036537808 */ /* 0x020fe40002000000 */
[----:B------:R-:W-:Y:S01]  /*44d0*/  FMNMX.FTZ R34, R93, R34, !PT ;  /* 0x000000225d227209 */ /* 0x000fe20007810000 */
[----:B------:R-:W-:Y:S01]  /*44e0*/  MUFU.EX2 R26, R26 ;  /* 0x0000001a001a7308 */ /* 0x000fe20000000800 */
[----:B------:R-:W-:Y:S02]  /*44f0*/  ISETP.GT.AND P4, PT, R64, 0x80, PT ;  /* 0x000000804000780c */ /* 0x000fe40003f84270 */
[----:B------:R-:W-:Y:S02]  /*4500*/  FSEL R81, R48, -INF , P3 ;  /* 0xff80000030517808 */ /* 0x000fe40001800000 */
[----:B------:R-:W-:-:S02]  /*4510*/  FMNMX.FTZ R34, R83, R34, !PT ;  /* 0x0000002253227209 */ /* 0x000fc40007810000 */
[----:B------:R-:W-:Y:S01]  /*4520*/  ISETP.GT.AND P3, PT, R64, 0x81, PT ;  /* 0x000000814000780c */ /* 0x000fe20003f64270 */
[----:B------:R-:W1:Y:S01]  /*4530*/  MUFU.EX2 R27, R27 ;  /* 0x0000001b001b7308 */ /* 0x000e620000000800 */
[----:B------:R-:W-:Y:S02]  /*4540*/  FSEL R95, R52, -INF , P4 ;  /* 0xff800000345f7808 */ /* 0x000fe40002000000 */
[----:B0-----:R-:W-:Y:S02]  /*4550*/  FMNMX.FTZ R36, R81, R34, !PT ;  /* 0x0000002251247209 */ /* 0x001fe40007810000 */
[----:B------:R-:W-:Y:S02]  /*4560*/  ISETP.GT.AND P4, PT, R64, 0x88, PT ;  /* 0x000000884000780c */ /* 0x000fe40003f84270 */
[----:B------:R-:W-:Y:S01]  /*4570*/  FSEL R77, R66, -INF , P3 ;  /* 0xff800000424d7808 */ /* 0x000fe20001800000 */
[----:B------:R0:W-:Y:S01]  /*4580*/  MUFU.EX2 R34, R38 ;  /* 0x0000002600227308 */ /* 0x0001e20000000800 */
[----:B------:R-:W-:-:S02]  /*4590*/  FMNMX.FTZ R36, R95, R36, !PT ;  /* 0x000000245f247209 */ /* 0x000fc40007810000 */
[----:B------:R-:W-:Y:S02]  /*45a0*/  ISETP.GT.AND P3, PT, R64, 0x89, PT ;  /* 0x000000894000780c */ /* 0x000fe40003f64270 */
[----:B------:R-:W-:Y:S02]  /*45b0*/  FSEL R125, R70, -INF , P4 ;  /* 0xff800000467d7808 */ /* 0x000fe40002000000 */
[----:B------:R-:W-:Y:S01]  /*45c0*/  FMNMX.FTZ R36, R77, R36, !PT ;  /* 0x000000244d247209 */ /* 0x000fe20007810000 */
[----:B------:R-:W4:Y:S01]  /*45d0*/  MUFU.EX2 R28, R28 ;  /* 0x0000001c001c7308 */ /* 0x000f220000000800 */
[----:B------:R-:W-:Y:S02]  /*45e0*/  ISETP.GT.AND P4, PT, R64, 0x90, PT ;  /* 0x000000904000780c */ /* 0x000fe40003f84270 */
[----:B------:R-:W-:Y:S02]  /*45f0*/  FSEL R141, R141, -INF , P3 ;  /* 0xff8000008d8d7808 */ /* 0x000fe40001800000 */
[----:B------:R-:W-:-:S02]  /*4600*/  FMNMX.FTZ R36, R125, R36, !PT ;  /* 0x000000247d247209 */ /* 0x000fc40007810000 */
[----:B------:R-:W-:Y:S01]  /*4610*/  ISETP.GT.AND P3, PT, R64, 0x91, PT ;  /* 0x000000914000780c */ /* 0x000fe20003f64270 */
[----:B------:R-:W5:Y:S01]  /*4620*/  MUFU.EX2 R31, R31 ;  /* 0x0000001f001f7308 */ /* 0x000f620000000800 */
[----:B--2---:R-:W-:Y:S02]  /*4630*/  FSEL R127, R74, -INF , P4 ;  /* 0xff8000004a7f7808 */ /* 0x004fe40002000000 */
[----:B0-----:R-:W-:Y:S02]  /*4640*/  FMNMX.FTZ R38, R141, R36, !PT ;  /* 0x000000248d267209 */ /* 0x001fe40007810000 */
[----:B------:R-:W-:Y:S02]  /*4650*/  ISETP.GT.AND P4, PT, R64, 0x98, PT ;  /* 0x000000984000780c */ /* 0x000fe40003f84270 */
[----:B---3--:R-:W-:Y:S01]  /*4660*/  FSEL R143, R143, -INF , P3 ;  /* 0xff8000008f8f7808 */ /* 0x008fe20001800000 */
[----:B------:R0:W-:Y:S01]  /*4670*/  MUFU.EX2 R36, R40 ;  /* 0x0000002800247308 */ /* 0x0001e20000000800 */
[----:B------:R-:W-:-:S02]  /*4680*/  FMNMX.FTZ R38, R127, R38, !PT ;  /* 0x000000267f267209 */ /* 0x000fc40007810000 */
[----:B------:R-:W-:Y:S02]  /*4690*/  ISETP.GT.AND P3, PT, R64, 0x99, PT ;  /* 0x000000994000780c */ /* 0x000fe40003f64270 */
[----:B------:R-:W-:Y:S02]  /*46a0*/  FSEL R145, R145, -INF , P4 ;  /* 0xff80000091917808 */ /* 0x000fe40002000000 */
[----:B------:R-:W-:Y:S01]  /*46b0*/  FMNMX.FTZ R38, R143, R38, !PT ;  /* 0x000000268f267209 */ /* 0x000fe20007810000 */
[----:B------:R-:W2:Y:S01]  /*46c0*/  MUFU.EX2 R30, R30 ;  /* 0x0000001e001e7308 */ /* 0x000ea20000000800 */
[----:B------:R-:W-:Y:S01]  /*46d0*/  FSEL R147, R147, -INF , P3 ;  /* 0xff80000093937808 */ /* 0x000fe20001800000 */
[--C-:B0-----:R-:W-:Y:S01]  /*46e0*/  FFMA.FTZ R40, R41, R88, -R24.reuse ;  /* 0x0000005829287223 */ /* 0x101fe20000010818 */
[----:B------:R-:W-:Y:S01]  /*46f0*/  FMNMX.FTZ R38, R145, R38, !PT ;  /* 0x0000002691267209 */ /* 0x000fe20007810000 */
[----:B------:R-:W-:-:S03]  /*4700*/  FFMA.FTZ R41, R49, R88, -R24 ;  /* 0x0000005831297223 */ /* 0x000fc60000010818 */
[----:B------:R-:W-:Y:S01]  /*4710*/  FMNMX.FTZ R43, R147, R38, !PT ;  /* 0x00000026932b7209 */ /* 0x000fe20007810000 */
[----:B------:R-:W-:Y:S01]  /*4720*/  MUFU.EX2 R35, R35 ;  /* 0x0000002300237308 */ /* 0x000fe20000000800 */
[----:B------:R-:W-:-:S01]  /*4730*/  FFMA.FTZ R38, R45, R88, -R24 ;  /* 0x000000582d267223 */ /* 0x000fc20000010818 */
[--C-:B------:R-:W-:Y:S02]  /*4740*/  FFMA.FTZ R45, R73, R88, -R24.reuse ;  /* 0x00000058492d7223 */ /* 0x100fe40000010818 */
[----:B------:R-:W0:Y:S04]  /*4750*/  SHFL.BFLY PT, R44, R43, 0x2, 0x1f ;  /* 0x0c401f002b2c7f89 */ /* 0x000e2800000e0000 */
[----:B------:R-:W-:Y:S08]  /*4760*/  MUFU.EX2 R51, R51 ;  /* 0x0000003300337308 */ /* 0x000ff00000000800 */
[----:B------:R-:W-:Y:S08]  /*4770*/  MUFU.EX2 R6, R6 ;  /* 0x0000000600067308 */ /* 0x000ff00000000800 */
[----:B------:R-:W-:Y:S01]  /*4780*/  MUFU.EX2 R9, R9 ;  /* 0x0000000900097308 */ /* 0x000fe20000000800 */
[----:B0-----:R-:W-:Y:S01]  /*4790*/  FMNMX.FTZ R48, R43, R44, !PT ;  /* 0x0000002c2b307209 */ /* 0x001fe20007810000 */
[-CC-:B------:R-:W-:Y:S01]  /*47a0*/  FFMA.FTZ R43, R67, R88.reuse, -R24.reuse ;  /* 0x00000058432b7223 */ /* 0x180fe20000010818 */
[----:B------:R-:W-:-:S01]  /*47b0*/  FFMA.FTZ R44, R69, R88, -R24 ;  /* 0x00000058452c7223 */ /* 0x000fc20000010818 */
[----:B------:R-:W-:-:S04]  /*47c0*/  FFMA.FTZ R24, R79, R88, -R24 ;  /* 0x000000584f187223 */ /* 0x000fc80000010818 */
        /* <DEDUP_REMOVED lines=28> */
[----:B------:R-:W-:Y:S01]  /*4990*/  FFMA.FTZ R119, R119, R88, -R50 ;  /* 0x0000005877777223 */ /* 0x000fe20000010832 */
[----:B----4-:R-:W-:-:S01]  /*49a0*/  FADD.FTZ R78, R28, R3 ;  /* 0x000000031c4e7221 */ /* 0x010fc20000010000 */
[-CC-:B------:R-:W-:Y:S01]  /*49b0*/  FFMA.FTZ R99, R99, R88.reuse, -R50.reuse ;  /* 0x0000005863637223 */ /* 0x180fe20000010832 */
[----:B------:R-:W-:-:S01]  /*49c0*/  FFMA.FTZ R121, R121, R88, -R50 ;  /* 0x0000005879797223 */ /* 0x000fc20000010832 */
[----:B------:R-:W1:Y:S01]  /*49d0*/  MUFU.EX2 R5, R5 ;  /* 0x0000000500057308 */ /* 0x000e620000000800 */
[----:B-----5:R-:W-:-:S01]  /*49e0*/  FADD.FTZ R49, R31, R78 ;  /* 0x0000004e1f317221 */ /* 0x020fc20000010000 */
[-CC-:B------:R-:W-:Y:S01]  /*49f0*/  FFMA.FTZ R97, R97, R88.reuse, -R50.reuse ;  /* 0x0000005861617223 */ /* 0x180fe20000010832 */
[----:B------:R-:W-:-:S01]  /*4a00*/  FFMA.FTZ R123, R123, R88, -R50 ;  /* 0x000000587b7b7223 */ /* 0x000fc20000010832 */
[----:B------:R-:W-:Y:S01]  /*4a10*/  FFMA.FTZ R129, R129, R88, -R50 ;  /* 0x0000005881817223 */ /* 0x000fe20000010832 */
[----:B--2---:R-:W-:-:S01]  /*4a20*/  FADD.FTZ R78, R30, R49 ;  /* 0x000000311e4e7221 */ /* 0x004fc20000010000 */
[-CC-:B------:R-:W-:Y:S01]  /*4a30*/  FFMA.FTZ R131, R131, R88.reuse, -R50.reuse ;  /* 0x0000005883837223 */ /* 0x180fe20000010832 */
[----:B------:R-:W-:-:S01]  /*4a40*/  FFMA.FTZ R133, R133, R88, -R50 ;  /* 0x0000005885857223 */ /* 0x000fc20000010832 */
[----:B------:R-:W2:Y:S01]  /*4a50*/  MUFU.EX2 R54, R55 ;  /* 0x0000003700367308 */ /* 0x000ea20000000800 */
[----:B0-----:R-:W-:-:S01]  /*4a60*/  FADD.FTZ R76, R39, R52 ;  /* 0x00000034274c7221 */ /* 0x001fc20000010000 */
        /* <DEDUP_REMOVED lines=15> */
[----:B--2---:R-:W-:-:S01]  /*4b60*/  FADD.FTZ R76, R54, R3 ;  /* 0x00000003364c7221 */ /* 0x004fc20000010000 */
[----:B------:R-:W-:Y:S01]  /*4b70*/  FADD.FTZ R49, R9, R78 ;  /* 0x0000004e09317221 */ /* 0x000fe20000010000 */
[----:B------:R-:W-:Y:S01]  /*4b80*/  F2FP.SATFINITE.E4M3.F32.PACK_AB_MERGE_C R55, R54, R5, RZ ;  /* 0x000000053637723e */ /* 0x000fe200048070ff */
[-CC-:B------:R-:W-:Y:S01]  /*4b90*/  FFMA.FTZ R83, R83, R88.reuse, -R50.reuse ;  /* 0x0000005853537223 */ /* 0x180fe20000010832 */
[----:B------:R-:W-:-:S01]  /*4ba0*/  FFMA.FTZ R81, R81, R88, -R50 ;  /* 0x0000005851517223 */ /* 0x000fc20000010832 */
[----:B------:R-:W-:Y:S01]  /*4bb0*/  FADD.FTZ R80, R8, R49 ;  /* 0x0000003108507221 */ /* 0x000fe20000010000 */
[----:B------:R-:W-:-:S01]  /*4bc0*/  FFMA.FTZ R95, R95, R88, -R50 ;  /* 0x000000585f5f7223 */ /* 0x000fc20000010832 */
[----:B------:R-:W2:Y:S01]  /*4bd0*/  MUFU.EX2 R107, R107 ;  /* 0x0000006b006b7308 */ /* 0x000ea20000000800 */
[----:B0-----:R-:W-:-:S01]  /*4be0*/  FADD.FTZ R3, R7, R76 ;  /* 0x0000004c07037221 */ /* 0x001fc20000010000 */
[C---:B------:R-:W-:Y:S01]  /*4bf0*/  FADD.FTZ R49, R11.reuse, R80 ;  /* 0x000000500b317221 */ /* 0x040fe20000010000 */
[----:B------:R-:W-:Y:S01]  /*4c00*/  F2FP.SATFINITE.E4M3.F32.PACK_AB_MERGE_C R11, R11, R8, RZ ;  /* 0x000000080b0b723e */ /* 0x000fe200048070ff */
[--C-:B------:R-:W-:Y:S01]  /*4c10*/  FFMA.FTZ R77, R77, R88, -R50.reuse ;  /* 0x000000584d4d7223 */ /* 0x100fe20000010832 */
[----:B------:R-:W-:Y:S01]  /*4c20*/  F2FP.SATFINITE.E4M3.F32.PACK_AB_MERGE_C R51, R51, R4, RZ ;  /* 0x000000043333723e */ /* 0x000fe200048070ff */
[----:B------:R-:W-:Y:S01]  /*4c30*/  FADD.FTZ R80, R10, R49 ;  /* 0x000000310a507221 */ /* 0x000fe20000010000 */
[----:B------:R-:W-:-:S01]  /*4c40*/  FFMA.FTZ R125, R125, R88, -R50 ;  /* 0x000000587d7d7223 */ /* 0x000fc20000010832 */
[----:B------:R-:W0:Y:S01]  /*4c50*/  MUFU.EX2 R58, R111 ;  /* 0x0000006f003a7308 */ /* 0x000e220000000800 */
[----:B-1----:R-:W-:-:S01]  /*4c60*/  FADD.FTZ R76, R56, R3 ;  /* 0x00000003384c7221 */ /* 0x002fc20000010000 */
[----:B------:R-:W-:Y:S01]  /*4c70*/  FADD.FTZ R49, R13, R80 ;  /* 0x000000500d317221 */ /* 0x000fe20000010000 */
[----:B------:R-:W-:-:S01]  /*4c80*/  FFMA.FTZ R141, R141, R88, -R50 ;  /* 0x000000588d8d7223 */ /* 0x000fc20000010832 */
[----:B------:R-:W-:Y:S01]  /*4c90*/  FFMA.FTZ R127, R127, R88, -R50 ;  /* 0x000000587f7f7223 */ /* 0x000fe20000010832 */
[----:B------:R-:W-:Y:S01]  /*4ca0*/  F2FP.SATFINITE.E4M3.F32.PACK_AB_MERGE_C R180, R9, R6, R11 ;  /* 0x0000000609b4723e */ /* 0x000fe2000480700b */
[----:B------:R-:W-:Y:S01]  /*4cb0*/  FADD.FTZ R82, R12, R49 ;  /* 0x000000310c527221 */ /* 0x000fe20000010000 */
[----:B------:R-:W-:Y:S01]  /*4cc0*/  F2FP.SATFINITE.E4M3.F32.PACK_AB_MERGE_C R49, R31, R28, RZ ;  /* 0x0000001c1f31723e */ /* 0x000fe200048070ff */
[----:B------:R-:W1:Y:S01]  /*4cd0*/  MUFU.EX2 R113, R113 ;  /* 0x0000007100717308 */ /* 0x000e620000000800 */
[----:B--2---:R-:W-:-:S01]  /*4ce0*/  FADD.FTZ R3, R107, R76 ;  /* 0x0000004c6b037221 */ /* 0x004fc20000010000 */
[-CC-:B------:R-:W-:Y:S01]  /*4cf0*/  FFMA.FTZ R143, R143, R88.reuse, -R50.reuse ;  /* 0x000000588f8f7223 */ /* 0x180fe20000010832 */
[----:B------:R-:W-:-:S01]  /*4d00*/  FFMA.FTZ R145, R145, R88, -R50 ;  /* 0x0000005891917223 */ /* 0x000fc20000010832 */
[----:B------:R-:W-:Y:S01]  /*4d10*/  FFMA.FTZ R50, R147, R88, -R50 ;  /* 0x0000005893327223 */ /* 0x000fe20000010832 */
[----:B------:R-:W-:-:S02]  /*4d20*/  F2FP.SATFINITE.E4M3.F32.PACK_AB_MERGE_C R184, R27, R26, R49 ;  /* 0x0000001a1bb8723e */ /* 0x000fc40004807031 */
[----:B------:R-:W-:Y:S02]  /*4d30*/  CS2R R26, SRZ ;  /* 0x00000000001a7805 */ /* 0x000fe4000001ff00 */
[----:B------:R-:W-:Y:S01]  /*4d40*/  F2FP.SATFINITE.E4M3.F32.PACK_AB_MERGE_C R185, R52, R39, R55 ;  /* 0x0000002734b9723e */ /* 0x000fe20004807037 */
[----:B------:R-:W2:Y:S01]  /*4d50*/  MUFU.EX2 R60, R109 ;  /* 0x0000006d003c7308 */ /* 0x000ea20000000800 */
[----:B0-----:R-:W-:-:S01]  /*4d60*/  FADD.FTZ R76, R58, R3 ;  /* 0x000000033a4c7221 */ /* 0x001fc20000010000 */
[----:B------:R-:W-:Y:S02]  /*4d70*/  F2FP.SATFINITE.E4M3.F32.PACK_AB_MERGE_C R58, R58, R107, RZ ;  /* 0x0000006b3a3a723e */ /* 0x000fe400048070ff */
[----:B------:R-:W-:Y:S02]  /*4d80*/  F2FP.SATFINITE.E4M3.F32.PACK_AB_MERGE_C R186, R35, R30, R51 ;  /* 0x0000001e23ba723e */ /* 0x000fe40004807033 */
[----:B------:R-:W-:Y:S02]  /*4d90*/  F2FP.SATFINITE.E4M3.F32.PACK_AB_MERGE_C R187, R56, R7, R58 ;  /* 0x0000000738bb723e */ /* 0x000fe4000480703a */
        /* <DEDUP_REMOVED lines=21> */
[----:B0-----:R-:W-:-:S01]  /*4ef0*/  FADD.FTZ R28, R66, R3 ;  /* 0x00000003421c7221 */ /* 0x001fc20000010000 */
[----:B------:R-:W-:-:S04]  /*4f00*/  F2FP.SATFINITE.E4M3.F32.PACK_AB_MERGE_C R66, R66, R119, RZ ;  /* 0x000000774242723e */ /* 0x000fc800048070ff */
[----:B------:R-:W-:Y:S02]  /*4f10*/  F2FP.SATFINITE.E4M3.F32.PACK_AB_MERGE_C R183, R64, R117, R66 ;  /* 0x0000007540b7723e */ /* 0x000fe40004807042 */
[----:B------:R-:W-:Y:S01]  /*4f20*/  CS2R R66, SRZ ;  /* 0x0000000000427805 */ /* 0x000fe2000001ff00 */
[----:B------:R-:W0:Y:S01]  /*4f30*/  MUFU.EX2 R21, R21 ;  /* 0x0000001500157308 */ /* 0x000e220000000800 */
[----:B-1----:R-:W-:-:S01]  /*4f40*/  FADD.FTZ R54, R14, R31 ;  /* 0x0000001f0e367221 */ /* 0x002fc20000010000 */
[----:B------:R-:W-:Y:S02]  /*4f50*/  CS2R R64, SRZ ;  /* 0x0000000000407805 */ /* 0x000fe4000001ff00 */
[----:B------:R-:W-:-:S04]  /*4f60*/  CS2R R30, SRZ ;  /* 0x00000000001e7805 */ /* 0x000fc8000001ff00 */
[----:B------:R-:W1:Y:S01]  /*4f70*/  MUFU.EX2 R68, R97 ;  /* 0x0000006100447308 */ /* 0x000e620000000800 */
[----:B--2---:R-:W-:-:S07]  /*4f80*/  FADD.FTZ R3, R121, R28 ;  /* 0x0000001c79037221 */ /* 0x004fce0000010000 */
[----:B------:R-:W2:Y:S01]  /*4f90*/  MUFU.EX2 R20, R20 ;  /* 0x0000001400147308 */ /* 0x000ea20000000800 */
[----:B0-----:R-:W-:-:S01]  /*4fa0*/  FADD.FTZ R5, R21, R54 ;  /* 0x0000003615057221 */ /* 0x001fc20000010000 */
[----:B------:R-:W-:-:S06]  /*4fb0*/  CS2R R54, SRZ ;  /* 0x0000000000367805 */ /* 0x000fcc000001ff00 */
        /* <DEDUP_REMOVED lines=8> */
[----:B------:R-:W-:-:S03]  /*5040*/  F2FP.SATFINITE.E4M3.F32.PACK_AB_MERGE_C R57, R57, R20, RZ ;  /* 0x000000143939723e */ /* 0x000fc600048070ff */
[----:B------:R-:W-:Y:S01]  /*5050*/  FADD.FTZ R12, R32, R5 ;  /* 0x00000005200c7221 */ /* 0x000fe20000010000 */
[----:B------:R-:W-:Y:S02]  /*5060*/  F2FP.SATFINITE.E4M3.F32.PACK_AB_MERGE_C R176, R21, R14, R57 ;  /* 0x0000000e15b0723e */ /* 0x000fe40004807039 */
[----:B------:R-:W-:Y:S01]  /*5070*/  CS2R R56, SRZ ;  /* 0x0000000000387805 */ /* 0x000fe2000001ff00 */
[----:B------:R-:W1:Y:S01]  /*5080*/  MUFU.EX2 R59, R59 ;  /* 0x0000003b003b7308 */ /* 0x000e620000000800 */
[----:B--2---:R-:W-:-:S01]  /*5090*/  FADD.FTZ R8, R70, R3 ;  /* 0x0000000346087221 */ /* 0x004fc20000010000 */
[----:B------:R-:W-:-:S04]  /*50a0*/  F2FP.SATFINITE.E4M3.F32.PACK_AB_MERGE_C R70, R70, R123, RZ ;  /* 0x0000007b4646723e */ /* 0x000fc800048070ff */
[----:B------:R-:W-:Y:S02]  /*50b0*/  F2FP.SATFINITE.E4M3.F32.PACK_AB_MERGE_C R177, R68, R121, R70 ;  /* 0x0000007944b1723e */ /* 0x000fe40004807046 */
[----:B------:R-:W-:Y:S01]  /*50c0*/  CS2R R70, SRZ ;  /* 0x0000000000467805 */ /* 0x000fe2000001ff00 */
[----:B------:R-:W2:Y:S01]  /*50d0*/  MUFU.EX2 R72, R133 ;  /* 0x0000008500487308 */ /* 0x000ea20000000800 */
[----:B0-----:R-:W-:-:S01]  /*50e0*/  FADD.FTZ R3, R131, R8 ;  /* 0x0000000883037221 */ /* 0x001fc20000010000 */
[----:B------:R-:W-:-:S06]  /*50f0*/  CS2R R68, SRZ ;  /* 0x0000000000447805 */ /* 0x000fcc000001ff00 */
        /* <DEDUP_REMOVED lines=8> */
[C---:B-1----:R-:W-:Y:S01]  /*5180*/  F2FP.SATFINITE.E4M3.F32.PACK_AB_MERGE_C R34, R53.reuse, R34, RZ ;  /* 0x000000223522723e */ /* 0x042fe200048070ff */
[----:B------:R-:W-:-:S03]  /*5190*/  FADD.FTZ R53, R53, R20 ;  /* 0x0000001435357221 */ /* 0x000fc60000010000 */
[----:B------:R-:W-:Y:S01]  /*51a0*/  F2FP.SATFINITE.E4M3.F32.PACK_AB_MERGE_C R178, R59, R32, R34 ;  /* 0x000000203bb2723e */ /* 0x000fe20004807022 */
[----:B------:R-:W-:-:S01]  /*51b0*/  FADD.FTZ R12, R36, R53 ;  /* 0x00000035240c7221 */ /* 0x000fc20000010000 */
[----:B------:R-:W-:Y:S01]  /*51c0*/  CS2R R58, SRZ ;  /* 0x00000000003a7805 */ /* 0x000fe2000001ff00 */
[----:B------:R-:W1:Y:S01]  /*51d0*/  MUFU.EX2 R25, R25 ;  /* 0x0000001900197308 */ /* 0x000e620000000800 */
[C---:B--2---:R-:W-:Y:S01]  /*51e0*/  F2FP.SATFINITE.E4M3.F32.PACK_AB_MERGE_C R135, R74.reuse, R135, RZ ;  /* 0x000000874a87723e */ /* 0x044fe200048070ff */
[----:B------:R-:W-:Y:S01]  /*51f0*/  FADD.FTZ R74, R74, R3 ;  /* 0x000000034a4a7221 */ /* 0x000fe20000010000 */
[----:B------:R-:W-:Y:S02]  /*5200*/  CS2R R52, SRZ ;  /* 0x0000000000347805 */ /* 0x000fe4000001ff00 */
[----:B------:R-:W-:Y:S02]  /*5210*/  CS2R R34, SRZ ;  /* 0x0000000000227805 */ /* 0x000fe4000001ff00 */
[----:B------:R-:W-:-:S02]  /*5220*/  F2FP.SATFINITE.E4M3.F32.PACK_AB_MERGE_C R179, R72, R131, R135 ;  /* 0x0000008348b3723e */ /* 0x000fc40004807087 */
[----:B------:R-:W-:Y:S01]  /*5230*/  CS2R R72, SRZ ;  /* 0x0000000000487805 */ /* 0x000fe2000001ff00 */
        /* <DEDUP_REMOVED lines=9> */
[----:B------:R0:W3:Y:S01]  /*52d0*/  MUFU.EX2 R76, R63 ;  /* 0x0000003f004c7308 */ /* 0x0000e20000000800 */
[----:B-1----:R-:W-:-:S07]  /*52e0*/  FADD.FTZ R5, R87, R20 ;  /* 0x0000001457057221 */ /* 0x002fce0000010000 */
[----:B------:R-:W1:Y:S01]  /*52f0*/  MUFU.EX2 R38, R38 ;  /* 0x0000002600267308 */ /* 0x000e620000000800 */
[----:B--2---:R-:W-:-:S01]  /*5300*/  FADD.FTZ R3, R40, R3 ;  /* 0x0000000328037221 */ /* 0x004fc20000010000 */
[----:B------:R-:W-:Y:S02]  /*5310*/  F2FP.SATFINITE.E4M3.F32.PACK_AB_MERGE_C R29, R40, R29, RZ ;  /* 0x0000001d281d723e */ /* 0x000fe400048070ff */
[----:B0-----:R-:W-:Y:S02]  /*5320*/  CS2R R62, SRZ ;  /* 0x00000000003e7805 */ /* 0x001fe4000001ff00 */
[----:B------:R-:W-:Y:S02]  /*5330*/  F2FP.SATFINITE.E4M3.F32.PACK_AB_MERGE_C R172, R25, R36, R29 ;  /* 0x0000002419ac723e */ /* 0x000fe4000480701d */
[----:B------:R-:W-:Y:S01]  /*5340*/  CS2R R28, SRZ ;  /* 0x00000000001c7805 */ /* 0x000fe2000001ff00 */
[----:B------:R-:W0:Y:S01]  /*5350*/  MUFU.EX2 R85, R85 ;  /* 0x0000005500557308 */ /* 0x000e220000000800 */
[C---:B---3--:R-:W-:Y:S01]  /*5360*/  F2FP.SATFINITE.E4M3.F32.PACK_AB_MERGE_C R87, R76.reuse, R87, RZ ;  /* 0x000000574c57723e */ /* 0x048fe200048070ff */
[----:B------:R-:W-:-:S03]  /*5370*/  FADD.FTZ R76, R76, R5 ;  /* 0x000000054c4c7221 */ /* 0x000fc60000010000 */
[----:B------:R-:W-:Y:S02]  /*5380*/  F2FP.SATFINITE.E4M3.F32.PACK_AB_MERGE_C R173, R2, R139, R87 ;  /* 0x0000008b02ad723e */ /* 0x000fe40004807057 */
[----:B------:R-:W-:Y:S01]  /*5390*/  CS2R R86, SRZ ;  /* 0x0000000000567805 */ /* 0x000fe2000001ff00 */
        /* <DEDUP_REMOVED lines=10> */
[----:B------:R0:W3:Y:S01]  /*5440*/  MUFU.EX2 R4, R81 ;  /* 0x0000005100047308 */ /* 0x0000e20000000800 */
[----:B--2---:R-:W-:-:S07]  /*5450*/  FADD.FTZ R5, R83, R14 ;  /* 0x0000000e53057221 */ /* 0x004fce0000010000 */
[----:B------:R-:W2:Y:S01]  /*5460*/  MUFU.EX2 R43, R43 ;  /* 0x0000002b002b7308 */ /* 0x000ea20000000800 */
[C---:B-1----:R-:W-:Y:S01]  /*5470*/  F2FP.SATFINITE.E4M3.F32.PACK_AB_MERGE_C R33, R42.reuse, R33, RZ ;  /* 0x000000212a21723e */ /* 0x042fe200048070ff */
[----:B------:R-:W-:Y:S01]  /*5480*/  FADD.FTZ R42, R42, R3 ;  /* 0x000000032a2a7221 */ /* 0x000fe20000010000 */
[----:B0-----:R-:W-:Y:S02]  /*5490*/  CS2R R80, SRZ ;  /* 0x0000000000507805 */ /* 0x001fe4000001ff00 */
        /* <DEDUP_REMOVED lines=63> */
[----:B------:R-:W-:-:S07]  /*5890*/  IMAD.MOV.U32 R87, RZ, RZ, RZ ;  /* 0x000000ffff577224 */ /* 0x000fce00078e00ff */
.L_x_2147:
[----:B------:R-:W-:Y:S01]  /*58a0*/  ISETP.NE.AND P4, PT, RZ, UR43, PT ;  /* 0x0000002bff007c0c */ /* 0x000fe2000bf85270 */
[----:B------:R-:W-:-:S04]  /*58b0*/  UISETP.NE.AND UP1, UPT, UR56, 0x1, UPT ;  /* 0x000000013800788c */ /* 0x000fc8000bf25270 */
[----:B------:R-:W-:-:S04]  /*58c0*/  USEL UR44, URZ, 0x1, UP1 ;  /* 0x000000013f2c7887 */ /* 0x000fc80008800000 */
[----:B------:R-:W-:-:S04]  /*58d0*/  ULOP3.LUT UR44, UR57, UR44, URZ, 0x3c, !UPT ;  /* 0x0000002c392c7292 */ /* 0x000fc8000f8e3c3f */
[----:B------:R-:W-:Y:S08]  /*58e0*/  @P4 BRA `(.L_x_2138) ;  /* 0x0000000000384947 */ /* 0x000ff00003800000 */
[----:B------:R-:W-:Y:S05]  /*58f0*/  @!P0 BRA `(.L_x_2139) ;  /* 0x0000000000048947 */ /* 0x000fea0003800000 */
[----:B------:R-:W-:Y:S01]  /*5900*/  BPT.TRAP 0x1 ;  /* 0x000000040000795c */ /* 0x000fe20000300000 */
.L_x_2139:
        /* <DEDUP_REMOVED lines=9> */
.L_x_2140:
[----:B-1----:R-:W-:Y:S05]  /*59a0*/  @P3 BRA `(.L_x_2138) ;  /* 0x0000000000083947 */ /* 0x002fea0003800000 */
[----:B------:R-:W1:Y:S02]  /*59b0*/  SYNCS.PHASECHK.TRANS64.TRYWAIT P3, [UR6+0x29830], R6 ;  /* 0x02983006ff0075a7 */ /* 0x000e640008060146 */
[----:B-1----:R-:W-:Y:S05]  /*59c0*/  @!P3 BRA `(.L_x_2141) ;  /* 0x0000010000b4b947 */ /* 0x002fea0003800000 */
.L_x_2138:
        /* <DEDUP_REMOVED lines=191> */
.L_x_2143:
[----:B------:R-:W-:Y:S01]  /*65c0*/  ULEA UR6, UR56, UR41, 0x3 ;  /* 0x0000002938067291 */ /* 0x000fe2000f8e183f */
[----:B------:R-:W-:-:S05]  /*65d0*/  IMAD.U32 R6, RZ, RZ, UR57 ;  /* 0x00000039ff067e24 */ /* 0x000fca000f8e00ff */
[----:B------:R-:W-:-:S04]  /*65e0*/  SHF.L.U32 R6, R6, 0x1f, RZ ;  /* 0x0000001f06067819 */ /* 0x000fc800000006ff */
[----:B------:R0:W1:Y:S01]  /*65f0*/  SYNCS.PHASECHK.TRANS64.TRYWAIT P3, [UR6+0x29850], R6 ;  /* 0x02985006ff0075a7 */ /* 0x0000620008060146 */
[----:B------:R-:W-:Y:S05]  /*6600*/  @!P0 BRA `(.L_x_2144) ;  /* 0x0000000000048947 */ /* 0x000fea0003800000 */
[----:B------:R-:W-:Y:S01]  /*6610*/  BPT.TRAP 0x1 ;  /* 0x000000040000795c */ /* 0x000fe20000300000 */
.L_x_2144:
[----:B-1----:R-:W-:Y:S05]  /*6620*/  @P3 BRA `(.L_x_2142) ;  /* 0x0000000000083947 */ /* 0x002fea0003800000 */
[----:B------:R-:W1:Y:S02]  /*6630*/  SYNCS.PHASECHK.TRANS64.TRYWAIT P3, [UR6+0x29850], R6 ;  /* 0x02985006ff0075a7 */ /* 0x000e640008060146 */
[----:B-1----:R-:W-:Y:S05]  /*6640*/  @!P3 BRA `(.L_x_2145) ;  /* 0x000000f400acb947 */ /* 0x002fea0003800000 */
.L_x_2142:
        /* <DEDUP_REMOVED lines=11> */
[----:B------:R-:W-:Y:S01]  /*6700*/  @P2 IMAD.HI.U32 R126, R130, UR6, RZ ;  /* 0x00000006827e2c27 */ /* 0x000fe2000f8e00ff */
[----:B------:R-:W-:-:S03]  /*6710*/  @UP0 ULDC UR6, c[0x0][0x450] ;  /* 0x0001140000060ab9 */ /* 0x000fc60000000800 */
[C---:B------:R-:W-:Y:S01]  /*6720*/  FMUL.FTZ R21, R0.reuse, R143 ;  /* 0x0000008f00157220 */ /* 0x040fe20000410000 */
[C---:B------:R-:W-:Y:S01]  /*6730*/  FMUL.FTZ R143, R0.reuse, R149 ;  /* 0x00000095008f7220 */ /* 0x040fe20000410000 */
[C---:B------:R-:W-:Y:S01]  /*6740*/  FMUL.FTZ R149, R0.reuse, R129 ;  /* 0x0000008100957220 */ /* 0x040fe20000410000 */
[----:B------:R-:W-:Y:S01]  /*6750*/  @P2 SHF.R.U32.HI R130, RZ, UR6, R126 ;  /* 0x00000006ff822c19 */ /* 0x000fe2000801167e */
[----:B------:R-:W-:Y:S01]  /*6760*/  UMOV UR6, 0x1 ;  /* 0x0000000100067882 */ /* 0x000fe20000000000 */
[C---:B------:R-:W-:Y:S01]  /*6770*/  FMUL.FTZ R20, R0.reuse, R142 ;  /* 0x0000008e00147220 */ /* 0x040fe20000410000 */
[----:B------:R-:W-:Y:S01]  /*6780*/  UIMAD UR6, UR55, -0xa0, UR6 ;  /* 0xffffff60370678a4 */ /* 0x000fe2000f8e0206 */
[C---:B------:R-:W-:Y:S01]  /*6790*/  FMUL.FTZ R142, R0.reuse, R148 ;  /* 0x00000094008e7220 */ /* 0x040fe20000410000 */
[----:B------:R-:W2:Y:S01]  /*67a0*/  SHFL.IDX PT, R129, R130, RZ, 0x1c1f ;  /* 0x001c1fff82817589 */ /* 0x000ea200000e0000 */
[C---:B------:R-:W-:Y:S01]  /*67b0*/  FMUL.FTZ R148, R0.reuse, R128 ;  /* 0x0000008000947220 */ /* 0x040fe20000410000 */
[C---:B------:R-:W-:Y:S01]  /*67c0*/  FMUL.FTZ R207, R0.reuse, R152 ;  /* 0x0000009800cf7220 */ /* 0x040fe20000410000 */
[----:B------:R-:W-:Y:S01]  /*67d0*/  FMUL.FTZ R203, R0, R137 ;  /* 0x0000008900cb7220 */ /* 0x000fe20000410000 */
[----:B------:R-:W-:-:S02]  /*67e0*/  IMAD.U32 R128, RZ, RZ, UR6 ;  /* 0x00000006ff807e24 */ /* 0x000fc4000f8e00ff */
[C---:B------:R-:W-:Y:S01]  /*67f0*/  FMUL.FTZ R137, R0.reuse, R147 ;  /* 0x0000009300897220 */ /* 0x040fe20000410000 */
[C---:B------:R-:W-:Y:S01]  /*6800*/  FMUL.FTZ R147, R0.reuse, R125 ;  /* 0x0000007d00937220 */ /* 0x040fe20000410000 */
[C---:B------:R-:W-:Y:S01]  /*6810*/  FMUL.FTZ R125, R0.reuse, R131 ;  /* 0x00000083007d7220 */ /* 0x040fe20000410000 */
[C---:B------:R-:W-:Y:S01]  /*6820*/  FMUL.FTZ R209, R0.reuse, R153 ;  /* 0x0000009900d17220 */ /* 0x040fe20000410000 */
[----:B------:R-:W-:Y:S01]  /*6830*/  IMAD R128, R17, -0x2, R128 ;  /* 0xfffffffe11807824 */ /* 0x000fe200078e0280 */
[----:B------:R-:W3:Y:S01]  /*6840*/  MUFU.TANH R207, R207 ;  /* 0x000000cf00cf7308 */ /* 0x000ee20000002400 */
[----:B------:R-:W-:Y:S02]  /*6850*/  IMAD.U32 R131, RZ, RZ, UR50 ;  /* 0x00000032ff837e24 */ /* 0x000fe4000f8e00ff */
[C---:B------:R-:W-:Y:S01]  /*6860*/  FMUL.FTZ R211, R0.reuse, R156 ;  /* 0x0000009c00d37220 */ /* 0x040fe20000410000 */
[C---:B------:R-:W-:Y:S01]  /*6870*/  FMUL.FTZ R14, R0.reuse, R138 ;  /* 0x0000008a000e7220 */ /* 0x040fe20000410000 */
[C---:B------:R-:W-:Y:S01]  /*6880*/  FMUL.FTZ R215, R0.reuse, R157 ;  /* 0x0000009d00d77220 */ /* 0x040fe20000410000 */
[C---:B------:R-:W-:Y:S01]  /*6890*/  FMUL.FTZ R138, R0.reuse, R150 ;  /* 0x00000096008a7220 */ /* 0x040fe20000410000 */
[----:B------:R-:W-:Y:S01]  /*68a0*/  IADD3 R128, -R131, UR49, R128 ;  /* 0x0000003183807c10 */ /* 0x000fe2000fffe180 */
[----:B------:R-:W-:Y:S01]  /*68b0*/  UIADD3 UR6, UR41, 0x400, URZ ;  /* 0x0000040029067890 */ /* 0x000fe2000fffe03f */
[----:B------:R-:W4:Y:S01]  /*68c0*/  MUFU.TANH R209, R209 ;  /* 0x000000d100d17308 */ /* 0x000f220000002400 */
[C---:B------:R-:W-:Y:S01]  /*68d0*/  FMUL.FTZ R150, R0.reuse, R132 ;  /* 0x0000008400967220 */ /* 0x040fe20000410000 */
[C---:B------:R-:W-:Y:S01]  /*68e0*/  FMUL.FTZ R217, R0.reuse, R160 ;  /* 0x000000a000d97220 */ /* 0x040fe20000410000 */
[----:B------:R-:W-:Y:S01]  /*68f0*/  USHF.R.U32.HI UR6, URZ, 0x4, UR6 ;  /* 0x000000043f067899 */ /* 0x000fe20008011606 */
[C---:B------:R-:W-:Y:S01]  /*6900*/  FMUL.FTZ R219, R0.reuse, R161 ;  /* 0x000000a100db7220 */ /* 0x040fe20000410000 */
[----:B------:R-:W-:Y:S01]  /*6910*/  FMUL.FTZ R221, R0, R164 ;  /* 0x000000a400dd7220 */ /* 0x000fe20000410000 */
[----:B--2---:R-:W-:Y:S01]  /*6920*/  IMAD.IADD R132, R128, 0x1, R129 ;  /* 0x0000000180847824 */ /* 0x004fe200078e0281 */
[----:B------:R-:W-:Y:S01]  /*6930*/  ULOP3.LUT UR6, UR6, 0x3fff, URZ, 0xc0, !UPT ;  /* 0x00003fff06067892 */ /* 0x000fe2000f8ec03f */
[----:B------:R-:W2:Y:S01]  /*6940*/  MUFU.TANH R211, R211 ;  /* 0x000000d300d37308 */ /* 0x000ea20000002400 */
[----:B------:R-:W-:Y:S01]  /*6950*/  FMUL.FTZ R213, R0, R165 ;  /* 0x000000a500d57220 */ /* 0x000fe20000410000 */
[----:B------:R-:W-:Y:S01]  /*6960*/  WARPGROUP.ARRIVE ;  /* 0x00000000000079c5 */ /* 0x000fe20000000000 */
[C---:B------:R-:W-:Y:S01]  /*6970*/  ISETP.GT.AND P3, PT, R132.reuse, RZ, PT ;  /* 0x000000ff8400720c */ /* 0x040fe20003f64270 */
[----:B------:R-:W-:Y:S01]  /*6980*/  ULOP3.LUT UR6, UR6, 0x10000, URZ, 0xfc, !UPT ;  /* 0x0001000006067892 */ /* 0x000fe2000f8efc3f */
[C---:B------:R-:W-:Y:S01]  /*6990*/  ISETP.GT.AND P4, PT, R132.reuse, 0x1, PT ;  /* 0x000000018400780c */ /* 0x040fe20003f84270 */
[----:B------:R-:W-:Y:S01]  /*69a0*/  UMOV UR7, 0xc0000010 ;  /* 0xc000001000077882 */ /* 0x000fe20000000000 */
[----:B---3--:R-:W-:Y:S01]  /*69b0*/  FSEL R207, R207, -INF , P3 ;  /* 0xff800000cfcf7808 */ /* 0x008fe20001800000 */
[----:B------:R-:W3:Y:S01]  /*69c0*/  MUFU.TANH R215, R215 ;  /* 0x000000d700d77308 */ /* 0x000ee20000002400 */
[----:B------:R-:W-:Y:S01]  /*69d0*/  ISETP.GT.AND P3, PT, R132, 0x8, PT ;  /* 0x000000088400780c */ /* 0x000fe20003f64270 */
[----:B------:R-:W-:Y:S01]  /*69e0*/  UIMAD UR10, UR56, 0x500, UR6 ;  /* 0x00000500380a78a4 */ /* 0x000fe2000f8e0206 */
[----:B----4-:R-:W-:Y:S01]  /*69f0*/  FSEL R209, R209, -INF , P4 ;  /* 0xff800000d1d17808 */ /* 0x010fe20002000000 */
[C---:B------:R-:W-:Y:S01]  /*6a00*/  FMUL.FTZ R199, R0.reuse, R141 ;  /* 0x0000008d00c77220 */ /* 0x040fe20000410000 */
[----:B------:R-:W-:Y:S01]  /*6a10*/  FMNMX.FTZ R152, R207, R5, !PT ;  /* 0x00000005cf987209 */ /* 0x000fe20007810000 */
[----:B------:R-:W-:Y:S01]  /*6a20*/  FMUL.FTZ R141, R0, R145 ;  /* 0x00000091008d7220 */ /* 0x000fe20000410000 */
[C---:B------:R-:W-:Y:S01]  /*6a30*/  ISETP.GT.AND P4, PT, R132.reuse, 0x9, PT ;  /* 0x000000098400780c */ /* 0x040fe20003f84270 */
[----:B------:R-:W4:Y:S01]  /*6a40*/  MUFU.TANH R217, R217 ;  /* 0x000000d900d97308 */ /* 0x000f220000002400 */
[----:B--2---:R-:W-:Y:S01]  /*6a50*/  FSEL R211, R211, -INF , P3 ;  /* 0xff800000d3d37808 */ /* 0x004fe20001800000 */
[----:B------:R-:W-:Y:S01]  /*6a60*/  UMOV UR6, UR10 ;  /* 0x0000000a00067c82 */ /* 0x000fe20008000000 */
[----:B------:R-:W-:Y:S01]  /*6a70*/  FMNMX.FTZ R152, R209, R152, !PT ;  /* 0x00000098d1987209 */ /* 0x000fe20007810000 */
[----:B------:R-:W-:Y:S01]  /*6a80*/  QGMMA.64x128x32.F32.E4M3.E4M3 R24, R184, gdesc[UR4], R24, gsb0 ;  /* 0x01e00004b8187df3 */ /* 0x000fe20008000818 */
        /* <DEDUP_REMOVED lines=25> */
[C---:B------:R-:W-:Y:S01]  /*6c20*/  FMUL.FTZ R112, R0.reuse, R112 ;  /* 0x0000007000707220 */ /* 0x040fe20000410000 */
[C---:B-1----:R-:W-:Y:S01]  /*6c30*/  FMUL.FTZ R7, R0.reuse, R155 ;  /* 0x0000009b00077220 */ /* 0x042fe20000410000 */
        /* <DEDUP_REMOVED lines=14> */
[C---:B------:R-:W-:Y:S01]  /*6d20*/  FMUL.FTZ R89, R0.reuse, R89 ;  /* 0x0000005900597220 */ /* 0x040fe20000410000 */
[----:B------:R-:W-:Y:S01]  /*6d30*/  UIADD3 UR6, UR10, 0x100, URZ ;  /* 0x000001000a067890 */ /* 0x000fe2000fffe03f */
[----:B------:R-:W3:Y:S01]  /*6d40*/  MUFU.TANH R201, R201 ;  /* 0x000000c900c97308 */ /* 0x000ee20000002400 */
[----:B-1----:R-:W-:Y:S01]  /*6d50*/  FSEL R205, R205, -INF , P3 ;  /* 0xff800000cdcd7808 */ /* 0x002fe20001800000 */
[----:B------:R-:W-:Y:S01]  /*6d60*/  FMUL.FTZ R13, R0, R167 ;  /* 0x000000a7000d7220 */ /* 0x000fe20000410000 */
[----:B------:R-:W-:Y:S01]  /*6d70*/  ISETP.GT.AND P3, PT, R132, 0x28, PT ;  /* 0x000000288400780c */ /* 0x000fe20003f64270 */
[C---:B------:R-:W-:Y:S01]  /*6d80*/  FMUL.FTZ R92, R0.reuse, R92 ;  /* 0x0000005c005c7220 */ /* 0x040fe20000410000 */
[----:B------:R-:W-:Y:S01]  /*6d90*/  FMNMX.FTZ R152, R205, R152, !PT ;  /* 0x00000098cd987209 */ /* 0x000fe20007810000 */
[----:B------:R-:W-:Y:S01]  /*6da0*/  UMOV UR7, 0xc0000010 ;  /* 0xc000001000077882 */ /* 0x000fe20000000000 */
[C---:B------:R-:W-:Y:S01]  /*6db0*/  FMUL.FTZ R96, R0.reuse, R96 ;  /* 0x0000006000607220 */ /* 0x040fe20000410000 */
[----:B------:R-:W1:Y:S01]  /*6dc0*/  MUFU.TANH R199, R199 ;  /* 0x000000c700c77308 */ /* 0x000e620000002400 */
[----:B--2---:R-:W-:Y:S01]  /*6dd0*/  FSEL R203, R203, -INF , P4 ;  /* 0xff800000cbcb7808 */ /* 0x004fe20002000000 */
[----:B------:R-:W-:Y:S01]  /*6de0*/  FMUL.FTZ R9, R0, R159 ;  /* 0x0000009f00097220 */ /* 0x000fe20000410000 */
[----:B------:R-:W-:Y:S01]  /*6df0*/  ISETP.GT.AND P4, PT, R132, 0x29, PT ;  /* 0x000000298400780c */ /* 0x000fe20003f84270 */
[C---:B------:R-:W-:Y:S01]  /*6e00*/  FMUL.FTZ R100, R0.reuse, R100 ;  /* 0x0000006400647220 */ /* 0x040fe20000410000 */
[----:B------:R-:W-:Y:S01]  /*6e10*/  FMNMX.FTZ R152, R203, R152, !PT ;  /* 0x00000098cb987209 */ /* 0x000fe20007810000 */
[C---:B------:R-:W-:Y:S01]  /*6e20*/  FMUL.FTZ R11, R0.reuse, R163 ;  /* 0x000000a3000b7220 */ /* 0x040fe20000410000 */
[C---:B------:R-:W-:Y:S01]  /*6e30*/  FMUL.FTZ R101, R0.reuse, R101 ;  /* 0x0000006500657220 */ /* 0x040fe20000410000 */
        /* <DEDUP_REMOVED lines=14> */
[----:B------:R-:W-:Y:S01]  /*6f20*/  FMUL.FTZ R90, R0, R90 ;  /* 0x0000005a005a7220 */ /* 0x000fe20000410000 */
[----:B------:R-:W-:Y:S01]  /*6f30*/  ISETP.GT.AND P6, PT, R132, 0x99, PT ;  /* 0x000000998400780c */ /* 0x000fe20003fc4270 */
[----:B------:R-:W-:Y:S01]  /*6f40*/  MUFU.TANH R142, R142 ;  /* 0x0000008e008e7308 */ /* 0x000fe20000002400 */
[C---:B------:R-:W-:Y:S01]  /*6f50*/  FMUL.FTZ R91, R0.reuse, R91 ;  /* 0x0000005b005b7220 */ /* 0x040fe20000410000 */
[C---:B------:R-:W-:Y:S01]  /*6f60*/  FMUL.FTZ R94, R0.reuse, R94 ;  /* 0x0000005e005e7220 */ /* 0x040fe20000410000 */
[C---:B------:R-:W-:Y:S01]  /*6f70*/  FMUL.FTZ R95, R0.reuse, R95 ;  /* 0x0000005f005f7220 */ /* 0x040fe20000410000 */
[C---:B------:R-:W-:Y:S01]  /*6f80*/  FMUL.FTZ R98, R0.reuse, R98 ;  /* 0x0000006200627220 */ /* 0x040fe20000410000 */
[C---:B------:R-:W-:Y:S01]  /*6f90*/  FMUL.FTZ R99, R0.reuse, R99 ;  /* 0x0000006300637220 */ /* 0x040fe20000410000 */
[----:B------:R-:W-:Y:S01]  /*6fa0*/  FMUL.FTZ R103, R0, R103 ;  /* 0x0000006700677220 */ /* 0x000fe20000410000 */
[----:B------:R-:W1:Y:S01]  /*6fb0*/  S2R R196, SR_TID.X ;  /* 0x0000000000c47919 */ /* 0x000e620000002100 */
        /* <DEDUP_REMOVED lines=38> */
[----:B------:R-:W-:Y:S01]  /*7220*/  ISETP.GT.AND P4, PT, R132, 0x51, PT ;  /* 0x000000518400780c */ /* 0x000fe20003f84270 */
[----:B--2---:R-:W-:-:S04]  /*7230*/  IMAD.IADD R128, R128, 0x1, R185 ;  /* 0x0000000180807824 */ /* 0x004fc800078e02b9 */
        /* <DEDUP_REMOVED lines=528> */
.L_x_2146:
        /* <DEDUP_REMOVED lines=117> */
.L_x_2137:
[----:B------:R-:W-:-:S13]  /*9a90*/  ISETP.LE.AND P2, PT, RZ, UR55, PT ;  /* 0x00000037ff007c0c */ /* 0x000fda000bf43270 */
[----:B------:R-:W-:Y:S05]  /*9aa0*/  @!P2 BRA `(.L_x_2148) ;  /* 0x0000003400a4a947 */ /* 0x000fea0003800000 */
[----:B------:R-:W-:Y:S01]  /*9ab0*/  IMAD.MOV.U32 R5, RZ, RZ, R91 ;  /* 0x000000ffff057224 */ /* 0x000fe200078e005b */
[----:B------:R-:W-:Y:S01]  /*9ac0*/  UMOV UR50, UR44 ;  /* 0x0000002c00327c82 */ /* 0x000fe20008000000 */
[----:B------:R-:W-:Y:S01]  /*9ad0*/  IMAD.MOV.U32 R4, RZ, RZ, R89 ;  /* 0x000000ffff047224 */ /* 0x000fe200078e0059 */
[----:B------:R-:W-:-:S06]  /*9ae0*/  UMOV UR49, UR51 ;  /* 0x0000003300317c82 */ /* 0x000fcc0008000000 */
.L_x_2158:
        /* <DEDUP_REMOVED lines=9> */
.L_x_2150:
[----:B------:R-:W-:Y:S01]  /*9b80*/  ULEA UR6, UR51, UR41, 0x3 ;  /* 0x0000002933067291 */ /* 0x000fe2000f8e183f */
[----:B------:R-:W-:-:S05]  /*9b90*/  IMAD.U32 R6, RZ, RZ, UR44 ;  /* 0x0000002cff067e24 */ /* 0x000fca000f8e00ff */
[----:B------:R-:W-:-:S04]  /*9ba0*/  SHF.L.U32 R6, R6, 0x1f, RZ ;  /* 0x0000001f06067819 */ /* 0x000fc800000006ff */
[----:B------:R0:W1:Y:S01]  /*9bb0*/  SYNCS.PHASECHK.TRANS64.TRYWAIT P2, [UR6+0x29830], R6 ;  /* 0x02983006ff0075a7 */ /* 0x0000620008040146 */
[----:B------:R-:W-:Y:S05]  /*9bc0*/  @!P0 BRA `(.L_x_2151) ;  /* 0x0000000000048947 */ /* 0x000fea0003800000 */
[----:B------:R-:W-:Y:S01]  /*9bd0*/  BPT.TRAP 0x1 ;  /* 0x000000040000795c */ /* 0x000fe20000300000 */
.L_x_2151:
[----:B-1----:R-:W-:Y:S05]  /*9be0*/  @P2 BRA `(.L_x_2149) ;  /* 0x0000000000082947 */ /* 0x002fea0003800000 */
[----:B------:R-:W1:Y:S02]  /*9bf0*/  SYNCS.PHASECHK.TRANS64.TRYWAIT P2, [UR6+0x29830], R6 ;  /* 0x02983006ff0075a7 */ /* 0x000e640008040146 */
[----:B-1----:R-:W-:Y:S05]  /*9c00*/  @!P2 BRA `(.L_x_2152) ;  /* 0x000000c00054a947 */ /* 0x002fea0003800000 */
.L_x_2149:
        /* <DEDUP_REMOVED lines=188> */
.L_x_2154:
[----:B------:R-:W-:Y:S01]  /*a7d0*/  ULEA UR6, UR49, UR41, 0x3 ;  /* 0x0000002931067291 */ /* 0x000fe2000f8e183f */
[----:B------:R-:W-:-:S05]  /*a7e0*/  IMAD.U32 R6, RZ, RZ, UR50 ;  /* 0x00000032ff067e24 */ /* 0x000fca000f8e00ff */
[----:B------:R-:W-:-:S04]  /*a7f0*/  SHF.L.U32 R6, R6, 0x1f, RZ ;  /* 0x0000001f06067819 */ /* 0x000fc800000006ff */
[----:B------:R0:W1:Y:S01]  /*a800*/  SYNCS.PHASECHK.TRANS64.TRYWAIT P2, [UR6+0x29850], R6 ;  /* 0x02985006ff0075a7 */ /* 0x0000620008040146 */
[----:B------:R-:W-:Y:S05]  /*a810*/  @!P0 BRA `(.L_x_2155) ;  /* 0x0000000000048947 */ /* 0x000fea0003800000 */
[----:B------:R-:W-:Y:S01]  /*a820*/  BPT.TRAP 0x1 ;  /* 0x000000040000795c */ /* 0x000fe20000300000 */
.L_x_2155:
[----:B-1----:R-:W-:Y:S05]  /*a830*/  @P2 BRA `(.L_x_2153) ;  /* 0x0000000000082947 */ /* 0x002fea0003800000 */
[----:B------:R-:W1:Y:S02]  /*a840*/  SYNCS.PHASECHK.TRANS64.TRYWAIT P2, [UR6+0x29850], R6 ;  /* 0x02985006ff0075a7 */ /* 0x000e640008040146 */
[----:B-1----:R-:W-:Y:S05]  /*a850*/  @!P2 BRA `(.L_x_2156) ;  /* 0x000000b40058a947 */ /* 0x002fea0003800000 */
.L_x_2153:
        /* <DEDUP_REMOVED lines=538> */
.L_x_2157:
        /* <DEDUP_REMOVED lines=116> */
.L_x_2148:
[----:B------:R-:W-:Y:S06]  /*d140*/  BAR.ARV 0x8, 0x180 ;  /* 0x0206000000007b1d */ /* 0x000fec0000002000 */
[----:B------:R-:W-:Y:S05]  /*d150*/  @!P0 BRA `(.L_x_2159) ;  /* 0x0000000000048947 */ /* 0x000fea0003800000 */
[----:B------:R-:W-:Y:S01]  /*d160*/  BPT.TRAP 0x1 ;  /* 0x000000040000795c */ /* 0x000fe20000300000 */
.L_x_2159:
[----:B------:R-:W-:Y:S01]  /*d170*/  ULEA UR9, UR51, UR41, 0x3 ;  /* 0x0000002933097291 */ /* 0x000fe2000f8e183f */
[----:B------:R-:W-:-:S05]  /*d180*/  IMAD.U32 R0, RZ, RZ, UR44 ;  /* 0x0000002cff007e24 */ /* 0x000fca000f8e00ff */
[----:B------:R-:W-:-:S04]  /*d190*/  SHF.L.U32 R0, R0, 0x1f, RZ ;  /* 0x0000001f00007819 */ /* 0x000fc800000006ff */
[----:B------:R0:W1:Y:S01]  /*d1a0*/  SYNCS.PHASECHK.TRANS64.TRYWAIT P1, [UR9+0x29850], R0 ;  /* 0x02985000ff0075a7 */ /* 0x0000620008020149 */
[----:B------:R-:W-:Y:S05]  /*d1b0*/  @!P0 BRA `(.L_x_2160) ;  /* 0x0000000000048947 */ /* 0x000fea0003800000 */
[----:B------:R-:W-:Y:S01]  /*d1c0*/  BPT.TRAP 0x1 ;  /* 0x000000040000795c */ /* 0x000fe20000300000 */
.L_x_2160:
[----:B-1----:R-:W-:Y:S05]  /*d1d0*/  @P1 BRA `(.L_x_2161) ;  /* 0x0000000000081947 */ /* 0x002fea0003800000 */
[----:B------:R-:W1:Y:S02]  /*d1e0*/  SYNCS.PHASECHK.TRANS64.TRYWAIT P1, [UR9+0x29850], R0 ;  /* 0x02985000ff0075a7 */ /* 0x000e640008020149 */
[----:B-1----:R-:W-:Y:S05]  /*d1f0*/  @!P1 BRA `(.L_x_2162) ;  /* 0x0000008c00089947 */ /* 0x002fea0003800000 */
.L_x_2161:
        /* <DEDUP_REMOVED lines=39> */
[----:B------:R-:W-:Y:S01]  /*d470*/  UIADD3 UR4, UR8, 0x300, URZ ;  /* 0x0000030008047890 */ /* 0x000fe2000fffe03f */
[----:B------:R-:W-:Y:S02]  /*d480*/  WARPGROUP.DEPBAR.LE gsb0, 0x0 ;  /* 0x00008000000079c5 */ /* 0x000fe40000010000 */
[----:B------:R-:W-:-:S06]  /*d490*/  WARPGROUP.ARRIVE ;  /* 0x00000000000079c5 */ /* 0x000fcc0000000000 */
[----:B------:R-:W-:Y:S01]  /*d4a0*/  QGMMA.64x128x32.F32.E4M3.E4M3 R24, R176, gdesc[UR4], R24, gsb0 ;  /* 0x01e00004b0187df3 */ /* 0x000fe20008000818 */
[----:B------:R-:W-:Y:S01]  /*d4b0*/  UMOV UR6, UR4 ;  /* 0x0000000400067c82 */ /* 0x000fe20008000000 */
[----:B------:R-:W-:Y:S01]  /*d4c0*/  UMOV UR7, 0xc0000010 ;  /* 0xc000001000077882 */ /* 0x000fe20000000000 */
        /* <DEDUP_REMOVED lines=42> */
.L_x_2163:
        /* <DEDUP_REMOVED lines=74> */
.L_x_2130:
        /* <DEDUP_REMOVED lines=24> */
[----:B------:R-:W-:Y:S01]  /*dd90*/  UISETP.NE.AND.EX UP0, UPT, UR7, URZ, UPT, UP0 ;  /* 0x0000003f0700728c */ /* 0x000fe2000bf05300 */
[----:B------:R-:W-:Y:S02]  /*dda0*/  F2FP.BF16.F32.PACK_AB R11, R78, R11 ;  /* 0x0000000b4e0b723e */ /* 0x000fe400000010ff */
[----:B------:R-:W-:Y:S01]  /*ddb0*/  F2FP.BF16.F32.PACK_AB R10, R79, R10 ;  /* 0x0000000a4f0a723e */ /* 0x000fe200000010ff */
[----:B------:R-:W-:Y:S01]  /*ddc0*/  ULDC.64 UR6, c[0x0][0xc00] ;  /* 0x0003000000067ab9 */ /* 0x000fe20000000a00 */
[----:B0-----:R-:W-:Y:S01]  /*ddd0*/  LOP3.LUT P0, R4, R50, 0x3, RZ, 0xc0, !PT ;  /* 0x0000000332047812 */ /* 0x001fe2000780c0ff */
[----:B------:R-:W-:Y:S01]  /*dde0*/  UIMAD.WIDE UR6, UR36, 0x4, UR6 ;  /* 0x00000004240678a5 */ /* 0x000fe2000f8e0206 */
[----:B------:R-:W-:-:S02]  /*ddf0*/  F2FP.BF16.F32.PACK_AB R26, R55, R26 ;  /* 0x0000001a371a723e */ /* 0x000fc400000010ff */
[----:B------:R-:W-:Y:S02]  /*de00*/  ISETP.EQ.OR P0, PT, R4, 0x3, !P0 ;  /* 0x000000030400780c */ /* 0x000fe40004702670 */
[----:B------:R-:W-:Y:S02]  /*de10*/  F2FP.BF16.F32.PACK_AB R9, R84, R9 ;  /* 0x000000095409723e */ /* 0x000fe400000010ff */
[----:B------:R-:W-:Y:S02]  /*de20*/  SEL R58, R11, R10, P0 ;  /* 0x0000000a0b3a7207 */ /* 0x000fe40000000000 */
[----:B------:R-:W-:Y:S02]  /*de30*/  SEL R55, R10, R11, P0 ;  /* 0x0000000b0a377207 */ /* 0x000fe40000000000 */
[----:B------:R-:W-:Y:S02]  /*de40*/  F2FP.BF16.F32.PACK_AB R8, R85, R8 ;  /* 0x000000085508723e */ /* 0x000fe400000010ff */
[----:B------:R-:W-:-:S02]  /*de50*/  F2FP.BF16.F32.PACK_AB R38, R38, R49 ;  /* 0x000000312626723e */ /* 0x000fc400000010ff */
[----:B------:R-:W-:Y:S02]  /*de60*/  F2FP.BF16.F32.PACK_AB R39, R39, R34 ;  /* 0x000000222727723e */ /* 0x000fe400000010ff */
[----:B------:R-:W-:Y:S02]  /*de70*/  F2FP.BF16.F32.PACK_AB R25, R62, R25 ;  /* 0x000000193e19723e */ /* 0x000fe400000010ff */
[----:B------:R-:W-:Y:S02]  /*de80*/  F2FP.BF16.F32.PACK_AB R24, R63, R24 ;  /* 0x000000183f18723e */ /* 0x000fe400000010ff */
[----:B------:R-:W-:Y:S02]  /*de90*/  F2FP.BF16.F32.PACK_AB R13, R76, R13 ;  /* 0x0000000d4c0d723e */ /* 0x000fe400000010ff */
        /* <DEDUP_REMOVED lines=8> */
[----:B------:R-:W-:-:S02]  /*df20*/  IADD3 R61, P1, R6, 0x40, RZ ;  /* 0x00000040063d7810 */ /* 0x000fc40007f3e0ff */
[----:B------:R-:W-:Y:S02]  /*df30*/  IADD3 R63, P2, R6, 0x60, RZ ;  /* 0x00000060063f7810 */ /* 0x000fe40007f5e0ff */
[----:B------:R-:W-:Y:S02]  /*df40*/  LOP3.LUT R10, R61, 0x380, RZ, 0xc0, !PT ;  /* 0x000003803d0a7812 */ /* 0x000fe400078ec0ff */
[----:B------:R-:W-:Y:S02]  /*df50*/  SEL R46, R9, R8, P0 ;  /* 0x00000008092e7207 */ /* 0x000fe40000000000 */
[----:B------:R-:W-:Y:S02]  /*df60*/  SHF.R.U64 R10, R10, 0x3, RZ ;  /* 0x000000030a0a7819 */ /* 0x000fe400000012ff */
[----:B------:R-:W-:Y:S02]  /*df70*/  SEL R45, R8, R9, P0 ;  /* 0x00000009082d7207 */ /* 0x000fe40000000000 */
[----:B------:R-:W-:-:S02]  /*df80*/  IADD3 R67, P4, R6, 0x4020, RZ ;  /* 0x0000402006437810 */ /* 0x000fc40007f9e0ff */
[----:B------:R-:W-:Y:S02]  /*df90*/  F2FP.BF16.F32.PACK_AB R27, R54, R27 ;  /* 0x0000001b361b723e */ /* 0x000fe400000010ff */
[----:B------:R-:W-:Y:S02]  /*dfa0*/  LOP3.LUT R9, R6, 0x380, RZ, 0xc0, !PT ;  /* 0x0000038006097812 */ /* 0x000fe400078ec0ff */
[----:B------:R-:W-:Y:S02]  /*dfb0*/  F2FP.BF16.F32.PACK_AB R32, R53, R32 ;  /* 0x000000203520723e */ /* 0x000fe400000010ff */
[----:B------:R-:W-:Y:S02]  /*dfc0*/  SEL R44, R13, R12, P0 ;  /* 0x0000000c0d2c7207 */ /* 0x000fe40000000000 */
[----:B------:R-:W-:Y:S01]  /*dfd0*/  SEL R43, R12, R13, P0 ;  /* 0x0000000d0c2b7207 */ /* 0x000fe20000000000 */
[----:B------:R-:W-:Y:S01]  /*dfe0*/  IMAD.X R13, RZ, RZ, R7, P4 ;  /* 0x000000ffff0d7224 */ /* 0x000fe200020e0607 */
[----:B------:R-:W-:-:S02]  /*dff0*/  SEL R50, R38, R39, P0 ;  /* 0x0000002726327207 */ /* 0x000fc40000000000 */
[----:B------:R-:W-:Y:S02]  /*e000*/  SEL R54, R25, R24, P0 ;  /* 0x0000001819367207 */ /* 0x000fe40000000000 */
[----:B------:R-:W-:Y:S01]  /*e010*/  SEL R51, R24, R25, P0 ;  /* 0x0000001918337207 */ /* 0x000fe20000000000 */
[----:B------:R-:W-:Y:S01]  /*e020*/  IMAD.X R25, RZ, RZ, R7, P1 ;  /* 0x000000ffff197224 */ /* 0x000fe200008e0607 */
[----:B------:R-:W-:Y:S02]  /*e030*/  IADD3 R59, P6, R6, 0x20, RZ ;  /* 0x00000020063b7810 */ /* 0x000fe40007fde0ff */
[----:B------:R-:W-:Y:S02]  /*e040*/  SEL R39, R39, R38, P0 ;  /* 0x0000002627277207 */ /* 0x000fe40000000000 */
[----:B------:R-:W-:Y:S02]  /*e050*/  LOP3.LUT R12, R63, 0x380, RZ, 0xc0, !PT ;  /* 0x000003803f0c7812 */ /* 0x000fe400078ec0ff */
[----:B------:R-:W-:-:S02]  /*e060*/  LOP3.LUT R24, R10, R61, RZ, 0x3c, !PT ;  /* 0x0000003d0a187212 */ /* 0x000fc400078e3cff */
[----:B------:R-:W-:Y:S02]  /*e070*/  F2FP.BF16.F32.PACK_AB R29, R60, R29 ;  /* 0x0000001d3c1d723e */ /* 0x000fe400000010ff */
[----:B------:R-:W-:Y:S02]  /*e080*/  SEL R42, R37, R36, P0 ;  /* 0x00000024252a7207 */ /* 0x000fe40000000000 */
[----:B------:R-:W-:Y:S02]  /*e090*/  SEL R38, R31, R30, P0 ;  /* 0x0000001e1f267207 */ /* 0x000fe40000000000 */
[----:B------:R-:W-:Y:S02]  /*e0a0*/  LOP3.LUT R10, R67, 0x380, RZ, 0xc0, !PT ;  /* 0x00000380430a7812 */ /* 0x000fe400078ec0ff */
[----:B------:R-:W-:Y:S02]  /*e0b0*/  SEL R37, R36, R37, P0 ;  /* 0x0000002524257207 */ /* 0x000fe40000000000 */
[----:B------:R-:W-:-:S02]  /*e0c0*/  SEL R31, R30, R31, P0 ;  /* 0x0000001f1e1f7207 */ /* 0x000fc40000000000 */
[----:B------:R-:W-:Y:S02]  /*e0d0*/  SHF.R.U64 R9, R9, 0x3, RZ ;  /* 0x0000000309097819 */ /* 0x000fe400000012ff */
[----:B------:R-:W-:Y:S02]  /*e0e0*/  F2FP.BF16.F32.PACK_AB R21, R68, R21 ;  /* 0x000000154415723e */ /* 0x000fe400000010ff */
[----:B------:R-:W-:Y:S02]  /*e0f0*/  F2FP.BF16.F32.PACK_AB R20, R69, R20 ;  /* 0x000000144514723e */ /* 0x000fe400000010ff */
[----:B------:R-:W-:Y:S02]  /*e100*/  SEL R36, R33, R32, P0 ;  /* 0x0000002021247207 */ /* 0x000fe40000000000 */
[----:B------:R-:W-:Y:S02]  /*e110*/  SEL R30, R27, R26, P0 ;  /* 0x0000001a1b1e7207 */ /* 0x000fe40000000000 */
[----:B------:R-:W-:Y:S01]  /*e120*/  SEL R49, R26, R27, P0 ;  /* 0x0000001b1a317207 */ /* 0x000fe20000000000 */
[----:B------:R-:W-:Y:S01]  /*e130*/  IMAD.X R27, RZ, RZ, R7, P6 ;  /* 0x000000ffff1b7224 */ /* 0x000fe200030e0607 */
[----:B------:R-:W-:-:S02]  /*e140*/  F2FP.BF16.F32.PACK_AB R56, R56, R65 ;  /* 0x000000413838723e */ /* 0x000fc400000010ff */
[----:B------:R-:W-:Y:S02]  /*e150*/  SEL R33, R32, R33, P0 ;  /* 0x0000002120217207 */ /* 0x000fe40000000000 */
[----:B------:R-:W-:Y:S02]  /*e160*/  SHF.R.U64 R12, R12, 0x3, RZ ;  /* 0x000000030c0c7819 */ /* 0x000fe400000012ff */
[----:B------:R-:W-:Y:S02]  /*e170*/  F2FP.BF16.F32.PACK_AB R94, R94, R95 ;  /* 0x0000005f5e5e723e */ /* 0x000fe400000010ff */
[----:B------:R-:W-:Y:S02]  /*e180*/  F2FP.BF16.F32.PACK_AB R93, R92, R93 ;  /* 0x0000005d5c5d723e */ /* 0x000fe400000010ff */
[----:B------:R-:W-:Y:S02]  /*e190*/  F2FP.BF16.F32.PACK_AB R57, R48, R57 ;  /* 0x000000393039723e */ /* 0x000fe400000010ff */
[----:B------:R-:W-:-:S02]  /*e1a0*/  SEL R32, R29, R28, P0 ;  /* 0x0000001c1d207207 */ /* 0x000fc40000000000 */
[C---:B------:R-:W-:Y:S02]  /*e1b0*/  IADD3 R65, P3, R6.reuse, 0x4000, RZ ;  /* 0x0000400006417810 */ /* 0x040fe40007f7e0ff */
[C---:B------:R-:W-:Y:S02]  /*e1c0*/  IADD3 R69, P5, R6.reuse, 0x4040, RZ ;  /* 0x0000404006457810 */ /* 0x040fe40007fbe0ff */
[----:B------:R-:W-:Y:S02]  /*e1d0*/  IADD3 R62, P6, R6, 0x4060, RZ ;  /* 0x00004060063e7810 */ /* 0x000fe40007fde0ff */
[----:B------:R-:W-:Y:S01]  /*e1e0*/  SHF.R.U64 R10, R10, 0x3, RZ ;  /* 0x000000030a0a7819 */ /* 0x000fe200000012ff */
[----:B------:R-:W-:Y:S01]  /*e1f0*/  IMAD.X R11, RZ, RZ, R7, P5 ;  /* 0x000000ffff0b7224 */ /* 0x000fe200028e0607 */
[----:B------:R-:W-:Y:S02]  /*e200*/  F2FP.BF16.F32.PACK_AB R90, R90, R91 ;  /* 0x0000005b5a5a723e */ /* 0x000fe400000010ff */
[----:B------:R-:W-:-:S02]  /*e210*/  F2FP.BF16.F32.PACK_AB R89, R88, R89 ;  /* 0x000000595859723e */ /* 0x000fc400000010ff */
[----:B------:R-:W-:Y:S02]  /*e220*/  SEL R29, R28, R29, P0 ;  /* 0x0000001d1c1d7207 */ /* 0x000fe40000000000 */
[----:B------:R-:W-:Y:S01]  /*e230*/  LOP3.LUT R6, R9, R6, RZ, 0x3c, !PT ;  /* 0x0000000609067212 */ /* 0x000fe200078e3cff */
[--C-:B------:R-:W-:Y:S01]  /*e240*/  IMAD.X R9, RZ, RZ, R7.reuse, P6 ;  /* 0x000000ffff097224 */ /* 0x100fe200030e0607 */
[----:B------:R-:W-:Y:S02]  /*e250*/  SEL R28, R21, R20, P0 ;  /* 0x00000014151c7207 */ /* 0x000fe40000000000 */
[----:B------:R-:W-:Y:S01]  /*e260*/  SEL R41, R20, R21, P0 ;  /* 0x0000001514297207 */ /* 0x000fe20000000000 */
[----:B------:R-:W-:Y:S01]  /*e270*/  IMAD.X R21, RZ, RZ, R7, P2 ;  /* 0x000000ffff157224 */ /* 0x000fe200010e0607 */
[----:B------:R-:W-:Y:S02]  /*e280*/  LOP3.LUT R20, R12, R63, RZ, 0x3c, !PT ;  /* 0x0000003f0c147212 */ /* 0x000fe400078e3cff */
[----:B------:R-:W-:-:S02]  /*e290*/  SEL R34, R94, R93, P0 ;  /* 0x0000005d5e227207 */ /* 0x000fc40000000000 */
[----:B------:R-:W-:Y:S02]  /*e2a0*/  SEL R48, R56, R57, P0 ;  /* 0x0000003938307207 */ /* 0x000fe40000000000 */
[----:B------:R-:W-:Y:S02]  /*e2b0*/  LOP3.LUT R52, R69, 0x380, RZ, 0xc0, !PT ;  /* 0x0000038045347812 */ /* 0x000fe400078ec0ff */
[----:B------:R-:W-:Y:S02]  /*e2c0*/  LOP3.LUT R12, R10, R67, RZ, 0x3c, !PT ;  /* 0x000000430a0c7212 */ /* 0x000fe400078e3cff */
[----:B------:R-:W-:Y:S02]  /*e2d0*/  SEL R93, R93, R94, P0 ;  /* 0x0000005e5d5d7207 */ /* 0x000fe40000000000 */
[----:B------:R-:W-:Y:S02]  /*e2e0*/  SEL R40, R90, R89, P0 ;  /* 0x000000595a287207 */ /* 0x000fe40000000000 */
[----:B------:R-:W-:-:S02]  /*e2f0*/  SEL R57, R57, R56, P0 ;  /* 0x0000003839397207 */ /* 0x000fc40000000000 */
[----:B------:R-:W-:Y:S02]  /*e300*/  MOV R67, R6 ;  /* 0x0000000600437202 */ /* 0x000fe40000000f00 */
[----:B------:R-:W-:Y:S02]  /*e310*/  F2FP.BF16.F32.PACK_AB R15, R70, R15 ;  /* 0x0000000f460f723e */ /* 0x000fe400000010ff */
[----:B------:R-:W-:Y:S02]  /*e320*/  F2FP.BF16.F32.PACK_AB R14, R71, R14 ;  /* 0x0000000e470e723e */ /* 0x000fe400000010ff */
[----:B------:R-:W-:Y:S02]  /*e330*/  SEL R89, R89, R90, P0 ;  /* 0x0000005a59597207 */ /* 0x000fe40000000000 */
[----:B------:R-:W-:Y:S02]  /*e340*/  SHF.R.U64 R52, R52, 0x3, RZ ;  /* 0x0000000334347819 */ /* 0x000fe400000012ff */
[----:B------:R-:W-:-:S02]  /*e350*/  SEL R56, R15, R14, P0 ;  /* 0x0000000e0f387207 */ /* 0x000fc40000000000 */
[----:B------:R-:W-:Y:S01]  /*e360*/  SEL R53, R14, R15, P0 ;  /* 0x0000000f0e357207 */ /* 0x000fe20000000000 */
[----:B------:R-:W-:Y:S01]  /*e370*/  IMAD.X R15, RZ, RZ, R7, P3 ;  /* 0x000000ffff0f7224 */ /* 0x000fe200018e0607 */
[----:B------:R-:W-:Y:S02]  /*e380*/  SEL R60, R86, R87, P0 ;  /* 0x00000057563c7207 */ /* 0x000fe40000000000 */
[----:B------:R-:W-:Y:S02]  /*e390*/  SEL R87, R87, R86, P0 ;  /* 0x0000005657577207 */ /* 0x000fe40000000000 */
[----:B------:R-:W-:Y:S02]  /*e3a0*/  LOP3.LUT R8, R59, 0x380, RZ, 0xc0, !PT ;  /* 0x000003803b087812 */ /* 0x000fe400078ec0ff */
[----:B------:R-:W-:Y:S02]  /*e3b0*/  LOP3.LUT R10, R52, R69, RZ, 0x3c, !PT ;  /* 0x00000045340a7212 */ /* 0x000fe400078e3cff */
[----:B------:R-:W-:-:S02]  /*e3c0*/  MOV R64, R20 ;  /* 0x0000001400407202 */ /* 0x000fc40000000f00 */
[----:B------:R-:W-:Y:S02]  /*e3d0*/  SHF.R.U64 R8, R8, 0x3, RZ ;  /* 0x0000000308087819 */ /* 0x000fe400000012ff */
[----:B------:R-:W-:Y:S02]  /*e3e0*/  MOV R61, R10 ;  /* 0x0000000a003d7202 */ /* 0x000fe40000000f00 */
[----:B------:R-:W-:Y:S02]  /*e3f0*/  LOP3.LUT R26, R8, R59, RZ, 0x3c, !PT ;  /* 0x0000003b081a7212 */ /* 0x000fe400078e3cff */
[----:B------:R-:W-:Y:S02]  /*e400*/  LOP3.LUT R8, R65, 0x380, RZ, 0xc0, !PT ;  /* 0x0000038041087812 */ /* 0x000fe400078ec0ff */
[----:B------:R-:W-:Y:S02]  /*e410*/  LOP3.LUT R59, R62, 0x380, RZ, 0xc0, !PT ;  /* 0x000003803e3b7812 */ /* 0x000fe400078ec0ff */
[----:B------:R-:W-:-:S02]  /*e420*/  SHF.R.U64 R8, R8, 0x3, RZ ;  /* 0x0000000308087819 */ /* 0x000fc400000012ff */
[----:B------:R-:W-:Y:S02]  /*e430*/  SHF.R.U64 R59, R59, 0x3, RZ ;  /* 0x000000033b3b7819 */ /* 0x000fe400000012ff */
[----:B------:R-:W-:Y:S02]  /*e440*/  LOP3.LUT R14, R8, R65, RZ, 0x3c, !PT ;  /* 0x00000041080e7212 */ /* 0x000fe400078e3cff */
[----:B------:R-:W-:Y:S02]  /*e450*/  LOP3.LUT R8, R59, R62, RZ, 0x3c, !PT ;  /* 0x0000003e3b087212 */ /* 0x000fe400078e3cff */
[----:B------:R-:W-:Y:S02]  /*e460*/  MOV R63, R14 ;  /* 0x0000000e003f7202 */ /* 0x000fe40000000f00 */
[----:B------:R-:W-:Y:S02]  /*e470*/  MOV R59, R8 ;  /* 0x00000008003b7202 */ /* 0x000fe40000000f00 */
[----:B------:R-:W-:-:S02]  /*e480*/  MOV R62, R12 ;  /* 0x0000000c003e7202 */ /* 0x000fc40000000f00 */
[----:B------:R-:W-:Y:S02]  /*e490*/  MOV R66, R26 ;  /* 0x0000001a00427202 */ /* 0x000fe40000000f00 */
[----:B------:R-:W-:Y:S02]  /*e4a0*/  MOV R65, R24 ;  /* 0x0000001800417202 */ /* 0x000fe40000000f00 */
[----:B------:R-:W-:Y:S01]  /*e4b0*/  PLOP3.LUT P2, PT, PT, PT, UP0, 0x80, 0x0 ;  /* 0x000000000000781c */ /* 0x000fe20003f4f008 */
[----:B------:R-:W-:Y:S01]  /*e4c0*/  ULDC UR8, c[0x0][0xa88] ;  /* 0x0002a20000087ab9 */ /* 0x000fe20000000800 */
[----:B--2---:R-:W-:Y:S01]  /*e4d0*/  LOP3.LUT R6, R35, 0x2, RZ, 0x3c, !PT ;  /* 0x0000000223067812 */ /* 0x004fe200078e3cff */
[----:B------:R-:W-:Y:S04]  /*e4e0*/  SHFL.IDX PT, R34, R34, R35, 0x1c1f ;  /* 0x001c1f2322227589 */ /* 0x000fe800000e0000 */
[----:B------:R-:W0:Y:S04]  /*e4f0*/  SHFL.IDX PT, R93, R93, R6, 0x1c1f ;  /* 0x001c1f065d5d7589 */ /* 0x000e2800000e0000 */
[----:B------:R-:W-:Y:S04]  /*e500*/  SHFL.IDX PT, R48, R48, R35, 0x1c1f ;  /* 0x001c1f2330307589 */ /* 0x000fe800000e0000 */
[----:B------:R-:W1:Y:S04]  /*e510*/  SHFL.IDX PT, R57, R57, R6, 0x1c1f ;  /* 0x001c1f0639397589 */ /* 0x000e6800000e0000 */
[----:B------:R-:W-:Y:S04]  /*e520*/  SHFL.IDX PT, R40, R40, R35, 0x1c1f ;  /* 0x001c1f2328287589 */ /* 0x000fe800000e0000 */
[----:B------:R-:W2:Y:S04]  /*e530*/  SHFL.IDX PT, R89, R89, R6, 0x1c1f ;  /* 0x001c1f0659597589 */ /* 0x000ea800000e0000 */
[----:B------:R-:W-:Y:S04]  /*e540*/  SHFL.IDX PT, R50, R50, R35, 0x1c1f ;  /* 0x001c1f2332327589 */ /* 0x000fe800000e0000 */
[----:B------:R-:W3:Y:S01]  /*e550*/  SHFL.IDX PT, R39, R39, R6, 0x1c1f ;  /* 0x001c1f0627277589 */ /* 0x000ee200000e0000 */
        /* <DEDUP_REMOVED lines=8> */
[----:B--2---:R-:W-:-:S02]  /*e5e0*/  SEL R12, R40, R89, P0 ;  /* 0x00000059280c7207 */ /* 0x004fc40000000000 */
[----:B------:R-:W-:Y:S01]  /*e5f0*/  SEL R14, R89, R40, P0 ;  /* 0x00000028590e7207 */ /* 0x000fe20000000000 */
[----:B------:R-:W-:Y:S04]  /*e600*/  SHFL.IDX PT, R36, R36, R35, 0x1c1f ;  /* 0x001c1f2324247589 */ /* 0x000fe800000e0000 */
[----:B------:R-:W2:Y:S01]  /*e610*/  SHFL.IDX PT, R33, R33, R6, 0x1c1f ;  /* 0x001c1f0621217589 */ /* 0x000ea200000e0000 */
[----:B---3--:R-:W-:Y:S02]  /*e620*/  SEL R13, R50, R39, P0 ;  /* 0x00000027320d7207 */ /* 0x008fe40000000000 */
[----:B------:R-:W-:Y:S01]  /*e630*/  SEL R15, R39, R50, P0 ;  /* 0x00000032270f7207 */ /* 0x000fe20000000000 */
[----:B------:R2:W-:Y:S04]  /*e640*/  SHFL.IDX PT, R21, R30, R35, 0x1c1f ;  /* 0x001c1f231e157589 */ /* 0x0005e800000e0000 */
[----:B------:R-:W3:Y:S01]  /*e650*/  SHFL.IDX PT, R52, R49, R6, 0x1c1f ;  /* 0x001c1f0631347589 */ /* 0x000ee200000e0000 */
[----:B0-----:R-:W-:-:S02]  /*e660*/  SEL R24, R42, R37, P0 ;  /* 0x000000252a187207 */ /* 0x001fc40000000000 */
[----:B------:R-:W-:Y:S01]  /*e670*/  SEL R26, R37, R42, P0 ;  /* 0x0000002a251a7207 */ /* 0x000fe20000000000 */
[----:B------:R-:W-:Y:S04]  /*e680*/  SHFL.IDX PT, R32, R32, R35, 0x1c1f ;  /* 0x001c1f2320207589 */ /* 0x000fe800000e0000 */
[----:B------:R-:W-:Y:S01]  /*e690*/  SHFL.IDX PT, R54, R54, R35, 0x1c1f ;  /* 0x001c1f2336367589 */ /* 0x000fe200000e0000 */
[----:B-1----:R-:W-:Y:S02]  /*e6a0*/  SEL R25, R38, R31, P0 ;  /* 0x0000001f26197207 */ /* 0x002fe40000000000 */
[----:B------:R-:W-:Y:S01]  /*e6b0*/  SEL R27, R31, R38, P0 ;  /* 0x000000261f1b7207 */ /* 0x000fe20000000000 */
[----:B------:R3:W0:Y:S04]  /*e6c0*/  SHFL.IDX PT, R7, R29, R6, 0x1c1f ;  /* 0x001c1f061d077589 */ /* 0x00062800000e0000 */
[----:B------:R-:W1:Y:S01]  /*e6d0*/  SHFL.IDX PT, R51, R51, R6, 0x1c1f ;  /* 0x001c1f0633337589 */ /* 0x000e6200000e0000 */
[----:B--2---:R-:W-:-:S03]  /*e6e0*/  SEL R30, R33, R36, P0 ;  /* 0x00000024211e7207 */ /* 0x004fc60000000000 */
[----:B------:R2:W-:Y:S04]  /*e6f0*/  SHFL.IDX PT, R20, R28, R35, 0x1c1f ;  /* 0x001c1f231c147589 */ /* 0x0005e800000e0000 */
[----:B------:R-:W-:Y:S01]  /*e700*/  SHFL.IDX PT, R44, R44, R35, 0x1c1f ;  /* 0x001c1f232c2c7589 */ /* 0x000fe200000e0000 */
[----:B---3--:R-:W-:Y:S02]  /*e710*/  SEL R29, R21, R52, P0 ;  /* 0x00000034151d7207 */ /* 0x008fe40000000000 */
[----:B------:R-:W-:Y:S01]  /*e720*/  SEL R31, R52, R21, P0 ;  /* 0x00000015341f7207 */ /* 0x000fe20000000000 */
[----:B------:R-:W-:Y:S01]  /*e730*/  SHFL.IDX PT, R56, R56, R35, 0x1c1f ;  /* 0x001c1f2338387589 */ /* 0x000fe200000e0000 */
[----:B--2---:R-:W-:-:S03]  /*e740*/  SEL R28, R36, R33, P0 ;  /* 0x00000021241c7207 */ /* 0x004fc60000000000 */
[----:B------:R-:W2:Y:S04]  /*e750*/  SHFL.IDX PT, R41, R41, R6, 0x1c1f ;  /* 0x001c1f0629297589 */ /* 0x000ea800000e0000 */
[----:B------:R-:W3:Y:S01]  /*e760*/  SHFL.IDX PT, R43, R43, R6, 0x1c1f ;  /* 0x001c1f062b2b7589 */ /* 0x000ee200000e0000 */
[----:B0-----:R-:W-:Y:S02]  /*e770*/  SEL R36, R32, R7, P0 ;  /* 0x0000000720247207 */ /* 0x001fe40000000000 */
[----:B------:R-:W-:Y:S01]  /*e780*/  SEL R38, R7, R32, P0 ;  /* 0x0000002007267207 */ /* 0x000fe20000000000 */
[----:B------:R-:W0:Y:S01]  /*e790*/  SHFL.IDX PT, R53, R53, R6, 0x1c1f ;  /* 0x001c1f0635357589 */ /* 0x000e2200000e0000 */
[----:B-1----:R-:W-:Y:S01]  /*e7a0*/  SEL R37, R54, R51, P0 ;  /* 0x0000003336257207 */ /* 0x002fe20000000000 */
[----:B------:R-:W-:Y:S01]  /*e7b0*/  IMAD.U32 R7, RZ, RZ, UR7 ;  /* 0x00000007ff077e24 */ /* 0x000fe2000f8e00ff */
[----:B------:R-:W-:Y:S01]  /*e7c0*/  SEL R39, R51, R54, P0 ;  /* 0x0000003633277207 */ /* 0x000fe20000000000 */
[----:B------:R-:W-:Y:S06]  /*e7d0*/  BAR.SYNC.DEFER_BLOCKING 0x1, 0x100 ;  /* 0x0044000000007b1d */ /* 0x000fec0000010000 */
[----:B------:R-:W-:Y:S04]  /*e7e0*/  SHFL.IDX PT, R58, R58, R35, 0x1c1f ;  /* 0x001c1f233a3a7589 */ /* 0x000fe800000e0000 */
[----:B------:R-:W1:Y:S01]  /*e7f0*/  SHFL.IDX PT, R55, R55, R6, 0x1c1f ;  /* 0x001c1f0637377589 */ /* 0x000e6200000e0000 */
[----:B--2---:R-:W-:-:S02]  /*e800*/  SEL R32, R20, R41, P0 ;  /* 0x0000002914207207 */ /* 0x004fc40000000000 */
[----:B------:R-:W-:Y:S01]  /*e810*/  SEL R34, R41, R20, P0 ;  /* 0x0000001429227207 */ /* 0x000fe20000000000 */
[----:B------:R-:W-:Y:S01]  /*e820*/  SHFL.IDX PT, R46, R46, R35, 0x1c1f ;  /* 0x001c1f232e2e7589 */ /* 0x000fe200000e0000 */
[----:B---3--:R-:W-:Y:S02]  /*e830*/  SEL R40, R44, R43, P0 ;  /* 0x0000002b2c287207 */ /* 0x008fe40000000000 */
[----:B------:R-:W-:Y:S01]  /*e840*/  SEL R42, R43, R44, P0 ;  /* 0x0000002c2b2a7207 */ /* 0x000fe20000000000 */
[----:B------:R2:W-:Y:S01]  /*e850*/  SHFL.IDX PT, R60, R60, R35, 0x1c1f ;  /* 0x001c1f233c3c7589 */ /* 0x0005e200000e0000 */
[----:B0-----:R-:W-:-:S03]  /*e860*/  SEL R33, R56, R53, P0 ;  /* 0x0000003538217207 */ /* 0x001fc60000000000 */
[----:B------:R-:W0:Y:S04]  /*e870*/  SHFL.IDX PT, R45, R45, R6, 0x1c1f ;  /* 0x001c1f062d2d7589 */ /* 0x000e2800000e0000 */
[----:B------:R3:W4:Y:S01]  /*e880*/  SHFL.IDX PT, R87, R87, R6, 0x1c1f ;  /* 0x001c1f0657577589 */ /* 0x00072200000e0000 */
[----:B--2---:R-:W-:-:S03]  /*e890*/  SEL R35, R53, R56, P0 ;  /* 0x0000003835237207 */ /* 0x004fc60000000000 */
[----:B------:R0:W-:Y:S04]  /*e8a0*/  STSM.16.M88.4 [R67], R8 ;  /* 0x0000000843007844 */ /* 0x0001e80000000200 */
[----:B------:R-:W-:Y:S01]  /*e8b0*/  STSM.16.M88.4 [R66], R12 ;  /* 0x0000000c42007844 */ /* 0x000fe20000000200 */
[----:B-1----:R-:W-:Y:S01]  /*e8c0*/  SEL R41, R58, R55, P0 ;  /* 0x000000373a297207 */ /* 0x002fe20000000000 */
[----:B---3--:R-:W-:Y:S01]  /*e8d0*/  IMAD.U32 R6, RZ, RZ, UR6 ;  /* 0x00000006ff067e24 */ /* 0x008fe2000f8e00ff */
[----:B------:R-:W-:Y:S01]  /*e8e0*/  SEL R43, R55, R58, P0 ;  /* 0x0000003a372b7207 */ /* 0x000fe20000000000 */
[----:B------:R-:W-:Y:S01]  /*e8f0*/  STSM.16.M88.4 [R65], R24 ;  /* 0x0000001841007844 */ /* 0x000fe20000000200 */
[----:B------:R-:W-:-:S03]  /*e900*/  ULDC.64 UR6, c[0x0][0xc08] ;  /* 0x0003020000067ab9 */ /* 0x000fc60000000a00 */
[----:B------:R-:W-:Y:S01]  /*e910*/  STSM.16.M88.4 [R64], R28 ;  /* 0x0000001c40007844 */ /* 0x000fe20000000200 */
[----:B0-----:R-:W-:-:S03]  /*e920*/  SEL R8, R46, R45, P0 ;  /* 0x0000002d2e087207 */ /* 0x001fc60000000000 */
[----:B------:R-:W-:Y:S01]  /*e930*/  STSM.16.M88.4 [R63], R36 ;  /* 0x000000243f007844 */ /* 0x000fe20000000200 */
[----:B------:R-:W-:Y:S02]  /*e940*/  SEL R10, R45, R46, P0 ;  /* 0x0000002e2d0a7207 */ /* 0x000fe40000000000 */
[----:B----4-:R-:W-:Y:S01]  /*e950*/  SEL R9, R60, R87, P0 ;  /* 0x000000573c097207 */ /* 0x010fe20000000000 */
[----:B------:R-:W-:Y:S01]  /*e960*/  STSM.16.M88.4 [R62], R32 ;  /* 0x000000203e007844 */ /* 0x000fe20000000200 */
[----:B------:R-:W-:Y:S01]  /*e970*/  SEL R11, R87, R60, P0 ;  /* 0x0000003c570b7207 */ /* 0x000fe20000000000 */
[----:B------:R-:W-:Y:S01]  /*e980*/  UISETP.NE.U32.AND UP1, UPT, UR6, URZ, UPT ;  /* 0x0000003f0600728c */ /* 0x000fe2000bf25070 */
[----:B------:R-:W0:Y:S01]  /*e990*/  LDC R46, c[0x0][0xbe8] ;  /* 0x0002fa00ff2e7b82 */ /* 0x000e220000000800 */
[----:B------:R-:W-:Y:S04]  /*e9a0*/  STSM.16.M88.4 [R61], R40 ;  /* 0x000000283d007844 */ /* 0x000fe80000000200 */
[----:B------:R1:W-:Y:S03]  /*e9b0*/  STSM.16.M88.4 [R59], R8 ;  /* 0x000000083b007844 */ /* 0x0003e60000000200 */
[----:B------:R-:W-:Y:S01]  /*e9c0*/  BAR.SYNC.DEFER_BLOCKING 0x1, 0x100 ;  /* 0x0044000000007b1d */ /* 0x000fe20000010000 */
[----:B------:R-:W-:-:S06]  /*e9d0*/  UISETP.NE.AND.EX UP1, UPT, UR7, URZ, UPT, UP1 ;  /* 0x0000003f0700728c */ /* 0x000fcc000bf25310 */
[----:B------:R-:W-:-:S05]  /*e9e0*/  PLOP3.LUT P0, PT, PT, PT, UP1, 0x80, 0x0 ;  /* 0x000000000000781c */ /* 0x000fca0003f0f018 */
[----:B------:R-:W-:-:S04]  /*e9f0*/  @UP1 ULEA UR6, UP2, UR36, UR6, 0x2 ;  /* 0x0000000624061291 */ /* 0x000fc8000f84103f */
[----:B------:R-:W-:Y:S01]  /*ea00*/  @UP1 ULEA.HI.X UR7, UR36, UR7, UR37, 0x2, UP2 ;  /* 0x0000000724071291 */ /* 0x000fe200090f1425 */
[----:B-1----:R-:W-:Y:S02]  /*ea10*/  IMAD.U32 R9, RZ, RZ, UR8 ;  /* 0x00000008ff097e24 */ /* 0x002fe4000f8e00ff */
[----:B------:R-:W-:-:S03]  /*ea20*/  IMAD.U32 R10, RZ, RZ, UR6 ;  /* 0x00000006ff0a7e24 */ /* 0x000fc6000f8e00ff */
[----:B------:R-:W-:Y:S01]  /*ea30*/  IMAD.U32 R11, RZ, RZ, UR7 ;  /* 0x00000007ff0b7e24 */ /* 0x000fe2000f8e00ff */
[----:B------:R-:W2:Y:S01]  /*ea40*/  @P2 LDG.E R12, desc[UR52][R6.64] ;  /* 0x00000034060c2981 */ /* 0x000ea2000c1e1900 */
[----:B0-----:R-:W-:Y:S01]  /*ea50*/  ISETP.NE.AND P1, PT, R46, 0x1, PT ;  /* 0x000000012e00780c */ /* 0x001fe20003f25270 */
[----:B------:R-:W-:Y:S02]  /*ea60*/  UMOV UR4, URZ ;  /* 0x0000003f00047c82 */ /* 0x000fe40008000000 */
[----:B------:R0:W5:Y:S10]  /*ea70*/  @P0 LDG.E R9, desc[UR52][R10.64] ;  /* 0x000000340a090981 */ /* 0x000174000c1e1900 */
[----:B------:R-:W1:Y:S08]  /*ea80*/  @P1 LDC R13, c[0x0][0xbec] ;  /* 0x0002fb00ff0d1b82 */ /* 0x000e700000000800 */
[----:B------:R-:W3:Y:S01]  /*ea90*/  @P1 LDC R14, c[0x0][0xbf0] ;  /* 0x0002fc00ff0e1b82 */ /* 0x000ee20000000800 */
[----:B--2---:R-:W-:Y:S01]  /*eaa0*/  @P2 R2UR UR4, R12 ;  /* 0x000000000c0422ca */ /* 0x004fe200000e0000 */
[----:B01-3--:R-:W-:-:S14]  /*eab0*/  @P0 BRA `(.L_x_2166) ;  /* 0x0000000000100947 */ /* 0x00bfdc0003800000 */
[----:B------:R-:W-:Y:S05]  /*eac0*/  @!P2 BRA `(.L_x_2166) ;  /* 0x00000000000ca947 */ /* 0x000fea0003800000 */
[----:B------:R-:W2:Y:S04]  /*ead0*/  LDG.E R8, desc[UR52][R6.64] ;  /* 0x0000003406087981 */ /* 0x000ea8000c1e1900 */
[----:B-----5:R-:W2:Y:S02]  /*eae0*/  LDG.E R9, desc[UR52][R6.64+0x4] ;  /* 0x0000043406097981 */ /* 0x020ea4000c1e1900 */
[----:B--2---:R-:W-:-:S07]  /*eaf0*/  IMAD.IADD R9, R9, 0x1, -R8 ;  /* 0x0000000109097824 */ /* 0x004fce00078e0a08 */
.L_x_2166:
[----:B------:R-:W-:Y:S01]  /*eb00*/  USHF.R.S32.HI UR14, URZ, 0x1f, UR42 ;  /* 0x0000001f3f0e7899 */ /* 0x000fe2000801142a */
[----:B------:R-:W-:Y:S01]  /*eb10*/  VIADD R8, R18, UR39 ;  /* 0x0000002712087c36 */ /* 0x000fe20008000000 */
[----:B------:R-:W-:Y:S01]  /*eb20*/  ULDC.64 UR12, c[0x0][0xb90] ;  /* 0x0002e400000c7ab9 */ /* 0x000fe20000000a00 */
[----:B------:R-:W-:Y:S01]  /*eb30*/  USHF.R.S32.HI UR9, URZ, 0x1f, UR4 ;  /* 0x0000001f3f097899 */ /* 0x000fe20008011404 */
[----:B------:R-:W-:Y:S01]  /*eb40*/  VIADD R24, R190, UR39 ;  /* 0x00000027be187c36 */ /* 0x000fe20008000000 */
[----:B------:R-:W-:Y:S01]  /*eb50*/  UIMAD UR10, UR14, UR12, URZ ;  /* 0x0000000c0e0a72a4 */ /* 0x000fe2000f8e023f */
[----:B------:R-:W-:Y:S01]  /*eb60*/  @P1 IMAD.HI.U32 R7, R8, R13, RZ ;  /* 0x0000000d08071227 */ /* 0x000fe200078e00ff */
[----:B------:R-:W-:Y:S01]  /*eb70*/  UMOV UR8, UR4 ;  /* 0x0000000400087c82 */ /* 0x000fe20008000000 */
[----:B------:R-:W-:Y:S01]  /*eb80*/  USEL UR37, UR37, URZ, !UP0 ;  /* 0x0000003f25257287 */ /* 0x000fe2000c000000 */
[----:B------:R-:W0:Y:S01]  /*eb90*/  @P1 LDC R49, c[0x0][0xbf0] ;  /* 0x0002fc00ff311b82 */ /* 0x000e220000000800 */
        /* <DEDUP_REMOVED lines=15> */
[----:B------:R-:W-:Y:S01]  /*ec90*/  IADD3 R13, P3, R4, 0x2000, RZ ;  /* 0x00002000040d7810 */ /* 0x000fe20007f7e0ff */
[----:B-----5:R-:W-:Y:S01]  /*eca0*/  IMAD R53, R9, R46, RZ ;  /* 0x0000002e09357224 */ /* 0x020fe200078e02ff */
[----:B------:R-:W-:Y:S01]  /*ecb0*/  IADD3 R6, P2, R6, UR6, RZ ;  /* 0x0000000606067c10 */ /* 0x000fe2000ff5e0ff */
[----:B------:R-:W-:Y:S01]  /*ecc0*/  ULDC.64 UR10, c[0x0][0xaa0] ;  /* 0x0002a800000a7ab9 */ /* 0x000fe20000000a00 */
[----:B------:R-:W-:Y:S01]  /*ecd0*/  IMAD.U32 R10, RZ, RZ, UR8 ;  /* 0x00000008ff0a7e24 */ /* 0x000fe2000f8e00ff */
[----:B------:R-:W-:Y:S01]  /*ece0*/  SHF.R.S32.HI R8, RZ, 0x1f, R11 ;  /* 0x0000001fff087819 */ /* 0x000fe2000001140b */
[----:B------:R-:W-:Y:S01]  /*ecf0*/  IMAD.X R9, RZ, RZ, R5, P3 ;  /* 0x000000ffff097224 */ /* 0x000fe200018e0605 */
[----:B------:R-:W-:-:S02]  /*ed00*/  IADD3 R15, P0, R4, 0x1000, RZ ;  /* 0x00001000040f7810 */ /* 0x000fc40007f1e0ff */
[----:B------:R-:W-:Y:S01]  /*ed10*/  IADD3.X R7, R7, UR7, R10, P2, !PT ;  /* 0x0000000707077c10 */ /* 0x000fe200097fe40a */
[----:B------:R-:W-:Y:S01]  /*ed20*/  ULDC.64 UR6, c[0x0][0xb88] ;  /* 0x0002e20000067ab9 */ /* 0x000fe20000000a00 */
[----:B------:R-:W-:Y:S01]  /*ed30*/  LOP3.LUT R10, R13, 0x380, RZ, 0xc0, !PT ;  /* 0x000003800d0a7812 */ /* 0x000fe200078ec0ff */
[----:B------:R-:W-:Y:S01]  /*ed40*/  IMAD R14, R8, UR6, RZ ;  /* 0x00000006080e7c24 */ /* 0x000fe2000f8e02ff */
[----:B------:R-:W-:Y:S01]  /*ed50*/  LOP3.LUT R12, R15, 0x380, RZ, 0xc0, !PT ;  /* 0x000003800f0c7812 */ /* 0x000fe200078ec0ff */
[C---:B------:R-:W-:Y:S01]  /*ed60*/  IMAD.WIDE.U32 R6, R11.reuse, UR6, R6 ;  /* 0x000000060b067c25 */ /* 0x040fe2000f8e0006 */
[----:B------:R-:W-:Y:S02]  /*ed70*/  SHF.R.U64 R8, R10, 0x3, RZ ;  /* 0x000000030a087819 */ /* 0x000fe400000012ff */
[----:B------:R-:W-:Y:S01]  /*ed80*/  SHF.R.U64 R12, R12, 0x3, RZ ;  /* 0x000000030c0c7819 */ /* 0x000fe200000012ff */
[----:B------:R-:W-:Y:S01]  /*ed90*/  IMAD R21, R11, UR7, R14 ;  /* 0x000000070b157c24 */ /* 0x000fe2000f8e020e */
[----:B------:R-:W-:Y:S01]  /*eda0*/  LOP3.LUT R8, R8, R13, RZ, 0x3c, !PT ;  /* 0x0000000d08087212 */ /* 0x000fe200078e3cff */
[----:B------:R-:W-:Y:S01]  /*edb0*/  ULDC.64 UR6, c[0x0][0xb50] ;  /* 0x0002d40000067ab9 */ /* 0x000fe20000000a00 */
[----:B------:R-:W-:Y:S01]  /*edc0*/  LOP3.LUT R12, R12, R15, RZ, 0x3c, !PT ;  /* 0x0000000f0c0c7212 */ /* 0x000fe200078e3cff */
[----:B------:R-:W-:Y:S01]  /*edd0*/  IMAD.IADD R13, R7, 0x1, R21 ;  /* 0x00000001070d7824 */ /* 0x000fe200078e0215 */
[----:B------:R-:W-:Y:S01]  /*ede0*/  LEA R14, P4, R6, UR6, 0x2 ;  /* 0x00000006060e7c11 */ /* 0x000fe2000f8810ff */
[----:B------:R-:W-:Y:S01]  /*edf0*/  VIADD R10, R24, 0x8 ;  /* 0x00000008180a7836 */ /* 0x000fe20000000000 */
[----:B------:R-:W-:-:S02]  /*ee00*/  IADD3 R11, P2, R4, 0x3000, RZ ;  /* 0x00003000040b7810 */ /* 0x000fc40007f5e0ff */
[----:B------:R-:W-:Y:S01]  /*ee10*/  LEA.HI.X R15, R6, UR7, R13, 0x2, P4 ;  /* 0x00000007060f7c11 */ /* 0x000fe2000a0f140d */
[----:B------:R-:W-:Y:S01]  /*ee20*/  SHFL.IDX PT, R20, R14, RZ, 0x1c1f ;  /* 0x001c1fff0e147589 */ /* 0x000fe200000e0000 */
[----:B------:R-:W-:Y:S01]  /*ee30*/  LOP3.LUT R7, R11, 0x380, RZ, 0xc0, !PT ;  /* 0x000003800b077812 */ /* 0x000fe200078ec0ff */
[--C-:B------:R-:W-:Y:S01]  /*ee40*/  IMAD.X R13, RZ, RZ, R5.reuse, P0 ;  /* 0x000000ffff0d7224 */ /* 0x100fe200000e0605 */
[----:B------:R-:W-:Y:S01]  /*ee50*/  LOP3.LUT P0, RZ, R188, 0x3, RZ, 0xc0, !PT ;  /* 0x00000003bcff7812 */ /* 0x000fe2000780c0ff */
[----:B------:R-:W1:Y:S01]  /*ee60*/  SHFL.IDX PT, R21, R15, RZ, 0x1c1f ;  /* 0x001c1fff0f157589 */ /* 0x000e6200000e0000 */
[----:B------:R-:W-:Y:S01]  /*ee70*/  SHF.R.U64 R6, R7, 0x3, RZ ;  /* 0x0000000307067819 */ /* 0x000fe200000012ff */
[----:B------:R-:W-:Y:S01]  /*ee80*/  IMAD.X R7, RZ, RZ, R5, P2 ;  /* 0x000000ffff077224 */ /* 0x000fe200010e0605 */
[-C--:B------:R-:W-:Y:S01]  /*ee90*/  ISETP.GE.OR P2, PT, R24, R53.reuse, P0 ;  /* 0x000000351800720c */ /* 0x080fe20000746670 */
[----:B------:R-:W-:Y:S01]  /*eea0*/  SHFL.IDX PT, R44, R14, 0x1, 0x1c1f ;  /* 0x003c1f000e2c7f89 */ /* 0x000fe200000e0000 */
[----:B------:R-:W-:Y:S01]  /*eeb0*/  ISETP.GE.OR P0, PT, R10, R53, P0 ;  /* 0x000000350a00720c */ /* 0x000fe20000706670 */
[----:B------:R-:W-:Y:S01]  /*eec0*/  UIMAD UR8, UR9, UR10, URZ ;  /* 0x0000000a090872a4 */ /* 0x000fe2000f8e023f */
[C---:B------:R-:W-:Y:S01]  /*eed0*/  IADD3 R41, P6, R4.reuse, 0x4000, RZ ;  /* 0x0000400004297810 */ /* 0x040fe20007fde0ff */
[----:B------:R-:W2:Y:S01]  /*eee0*/  SHFL.IDX PT, R45, R15, 0x1, 0x1c1f ;  /* 0x003c1f000f2d7f89 */ /* 0x000ea200000e0000 */
[----:B------:R-:W-:Y:S01]  /*eef0*/  UIMAD.WIDE.U32 UR6, UR4, UR10, URZ ;  /* 0x0000000a040672a5 */ /* 0x000fe2000f8e003f */
[----:B------:R-:W-:-:S02]  /*ef00*/  IADD3 R37, P5, R4, 0x5000, RZ ;  /* 0x0000500004257810 */ /* 0x000fc40007fbe0ff */
[----:B------:R-:W-:Y:S02]  /*ef10*/  IADD3 R33, P4, R4, 0x6000, RZ ;  /* 0x0000600004217810 */ /* 0x000fe40007f9e0ff */
[----:B------:R-:W-:Y:S02]  /*ef20*/  LOP3.LUT R6, R6, R11, RZ, 0x3c, !PT ;  /* 0x0000000b06067212 */ /* 0x000fe400078e3cff */
[C---:B------:R-:W-:Y:S01]  /*ef30*/  LOP3.LUT R29, R4.reuse, 0x380, RZ, 0xc0, !PT ;  /* 0x00000380041d7812 */ /* 0x040fe200078ec0ff */
[----:B-1----:R1:W-:Y:S01]  /*ef40*/  @!P2 ST.E desc[UR52][R20.64], R2 ;  /* 0x000000021400a985 */ /* 0x0023e2000c101934 */
[----:B------:R-:W-:Y:S01]  /*ef50*/  UIMAD UR8, UR4, UR11, UR8 ;  /* 0x0000000b040872a4 */ /* 0x000fe2000f8e0208 */
[----:B------:R-:W-:Y:S02]  /*ef60*/  IADD3 R11, P3, R4, 0x7000, RZ ;  /* 0x00007000040b7810 */ /* 0x000fe40007f7e0ff */
[----:B------:R-:W-:Y:S01]  /*ef70*/  ULDC.64 UR10, c[0x0][0xae8] ;  /* 0x0002ba00000a7ab9 */ /* 0x000fe20000000a00 */
[----:B------:R-:W-:-:S02]  /*ef80*/  LOP3.LUT R40, R41, 0x380, RZ, 0xc0, !PT ;  /* 0x0000038029287812 */ /* 0x000fc400078ec0ff */
[----:B------:R-:W-:Y:S01]  /*ef90*/  LOP3.LUT R36, R37, 0x380, RZ, 0xc0, !PT ;  /* 0x0000038025247812 */ /* 0x000fe200078ec0ff */
[----:B--2---:R2:W-:Y:S01]  /*efa0*/  @!P0 ST.E desc[UR52][R44.64], R0 ;  /* 0x000000002c008985 */ /* 0x0045e2000c101934 */
[----:B------:R-:W-:Y:S02]  /*efb0*/  LOP3.LUT R32, R33, 0x380, RZ, 0xc0, !PT ;  /* 0x0000038021207812 */ /* 0x000fe400078ec0ff */
[----:B------:R-:W-:Y:S01]  /*efc0*/  SHF.R.U64 R29, R29, 0x3, RZ ;  /* 0x000000031d1d7819 */ /* 0x000fe200000012ff */
[----:B-1----:R-:W1:Y:S01]  /*efd0*/  @P1 LDC R21, c[0x0][0xbec] ;  /* 0x0002fb00ff151b82 */ /* 0x002e620000000800 */
[----:B------:R-:W-:Y:S01]  /*efe0*/  UIADD3 UR7, UR7, UR8, URZ ;  /* 0x0000000807077290 */ /* 0x000fe2000fffe03f */
[----:B------:R-:W-:Y:S01]  /*eff0*/  LOP3.LUT R10, R11, 0x380, RZ, 0xc0, !PT ;  /* 0x000003800b0a7812 */ /* 0x000fe200078ec0ff */
[----:B------:R-:W-:Y:S01]  /*f000*/  UIMAD UR4, UR14, UR10, URZ ;  /* 0x0000000a0e0472a4 */ /* 0x000fe2000f8e023f */
[----:B------:R-:W-:Y:S01]  /*f010*/  SHF.R.U64 R40, R40, 0x3, RZ ;  /* 0x0000000328287819 */ /* 0x000fe200000012ff */
[----:B------:R-:W-:Y:S01]  /*f020*/  IMAD.X R25, RZ, RZ, R5, P3 ;  /* 0x000000ffff197224 */ /* 0x000fe200018e0605 */
[----:B------:R-:W-:Y:S01]  /*f030*/  SHF.R.U64 R36, R36, 0x3, RZ ;  /* 0x0000000324247819 */ /* 0x000fe200000012ff */
[----:B--2---:R-:W-:Y:S01]  /*f040*/  IMAD R0, R22, 0x20, R23 ;  /* 0x0000002016007824 */ /* 0x004fe200078e0217 */
[----:B------:R-:W-:Y:S01]  /*f050*/  UIMAD UR4, UR42, UR11, UR4 ;  /* 0x0000000b2a0472a4 */ /* 0x000fe2000f8e0204 */
[----:B------:R-:W-:Y:S01]  /*f060*/  SHF.R.U64 R32, R32, 0x3, RZ ;  /* 0x0000000320207819 */ /* 0x000fe200000012ff */
[----:B------:R-:W-:Y:S01]  /*f070*/  UIMAD.WIDE.U32 UR6, UR42, UR10, UR6 ;  /* 0x0000000a2a0672a5 */ /* 0x000fe2000f8e0006 */
[----:B------:R-:W-:Y:S01]  /*f080*/  VIADD R2, R0, UR39 ;  /* 0x0000002700027c36 */ /* 0x000fe20008000000 */
[----:B------:R-:W-:Y:S01]  /*f090*/  ULDC.64 UR8, c[0x0][0xaf0] ;  /* 0x0002bc0000087ab9 */ /* 0x000fe20000000a00 */
[----:B------:R-:W-:Y:S01]  /*f0a0*/  LOP3.LUT R28, R29, R4, RZ, 0x3c, !PT ;  /* 0x000000041d1c7212 */ /* 0x000fe200078e3cff */
[----:B------:R-:W-:Y:S01]  /*f0b0*/  UIADD3 UR7, UR7, UR4, URZ ;  /* 0x0000000407077290 */ /* 0x000fe2000fffe03f */
[----:B------:R-:W-:Y:S01]  /*f0c0*/  IMAD.MOV.U32 R45, RZ, RZ, R2 ;  /* 0x000000ffff2d7224 */ /* 0x000fe200078e0002 */
[----:B------:R-:W-:Y:S01]  /*f0d0*/  UIMAD UR4, UR37, UR8, URZ ;  /* 0x00000008250472a4 */ /* 0x000fe2000f8e023f */
[----:B------:R-:W-:Y:S01]  /*f0e0*/  SHF.R.U64 R4, R10, 0x3, RZ ;  /* 0x000000030a047819 */ /* 0x000fe200000012ff */
[----:B------:R-:W5:Y:S01]  /*f0f0*/  LD.E.128 R12, desc[UR52][R12.64] ;  /* 0x000000340c0c7980 */ /* 0x000f62000c101d00 */
[----:B------:R-:W-:-:S02]  /*f100*/  LOP3.LUT R40, R40, R41, RZ, 0x3c, !PT ;  /* 0x0000002928287212 */ /* 0x000fc400078e3cff */
[----:B------:R-:W-:Y:S01]  /*f110*/  LOP3.LUT R36, R36, R37, RZ, 0x3c, !PT ;  /* 0x0000002524247212 */ /* 0x000fe200078e3cff */
[----:B-1----:R-:W-:Y:S01]  /*f120*/  @P1 IMAD.HI.U32 R0, R2, R21, RZ ;  /* 0x0000001502001227 */ /* 0x002fe200078e00ff */
[----:B------:R-:W-:Y:S01]  /*f130*/  UIMAD UR4, UR36, UR9, UR4 ;  /* 0x00000009240472a4 */ /* 0x000fe2000f8e0204 */
[----:B------:R-:W-:Y:S01]  /*f140*/  LOP3.LUT R32, R32, R33, RZ, 0x3c, !PT ;  /* 0x0000002120207212 */ /* 0x000fe200078e3cff */
[----:B------:R-:W-:Y:S01]  /*f150*/  UIMAD.WIDE.U32 UR6, UR36, UR8, UR6 ;  /* 0x00000008240672a5 */ /* 0x000fe2000f8e0006 */
[--C-:B------:R-:W-:Y:S01]  /*f160*/  IMAD.X R41, RZ, RZ, R5.reuse, P6 ;  /* 0x000000ffff297224 */ /* 0x100fe200030e0605 */
[----:B0-----:R-:W-:Y:S01]  /*f170*/  @P1 SHF.R.U32.HI R45, RZ, R49, R0 ;  /* 0x00000031ff2d1219 */ /* 0x001fe20000011600 */
[--C-:B------:R-:W-:Y:S01]  /*f180*/  IMAD.X R37, RZ, RZ, R5.reuse, P5 ;  /* 0x000000ffff257224 */ /* 0x100fe200028e0605 */
[----:B------:R-:W-:Y:S01]  /*f190*/  UIADD3 UR4, UR7, UR4, URZ ;  /* 0x0000000407047290 */ /* 0x000fe2000fffe03f */
[----:B------:R-:W-:Y:S01]  /*f1a0*/  IMAD.X R33, RZ, RZ, R5, P4 ;  /* 0x000000ffff217224 */ /* 0x000fe200020e0605 */
[--C-:B------:R-:W-:Y:S01]  /*f1b0*/  SHF.R.S32.HI R0, RZ, 0x1f, R45.reuse ;  /* 0x0000001fff007819 */ /* 0x100fe2000001142d */
[----:B------:R-:W-:Y:S01]  /*f1c0*/  IMAD.MOV R49, RZ, RZ, -R45 ;  /* 0x000000ffff317224 */ /* 0x000fe200078e0a2d */
[----:B------:R-:W-:Y:S01]  /*f1d0*/  LOP3.LUT R24, R4, R11, RZ, 0x3c, !PT ;  /* 0x0000000b04187212 */ /* 0x000fe200078e3cff */
[----:B------:R-:W-:Y:S01]  /*f1e0*/  IMAD.MOV.U32 R29, RZ, RZ, R5 ;  /* 0x000000ffff1d7224 */ /* 0x000fe200078e0005 */
[----:B------:R-:W-:Y:S01]  /*f1f0*/  ULDC.64 UR8, c[0x0][0xae0] ;  /* 0x0002b80000087ab9 */ /* 0x000fe20000000a00 */
[----:B------:R-:W-:Y:S01]  /*f200*/  IMAD R49, R46, R49, R2 ;  /* 0x000000312e317224 */ /* 0x000fe200078e0202 */
[----:B------:R-:W5:Y:S01]  /*f210*/  LD.E.128 R8, desc[UR52][R8.64] ;  /* 0x0000003408087980 */ /* 0x000f62000c101d00 */
[----:B------:R-:W-:-:S02]  /*f220*/  IMAD R0, R0, UR8, RZ ;  /* 0x0000000800007c24 */ /* 0x000fc4000f8e02ff */
[----:B------:R-:W-:Y:S01]  /*f230*/  IMAD.U32 R21, RZ, RZ, UR7 ;  /* 0x00000007ff157e24 */ /* 0x000fe2000f8e00ff */
[----:B------:R-:W5:Y:S01]  /*f240*/  LD.E.128 R28, desc[UR52][R28.64] ;  /* 0x000000341c1c7980 */ /* 0x000f62000c101d00 */
[----:B------:R-:W-:Y:S01]  /*f250*/  IMAD.U32 R20, RZ, RZ, UR6 ;  /* 0x00000006ff147e24 */ /* 0x000fe2000f8e00ff */
[----:B------:R-:W-:Y:S01]  /*f260*/  ULDC.64 UR6, c[0x0][0xad8] ;  /* 0x0002b60000067ab9 */ /* 0x000fe20000000a00 */
[----:B------:R-:W-:Y:S01]  /*f270*/  IMAD.U32 R21, RZ, RZ, UR4 ;  /* 0x00000004ff157e24 */ /* 0x000fe2000f8e00ff */
[----:B------:R-:W5:Y:S01]  /*f280*/  LD.E.128 R4, desc[UR52][R6.64] ;  /* 0x0000003406047980 */ /* 0x000f62000c101d00 */
[C---:B------:R-:W-:Y:S01]  /*f290*/  IMAD R51, R45.reuse, UR9, R0 ;  /* 0x000000092d337c24 */ /* 0x040fe2000f8e0200 */
[----:B------:R-:W-:Y:S02]  /*f2a0*/  SHF.R.S32.HI R0, RZ, 0x1f, R49 ;  /* 0x0000001fff007819 */ /* 0x000fe40000011431 */
[----:B------:R-:W5:Y:S01]  /*f2b0*/  LD.E.128 R40, desc[UR52][R40.64] ;  /* 0x0000003428287980 */ /* 0x000f62000c101d00 */
[----:B------:R-:W-:-:S03]  /*f2c0*/  IMAD.WIDE.U32 R20, R45, UR8, R20 ;  /* 0x000000082d147c25 */ /* 0x000fc6000f8e0014 */
[----:B------:R-:W5:Y:S04]  /*f2d0*/  LD.E.128 R36, desc[UR52][R36.64] ;  /* 0x0000003424247980 */ /* 0x000f68000c101d00 */
        /* <DEDUP_REMOVED lines=10> */
[----:B------:R-:W-:Y:S02]  /*f380*/  VIADD R46, R23, UR39 ;  /* 0x00000027172e7c36 */ /* 0x000fe40008000000 */
[C---:B------:R-:W-:Y:S02]  /*f390*/  IMAD R45, R49.reuse, UR7, R2 ;  /* 0x00000007312d7c24 */ /* 0x040fe4000f8e0202 */
[----:B------:R-:W-:Y:S01]  /*f3a0*/  IMAD.WIDE.U32 R20, R49, UR6, R20 ;  /* 0x0000000631147c25 */ /* 0x000fe2000f8e0014 */
[C---:B------:R-:W-:Y:S01]  /*f3b0*/  ISETP.GE.AND P2, PT, R46.reuse, R53, PT ;  /* 0x000000352e00720c */ /* 0x040fe20003f46270 */
[----:B------:R-:W-:Y:S02]  /*f3c0*/  ULDC.64 UR6, c[0x0][0xa80] ;  /* 0x0002a00000067ab9 */ /* 0x000fe40000000a00 */
[----:B------:R-:W-:Y:S01]  /*f3d0*/  VIADD R0, R46, 0x20 ;  /* 0x000000202e007836 */ /* 0x000fe20000000000 */
[----:B------:R-:W-:Y:S01]  /*f3e0*/  LEA R44, P3, R20, UR6, 0x1 ;  /* 0x00000006142c7c11 */ /* 0x000fe2000f8608ff */
[----:B------:R-:W-:-:S02]  /*f3f0*/  IMAD.IADD R21, R21, 0x1, R45 ;  /* 0x0000000115157824 */ /* 0x000fc400078e022d */
        /* <DEDUP_REMOVED lines=20> */
.L_x_2168:
[----:B------:R-:W-:Y:S05]  /*f540*/  BSYNC B1 ;  /* 0x0000000000017941 */ /* 0x000fea0003800000 */
.L_x_2167:
        /* <DEDUP_REMOVED lines=13> */
.L_x_2170:
[----:B------:R-:W-:Y:S05]  /*f620*/  BSYNC B1 ;  /* 0x0000000000017941 */ /* 0x000fea0003800000 */
.L_x_2169:
[----:B----4-:R4:W0:Y:S01]  /*f630*/  SHFL.IDX PT, R0, R45, 0x2, 0x181f ;  /* 0x00581f002d007f89 */ /* 0x01082200000e0000 */
        /* <DEDUP_REMOVED lines=12> */
.L_x_2172:
[----:B------:R-:W-:Y:S05]  /*f700*/  BSYNC B1 ;  /* 0x0000000000017941 */ /* 0x000fea0003800000 */
.L_x_2171:
[----:B0-----:R-:W-:Y:S01]  /*f710*/  VIADD R0, R46, 0x60 ;  /* 0x000000602e007836 */ /* 0x001fe20000000000 */
[----:B--2-4-:R-:W4:Y:S04]  /*f720*/  SHFL.IDX PT, R45, R45, 0x3, 0x181f ;  /* 0x00781f002d2d7f89 */ /* 0x014f2800000e0000 */
[----:B------:R-:W-:Y:S01]  /*f730*/  ISETP.GE.AND P0, PT, R0, R53, PT ;  /* 0x000000350000720c */ /* 0x000fe20003f06270 */
[----:B------:R-:W0:-:S12]  /*f740*/  SHFL.IDX PT, R44, R44, 0x3, 0x181f ;  /* 0x00781f002c2c7f89 */ /* 0x000e1800000e0000 */
[----:B------:R-:W-:Y:S05]  /*f750*/  @P0 BRA `(.L_x_2173) ;  /* 0x0000000c00080947 */ /* 0x000fea0003800000 */
[----:B------:R-:W-:Y:S02]  /*f760*/  ULDC UR4, c[0x0][0xac8] ;  /* 0x0002b20000047ab9 */ /* 0x000fe40000000800 */
[----:B------:R-:W-:-:S13]  /*f770*/  ISETP.GE.AND P1, PT, R16, UR4, PT ;  /* 0x0000000410007c0c */ /* 0x000fda000bf26270 */
[----:B0-----:R-:W-:-:S04]  /*f780*/  @!P1 LEA R2, P0, R16, R44, 0x1 ;  /* 0x0000002c10029211 */ /* 0x001fc800078008ff */
[----:B----4-:R-:W-:Y:S02]  /*f790*/  @!P1 LEA.HI.X R3, R16, R45, R193, 0x1, P0 ;  /* 0x0000002d10039211 */ /* 0x010fe400000f0cc1 */
[----:B------:R-:W-:-:S03]  /*f7a0*/  ISETP.GE.AND P0, PT, R19, UR4, PT ;  /* 0x0000000413007c0c */ /* 0x000fc6000bf06270 */
[----:B------:R0:W-:Y:S10]  /*f7b0*/  @!P1 ST.E.128 desc[UR52][R2.64], R4 ;  /* 0x0000000402009985 */ /* 0x0001f4000c101d34 */
[----:B------:R-:W-:Y:S05]  /*f7c0*/  @P0 BRA `(.L_x_2173) ;  /* 0x0000000800ec0947 */ /* 0x000fea0003800000 */
[----:B0-----:R-:W-:-:S04]  /*f7d0*/  LEA R2, P0, R19, R44, 0x1 ;  /* 0x0000002c13027211 */ /* 0x001fc800078008ff */
[----:B------:R-:W-:-:S05]  /*f7e0*/  LEA.HI.X R3, R19, R45, R192, 0x1, P0 ;  /* 0x0000002d13037211 */ /* 0x000fca00000f0cc0 */
[----:B------:R0:W-:Y:S01]  /*f7f0*/  ST.E.128 desc[UR52][R2.64], R24 ;  /* 0x0000001802007985 */ /* 0x0001e2000c101d34 */
[----:B------:R-:W-:Y:S05]  /*f800*/  BRA `(.L_x_2173) ;  /* 0x0000000800dc7947 */ /* 0x000fea0003800000 */
.L_x_2165:
        /* <DEDUP_REMOVED lines=33> */
.L_x_2174:
[----:B------:R-:W-:Y:S01]  /*fa20*/  USEL UR36, UR36, URZ, !UP0 ;  /* 0x0000003f24247287 */ /* 0x000fe2000c000000 */
[----:B------:R-:W-:Y:S01]  /*fa30*/  BSSY B1, `(.L_x_2175) ;  /* 0x000002c000017945 */ /* 0x000fe20003800000 */
[----:B------:R-:W-:-:S03]  /*fa40*/  USEL UR37, UR37, URZ, !UP0 ;  /* 0x0000003f25257287 */ /* 0x000fc6000c000000 */
[----:B------:R-:W-:Y:S09]  /*fa50*/  @P1 BRA `(.L_x_2176) ;  /* 0x0000000000a41947 */ /* 0x000ff20003800000 */
[----:B------:R-:W0:Y:S01]  /*fa60*/  S2R R3, SR_TID.X ;  /* 0x0000000000037919 */ /* 0x000e220000002100 */
[----:B------:R-:W1:Y:S01]  /*fa70*/  LDC R7, c[0x0][0xbe8] ;  /* 0x0002fa00ff077b82 */ /* 0x000e620000000800 */
[----:B------:R-:W-:Y:S02]  /*fa80*/  IMAD.U32 R4, RZ, RZ, UR39 ;  /* 0x00000027ff047e24 */ /* 0x000fe4000f8e00ff */
[----:B-1---5:R-:W-:-:S03]  /*fa90*/  IMAD R2, R0, R7, RZ ;  /* 0x0000000700027224 */ /* 0x022fc600078e02ff */
[----:B0-----:R-:W-:-:S04]  /*faa0*/  IADD3 R4, R4, -0x80, R3 ;  /* 0xffffff8004047810 */ /* 0x001fc80007ffe003 */
[----:B------:R-:W-:-:S13]  /*fab0*/  ISETP.GE.AND P1, PT, R4, R2, PT ;  /* 0x000000020400720c */ /* 0x000fda0003f26270 */
[----:B------:R-:W-:Y:S05]  /*fac0*/  @P1 BRA `(.L_x_2176) ;  /* 0x0000000000881947 */ /* 0x000fea0003800000 */
[----:B------:R-:W-:Y:S01]  /*fad0*/  ISETP.NE.AND P1, PT, R7, 0x1, PT ;  /* 0x000000010700780c */ /* 0x000fe20003f25270 */
[----:B------:R-:W-:Y:S01]  /*fae0*/  ULDC.64 UR12, c[0x0][0xb90] ;  /* 0x0002e400000c7ab9 */ /* 0x000fe20000000a00 */
[----:B------:R-:W-:Y:S01]  /*faf0*/  UMOV UR6, UR4 ;  /* 0x0000000400067c82 */ /* 0x000fe20008000000 */
[----:B------:R-:W-:Y:S01]  /*fb00*/  UIMAD UR8, UR10, UR12, URZ ;  /* 0x0000000c0a0872a4 */ /* 0x000fe2000f8e023f */
[----:B------:R-:W-:Y:S01]  /*fb10*/  IMAD.MOV.U32 R2, RZ, RZ, R4 ;  /* 0x000000ffff027224 */ /* 0x000fe200078e0004 */
[----:B------:R-:W-:Y:S02]  /*fb20*/  UMOV UR7, UR9 ;  /* 0x0000000900077c82 */ /* 0x000fe40008000000 */
[----:B------:R-:W-:Y:S02]  /*fb30*/  UIMAD.WIDE.U32 UR6, UR42, UR12, UR6 ;  /* 0x0000000c2a0672a5 */ /* 0x000fe4000f8e0006 */
[----:B------:R-:W-:-:S03]  /*fb40*/  UIMAD UR8, UR42, UR13, UR8 ;  /* 0x0000000d2a0872a4 */ /* 0x000fc6000f8e0208 */
[----:B------:R-:W-:Y:S01]  /*fb50*/  ULDC.64 UR12, c[0x0][0xb98] ;  /* 0x0002e600000c7ab9 */ /* 0x000fe20000000a00 */
[----:B------:R-:W0:Y:S01]  /*fb60*/  @P1 LDC R3, c[0x0][0xbec] ;  /* 0x0002fb00ff031b82 */ /* 0x000e220000000800 */
[----:B------:R-:W-:Y:S02]  /*fb70*/  UIADD3 UR7, UR7, UR8, URZ ;  /* 0x0000000807077290 */ /* 0x000fe4000fffe03f */
[----:B------:R-:W-:Y:S02]  /*fb80*/  UIMAD UR8, UR37, UR12, URZ ;  /* 0x0000000c250872a4 */ /* 0x000fe4000f8e023f */
[----:B------:R-:W-:Y:S02]  /*fb90*/  UIMAD.WIDE.U32 UR6, UR36, UR12, UR6 ;  /* 0x0000000c240672a5 */ /* 0x000fe4000f8e0006 */
[----:B------:R-:W-:Y:S01]  /*fba0*/  UIMAD UR8, UR36, UR13, UR8 ;  /* 0x0000000d240872a4 */ /* 0x000fe2000f8e0208 */
[----:B------:R-:W1:Y:S02]  /*fbb0*/  @P1 LDC R6, c[0x0][0xbf0] ;  /* 0x0002fc00ff061b82 */ /* 0x000e640000000800 */
[----:B------:R-:W-:Y:S01]  /*fbc0*/  ULDC.64 UR12, c[0x0][0xb88] ;  /* 0x0002e200000c7ab9 */ /* 0x000fe20000000a00 */
[----:B0-----:R-:W-:-:S05]  /*fbd0*/  @P1 IMAD.HI.U32 R3, R4, R3, RZ ;  /* 0x0000000304031227 */ /* 0x001fca00078e00ff */
[----:B-1----:R-:W-:Y:S01]  /*fbe0*/  @P1 SHF.R.U32.HI R2, RZ, R6, R3 ;  /* 0x00000006ff021219 */ /* 0x002fe20000011603 */
[----:B------:R-:W-:-:S03]  /*fbf0*/  IMAD.U32 R6, RZ, RZ, UR8 ;  /* 0x00000008ff067e24 */ /* 0x000fc6000f8e00ff */
[--C-:B------:R-:W-:Y:S01]  /*fc00*/  SHF.R.S32.HI R3, RZ, 0x1f, R2.reuse ;  /* 0x0000001fff037819 */ /* 0x100fe20000011402 */
[----:B------:R-:W-:Y:S01]  /*fc10*/  IMAD.MOV R5, RZ, RZ, -R2 ;  /* 0x000000ffff057224 */ /* 0x000fe200078e0a02 */
[----:B------:R-:W-:-:S03]  /*fc20*/  IADD3 R2, P1, R2, UR6, RZ ;  /* 0x0000000602027c10 */ /* 0x000fc6000ff3e0ff */
[----:B------:R-:W-:Y:S01]  /*fc30*/  IMAD R5, R7, R5, R4 ;  /* 0x0000000507057224 */ /* 0x000fe200078e0204 */
[----:B------:R-:W-:Y:S01]  /*fc40*/  IADD3.X R3, R3, UR7, R6, P1, !PT ;  /* 0x0000000703037c10 */ /* 0x000fe20008ffe406 */
[----:B------:R-:W-:-:S03]  /*fc50*/  ULDC.64 UR6, c[0x0][0xb50] ;  /* 0x0002d40000067ab9 */ /* 0x000fc60000000a00 */
[----:B------:R-:W-:Y:S01]  /*fc60*/  SHF.R.S32.HI R4, RZ, 0x1f, R5 ;  /* 0x0000001fff047819 */ /* 0x000fe20000011405 */
[----:B------:R-:W-:-:S04]  /*fc70*/  IMAD.WIDE.U32 R2, R5, UR12, R2 ;  /* 0x0000000c05027c25 */ /* 0x000fc8000f8e0002 */
[----:B------:R-:W-:-:S04]  /*fc80*/  IMAD R4, R4, UR12, RZ ;  /* 0x0000000c04047c24 */ /* 0x000fc8000f8e02ff */
[----:B------:R-:W-:Y:S01]  /*fc90*/  IMAD R7, R5, UR13, R4 ;  /* 0x0000000d05077c24 */ /* 0x000fe2000f8e0204 */
[----:B------:R-:W-:-:S03]  /*fca0*/  LEA R4, P1, R2, UR6, 0x2 ;  /* 0x0000000602047c11 */ /* 0x000fc6000f8210ff */
[----:B------:R-:W-:-:S05]  /*fcb0*/  IMAD.IADD R3, R3, 0x1, R7 ;  /* 0x0000000103037824 */ /* 0x000fca00078e0207 */
[----:B------:R-:W-:Y:S01]  /*fcc0*/  LEA.HI.X R5, R2, UR7, R3, 0x2, P1 ;  /* 0x0000000702057c11 */ /* 0x000fe200088f1403 */
[----:B------:R-:W-:-:S05]  /*fcd0*/  IMAD.MOV.U32 R3, RZ, RZ, -0x800000 ;  /* 0xff800000ff037424 */ /* 0x000fca00078e00ff */
[----:B------:R0:W-:Y:S02]  /*fce0*/  STG.E desc[UR52][R4.64], R3 ;  /* 0x0000000304007986 */ /* 0x0001e4000c101934 */
.L_x_2176:
[----:B------:R-:W-:Y:S05]  /*fcf0*/  BSYNC B1 ;  /* 0x0000000000017941 */ /* 0x000fea0003800000 */
.L_x_2175:
[----:B0-----:R-:W0:Y:S01]  /*fd00*/  @P0 LDC R3, c[0x0][0xbf0] ;  /* 0x0002fc00ff030b82 */ /* 0x001e220000000800 */
[----:B------:R-:W-:Y:S01]  /*fd10*/  ULDC.64 UR12, c[0x0][0xaa0] ;  /* 0x0002a800000c7ab9 */ /* 0x000fe20000000a00 */
[----:B------:R-:W-:Y:S01]  /*fd20*/  IMAD R2, R22, 0x20, R23 ;  /* 0x0000002016027824 */ /* 0x000fe200078e0217 */
[----:B------:R-:W-:Y:S01]  /*fd30*/  UIMAD UR8, UR9, UR12, URZ ;  /* 0x0000000c090872a4 */ /* 0x000fe2000f8e023f */
[----:B------:R-:W-:Y:S01]  /*fd40*/  BSSY B1, `(.L_x_2177) ;  /* 0x0000039000017945 */ /* 0x000fe20003800000 */
[----:B------:R-:W-:Y:S01]  /*fd50*/  UIMAD.WIDE.U32 UR6, UR4, UR12, URZ ;  /* 0x0000000c040672a5 */ /* 0x000fe2000f8e003f */
[----:B------:R-:W-:Y:S01]  /*fd60*/  VIADD R6, R2, UR39 ;  /* 0x0000002702067c36 */ /* 0x000fe20008000000 */
[----:B------:R-:W-:-:S03]  /*fd70*/  UIMAD UR8, UR4, UR13, UR8 ;  /* 0x0000000d040872a4 */ /* 0x000fc6000f8e0208 */
[----:B------:R-:W-:Y:S01]  /*fd80*/  ULDC.64 UR12, c[0x0][0xae8] ;  /* 0x0002ba00000c7ab9 */ /* 0x000fe20000000a00 */
[----:B------:R-:W-:Y:S01]  /*fd90*/  UIADD3 UR7, UR7, UR8, URZ ;  /* 0x0000000807077290 */ /* 0x000fe2000fffe03f */
[----:B------:R-:W-:Y:S01]  /*fda0*/  @P0 IMAD.HI.U32 R2, R6, R9, RZ ;  /* 0x0000000906020227 */ /* 0x000fe200078e00ff */
[----:B------:R-:W-:Y:S02]  /*fdb0*/  UIMAD UR4, UR10, UR12, URZ ;  /* 0x0000000c0a0472a4 */ /* 0x000fe4000f8e023f */
[----:B------:R-:W-:Y:S01]  /*fdc0*/  UIMAD.WIDE.U32 UR6, UR42, UR12, UR6 ;  /* 0x0000000c2a0672a5 */ /* 0x000fe2000f8e0006 */
[----:B------:R-:W-:Y:S01]  /*fdd0*/  IMAD.MOV.U32 R5, RZ, RZ, R6 ;  /* 0x000000ffff057224 */ /* 0x000fe200078e0006 */
[----:B------:R-:W-:Y:S01]  /*fde0*/  UIMAD UR4, UR42, UR13, UR4 ;  /* 0x0000000d2a0472a4 */ /* 0x000fe2000f8e0204 */
[----:B------:R-:W-:-:S03]  /*fdf0*/  ULDC.64 UR8, c[0x0][0xaf0] ;  /* 0x0002bc0000087ab9 */ /* 0x000fc60000000a00 */
[----:B------:R-:W-:Y:S02]  /*fe00*/  UIADD3 UR7, UR7, UR4, URZ ;  /* 0x0000000407077290 */ /* 0x000fe4000fffe03f */
[----:B------:R-:W-:Y:S01]  /*fe10*/  UIMAD UR4, UR37, UR8, URZ ;  /* 0x00000008250472a4 */ /* 0x000fe2000f8e023f */
[----:B0-----:R-:W-:Y:S01]  /*fe20*/  @P0 SHF.R.U32.HI R5, RZ, R3, R2 ;  /* 0x00000003ff050219 */ /* 0x001fe20000011602 */
        /* <DEDUP_REMOVED lines=11> */
[----:B------:R-:W-:Y:S02]  /*fee0*/  IMAD.U32 R3, RZ, RZ, UR4 ;  /* 0x00000004ff037e24 */ /* 0x000fe4000f8e00ff */
[C---:B------:R-:W-:Y:S01]  /*fef0*/  IMAD R9, R5.reuse, UR9, R4 ;  /* 0x0000000905097c24 */ /* 0x040fe2000f8e0204 */
[----:B------:R-:W-:Y:S01]  /*ff00*/  SHF.R.S32.HI R4, RZ, 0x1f, R7 ;  /* 0x0000001fff047819 */ /* 0x000fe20000011407 */
[----:B------:R-:W-:-:S04]  /*ff10*/  IMAD.WIDE.U32 R2, R5, UR8, R2 ;  /* 0x0000000805027c25 */ /* 0x000fc8000f8e0002 */
[----:B------:R-:W-:Y:S02]  /*ff20*/  IMAD.IADD R3, R3, 0x1, R9 ;  /* 0x0000000103037824 */ /* 0x000fe400078e0209 */
[----:B------:R-:W-:Y:S02]  /*ff30*/  IMAD R4, R4, UR6, RZ ;  /* 0x0000000604047c24 */ /* 0x000fe4000f8e02ff */
[----:B------:R-:W-:Y:S02]  /*ff40*/  VIADD R6, R23, UR39 ;  /* 0x0000002717067c36 */ /* 0x000fe40008000000 */
[----:B-----5:R-:W-:Y:S02]  /*ff50*/  IMAD R11, R0, R11, RZ ;  /* 0x0000000b000b7224 */ /* 0x020fe400078e02ff */
        /* <DEDUP_REMOVED lines=23> */
.L_x_2178:
[----:B------:R-:W-:Y:S05]  /*100d0*/  BSYNC B1 ;  /* 0x0000000000017941 */ /* 0x000fea0003800000 */
.L_x_2177:
        /* <DEDUP_REMOVED lines=13> */
.L_x_2180:
[----:B------:R-:W-:Y:S05]  /*101b0*/  BSYNC B1 ;  /* 0x0000000000017941 */ /* 0x000fea0003800000 */
.L_x_2179:
        /* <DEDUP_REMOVED lines=13> */
.L_x_2182:
[----:B------:R-:W-:Y:S05]  /*10290*/  BSYNC B1 ;  /* 0x0000000000017941 */ /* 0x000fea0003800000 */
.L_x_2181:
[----:B0-----:R-:W-:Y:S01]  /*102a0*/  VIADD R0, R6, 0x60 ;  /* 0x0000006006007836 */ /* 0x001fe20000000000 */
[----:B--2-4-:R-:W0:Y:S04]  /*102b0*/  SHFL.IDX PT, R5, R5, 0x3, 0x181f ;  /* 0x00781f0005057f89 */ /* 0x014e2800000e0000 */
[----:B------:R-:W-:Y:S01]  /*102c0*/  ISETP.GE.AND P0, PT, R0, R11, PT ;  /* 0x0000000b0000720c */ /* 0x000fe20003f06270 */
[----:B-1-3--:R1:W2:-:S12]  /*102d0*/  SHFL.IDX PT, R2, R4, 0x3, 0x181f ;  /* 0x00781f0004027f89 */ /* 0x00a29800000e0000 */
[----:B-1----:R-:W-:Y:S05]  /*102e0*/  @P0 BRA `(.L_x_2173) ;  /* 0x0000000000240947 */ /* 0x002fea0003800000 */
[----:B------:R-:W-:Y:S02]  /*102f0*/  ULDC UR4, c[0x0][0xac8] ;  /* 0x0002b20000047ab9 */ /* 0x000fe40000000800 */
[----:B------:R-:W-:Y:S02]  /*10300*/  ISETP.GE.AND P2, PT, R16, UR4, PT ;  /* 0x0000000410007c0c */ /* 0x000fe4000bf46270 */
[----:B------:R-:W-:-:S11]  /*10310*/  ISETP.GE.AND P3, PT, R19, UR4, PT ;  /* 0x0000000413007c0c */ /* 0x000fd6000bf66270 */
[CC--:B--2---:R-:W-:Y:S02]  /*10320*/  @!P2 LEA R6, P0, R16.reuse, R2.reuse, 0x1 ;  /* 0x000000021006a211 */ /* 0x0c4fe400078008ff */
[C---:B------:R-:W-:Y:S02]  /*10330*/  @!P3 LEA R2, P1, R19.reuse, R2, 0x1 ;  /* 0x000000021302b211 */ /* 0x040fe400078208ff */
[-C--:B0-----:R-:W-:Y:S02]  /*10340*/  @!P2 LEA.HI.X R7, R16, R5.reuse, R193, 0x1, P0 ;  /* 0x000000051007a211 */ /* 0x081fe400000f0cc1 */
[----:B------:R-:W-:-:S03]  /*10350*/  @!P3 LEA.HI.X R3, R19, R5, R192, 0x1, P1 ;  /* 0x000000051303b211 */ /* 0x000fc600008f0cc0 */
[----:B------:R1:W-:Y:S04]  /*10360*/  @!P2 ST.E.128 desc[UR52][R6.64], RZ ;  /* 0x000000ff0600a985 */ /* 0x0003e8000c101d34 */
[----:B------:R1:W-:Y:S02]  /*10370*/  @!P3 ST.E.128 desc[UR52][R2.64], RZ ;  /* 0x000000ff0200b985 */ /* 0x0003e4000c101d34 */
.L_x_2173:
[----:B------:R-:W-:Y:S05]  /*10380*/  BSYNC B0 ;  /* 0x0000000000007941 */ /* 0x000fea0003800000 */
.L_x_2164:
[----:B------:R-:W-:Y:S02]  /*10390*/  ULDC UR4, c[0x0][0xc3c] ;  /* 0x00030f0000047ab9 */ /* 0x000fe40000000800 */
[----:B------:R-:W-:-:S13]  /*103a0*/  ISETP.GE.AND P0, PT, R47, UR4, PT ;  /* 0x000000042f007c0c */ /* 0x000fda000bf06270 */
[----:B------:R-:W-:Y:S05]  /*103b0*/  @!P0 BRA `(.L_x_2183) ;  /* 0xffffff0800908947 */ /* 0x000fea000383ffff */
[----:B------:R-:W-:Y:S05]  /*103c0*/  EXIT ;  /* 0x000000000000794d */ /* 0x000fea0003800000 */
.L_x_2125:
[----:B------:R-:W-:-:S08]  /*103d0*/  NOP ;  /* 0x0000000000007918 */ /* 0x000fd00000000000 */
[----:B------:R-:W0:-:S00]  /*103e0*/  USETMAXREG.DEALLOC.CTAPOOL 0x18 ;  /* 0x00000018000079c8 */ /* 0x000e0000080e0500 */
[----:B0-----:R-:W-:Y:S01]  /*103f0*/  LOP3.LUT R0, R0, 0x3, RZ, 0xc0, !PT ;  /* 0x0000000300007812 */ /* 0x001fe200078ec0ff */
[----:B------:R-:W-:-:S05]  /*10400*/  IMAD.MOV.U32 R6, RZ, RZ, RZ ;  /* 0x000000ffff067224 */ /* 0x000fca00078e00ff */
[----:B------:R-:W0:Y:S02]  /*10410*/  SHFL.IDX PT, R0, R0, RZ, 0x1f ;  /* 0x00001fff00007589 */ /* 0x000e2400000e0000 */
[----:B0-----:R-:W-:-:S04]  /*10420*/  ISETP.NE.AND P0, PT, R0, RZ, PT ;  /* 0x000000ff0000720c */ /* 0x001fc80003f05270 */
[----:B------:R-:W-:-:S05]  /*10430*/  P2R R0, PR, RZ, 0x1 ;  /* 0x00000001ff007803 */ /* 0x000fca0000000000 */
[----:B------:R0:W-:Y:S04]  /*10440*/  STL [R1+0x30], R0 ;  /* 0x0000300001007387 */ /* 0x0001e80000100800 */
        /* <DEDUP_REMOVED lines=12> */
.L_x_2184:
[----:B0-----:R-:W0:Y:S01]  /*10510*/  S2R R0, SR_TID.X ;  /* 0x0000000000007919 */ /* 0x001e220000002100 */
        /* <DEDUP_REMOVED lines=40> */
.L_x_2190:
        /* <DEDUP_REMOVED lines=14> */
.L_x_2189:
[----:B------:R-:W-:Y:S05]  /*10880*/  BSYNC B0 ;  /* 0x0000000000007941 */ /* 0x000fea0003800000 */
.L_x_2188:
        /* <DEDUP_REMOVED lines=22> */
.L_x_2186:
        /* <DEDUP_REMOVED lines=25> */
.L_x_2191:
        /* <DEDUP_REMOVED lines=58> */
.L_x_2187:
[----:B------:R0:W-:Y:S01]  /*10f20*/  STL [R1+0x10], R0 ;  /* 0x0000100001007387 */ /* 0x0001e20000100800 */
[----:B------:R-:W-:-:S03]  /*10f30*/  UMOV UR36, URZ ;  /* 0x0000003f00247c82 */ /* 0x000fc60008000000 */
[----:B------:R0:W-:Y:S02]  /*10f40*/  STL [R1+0x14], RZ ;  /* 0x000014ff01007387 */ /* 0x0001e40000100800 */
.L_x_2192:
        /* <DEDUP_REMOVED lines=11> */
.L_x_2185:
[----:B0-----:R-:W-:Y:S01]  /*11000*/  IMAD.MOV.U32 R0, RZ, RZ, 0x1 ;  /* 0x00000001ff007424 */ /* 0x001fe200078e00ff */
[----:B------:R-:W-:Y:S01]  /*11010*/  ULDC UR4, c[0x0][0xc3c] ;  /* 0x00030f0000047ab9 */ /* 0x000fe20000000800 */
[----:B------:R0:W-:Y:S01]  /*11020*/  STL [R1+0x2c], RZ ;  /* 0x00002cff01007387 */ /* 0x0001e20000100800 */
[----:B------:R-:W-:Y:S01]  /*11030*/  UISETP.GE.AND UP0, UPT, UR42, UR4, UPT ;  /* 0x000000042a00728c */ /* 0x000fe2000bf06270 */
[----:B------:R-:W-:Y:S02]  /*11040*/  IMAD.MOV.U32 R18, RZ, RZ, RZ ;  /* 0x000000ffff127224 */ /* 0x000fe400078e00ff */
[----:B------:R0:W-:Y:S03]  /*11050*/  STL [R1], R0 ;  /* 0x0000000001007387 */ /* 0x0001e60000100800 */
        /* <DEDUP_REMOVED lines=13> */
[C---:B-1----:R-:W-:Y:S01]  /*11130*/  IMAD.SHL.U32 R4, R11.reuse, 0x80, RZ ;  /* 0x000000800b047824 */ /* 0x042fe200078e00ff */
[C---:B------:R-:W-:Y:S01]  /*11140*/  LOP3.LUT P0, RZ, R11.reuse, 0x4, RZ, 0xc0, !PT ;  /* 0x000000040bff7812 */ /* 0x040fe2000780c0ff */
[C---:B------:R-:W-:Y:S01]  /*11150*/  IMAD.SHL.U32 R3, R11.reuse, 0x10, RZ ;  /* 0x000000100b037824 */ /* 0x040fe200078e00ff */
[----:B------:R-:W-:Y:S01]  /*11160*/  SHF.R.U32.HI R5, RZ, 0x5, R10 ;  /* 0x00000005ff057819 */ /* 0x000fe2000001160a */
[C---:B------:R-:W-:Y:S01]  /*11170*/  IMAD.SHL.U32 R2, R11.reuse, 0x20, RZ ;  /* 0x000000200b027824 */ /* 0x040fe200078e00ff */
        /* <DEDUP_REMOVED lines=31> */
.L_x_2264:
[----:B------:R-:W-:Y:S01]  /*11370*/  ULDC.64 UR4, c[0x0][0xc88] ;  /* 0x0003220000047ab9 */ /* 0x000fe20000000a00 */
[----:B------:R-:W-:Y:S01]  /*11380*/  IMAD.MOV.U32 R0, RZ, RZ, RZ ;  /* 0x000000ffff007224 */ /* 0x000fe200078e00ff */
[----:B------:R-:W-:Y:S01]  /*11390*/  UIMAD.WIDE UR4, UR42, 0x4, UR4 ;  /* 0x000000042a0478a5 */ /* 0x000fe2000f8e0204 */
[----:B------:R-:W-:Y:S01]  /*113a0*/  ULDC.64 UR8, c[0x0][0xa18] ;  /* 0x0002860000087ab9 */ /* 0x000fe20000000a00 */
[----:B------:R-:W-:-:S04]  /*113b0*/  ULDC.64 UR6, c[0x0][0xa08] ;  /* 0x0002820000067ab9 */ /* 0x000fc80000000a00 */
[----:B------:R-:W-:Y:S02]  /*113c0*/  IMAD.U32 R2, RZ, RZ, UR4 ;  /* 0x00000004ff027e24 */ /* 0x000fe4000f8e00ff */
[----:B------:R-:W-:Y:S01]  /*113d0*/  IMAD.U32 R3, RZ, RZ, UR5 ;  /* 0x00000005ff037e24 */ /* 0x000fe2000f8e00ff */
[----:B------:R-:W-:-:S04]  /*113e0*/  ULDC.64 UR4, c[0x0][0xa28] ;  /* 0x00028a0000047ab9 */ /* 0x000fc80000000a00 */
[----:B------:R-:W3:Y:S01]  /*113f0*/  LDG.E R2, desc[UR52][R2.64] ;  /* 0x0000003402027981 */ /* 0x000ee2000c1e1900 */
[----:B------:R-:W-:-:S04]  /*11400*/  UISETP.NE.U32.AND UP0, UPT, UR4, URZ, UPT ;  /* 0x0000003f0400728c */ /* 0x000fc8000bf05070 */
[----:B------:R-:W-:-:S06]  /*11410*/  UISETP.NE.AND.EX UP0, UPT, UR5, URZ, UPT, UP0 ;  /* 0x0000003f0500728c */ /* 0x000fcc000bf05300 */
[----:B------:R-:W-:Y:S02]  /*11420*/  PLOP3.LUT P0, PT, PT, PT, UP0, 0x80, 0x0 ;  /* 0x000000000000781c */ /* 0x000fe40003f0f008 */
[----:B------:R-:W-:-:S04]  /*11430*/  ISETP.NE.U32.AND P1, PT, RZ, UR6, PT ;  /* 0x00000006ff007c0c */ /* 0x000fc8000bf25070 */
[----:B------:R-:W-:Y:S01]  /*11440*/  ISETP.NE.AND.EX P1, PT, RZ, UR7, PT, P1 ;  /* 0x00000007ff007c0c */ /* 0x000fe2000bf25310 */
[----:B------:R-:W-:Y:S01]  /*11450*/  IMAD.MOV.U32 R8, RZ, RZ, RZ ;  /* 0x000000ffff087224 */ /* 0x000fe200078e00ff */
[----:B---3--:R-:W-:-:S13]  /*11460*/  R2UR UR43, R2 ;  /* 0x00000000022b72ca */ /* 0x008fda00000e0000 */
[----:B------:R-:W-:Y:S02]  /*11470*/  USHF.R.S32.HI UR46, URZ, 0x1f, UR43 ;  /* 0x0000001f3f2e7899 */ /* 0x000fe4000801142b */
[----:B------:R-:W-:-:S04]  /*11480*/  @UP0 ULEA UR4, UP1, UR43, UR4, 0x2 ;  /* 0x000000042b040291 */ /* 0x000fc8000f82103f */
[----:B------:R-:W-:Y:S02]  /*11490*/  @UP0 ULEA.HI.X UR5, UR43, UR5, UR46, 0x2, UP1 ;  /* 0x000000052b050291 */ /* 0x000fe400088f142e */
[----:B------:R-:W-:Y:S01]  /*114a0*/  IMAD.U32 R2, RZ, RZ, UR4 ;  /* 0x00000004ff027e24 */ /* 0x000fe2000f8e00ff */
[----:B------:R-:W-:-:S03]  /*114b0*/  USHF.L.U32 UR44, UR43, 0x2, URZ ;  /* 0x000000022b2c7899 */ /* 0x000fc6000800063f */
[----:B------:R-:W-:Y:S01]  /*114c0*/  IMAD.U32 R3, RZ, RZ, UR5 ;  /* 0x00000005ff037e24 */ /* 0x000fe2000f8e00ff */
[----:B------:R-:W-:Y:S01]  /*114d0*/  ULDC.64 UR4, c[0x0][0xa00] ;  /* 0x0002800000047ab9 */ /* 0x000fe20000000a00 */
[----:B------:R-:W-:-:S03]  /*114e0*/  USHF.L.U64.HI UR45, UR43, 0x2, UR46 ;  /* 0x000000022b2d7899 */ /* 0x000fc6000801022e */
[----:B0-----:R0:W5:Y:S01]  /*114f0*/  @P0 LDG.E R0, desc[UR52][R2.64] ;  /* 0x0000003402000981 */ /* 0x001162000c1e1900 */
[----:B------:R-:W-:Y:S01]  /*11500*/  ISETP.NE.U32.AND P0, PT, RZ, UR4, PT ;  /* 0x00000004ff007c0c */ /* 0x000fe2000bf05070 */
[----:B------:R-:W-:Y:S02]  /*11510*/  UIADD3 UR4, UP0, UR44, UR4, URZ ;  /* 0x000000042c047290 */ /* 0x000fe4000ff1e03f */
[----:B------:R-:W-:Y:S01]  /*11520*/  UIADD3 UR6, UP1, UR44, UR6, URZ ;  /* 0x000000062c067290 */ /* 0x000fe2000ff3e03f */
[----:B------:R-:W-:Y:S01]  /*11530*/  ISETP.NE.AND.EX P0, PT, RZ, UR5, PT, P0 ;  /* 0x00000005ff007c0c */ /* 0x000fe2000bf05300 */
[----:B------:R-:W-:Y:S02]  /*11540*/  UIADD3.X UR5, UR45, UR5, URZ, UP0, !UPT ;  /* 0x000000052d057290 */ /* 0x000fe400087fe43f */
[----:B------:R-:W-:Y:S02]  /*11550*/  UISETP.NE.U32.AND UP0, UPT, UR8, URZ, UPT ;  /* 0x0000003f0800728c */ /* 0x000fe4000bf05070 */
[----:B------:R-:W-:Y:S01]  /*11560*/  UIADD3.X UR7, UR45, UR7, URZ, UP1, !UPT ;  /* 0x000000072d077290 */ /* 0x000fe20008ffe43f */
[----:B0-----:R-:W-:Y:S01]  /*11570*/  IMAD.U32 R2, RZ, RZ, UR4 ;  /* 0x00000004ff027e24 */ /* 0x001fe2000f8e00ff */
[----:B------:R-:W-:Y:S01]  /*11580*/  UISETP.NE.AND.EX UP0, UPT, UR9, URZ, UPT, UP0 ;  /* 0x0000003f0900728c */ /* 0x000fe2000bf05300 */
[----:B------:R-:W-:-:S02]  /*11590*/  IMAD.U32 R3, RZ, RZ, UR5 ;  /* 0x00000005ff037e24 */ /* 0x000fc4000f8e00ff */
[----:B-1----:R-:W-:Y:S02]  /*115a0*/  IMAD.U32 R4, RZ, RZ, UR6 ;  /* 0x00000006ff047e24 */ /* 0x002fe4000f8e00ff */
[----:B------:R-:W-:Y:S01]  /*115b0*/  IMAD.U32 R5, RZ, RZ, UR7 ;  /* 0x00000007ff057e24 */ /* 0x000fe2000f8e00ff */
[----:B------:R-:W-:-:S05]  /*115c0*/  PLOP3.LUT P2, PT, PT, PT, UP0, 0x80, 0x0 ;  /* 0x000000000000781c */ /* 0x000fca0003f4f008 */
[----:B------:R-:W-:Y:S01]  /*115d0*/  @UP0 UIADD3 UR4, UP1, UR44, UR8, URZ ;  /* 0x000000082c040290 */ /* 0x000fe2000ff3e03f */
[----:B------:R0:W5:Y:S03]  /*115e0*/  @P1 LDG.E R8, desc[UR52][R4.64] ;  /* 0x0000003404081981 */ /* 0x000166000c1e1900 */
[----:B------:R-:W-:Y:S01]  /*115f0*/  @UP0 UIADD3.X UR5, UR45, UR9, URZ, UP1, !UPT ;  /* 0x000000092d050290 */ /* 0x000fe20008ffe43f */
[----:B------:R0:W5:Y:S01]  /*11600*/  @P0 LDG.E R9, desc[UR52][R2.64] ;  /* 0x0000003402090981 */ /* 0x000162000c1e1900 */
[----:B------:R-:W-:Y:S01]  /*11610*/  ULDC UR6, c[0x0][0x288] ;  /* 0x0000a20000067ab9 */ /* 0x000fe20000000800 */
[----:B------:R-:W-:Y:S02]  /*11620*/  IMAD.U32 R6, RZ, RZ, UR4 ;  /* 0x00000004ff067e24 */ /* 0x000fe4000f8e00ff */
[----:B------:R-:W-:Y:S02]  /*11630*/  IMAD.U32 R10, RZ, RZ, UR6 ;  /* 0x00000006ff0a7e24 */ /* 0x000fe4000f8e00ff */
[----:B------:R-:W-:-:S05]  /*11640*/  IMAD.U32 R7, RZ, RZ, UR5 ;  /* 0x00000005ff077e24 */ /* 0x000fca000f8e00ff */
[----:B------:R-:W3:Y:S04]  /*11650*/  @P2 LDG.E R10, desc[UR52][R6.64] ;  /* 0x00000034060a2981 */ /* 0x000ee8000c1e1900 */
[----:B---3--:R0:W-:Y:S01]  /*11660*/  STL [R1+0x1c], R10 ;  /* 0x00001c0a01007387 */ /* 0x0081e20000100800 */
[----:B------:R-:W-:Y:S05]  /*11670*/  @P2 BRA `(.L_x_2194) ;  /* 0x0000000000142947 */ /* 0x000fea0003800000 */
[----:B------:R-:W-:Y:S05]  /*11680*/  @!P0 BRA `(.L_x_2194) ;  /* 0x0000000000108947 */ /* 0x000fea0003800000 */
[----:B------:R-:W3:Y:S04]  /*11690*/  LDG.E R6, desc[UR52][R2.64] ;  /* 0x0000003402067981 */ /* 0x000ee8000c1e1900 */
[----:B0-----:R-:W3:Y:S02]  /*116a0*/  LDG.E R2, desc[UR52][R2.64+0x4] ;  /* 0x0000043402027981 */ /* 0x001ee4000c1e1900 */
[----:B---3--:R-:W-:-:S05]  /*116b0*/  IMAD.IADD R2, R2, 0x1, -R6 ;  /* 0x0000000102027824 */ /* 0x008fca00078e0a06 */
[----:B------:R1:W-:Y:S02]  /*116c0*/  STL [R1+0x1c], R2 ;  /* 0x00001c0201007387 */ /* 0x0003e40000100800 */
.L_x_2194:
[----:B-----5:R-:W-:Y:S01]  /*116d0*/  IMAD.IADD R6, R8, 0x1, R0 ;  /* 0x0000000108067824 */ /* 0x020fe200078e0200 */
[----:B------:R-:W-:Y:S01]  /*116e0*/  ULDC.64 UR4, c[0x0][0x418] ;  /* 0x0001060000047ab9 */ /* 0x000fe20000000a00 */
[----:B0-----:R-:W-:Y:S01]  /*116f0*/  IMAD.U32 R3, RZ, RZ, UR43 ;  /* 0x0000002bff037e24 */ /* 0x001fe2000f8e00ff */
[----:B------:R-:W-:Y:S01]  /*11700*/  UISETP.NE.U32.AND UP0, UPT, UR4, URZ, UPT ;  /* 0x0000003f0400728c */ /* 0x000fe2000bf05070 */
[----:B------:R-:W-:Y:S01]  /*11710*/  UMOV UR47, URZ ;  /* 0x0000003f002f7c82 */ /* 0x000fe20008000000 */
[----:B------:R-:W-:Y:S01]  /*11720*/  ULDC.64 UR6, c[0x0][0xa20] ;  /* 0x0002880000067ab9 */ /* 0x000fe20000000a00 */
[----:B------:R0:W-:Y:S01]  /*11730*/  STL [R1+0x18], R6 ;  /* 0x0000180601007387 */ /* 0x0001e20000100800 */
[----:B------:R-:W-:Y:S01]  /*11740*/  @P0 R2UR UR47, R9 ;  /* 0x00000000092f02ca */ /* 0x000fe200000e0000 */
[----:B------:R-:W-:Y:S01]  /*11750*/  UISETP.NE.AND.EX UP0, UPT, UR5, URZ, UPT, UP0 ;  /* 0x0000003f0500728c */ /* 0x000fe2000bf05300 */
[----:B------:R-:W-:Y:S01]  /*11760*/  ISETP.NE.U32.AND P0, PT, RZ, UR6, PT ;  /* 0x00000006ff007c0c */ /* 0x000fe2000bf05070 */
[----:B------:R0:W-:Y:S01]  /*11770*/  STL [R1+0x4], R3 ;  /* 0x0000040301007387 */ /* 0x0001e20000100800 */
[----:B------:R-:W-:Y:S01]  /*11780*/  ULDC UR4, c[0x0][0x424] ;  /* 0x0001090000047ab9 */ /* 0x000fe20000000800 */
[----:B------:R-:W-:Y:S01]  /*11790*/  ULDC UR5, c[0x0][0x2f0] ;  /* 0x0000bc0000057ab9 */ /* 0x000fe20000000800 */
[----:B------:R-:W-:Y:S01]  /*117a0*/  ISETP.NE.AND.EX P0, PT, RZ, UR7, PT, P0 ;  /* 0x00000007ff007c0c */ /* 0x000fe2000bf05300 */
[----:B------:R-:W-:-:S04]  /*117b0*/  USEL UR4, UR4, 0x1, UP0 ;  /* 0x0000000104047887 */ /* 0x000fc80008000000 */
[----:B------:R-:W-:-:S06]  /*117c0*/  UIMAD UR4, UR4, UR5, URZ ;  /* 0x00000005040472a4 */ /* 0x000fcc000f8e023f */
[----:B-1----:R-:W-:Y:S02]  /*117d0*/  IMAD.U32 R2, RZ, RZ, UR4 ;  /* 0x00000004ff027e24 */ /* 0x002fe4000f8e00ff */
[----:B0-----:R-:W-:Y:S05]  /*117e0*/  @!P0 BRA `(.L_x_2195) ;  /* 0x0000000000188947 */ /* 0x001fea0003800000 */
[----:B------:R-:W-:-:S04]  /*117f0*/  UIADD3 UR4, UP0, UR44, UR6, URZ ;  /* 0x000000062c047290 */ /* 0x000fc8000ff1e03f */
[----:B------:R-:W-:Y:S02]  /*11800*/  UIADD3.X UR5, UR45, UR7, URZ, UP0, !UPT ;  /* 0x000000072d057290 */ /* 0x000fe400087fe43f */
[----:B------:R-:W-:-:S04]  /*11810*/  IMAD.U32 R2, RZ, RZ, UR4 ;  /* 0x00000004ff027e24 */ /* 0x000fc8000f8e00ff */
[----:B------:R-:W-:-:S05]  /*11820*/  IMAD.U32 R3, RZ, RZ, UR5 ;  /* 0x00000005ff037e24 */ /* 0x000fca000f8e00ff */
[----:B------:R0:W5:Y:S01]  /*11830*/  LDG.E R2, desc[UR52][R2.64] ;  /* 0x0000003402027981 */ /* 0x000162000c1e1900 */
[----:B------:R-:W-:Y:S05]  /*11840*/  BRA `(.L_x_2196) ;  /* 0x0000000000107947 */ /* 0x000fea0003800000 */
.L_x_2195:
[----:B------:R-:W-:Y:S05]  /*11850*/  @!P1 BRA `(.L_x_2196) ;  /* 0x00000000000c9947 */ /* 0x000fea0003800000 */
[----:B------:R-:W3:Y:S04]  /*11860*/  LDG.E R2, desc[UR52][R4.64] ;  /* 0x0000003404027981 */ /* 0x000ee8000c1e1900 */
[----:B------:R-:W3:Y:S02]  /*11870*/  LDG.E R4, desc[UR52][R4.64+0x4] ;  /* 0x0000043404047981 */ /* 0x000ee4000c1e1900 */
[----:B---3--:R-:W-:-:S07]  /*11880*/  IMAD.IADD R2, R4, 0x1, -R2 ;  /* 0x0000000104027824 */ /* 0x008fce00078e0a02 */
.L_x_2196:
[----:B------:R-:W3:Y:S04]  /*11890*/  LDL R4, [R1+0x1c] ;  /* 0x00001c0001047983 */ /* 0x000ee80000100800 */
[----:B0-----:R-:W4:Y:S01]  /*118a0*/  LDL R3, [R1+0x14] ;  /* 0x0000140001037983 */ /* 0x001f220000100800 */
[----:B-----5:R-:W-:Y:S01]  /*118b0*/  IMAD.IADD R0, R2, 0x1, -R0 ;  /* 0x0000000102007824 */ /* 0x020fe200078e0a00 */
[----:B------:R-:W-:Y:S01]  /*118c0*/  BSSY B7, `(.L_x_2197) ;  /* 0x0000328000077945 */ /* 0x000fe20003800000 */
[----:B------:R-:W0:Y:S02]  /*118d0*/  LDC R2, c[0x0][0x448] ;  /* 0x00011200ff027b82 */ /* 0x000e240000000800 */
[----:B0-----:R-:W-:-:S13]  /*118e0*/  ISETP.NE.AND P0, PT, R2, 0x1, PT ;  /* 0x000000010200780c */ /* 0x001fda0003f05270 */
[----:B------:R-:W0:Y:S01]  /*118f0*/  @P0 LDC R2, c[0x0][0x450] ;  /* 0x00011400ff020b82 */ /* 0x000e220000000800 */
[----:B---3--:R-:W-:-:S07]  /*11900*/  IMAD.MOV.U32 R5, RZ, RZ, R4 ;  /* 0x000000ffff057224 */ /* 0x008fce00078e0004 */
[----:B------:R-:W1:Y:S01]  /*11910*/  @P0 LDC R4, c[0x0][0x44c] ;  /* 0x00011300ff040b82 */ /* 0x000e620000000800 */
[----:B----4-:R-:W-:-:S04]  /*11920*/  IMAD.SHL.U32 R3, R3, 0x80, RZ ;  /* 0x0000008003037824 */ /* 0x010fc800078e00ff */
[----:B------:R-:W-:-:S04]  /*11930*/  VIADD R3, R3, 0x7f ;  /* 0x0000007f03037836 */ /* 0x000fc80000000000 */
[----:B-1----:R-:W-:-:S05]  /*11940*/  @P0 IMAD.HI.U32 R4, R3, R4, RZ ;  /* 0x0000000403040227 */ /* 0x002fca00078e00ff */
[----:B0-----:R-:W-:Y:S01]  /*11950*/  @P0 SHF.R.U32.HI R3, RZ, R2, R4 ;  /* 0x00000002ff030219 */ /* 0x001fe20000011604 */
[C---:B------:R-:W-:Y:S01]  /*11960*/  VIADD R2, R0.reuse, 0x9f ;  /* 0x0000009f00027836 */ /* 0x040fe20000000000 */
[----:B------:R-:W-:-:S03]  /*11970*/  IADD3 R0, R0, 0xa0, -R5 ;  /* 0x000000a000007810 */ /* 0x000fc60007ffe805 */
[----:B------:R-:W-:-:S04]  /*11980*/  IMAD.HI R2, R2, 0x66666667, RZ ;  /* 0x6666666702027827 */ /* 0x000fc800078e02ff */
[----:B------:R-:W-:Y:S01]  /*11990*/  IMAD.IADD R0, R0, 0x1, R3 ;  /* 0x0000000100007824 */ /* 0x000fe200078e0203 */
[----:B------:R-:W-:-:S03]  /*119a0*/  SHF.R.U32.HI R3, RZ, 0x1f, R2 ;  /* 0x0000001fff037819 */ /* 0x000fc60000011602 */
[----:B------:R-:W-:Y:S01]  /*119b0*/  IMAD.HI R0, R0, 0x66666667, RZ ;  /* 0x6666666700007827 */ /* 0x000fe200078e02ff */
[----:B------:R-:W-:-:S04]  /*119c0*/  LEA.HI.SX32 R3, R2, R3, 0x1a ;  /* 0x0000000302037211 */ /* 0x000fc800078fd2ff */
[----:B------:R-:W-:-:S04]  /*119d0*/  SHF.R.U32.HI R2, RZ, 0x1f, R0 ;  /* 0x0000001fff027819 */ /* 0x000fc80000011600 */
[----:B------:R-:W-:-:S04]  /*119e0*/  LEA.HI.SX32 R2, R0, R2, 0x1a ;  /* 0x0000000200027211 */ /* 0x000fc800078fd2ff */
[----:B------:R-:W-:-:S04]  /*119f0*/  VIMNMX R19, R3, R2, PT ;  /* 0x0000000203137248 */ /* 0x000fc80003fe0100 */
[----:B------:R-:W-:-:S13]  /*11a00*/  ISETP.GT.AND P0, PT, R19, RZ, PT ;  /* 0x000000ff1300720c */ /* 0x000fda0003f04270 */
[----:B------:R-:W-:Y:S05]  /*11a10*/  @P0 BRA `(.L_x_2198) ;  /* 0x0000000000480947 */ /* 0x000fea0003800000 */
        /* <DEDUP_REMOVED lines=18> */
.L_x_2198:
        /* <DEDUP_REMOVED lines=20> */
.L_x_2201:
[----:B------:R-:W-:Y:S05]  /*11c80*/  BSYNC B6 ;  /* 0x0000000000067941 */ /* 0x000fea0003800000 */
.L_x_2200:
[----:B------:R-:W-:Y:S01]  /*11c90*/  VIADD R0, R17, 0xa400 ;  /* 0x0000a40011007836 */ /* 0x000fe20000000000 */
[----:B------:R-:W-:Y:S04]  /*11ca0*/  BSSY B6, `(.L_x_2202) ;  /* 0x0000014000067945 */ /* 0x000fe80003800000 */
[----:B------:R-:W-:-:S04]  /*11cb0*/  LOP3.LUT P0, RZ, R0, 0x3ff, RZ, 0xc0, !PT ;  /* 0x000003ff00ff7812 */ /* 0x000fc8000780c0ff */
[----:B------:R-:W-:-:S09]  /*11cc0*/  P2R R16, PR, RZ, 0x1 ;  /* 0x00000001ff107803 */ /* 0x000fd20000000000 */
        /* <DEDUP_REMOVED lines=17> */
.L_x_2203:
[----:B------:R-:W-:Y:S05]  /*11de0*/  BSYNC B6 ;  /* 0x0000000000067941 */ /* 0x000fea0003800000 */
.L_x_2202:
        /* <DEDUP_REMOVED lines=20> */
.L_x_2205:
[----:B------:R-:W-:Y:S05]  /*11f30*/  BSYNC B6 ;  /* 0x0000000000067941 */ /* 0x000fea0003800000 */
.L_x_2204:
[----:B------:R-:W-:Y:S01]  /*11f40*/  ISETP.NE.AND P6, PT, R16, RZ, PT ;  /* 0x000000ff1000720c */ /* 0x000fe20003fc5270 */
[----:B------:R-:W-:-:S12]  /*11f50*/  BSSY B6, `(.L_x_2206) ;  /* 0x0000012000067945 */ /* 0x000fd80003800000 */
        /* <DEDUP_REMOVED lines=17> */
.L_x_2207:
[----:B------:R-:W-:Y:S05]  /*12070*/  BSYNC B6 ;  /* 0x0000000000067941 */ /* 0x000fea0003800000 */
.L_x_2206:
        /* <DEDUP_REMOVED lines=9> */
[----:B------:R-:W0:Y:S01]  /*12110*/  S2R R0, SR_TID.X ;  /* 0x0000000000007919 */ /* 0x000e220000002100 */
[----:B------:R-:W-:-:S03]  /*12120*/  ULDC.64 UR4, c[0x0][0xa08] ;  /* 0x0002820000047ab9 */ /* 0x000fc60000000a00 */
[----:B---3--:R1:W3:Y:S01]  /*12130*/  @P0 LDG.E R8, desc[UR52][R2.64] ;  /* 0x0000003402080981 */ /* 0x0082e2000c1e1900 */
[----:B0-----:R-:W-:-:S04]  /*12140*/  SHF.R.U32.HI R0, RZ, 0x5, R0 ;  /* 0x00000005ff007819 */ /* 0x001fc80000011600 */
[----:B------:R-:W-:Y:S01]  /*12150*/  LOP3.LUT R0, R0, 0x3, RZ, 0xc0, !PT ;  /* 0x0000000300007812 */ /* 0x000fe200078ec0ff */
[----:B-1----:R-:W0:Y:S01]  /*12160*/  LDC.64 R2, c[0x0][0x418] ;  /* 0x00010600ff027b82 */ /* 0x002e220000000a00 */
[----:B---3--:R-:W-:Y:S01]  /*12170*/  SHF.R.S32.HI R9, RZ, 0x1f, R8 ;  /* 0x0000001fff097819 */ /* 0x008fe20000011408 */
[----:B------:R1:W-:Y:S01]  /*12180*/  @P0 STL [R1+0x4], R8 ;  /* 0x0000040801000387 */ /* 0x0003e20000100800 */
[----:B0-----:R-:W-:Y:S01]  /*12190*/  LOP3.LUT P0, RZ, R2, UR4, RZ, 0xfc, !PT ;  /* 0x0000000402ff7c12 */ /* 0x001fe2000f80fcff */
[----:B------:R-:W-:Y:S02]  /*121a0*/  UMOV UR4, 0xffffffff ;  /* 0xffffffff00047882 */ /* 0x000fe40000000000 */
[----:B------:R1:W-:Y:S01]  /*121b0*/  STL [R1+0x8], R9 ;  /* 0x0000080901007387 */ /* 0x0003e20000100800 */
[----:B------:R-:W-:-:S04]  /*121c0*/  LOP3.LUT P0, RZ, R3, UR5, RZ, 0xfc, P0 ;  /* 0x0000000503ff7c12 */ /* 0x000fc8000800fcff */
[----:B------:R-:W-:Y:S01]  /*121d0*/  SEL R16, R8, RZ, !P0 ;  /* 0x000000ff08107207 */ /* 0x000fe20004000000 */
[----:B------:R-:W-:Y:S08]  /*121e0*/  BRA.DIV UR4, `(.L_x_2208) ;  /* 0x0000003e04247947 */ /* 0x000ff0000b800000 */
[----:B------:R0:W3:Y:S02]  /*121f0*/  SHFL.IDX PT, R14, R0, RZ, 0x1f ;  /* 0x00001fff000e7589 */ /* 0x0000e400000e0000 */
.L_x_2283:
[----:B------:R-:W-:Y:S02]  /*12200*/  PLOP3.LUT P1, PT, PT, PT, PT, 0x8, 0x0 ;  /* 0x000000000000781c */ /* 0x000fe40003f2e170 */
[----:B---3--:R-:W-:Y:S02]  /*12210*/  ISETP.NE.AND P0, PT, R14, RZ, PT ;  /* 0x000000ff0e00720c */ /* 0x008fe40003f05270 */
[----:B0-----:R-:W-:-:S05]  /*12220*/  P2R R0, PR, RZ, 0x2 ;  /* 0x00000002ff007803 */ /* 0x001fca0000000000 */
[----:B------:R0:W-:Y:S06]  /*12230*/  STL [R1+0xc], R0 ;  /* 0x00000c0001007387 */ /* 0x0001ec0000100800 */
[----:B------:R-:W-:Y:S05]  /*12240*/  @P0 BRA `(.L_x_2209) ;  /* 0x0000000400880947 */ /* 0x000fea0003800000 */
[----:B------:R-:W-:Y:S01]  /*12250*/  UMOV UR4, 0xffffffff ;  /* 0xffffffff00047882 */ /* 0x000fe20000000000 */
[----:B0-----:R-:W-:Y:S02]  /*12260*/  VIADD R0, R19, 0xffffffff ;  /* 0xffffffff13007836 */ /* 0x001fe40000000000 */
[----:B------:R-:W-:Y:S05]  /*12270*/  BRA.DIV UR4, `(.L_x_2210) ;  /* 0x0000003e04207947 */ /* 0x000fea000b800000 */
[----:B------:R-:W-:-:S13]  /*12280*/  ELECT P6, URZ, PT ;  /* 0x00000000003f782f */ /* 0x000fda00038c0000 */
.L_x_2286:
        /* <DEDUP_REMOVED lines=21> */
.L_x_2211:
[----:B0-----:R-:W3:Y:S01]  /*123e0*/  LDL R3, [R1] ;  /* 0x0000000001037983 */ /* 0x001ee20000100800 */
[----:B------:R-:W-:Y:S01]  /*123f0*/  IMAD R2, R18, 0x8, R17 ;  /* 0x0000000812027824 */ /* 0x000fe200078e0211 */
[----:B-1----:R-:W0:Y:S02]  /*12400*/  S2R R8, SR_TID.X ;  /* 0x0000000000087919 */ /* 0x002e240000002100 */
[----:B0-----:R-:W-:-:S04]  /*12410*/  LOP3.LUT R8, R8, 0x7f, RZ, 0xc0, !PT ;  /* 0x0000007f08087812 */ /* 0x001fc800078ec0ff */
[----:B------:R-:W-:Y:S02]  /*12420*/  ISETP.NE.AND P1, PT, R8, RZ, PT ;  /* 0x000000ff0800720c */ /* 0x000fe40003f25270 */
[----:B---3--:R-:W-:-:S04]  /*12430*/  SHF.L.U32 R3, R3, 0x1f, RZ ;  /* 0x0000001f03037819 */ /* 0x008fc800000006ff */
[----:B------:R-:W0:Y:S02]  /*12440*/  SYNCS.PHASECHK.TRANS64.TRYWAIT P0, [R2+URZ+0x29880], R3 ;  /* 0x02988003020075a7 */ /* 0x000e24000800017f */
[----:B0-----:R-:W-:Y:S05]  /*12450*/  @!P0 BRA `(.L_x_2212) ;  /* 0x0000003800c88947 */ /* 0x001fea0003800000 */
.L_x_2287:
        /* <DEDUP_REMOVED lines=8> */
.L_x_2213:
[----:B------:R-:W3:Y:S01]  /*124e0*/  LDL R5, [R1+0x18] ;  /* 0x0000180001057983 */ /* 0x000ee20000100800 */
        /* <DEDUP_REMOVED lines=11> */
[----:B---3--:R-:W-:-:S05]  /*125a0*/  IMAD R0, R0, 0xa0, R5 ;  /* 0x000000a000007824 */ /* 0x008fca00078e0205 */
[----:B------:R-:W-:-:S13]  /*125b0*/  R2UR UR35, R0 ;  /* 0x00000000002372ca */ /* 0x000fda00000e0000 */
[----:B------:R1:W-:Y:S01]  /*125c0*/  UTMALDG.4D [UR32], [UR4], desc[UR6] ;  /* 0x00000620040075b4 */ /* 0x0003e20008019000 */
[----:B------:R-:W3:Y:S02]  /*125d0*/  SYNCS.PHASECHK.TRANS64.TRYWAIT P0, [R2+URZ+0x29840], R3 ;  /* 0x02984003020075a7 */ /* 0x000ee4000800017f */
[----:B-1-3--:R-:W-:Y:S05]  /*125e0*/  @!P0 BRA `(.L_x_2214) ;  /* 0x0000003800788947 */ /* 0x00afea0003800000 */
.L_x_2288:
        /* <DEDUP_REMOVED lines=8> */
.L_x_2215:
[----:B------:R-:W-:Y:S01]  /*12670*/  R2UR UR27, R0 ;  /* 0x00000000001b72ca */ /* 0x000fe200000e0000 */
[----:B------:R-:W-:Y:S01]  /*12680*/  IMAD R0, R18, 0x7800, R17 ;  /* 0x0000780012007824 */ /* 0x000fe200078e0211 */
        /* <DEDUP_REMOVED lines=8> */
[----:B------:R-:W-:Y:S01]  /*12710*/  UMOV UR26, URZ ;  /* 0x0000003f001a7c82 */ /* 0x000fe20008000000 */
[----:B------:R-:W-:Y:S01]  /*12720*/  UMOV UR28, UR36 ;  /* 0x00000024001c7c82 */ /* 0x000fe20008000000 */
[----:B------:R-:W-:Y:S01]  /*12730*/  P2R R0, PR, RZ, 0x1 ;  /* 0x00000001ff007803 */ /* 0x000fe20000000000 */
[----:B------:R-:W-:Y:S01]  /*12740*/  UMOV UR18, 0x40 ;  /* 0x0000004000127882 */ /* 0x000fe20000000000 */
[----:B------:R-:W-:Y:S01]  /*12750*/  UMOV UR20, UR36 ;  /* 0x0000002400147c82 */ /* 0x000fe20008000000 */
[----:B------:R-:W-:Y:S01]  /*12760*/  UIADD3 UR25, UR25, 0x29830, URZ ;  /* 0x0002983019197890 */ /* 0x000fe2000fffe03f */
[----:B------:R-:W-:Y:S01]  /*12770*/  UMOV UR19, UR27 ;  /* 0x0000001b00137c82 */ /* 0x000fe20008000000 */
[----:B------:R-:W-:-:S02]  /*12780*/  UMOV UR21, UR29 ;  /* 0x0000001d00157c82 */ /* 0x000fc40008000000 */
[----:B------:R-:W-:Y:S01]  /*12790*/  UIADD3 UR24, UR8, 0x1a400, URZ ;  /* 0x0001a40008187890 */ /* 0x000fe2000fffe03f */
[----:B------:R3:W-:Y:S01]  /*127a0*/  STL [R1+0xc], R0 ;  /* 0x00000c0001007387 */ /* 0x0007e20000100800 */
[----:B------:R-:W-:Y:S02]  /*127b0*/  UIADD3 UR16, UR8, 0x1cc00, URZ ;  /* 0x0001cc0008107890 */ /* 0x000fe4000fffe03f */
[----:B------:R-:W-:Y:S01]  /*127c0*/  UIADD3 UR8, UR8, 0x1f400, URZ ;  /* 0x0001f40008087890 */ /* 0x000fe2000fffe03f */
        /* <DEDUP_REMOVED lines=8> */
[----:B------:R3:W-:Y:S02]  /*12850*/  UTMALDG.4D [UR8], [UR4], desc[UR6] ;  /* 0x00000608040075b4 */ /* 0x0007e40008019000 */
[----:B---3--:R-:W-:Y:S01]  /*12860*/  NOP ;  /* 0x0000000000007918 */ /* 0x008fe20000000000 */
.L_x_2209:
[----:B------:R-:W-:Y:S05]  /*12870*/  WARPSYNC.ALL ;  /* 0x0000000000007948 */ /* 0x000fea0003800000 */
[----:B0-----:R-:W-:Y:S01]  /*12880*/  VIADD R0, R17, 0x14400 ;  /* 0x0001440011007836 */ /* 0x001fe20000000000 */
[----:B------:R-:W-:Y:S01]  /*12890*/  USHF.R.S32.HI UR4, URZ, 0x1f, UR47 ;  /* 0x0000001f3f047899 */ /* 0x000fe2000801142f */
        /* <DEDUP_REMOVED lines=15> */
[----:B-1----:R-:W-:Y:S01]  /*12990*/  MOV R2, 0x0 ;  /* 0x0000000000027802 */ /* 0x002fe20000000f00 */
        /* <DEDUP_REMOVED lines=15> */
.L_x_2217:
[----:B------:R-:W-:Y:S05]  /*12a90*/  BSYNC B6 ;  /* 0x0000000000067941 */ /* 0x000fea0003800000 */
.L_x_2216:
[----:B------:R-:W3:Y:S01]  /*12aa0*/  LDL R10, [R1+0x14] ;  /* 0x00001400010a7983 */ /* 0x000ee20000100800 */
[----:B------:R-:W0:Y:S01]  /*12ab0*/  LDC R5, c[0x0][0x448] ;  /* 0x00011200ff057b82 */ /* 0x000e220000000800 */
[----:B------:R-:W-:Y:S01]  /*12ac0*/  ULDC.64 UR8, c[0x0][0x2d8] ;  /* 0x0000b60000087ab9 */ /* 0x000fe20000000a00 */
[----:B-1----:R-:W1:Y:S01]  /*12ad0*/  S2R R2, SR_TID.X ;  /* 0x0000000000027919 */ /* 0x002e620000002100 */
[----:B0-----:R-:W-:Y:S01]  /*12ae0*/  ISETP.NE.AND P0, PT, R5, 0x1, PT ;  /* 0x000000010500780c */ /* 0x001fe20003f05270 */
[----:B------:R-:W0:Y:S01]  /*12af0*/  S2R R6, SR_TID.X ;  /* 0x0000000000067919 */ /* 0x000e220000002100 */
[----:B-1----:R-:W-:-:S11]  /*12b00*/  LOP3.LUT R0, R2, 0x7f, RZ, 0xc0, !PT ;  /* 0x0000007f02007812 */ /* 0x002fd600078ec0ff */
[----:B------:R-:W1:Y:S01]  /*12b10*/  @P0 LDC R3, c[0x0][0x44c] ;  /* 0x00011300ff030b82 */ /* 0x000e620000000800 */
[----:B------:R-:W-:Y:S01]  /*12b20*/  IMAD.SHL.U32 R2, R2, 0x20, RZ ;  /* 0x0000002002027824 */ /* 0x000fe200078e00ff */
[----:B------:R-:W-:-:S06]  /*12b30*/  SHF.R.U32.HI R0, RZ, 0x2, R0 ;  /* 0x00000002ff007819 */ /* 0x000fcc0000011600 */
[----:B------:R-:W4:Y:S01]  /*12b40*/  @P0 LDC R4, c[0x0][0x450] ;  /* 0x00011400ff040b82 */ /* 0x000f220000000800 */
[----:B------:R-:W-:Y:S01]  /*12b50*/  LOP3.LUT R2, R0, 0x60, R2, 0xf8, !PT ;  /* 0x0000006000027812 */ /* 0x000fe200078ef802 */
[----:B------:R-:W-:Y:S01]  /*12b60*/  UIMAD UR6, UR44, UR8, URZ ;  /* 0x000000082c0672a4 */ /* 0x000fe2000f8e023f */
[----:B------:R-:W-:Y:S01]  /*12b70*/  UMOV UR4, UR50 ;  /* 0x0000003200047c82 */ /* 0x000fe20008000000 */
[----:B------:R-:W-:Y:S02]  /*12b80*/  UMOV UR5, UR45 ;  /* 0x0000002d00057c82 */ /* 0x000fe40008000000 */
[----:B------:R-:W-:Y:S02]  /*12b90*/  UIMAD UR6, UR36, UR9, UR6 ;  /* 0x00000009240672a4 */ /* 0x000fe4000f8e0206 */
[----:B------:R-:W-:-:S03]  /*12ba0*/  UIMAD.WIDE.U32 UR4, UR36, UR8, UR4 ;  /* 0x00000008240472a5 */ /* 0x000fc6000f8e0004 */
[----:B------:R-:W-:Y:S01]  /*12bb0*/  ULDC.64 UR8, c[0x0][0x2e0] ;  /* 0x0000b80000087ab9 */ /* 0x000fe20000000a00 */
[----:B------:R-:W-:Y:S02]  /*12bc0*/  UIADD3 UR5, UR5, UR6, URZ ;  /* 0x0000000605057290 */ /* 0x000fe4000fffe03f */
[----:B------:R-:W-:Y:S02]  /*12bd0*/  UIMAD UR6, UR37, UR8, URZ ;  /* 0x00000008250672a4 */ /* 0x000fe4000f8e023f */
[----:B------:R-:W-:Y:S02]  /*12be0*/  UIMAD.WIDE.U32 UR4, UR43, UR8, UR4 ;  /* 0x000000082b0472a5 */ /* 0x000fe4000f8e0004 */
[----:B------:R-:W-:-:S03]  /*12bf0*/  UIMAD UR6, UR43, UR9, UR6 ;  /* 0x000000092b0672a4 */ /* 0x000fc6000f8e0206 */
[----:B------:R-:W-:Y:S01]  /*12c00*/  ULDC.64 UR8, c[0x0][0x2d0] ;  /* 0x0000b40000087ab9 */ /* 0x000fe20000000a00 */
[----:B------:R-:W-:Y:S01]  /*12c10*/  UIADD3 UR5, UR5, UR6, URZ ;  /* 0x0000000605057290 */ /* 0x000fe2000fffe03f */
[----:B0-----:R-:W-:-:S05]  /*12c20*/  IMAD.SHL.U32 R6, R6, 0x10, RZ ;  /* 0x0000001006067824 */ /* 0x001fca00078e00ff */
[----:B------:R-:W-:-:S04]  /*12c30*/  LOP3.LUT R6, R6, 0x30, RZ, 0xc0, !PT ;  /* 0x0000003006067812 */ /* 0x000fc800078ec0ff */
[----:B------:R-:W-:Y:S01]  /*12c40*/  LOP3.LUT R8, R6, 0x40, RZ, 0xfc, !PT ;  /* 0x0000004006087812 */ /* 0x000fe200078efcff */
[----:B---3--:R-:W-:-:S04]  /*12c50*/  IMAD R0, R10, 0x80, R2 ;  /* 0x000000800a007824 */ /* 0x008fc800078e0202 */
[----:B-1----:R-:W-:-:S04]  /*12c60*/  @P0 IMAD.HI.U32 R3, R0, R3, RZ ;  /* 0x0000000300030227 */ /* 0x002fc800078e00ff */
[----:B------:R-:W-:Y:S01]  /*12c70*/  IMAD.MOV.U32 R2, RZ, RZ, R0 ;  /* 0x000000ffff027224 */ /* 0x000fe200078e0000 */
[----:B----4-:R-:W-:-:S04]  /*12c80*/  @P0 SHF.R.U32.HI R2, RZ, R4, R3 ;  /* 0x00000004ff020219 */ /* 0x010fc80000011603 */
[--C-:B------:R-:W-:Y:S01]  /*12c90*/  SHF.R.S32.HI R4, RZ, 0x1f, R2.reuse ;  /* 0x0000001fff047819 */ /* 0x100fe20000011402 */
[----:B------:R-:W-:-:S04]  /*12ca0*/  IMAD.MOV R3, RZ, RZ, -R2 ;  /* 0x000000ffff037224 */ /* 0x000fc800078e0a02 */
[----:B------:R-:W-:Y:S02]  /*12cb0*/  IMAD R0, R5, R3, R0 ;  /* 0x0000000305007224 */ /* 0x000fe400078e0200 */
[----:B------:R-:W-:Y:S02]  /*12cc0*/  IMAD R4, R4, UR8, RZ ;  /* 0x0000000804047c24 */ /* 0x000fe4000f8e02ff */
[----:B------:R-:W-:Y:S02]  /*12cd0*/  IMAD.U32 R3, RZ, RZ, UR8 ;  /* 0x00000008ff037e24 */ /* 0x000fe4000f8e00ff */
[C---:B------:R-:W-:Y:S02]  /*12ce0*/  IMAD R4, R2.reuse, UR9, R4 ;  /* 0x0000000902047c24 */ /* 0x040fe4000f8e0204 */
        /* <DEDUP_REMOVED lines=11> */
[----:B------:R0:W5:Y:S01]  /*12da0*/  LDL R8, [R1+0x28] ;  /* 0x0000280001087983 */ /* 0x0001620000100800 */
[----:B------:R-:W1:Y:S01]  /*12db0*/  S2R R7, SR_TID.X ;  /* 0x0000000000077919 */ /* 0x000e620000002100 */
[----:B------:R-:W-:-:S02]  /*12dc0*/  LOP3.LUT R6, R6, 0x80, RZ, 0xfc, !PT ;  /* 0x0000008006067812 */ /* 0x000fc400078efcff */
[----:B------:R-:W-:Y:S02]  /*12dd0*/  IADD3.X R0, R3, UR5, R0, P0, !PT ;  /* 0x0000000503007c10 */ /* 0x000fe400087fe400 */
[----:B------:R-:W-:Y:S01]  /*12de0*/  ISETP.GE.AND P2, PT, R6, UR4, PT ;  /* 0x0000000406007c0c */ /* 0x000fe2000bf46270 */
[----:B-1----:R-:W-:-:S05]  /*12df0*/  IMAD.SHL.U32 R9, R7, 0x10, RZ ;  /* 0x0000001007097824 */ /* 0x002fca00078e00ff */
[----:B------:R-:W-:-:S04]  /*12e00*/  LOP3.LUT R9, R9, 0x30, RZ, 0xc0, !PT ;  /* 0x0000003009097812 */ /* 0x000fc800078ec0ff */
[----:B------:R-:W-:Y:S01]  /*12e10*/  ISETP.GE.AND P0, PT, R9, UR4, PT ;  /* 0x0000000409007c0c */ /* 0x000fe2000bf06270 */
[----:B------:R-:W-:-:S03]  /*12e20*/  UMOV UR4, 0xffffffff ;  /* 0xffffffff00047882 */ /* 0x000fc60000000000 */
[----:B0-----:R-:W-:Y:S09]  /*12e30*/  BRA.DIV UR4, `(.L_x_2218) ;  /* 0x0000003204787947 */ /* 0x001ff2000b800000 */
[----:B------:R-:W0:Y:S02]  /*12e40*/  S2R R6, SR_TID.X ;  /* 0x0000000000067919 */ /* 0x000e240000002100 */
[----:B0-----:R-:W-:Y:S02]  /*12e50*/  LOP3.LUT R7, R6, 0x7f, RZ, 0xc0, !PT ;  /* 0x0000007f06077812 */ /* 0x001fe400078ec0ff */
[----:B------:R-:W3:Y:S02]  /*12e60*/  LDL.LU R6, [R1+0x1c] ;  /* 0x00001c0001067983 */ /* 0x000ee40000300800 */
[----:B------:R-:W-:-:S05]  /*12e70*/  SHF.R.U32.HI R7, RZ, 0x2, R7 ;  /* 0x00000002ff077819 */ /* 0x000fca0000011607 */
[----:B------:R-:W-:Y:S02]  /*12e80*/  IMAD R3, R10, 0x80, R7 ;  /* 0x000000800a037824 */ /* 0x000fe400078e0207 */
[----:B---3--:R-:W-:Y:S02]  /*12e90*/  IMAD R2, R6, R5, RZ ;  /* 0x0000000506027224 */ /* 0x008fe400078e02ff */
[----:B------:R-:W0:Y:S03]  /*12ea0*/  SHFL.IDX PT, R5, R4, RZ, 0x1c1f ;  /* 0x001c1fff04057589 */ /* 0x000e2600000e0000 */
[----:B------:R-:W-:Y:S01]  /*12eb0*/  ISETP.GE.AND P4, PT, R3, R2, PT ;  /* 0x000000020300720c */ /* 0x000fe20003f86270 */
[----:B------:R-:W1:-:S12]  /*12ec0*/  SHFL.IDX PT, R6, R0, RZ, 0x1c1f ;  /* 0x001c1fff00067589 */ /* 0x000e5800000e0000 */
[----:B0-----:R-:W-:-:S05]  /*12ed0*/  @!P4 IADD3 R5, P3, R9, R5, RZ ;  /* 0x000000050905c210 */ /* 0x001fca0007f7e0ff */
[----:B-1----:R-:W-:-:S04]  /*12ee0*/  @!P4 IMAD.X R6, RZ, RZ, R6, P3 ;  /* 0x000000ffff06c224 */ /* 0x002fc800018e0606 */
[----:B------:R-:W-:Y:S02]  /*12ef0*/  @!P4 IMAD.MOV.U32 R7, RZ, RZ, R6 ;  /* 0x000000ffff07c224 */ /* 0x000fe400078e0006 */
        /* <DEDUP_REMOVED lines=27> */
.L_x_2297:
        /* <DEDUP_REMOVED lines=12> */
.L_x_2220:
[----:B------:R-:W-:Y:S05]  /*13170*/  BSYNC B0 ;  /* 0x0000000000007941 */ /* 0x000fea0003800000 */
.L_x_2219:
[----:B------:R-:W-:Y:S01]  /*13180*/  NOP ;  /* 0x0000000000007918 */ /* 0x000fe20000000000 */
[----:B------:R-:W-:-:S13]  /*13190*/  PLOP3.LUT P0, PT, PT, PT, PT, 0x80, 0x0 ;  /* 0x000000000000781c */ /* 0x000fda0003f0f070 */
.L_x_2221:
[----:B------:R-:W-:Y:S02]  /*131a0*/  PLOP3.LUT P1, PT, P1, P0, PT, 0xa2, 0x0 ;  /* 0x000000000000781c */ /* 0x000fe40000f21472 */
[----:B------:R-:W-:-:S08]  /*131b0*/  @P0 R2UR P1, UR4, R17 ;  /* 0x00000000110402ca */ /* 0x000fd00000020000 */
[----:B------:R-:W-:-:S05]  /*131c0*/  @P0 PLOP3.LUT P0, PT, P1, PT, PT, 0x80, 0x0 ;  /* 0x000000000000081c */ /* 0x000fca0000f0f070 */
[----:B------:R-:W-:Y:S01]  /*131d0*/  @!P1 SYNCS.ARRIVE.TRANS64.RED.A0T1 RZ, [UR4+0x29800], RZ ;  /* 0x029800ffffff99a7 */ /* 0x000fe20008200404 */
[----:B------:R-:W-:Y:S07]  /*131e0*/  @!P1 ARRIVES.LDGSTSBAR.64.TRANSCNT [UR4+0x29800] ;  /* 0x02980000ff0099b0 */ /* 0x000fee0008000a84 */
[----:B------:R-:W-:Y:S05]  /*131f0*/  @P0 BRA.U.ANY `(.L_x_2221) ;  /* 0xfffffffd00e80947 */ /* 0x000fea000393ffff */
[----:B-1----:R-:W3:Y:S02]  /*13200*/  LDL.LU R2, [R1+0x2c] ;  /* 0x00002c0001027983 */ /* 0x002ee40000300800 */
        /* <DEDUP_REMOVED lines=11> */
.L_x_2298:
[----:B------:R-:W-:Y:S05]  /*132c0*/  BSYNC B0 ;  /* 0x0000000000007941 */ /* 0x000fea0003800000 */
.L_x_2222:
[----:B------:R-:W-:-:S13]  /*132d0*/  ISETP.GE.AND P0, PT, R19, 0x2, PT ;  /* 0x000000021300780c */ /* 0x000fda0003f06270 */
[----:B------:R-:W-:Y:S05]  /*132e0*/  @!P0 BRA `(.L_x_2224) ;  /* 0x0000001000048947 */ /* 0x000fea0003800000 */
[----:B-1----:R1:W5:Y:S01]  /*132f0*/  LDL.LU R0, [R1] ;  /* 0x0000000001007983 */ /* 0x0023620000300800 */
[----:B------:R-:W-:Y:S02]  /*13300*/  VIADD R2, R19, 0xfffffffe ;  /* 0xfffffffe13027836 */ /* 0x000fe40000000000 */
[----:B------:R-:W-:-:S07]  /*13310*/  IMAD.MOV.U32 R3, RZ, RZ, R18 ;  /* 0x000000ffff037224 */ /* 0x000fce00078e0012 */
.L_x_2246:
[----:B0-----:R-:W3:Y:S01]  /*13320*/  LDL R4, [R1+0xc] ;  /* 0x00000c0001047983 */ /* 0x001ee20000100800 */
[----:B------:R-:W-:Y:S01]  /*13330*/  VIADD R18, R3, 0x1 ;  /* 0x0000000103127836 */ /* 0x000fe20000000000 */
[----:B------:R-:W-:Y:S05]  /*13340*/  YIELD ;  /* 0x0000000000007946 */ /* 0x000fea0003800000 */
[C---:B------:R-:W-:Y:S01]  /*13350*/  ISETP.NE.AND P0, PT, R18.reuse, 0x2, PT ;  /* 0x000000021200780c */ /* 0x040fe20003f05270 */
[----:B------:R-:W-:Y:S03]  /*13360*/  BSSY B0, `(.L_x_2225) ;  /* 0x0000089000007945 */ /* 0x000fe60003800000 */
[----:B------:R-:W-:-:S02]  /*13370*/  SEL R18, R18, RZ, P0 ;  /* 0x000000ff12127207 */ /* 0x000fc40000000000 */
[----:B---3--:R-:W-:Y:S02]  /*13380*/  ISETP.NE.AND P1, PT, R4, RZ, PT ;  /* 0x000000ff0400720c */ /* 0x008fe40003f25270 */
[----:B------:R-:W-:-:S04]  /*13390*/  SEL R4, RZ, 0x1, P0 ;  /* 0x00000001ff047807 */ /* 0x000fc80000000000 */
[----:B-----5:R-:W-:-:S05]  /*133a0*/  LOP3.LUT R9, R0, R4, RZ, 0x3c, !PT ;  /* 0x0000000400097212 */ /* 0x020fca00078e3cff */
[----:B------:R3:W-:Y:S02]  /*133b0*/  STL [R1], R9 ;  /* 0x0000000901007387 */ /* 0x0007e40000100800 */
[----:B------:R-:W-:Y:S05]  /*133c0*/  @!P1 BRA `(.L_x_2226) ;  /* 0x0000000800089947 */ /* 0x000fea0003800000 */
[----:B------:R-:W-:Y:S01]  /*133d0*/  ULDC.64 UR4, c[0x0][0x418] ;  /* 0x0001060000047ab9 */ /* 0x000fe20000000a00 */
[----:B0-----:R-:W-:Y:S01]  /*133e0*/  IMAD.MOV.U32 R8, RZ, RZ, R2 ;  /* 0x000000ffff087224 */ /* 0x001fe200078e0002 */
        /* <DEDUP_REMOVED lines=22> */
.L_x_2227:
[----:B------:R-:W0:Y:S01]  /*13550*/  S2R R4, SR_TID.X ;  /* 0x0000000000047919 */ /* 0x000e220000002100 */
[----:B------:R-:W-:Y:S01]  /*13560*/  IMAD R5, R18, 0x8, R17 ;  /* 0x0000000812057824 */ /* 0x000fe200078e0211 */
[----:B------:R-:W-:Y:S01]  /*13570*/  BSSY B1, `(.L_x_2228) ;  /* 0x0000006000017945 */ /* 0x000fe20003800000 */
[----:B0-----:R-:W-:Y:S02]  /*13580*/  LOP3.LUT R6, R4, 0x7f, RZ, 0xc0, !PT ;  /* 0x0000007f04067812 */ /* 0x001fe400078ec0ff */
[----:B------:R-:W-:Y:S02]  /*13590*/  SHF.L.U32 R4, R9, 0x1f, RZ ;  /* 0x0000001f09047819 */ /* 0x000fe400000006ff */
[----:B------:R-:W-:Y:S02]  /*135a0*/  ISETP.NE.AND P1, PT, R6, RZ, PT ;  /* 0x000000ff0600720c */ /* 0x000fe40003f25270 */
[----:B------:R-:W0:Y:S02]  /*135b0*/  SYNCS.PHASECHK.TRANS64.TRYWAIT P0, [R5+URZ+0x29880], R4 ;  /* 0x02988004050075a7 */ /* 0x000e24000800017f */
[----:B0-----:R-:W-:Y:S09]  /*135c0*/  @!P0 BRA `(.L_x_2229) ;  /* 0x0000003000088947 */ /* 0x001ff20003800000 */
.L_x_2299:
[----:B------:R-:W-:Y:S05]  /*135d0*/  BSYNC B1 ;  /* 0x0000000000017941 */ /* 0x000fea0003800000 */
.L_x_2228:
        /* <DEDUP_REMOVED lines=9> */
.L_x_2231:
[----:B------:R-:W-:Y:S05]  /*13670*/  BSYNC B1 ;  /* 0x0000000000017941 */ /* 0x000fea0003800000 */
.L_x_2230:
[----:B------:R-:W4:Y:S01]  /*13680*/  LDL R6, [R1+0x18] ;  /* 0x0000180001067983 */ /* 0x000f220000100800 */
        /* <DEDUP_REMOVED lines=9> */
[----:B----4-:R-:W-:-:S02]  /*13720*/  IMAD R6, R8, 0xa0, R6 ;  /* 0x000000a008067824 */ /* 0x010fc400078e0206 */
[----:B------:R-:W-:-:S09]  /*13730*/  VIADD R8, R5, 0x29870 ;  /* 0x0002987005087836 */ /* 0x000fd20000000000 */
.L_x_2232:
        /* <DEDUP_REMOVED lines=13> */
.L_x_2300:
[----:B------:R-:W-:Y:S05]  /*13810*/  BSYNC B1 ;  /* 0x0000000000017941 */ /* 0x000fea0003800000 */
.L_x_2233:
[----:B------:R-:W-:Y:S01]  /*13820*/  BSSY B1, `(.L_x_2235) ;  /* 0x000000b000017945 */ /* 0x000fe20003800000 */
[----:B------:R-:W-:Y:S02]  /*13830*/  IMAD.MOV.U32 R8, RZ, RZ, 0x0 ;  /* 0x00000000ff087424 */ /* 0x000fe400078e00ff */
[----:B---3--:R-:W-:Y:S01]  /*13840*/  IMAD.MOV.U32 R9, RZ, RZ, 0x14f00000 ;  /* 0x14f00000ff097424 */ /* 0x008fe200078e00ff */
[----:B------:R-:W-:Y:S06]  /*13850*/  @P1 BRA `(.L_x_2236) ;  /* 0x00000000001c1947 */ /* 0x000fec0003800000 */
[----:B------:R-:W3:Y:S01]  /*13860*/  S2R R7, SR_TID.X ;  /* 0x0000000000077919 */ /* 0x000ee20000002100 */
[----:B0---4-:R-:W-:-:S04]  /*13870*/  IMAD.MOV.U32 R4, RZ, RZ, 0x7800 ;  /* 0x00007800ff047424 */ /* 0x011fc800078e00ff */
[----:B------:R0:W-:Y:S01]  /*13880*/  SYNCS.ARRIVE.TRANS64 RZ, [R5+URZ+0x29830], R4 ;  /* 0x0298300405ff79a7 */ /* 0x0001e2000800003f */
[----:B---3--:R-:W-:-:S04]  /*13890*/  LOP3.LUT R7, R7, 0x1f, RZ, 0xc0, !PT ;  /* 0x0000001f07077812 */ /* 0x008fc800078ec0ff */
[----:B------:R-:W-:-:S13]  /*138a0*/  ISETP.NE.AND P0, PT, R7, RZ, PT ;  /* 0x000000ff0700720c */ /* 0x000fda0003f05270 */
[----:B0-----:R-:W-:Y:S05]  /*138b0*/  @!P0 BRA `(.L_x_2236) ;  /* 0x0000000000048947 */ /* 0x001fea0003800000 */
[----:B------:R-:W-:Y:S01]  /*138c0*/  BPT.TRAP 0x1 ;  /* 0x000000040000795c */ /* 0x000fe20000300000 */
.L_x_2236:
[----:B------:R-:W-:Y:S05]  /*138d0*/  BSYNC B1 ;  /* 0x0000000000017941 */ /* 0x000fea0003800000 */
.L_x_2235:
[----:B------:R-:W-:Y:S01]  /*138e0*/  R2UR UR10, R10 ;  /* 0x000000000a0a72ca */ /* 0x000fe200000e0000 */
[----:B0---4-:R-:W-:Y:S01]  /*138f0*/  IMAD R4, R18, 0x7800, R17 ;  /* 0x0000780012047824 */ /* 0x011fe200078e0211 */
[----:B------:R-:W-:Y:S01]  /*13900*/  R2UR UR6, R8 ;  /* 0x00000000080672ca */ /* 0x000fe200000e0000 */
[----:B------:R-:W-:Y:S01]  /*13910*/  UIADD3 UR4, UP0, UR48, 0x370, URZ ;  /* 0x0000037030047890 */ /* 0x000fe2000ff1e03f */
[----:B------:R-:W-:Y:S01]  /*13920*/  R2UR UR7, R9 ;  /* 0x00000000090772ca */ /* 0x000fe200000e0000 */
[----:B------:R-:W-:Y:S01]  /*13930*/  VIADD R5, R5, 0x29830 ;  /* 0x0002983005057836 */ /* 0x000fe20000000000 */
[----:B------:R-:W-:Y:S01]  /*13940*/  PLOP3.LUT P0, PT, PT, PT, PT, 0x80, 0x0 ;  /* 0x000000000000781c */ /* 0x000fe20003f0f070 */
[----:B------:R-:W-:Y:S01]  /*13950*/  VIADD R7, R4, 0x1a400 ;  /* 0x0001a40004077836 */ /* 0x000fe20000000000 */
[----:B------:R-:W-:-:S12]  /*13960*/  UIADD3.X UR5, URZ, UR49, URZ, UP0, !UPT ;  /* 0x000000313f057290 */ /* 0x000fd800087fe43f */
.L_x_2237:
        /* <DEDUP_REMOVED lines=15> */
.L_x_2238:
        /* <DEDUP_REMOVED lines=15> */
.L_x_2239:
        /* <DEDUP_REMOVED lines=10> */
.L_x_2226:
[----:B------:R-:W-:Y:S05]  /*13bf0*/  BSYNC B0 ;  /* 0x0000000000007941 */ /* 0x000fea0003800000 */
.L_x_2225:
[----:B------:R-:W-:-:S06]  /*13c00*/  UISETP.NE.AND UP0, UPT, UR39, 0x3, UPT ;  /* 0x000000032700788c */ /* 0x000fcc000bf05270 */
[----:B------:R-:W-:-:S13]  /*13c10*/  PLOP3.LUT P0, PT, PT, PT, UP0, 0x80, 0x0 ;  /* 0x000000000000781c */ /* 0x000fda0003f0f008 */
[----:B------:R-:W-:Y:S05]  /*13c20*/  @!P0 BRA `(.L_x_2240) ;  /* 0x0000000000048947 */ /* 0x000fea0003800000 */
[----:B------:R-:W-:Y:S01]  /*13c30*/  BPT.TRAP 0x1 ;  /* 0x000000040000795c */ /* 0x000fe20000300000 */
.L_x_2240:
        /* <DEDUP_REMOVED lines=8> */
.L_x_2301:
[----:B------:R-:W-:Y:S05]  /*13cc0*/  BSYNC B0 ;  /* 0x0000000000007941 */ /* 0x000fea0003800000 */
.L_x_2241:
[----:B------:R-:W-:Y:S05]  /*13cd0*/  @!P1 BRA `(.L_x_2243) ;  /* 0x0000000000049947 */ /* 0x000fea0003800000 */
[----:B------:R-:W-:Y:S01]  /*13ce0*/  BPT.TRAP 0x1 ;  /* 0x000000040000795c */ /* 0x000fe20000300000 */
.L_x_2243:
[----:B------:R-:W-:Y:S01]  /*13cf0*/  SHF.L.U32 R0, R0, 0x1f, RZ ;  /* 0x0000001f00007819 */ /* 0x000fe200000006ff */
[----:B------:R-:W-:-:S03]  /*13d00*/  IMAD R12, R3, 0x5000, RZ ;  /* 0x00005000030c7824 */ /* 0x000fc600078e02ff */
[----:B------:R-:W5:Y:S02]  /*13d10*/  SYNCS.PHASECHK.TRANS64.TRYWAIT P0, [R19+URZ+0x29860], R0 ;  /* 0x02986000130075a7 */ /* 0x000f64000800017f */
[----:B-----5:R-:W-:Y:S05]  /*13d20*/  @!P0 BRA `(.L_x_2244) ;  /* 0x00000028006c8947 */ /* 0x020fea0003800000 */
.L_x_2302:
        /* <DEDUP_REMOVED lines=8> */
[----:B0--3--:R-:W4:Y:S01]  /*13db0*/  LDSM.16.MT88.4 R8, [R0+0xa400] ;  /* 0x00a400000008783b */ /* 0x009f220000004200 */
[----:B-----5:R-:W-:Y:S01]  /*13dc0*/  LOP3.LUT P0, RZ, R3, 0x4, RZ, 0xc0, !PT ;  /* 0x0000000403ff7812 */ /* 0x020fe2000780c0ff */
[----:B------:R-:W-:-:S05]  /*13dd0*/  IMAD.MOV.U32 R3, RZ, RZ, 0x40 ;  /* 0x00000040ff037424 */ /* 0x000fca00078e00ff */
[----:B------:R-:W-:-:S05]  /*13de0*/  SEL R3, R3, 0xffffffc0, !P0 ;  /* 0xffffffc003037807 */ /* 0x000fca0004000000 */
[----:B------:R-:W-:Y:S01]  /*13df0*/  IMAD.IADD R3, R3, 0x1, R0 ;  /* 0x0000000103037824 */ /* 0x000fe200078e0200 */
[C-C-:B----4-:R-:W-:Y:S02]  /*13e00*/  PRMT R4, R8.reuse, 0x6420, R9.reuse ;  /* 0x0000642008047816 */ /* 0x150fe40000000009 */
        /* <DEDUP_REMOVED lines=66> */
.L_x_2245:
        /* <DEDUP_REMOVED lines=13> */
.L_x_2224:
        /* <DEDUP_REMOVED lines=17> */
[----:B------:R0:W-:Y:S02]  /*14410*/  STL [R1+0x10], R0 ;  /* 0x0000100001007387 */ /* 0x0001e40000100800 */
.L_x_2248:
[----:B------:R-:W-:Y:S05]  /*14420*/  BSYNC B0 ;  /* 0x0000000000007941 */ /* 0x000fea0003800000 */
.L_x_2247:
[----:B------:R-:W-:-:S06]  /*14430*/  UISETP.NE.AND UP0, UPT, UR39, 0x3, UPT ;  /* 0x000000032700788c */ /* 0x000fcc000bf05270 */
[----:B------:R-:W-:-:S13]  /*14440*/  PLOP3.LUT P1, PT, PT, PT, UP0, 0x80, 0x0 ;  /* 0x000000000000781c */ /* 0x000fda0003f2f008 */
[----:B------:R-:W-:Y:S05]  /*14450*/  @!P1 BRA `(.L_x_2249) ;  /* 0x0000000000049947 */ /* 0x000fea0003800000 */
[----:B------:R-:W-:Y:S01]  /*14460*/  BPT.TRAP 0x1 ;  /* 0x000000040000795c */ /* 0x000fe20000300000 */
.L_x_2249:
[----:B------:R-:W3:Y:S01]  /*14470*/  LDL R2, [R1] ;  /* 0x0000000001027983 */ /* 0x000ee20000100800 */
[----:B------:R-:W-:Y:S01]  /*14480*/  IMAD R16, R18, 0x8, R17 ;  /* 0x0000000812107824 */ /* 0x000fe200078e0211 */
[----:B------:R-:W-:Y:S01]  /*14490*/  BSSY B0, `(.L_x_2250) ;  /* 0x0000007000007945 */ /* 0x000fe20003800000 */
[----:B01---5:R-:W-:-:S05]  /*144a0*/  IMAD.U32 R0, RZ, RZ, UR41 ;  /* 0x00000029ff007e24 */ /* 0x023fca000f8e00ff */
[----:B------:R-:W-:Y:S02]  /*144b0*/  ISETP.NE.AND P2, PT, R0, 0x3, PT ;  /* 0x000000030000780c */ /* 0x000fe40003f45270 */
[----:B---3--:R-:W-:-:S04]  /*144c0*/  LOP3.LUT R3, R2, 0x1, RZ, 0x3c, !PT ;  /* 0x0000000102037812 */ /* 0x008fc800078e3cff */
[----:B------:R-:W-:-:S04]  /*144d0*/  SHF.L.U32 R3, R3, 0x1f, RZ ;  /* 0x0000001f03037819 */ /* 0x000fc800000006ff */
[----:B------:R-:W0:Y:S02]  /*144e0*/  SYNCS.PHASECHK.TRANS64.TRYWAIT P1, [R16+URZ+0x29870], R3 ;  /* 0x02987003100075a7 */ /* 0x000e24000802017f */
[----:B0-----:R-:W-:Y:S05]  /*144f0*/  @!P1 BRA `(.L_x_2251) ;  /* 0x00000020008c9947 */ /* 0x001fea0003800000 */
.L_x_2303:
[----:B------:R-:W-:Y:S05]  /*14500*/  BSYNC B0 ;  /* 0x0000000000007941 */ /* 0x000fea0003800000 */
.L_x_2250:
[----:B------:R-:W-:Y:S05]  /*14510*/  @!P2 BRA `(.L_x_2252) ;  /* 0x000000000004a947 */ /* 0x000fea0003800000 */
[----:B------:R-:W-:Y:S01]  /*14520*/  BPT.TRAP 0x1 ;  /* 0x000000040000795c */ /* 0x000fe20000300000 */
.L_x_2252:
[----:B------:R-:W0:Y:S02]  /*14530*/  LDL R0, [R1] ;  /* 0x0000000001007983 */ /* 0x000e240000100800 */
[----:B0-----:R-:W-:-:S04]  /*14540*/  SHF.L.U32 R3, R0, 0x1f, RZ ;  /* 0x0000001f00037819 */ /* 0x001fc800000006ff */
[----:B------:R-:W0:Y:S02]  /*14550*/  SYNCS.PHASECHK.TRANS64.TRYWAIT P1, [R16+URZ+0x29860], R3 ;  /* 0x02986003100075a7 */ /* 0x000e24000802017f */
[----:B0-----:R-:W-:Y:S05]  /*14560*/  @!P1 BRA `(.L_x_2253) ;  /* 0x0000002000849947 */ /* 0x001fea0003800000 */
.L_x_2304:
[----:B------:R-:W3:Y:S04]  /*14570*/  LDL R2, [R1+0x24] ;  /* 0x0000240001027983 */ /* 0x000ee80000100800 */
[----:B------:R-:W4:Y:S01]  /*14580*/  LDL R12, [R1+0x20] ;  /* 0x00002000010c7983 */ /* 0x000f220000100800 */
[----:B------:R-:W-:Y:S01]  /*14590*/  IMAD R0, R18, 0x5000, RZ ;  /* 0x0000500012007824 */ /* 0x000fe200078e02ff */
[----:B------:R-:W-:Y:S05]  /*145a0*/  WARPSYNC.ALL ;  /* 0x0000000000007948 */ /* 0x000fea0003800000 */
[----:B------:R-:W1:Y:S01]  /*145b0*/  S2R R9, SR_TID.X ;  /* 0x0000000000097919 */ /* 0x000e620000002100 */
[----:B------:R-:W-:Y:S01]  /*145c0*/  IMAD.MOV.U32 R13, RZ, RZ, 0x40 ;  /* 0x00000040ff0d7424 */ /* 0x000fe200078e00ff */
[----:B-1----:R-:W-:-:S04]  /*145d0*/  LOP3.LUT P1, RZ, R9, 0x4, RZ, 0xc0, !PT ;  /* 0x0000000409ff7812 */ /* 0x002fc8000782c0ff */
[----:B------:R-:W-:Y:S02]  /*145e0*/  SEL R13, R13, 0xffffffc0, !P1 ;  /* 0xffffffc00d0d7807 */ /* 0x000fe40004800000 */
[C---:B---3--:R-:W-:Y:S02]  /*145f0*/  LOP3.LUT R2, R0.reuse, R2, RZ, 0xfc, !PT ;  /* 0x0000000200027212 */ /* 0x048fe400078efcff */
[----:B----4-:R-:W-:-:S03]  /*14600*/  LOP3.LUT R0, R0, R12, RZ, 0xfc, !PT ;  /* 0x0000000c00007212 */ /* 0x010fc600078efcff */
        /* <DEDUP_REMOVED lines=71> */
.L_x_2254:
        /* <DEDUP_REMOVED lines=12> */
.L_x_2199:
[----:B------:R-:W-:Y:S05]  /*14b40*/  BSYNC B7 ;  /* 0x0000000000077941 */ /* 0x000fea0003800000 */
.L_x_2197:
[----:B-1----:R-:W3:Y:S02]  /*14b50*/  LDL R0, [R1+0x30] ;  /* 0x0000300001007983 */ /* 0x002ee40000100800 */
[----:B---3--:R-:W-:-:S13]  /*14b60*/  ISETP.NE.AND P0, PT, R0, RZ, PT ;  /* 0x000000ff0000720c */ /* 0x008fda0003f05270 */
        /* <DEDUP_REMOVED lines=14> */
.L_x_2255:
[----:B0-----:R-:W0:Y:S01]  /*14c50*/  S2R R2, SR_TID.X ;  /* 0x0000000000027919 */ /* 0x001e220000002100 */
        /* <DEDUP_REMOVED lines=27> */
[----:B------:R-:W1:Y:S02]  /*14e10*/  SHFL.UP PT, R2, R3, 0x8, RZ ;  /* 0x0500000003027989 */ /* 0x000e6400000e00ff */
[----:B-1----:R-:W-:-:S05]  /*14e20*/  SEL R2, R2, RZ, P4 ;  /* 0x000000ff02027207 */ /* 0x002fca0002000000 */
[----:B------:R-:W-:-:S05]  /*14e30*/  IMAD.IADD R6, R3, 0x1, R2 ;  /* 0x0000000103067824 */ /* 0x000fca00078e0202 */
[----:B------:R-:W1:Y:S02]  /*14e40*/  SHFL.UP PT, R0, R6, 0x10, RZ ;  /* 0x0600000006007989 */ /* 0x000e6400000e00ff */
[----:B-1----:R-:W-:-:S05]  /*14e50*/  SEL R7, R0, RZ, P5 ;  /* 0x000000ff00077207 */ /* 0x002fca0002800000 */
[----:B------:R-:W-:-:S05]  /*14e60*/  IMAD.IADD R8, R6, 0x1, R7 ;  /* 0x0000000106087824 */ /* 0x000fca00078e0207 */
[----:B------:R-:W0:Y:S04]  /*14e70*/  SHFL.IDX PT, R2, R8, 0x1f, 0x1f ;  /* 0x03e01f0008027f89 */ /* 0x000e2800000e0000 */
[----:B------:R-:W1:Y:S04]  /*14e80*/  SHFL.IDX PT, R7, R9, 0x1, 0x1f ;  /* 0x00201f0009077f89 */ /* 0x000e6800000e0000 */
[----:B------:R-:W3:Y:S01]  /*14e90*/  SHFL.IDX PT, R0, R9, RZ, 0x1f ;  /* 0x00001fff09007589 */ /* 0x000ee200000e0000 */
[----:B0-----:R-:W-:-:S04]  /*14ea0*/  IMAD R2, R2, R4, RZ ;  /* 0x0000000402027224 */ /* 0x001fc800078e02ff */
[----:B-1----:R-:W-:-:S05]  /*14eb0*/  IMAD.IADD R7, R7, 0x1, R2 ;  /* 0x0000000107077824 */ /* 0x002fca00078e0202 */
[----:B---3--:R-:W-:-:S13]  /*14ec0*/  ISETP.GT.AND P6, PT, R7, R0, PT ;  /* 0x000000000700720c */ /* 0x008fda0003fc4270 */
[----:B------:R-:W-:Y:S05]  /*14ed0*/  @P6 BRA `(.L_x_2257) ;  /* 0x0000000000906947 */ /* 0x000fea0003800000 */
.L_x_2261:
        /* <DEDUP_REMOVED lines=14> */
.L_x_2260:
[----:B------:R-:W-:Y:S05]  /*14fc0*/  BSYNC B0 ;  /* 0x0000000000007941 */ /* 0x000fea0003800000 */
.L_x_2259:
        /* <DEDUP_REMOVED lines=21> */
.L_x_2257:
        /* <DEDUP_REMOVED lines=10> */
[----:B------:R0:W3:Y:S01]  /*151c0*/  LDG.E R9, desc[UR52][R2.64] ;  /* 0x0000003402097981 */ /* 0x0000e2000c1e1900 */
[----:B------:R-:W-:Y:S01]  /*151d0*/  ISETP.NE.AND P0, PT, RZ, UR7, PT ;  /* 0x00000007ff007c0c */ /* 0x000fe2000bf05270 */
[----:B0-----:R-:W-:-:S05]  /*151e0*/  IMAD.U32 R2, RZ, RZ, UR6 ;  /* 0x00000006ff027e24 */ /* 0x001fca000f8e00ff */
[----:B------:R0:W3:Y:S02]  /*151f0*/  SHFL.IDX PT, R5, R5, R2, 0x1f ;  /* 0x00001f0205057589 */ /* 0x0000e400000e0000 */
[----:B0-----:R-:W-:Y:S02]  /*15200*/  IMAD.MOV.U32 R2, RZ, RZ, RZ ;  /* 0x000000ffff027224 */ /* 0x001fe400078e00ff */
[----:B---3--:R-:W-:-:S05]  /*15210*/  IMAD R6, R5, R9, RZ ;  /* 0x0000000905067224 */ /* 0x008fca00078e02ff */
[----:B------:R-:W-:Y:S01]  /*15220*/  IABS R10, R6 ;  /* 0x00000006000a7213 */ /* 0x000fe20000000000 */
[----:B------:R-:W-:Y:S06]  /*15230*/  @!P0 BRA `(.L_x_2262) ;  /* 0x00000000000c8947 */ /* 0x000fec0003800000 */
[----:B------:R-:W-:-:S06]  /*15240*/  UIADD3 UR4, UR6, -0x1, URZ ;  /* 0xffffffff06047890 */ /* 0x000fcc000fffe03f */
[----:B------:R-:W-:-:S06]  /*15250*/  IMAD.U32 R2, RZ, RZ, UR4 ;  /* 0x00000004ff027e24 */ /* 0x000fcc000f8e00ff */
[----:B------:R0:W1:Y:S02]  /*15260*/  SHFL.IDX PT, R2, R8, R2, 0x1f ;  /* 0x00001f0208027589 */ /* 0x00006400000e0000 */
.L_x_2262:
[----:B------:R-:W3:Y:S01]  /*15270*/  I2F.RP R3, R10 ;  /* 0x0000000a00037306 */ /* 0x000ee20000209400 */
[----:B01----:R-:W-:-:S04]  /*15280*/  IMAD R8, R2, R4, R7 ;  /* 0x0000000402087224 */ /* 0x003fc800078e0207 */
[----:B------:R-:W-:Y:S01]  /*15290*/  IMAD.IADD R0, R0, 0x1, -R8 ;  /* 0x0000000100007824 */ /* 0x000fe200078e0a08 */
[----:B------:R0:W-:Y:S02]  /*152a0*/  STL [R1+0x10], R8 ;  /* 0x0000100801007387 */ /* 0x0001e40000100800 */
[----:B---3--:R-:W1:Y:S02]  /*152b0*/  MUFU.RCP R3, R3 ;  /* 0x0000000300037308 */ /* 0x008e640000001000 */
        /* <DEDUP_REMOVED lines=26> */
[----:B0-----:R-:W-:-:S04]  /*15460*/  IABS R8, R4 ;  /* 0x0000000400087213 */ /* 0x001fc80000000000 */
[----:B------:R-:W0:Y:S08]  /*15470*/  I2F.RP R3, R8 ;  /* 0x0000000800037306 */ /* 0x000e300000209400 */
        /* <DEDUP_REMOVED lines=30> */
.L_x_2258:
[----:B------:R0:W-:Y:S01]  /*15660*/  STL [R1+0x10], R0 ;  /* 0x0000100001007387 */ /* 0x0001e20000100800 */
[----:B------:R-:W-:Y:S01]  /*15670*/  ULDC UR42, c[0x0][0xc3c] ;  /* 0x00030f00002a7ab9 */ /* 0x000fe20000000800 */
[----:B------:R-:W-:Y:S02]  /*15680*/  UMOV UR36, URZ ;  /* 0x0000003f00247c82 */ /* 0x000fe40008000000 */
[----:B------:R0:W-:Y:S03]  /*15690*/  STL [R1+0x14], RZ ;  /* 0x000014ff01007387 */ /* 0x0001e60000100800 */
.L_x_2263:
[----:B------:R-:W3:Y:S04]  /*156a0*/  LDL R3, [R1+0x10] ;  /* 0x0000100001037983 */ /* 0x000ee80000100800 */
[----:B------:R-:W4:Y:S01]  /*156b0*/  LDL R2, [R1+0x14] ;  /* 0x0000140001027983 */ /* 0x000f220000100800 */
[----:B------:R-:W-:Y:S02]  /*156c0*/  IMAD.U32 R6, RZ, RZ, UR36 ;  /* 0x00000024ff067e24 */ /* 0x000fe4000f8e00ff */
[----:B------:R-:W-:Y:S01]  /*156d0*/  IMAD.U32 R7, RZ, RZ, UR42 ;  /* 0x0000002aff077e24 */ /* 0x000fe2000f8e00ff */
[----:B01----:R-:W0:Y:S02]  /*156e0*/  S2R R0, SR_TID.X ;  /* 0x0000000000007919 */ /* 0x003e240000002100 */
        /* <DEDUP_REMOVED lines=10> */
.L_x_2256:
[----:B------:R-:W-:Y:S02]  /*15790*/  ULDC UR4, c[0x0][0xc3c] ;  /* 0x00030f0000047ab9 */ /* 0x000fe40000000800 */
[----:B------:R-:W-:-:S06]  /*157a0*/  UISETP.GE.AND UP0, UPT, UR42, UR4, UPT ;  /* 0x000000042a00728c */ /* 0x000fcc000bf06270 */
[----:B------:R-:W-:-:S13]  /*157b0*/  PLOP3.LUT P0, PT, PT, PT, UP0, 0x80, 0x0 ;  /* 0x000000000000781c */ /* 0x000fda0003f0f008 */
[----:B------:R-:W-:Y:S05]  /*157c0*/  @!P0 BRA `(.L_x_2264) ;  /* 0xffffffb800e88947 */ /* 0x000fea000383ffff */
.L_x_2193:
        /* <DEDUP_REMOVED lines=12> */
.L_x_2305:
[----:B------:R-:W-:Y:S05]  /*15890*/  BSYNC B0 ;  /* 0x0000000000007941 */ /* 0x000fea0003800000 */
.L_x_2265:
[----:B------:R-:W-:-:S03]  /*158a0*/  UMOV UR4, 0xffffffff ;  /* 0xffffffff00047882 */ /* 0x000fc60000000000 */
[----:B------:R-:W-:Y:S05]  /*158b0*/  BRA.DIV UR4, `(.L_x_2267) ;  /* 0x0000000e04d87947 */ /* 0x000fea000b800000 */
[----:B0-----:R-:W0:Y:S02]  /*158c0*/  S2R R0, SR_TID.X ;  /* 0x0000000000007919 */ /* 0x001e240000002100 */
[----:B0-----:R-:W-:-:S04]  /*158d0*/  SHF.R.U32.HI R0, RZ, 0x5, R0 ;  /* 0x00000005ff007819 */ /* 0x001fc80000011600 */
[----:B------:R-:W-:-:S05]  /*158e0*/  LOP3.LUT R0, R0, 0x3, RZ, 0xc0, !PT ;  /* 0x0000000300007812 */ /* 0x000fca00078ec0ff */
[----:B------:R0:W1:Y:S02]  /*158f0*/  SHFL.IDX PT, R14, R0, RZ, 0x1f ;  /* 0x00001fff000e7589 */ /* 0x00006400000e0000 */
.L_x_2308:
[----:B-1----:R-:W-:Y:S01]  /*15900*/  ISETP.NE.AND P0, PT, R14, RZ, PT ;  /* 0x000000ff0e00720c */ /* 0x002fe20003f05270 */
[----:B------:R-:W-:-:S12]  /*15910*/  BSSY B0, `(.L_x_2268) ;  /* 0x000002c000007945 */ /* 0x000fd80003800000 */
[----:B------:R-:W-:Y:S05]  /*15920*/  @P0 BRA `(.L_x_2269) ;  /* 0x0000000000a80947 */ /* 0x000fea0003800000 */
[----:B------:R-:W-:-:S03]  /*15930*/  UMOV UR4, 0xffffffff ;  /* 0xffffffff00047882 */ /* 0x000fc60000000000 */
[----:B------:R-:W-:Y:S05]  /*15940*/  BRA.DIV UR4, `(.L_x_2270) ;  /* 0x0000000e04e87947 */ /* 0x000fea000b800000 */
[----:B------:R-:W-:-:S13]  /*15950*/  ELECT P6, URZ, PT ;  /* 0x00000000003f782f */ /* 0x000fda00038c0000 */
.L_x_2311:
[----:B------:R-:W-:Y:S05]  /*15960*/  @!P6 BRA `(.L_x_2269) ;  /* 0x000000000098e947 */ /* 0x000fea0003800000 */
[----:B------:R-:W-:-:S06]  /*15970*/  ULOP3.LUT UR4, UR38, 0x2, URZ, 0xfc, !UPT ;  /* 0x0000000226047892 */ /* 0x000fcc000f8efc3f */
[----:B0-----:R-:W-:-:S05]  /*15980*/  IMAD.U32 R0, RZ, RZ, UR4 ;  /* 0x00000004ff007e24 */ /* 0x001fca000f8e00ff */
[----:B------:R-:W-:-:S13]  /*15990*/  ISETP.NE.AND P0, PT, R0, 0x3, PT ;  /* 0x000000030000780c */ /* 0x000fda0003f05270 */
[----:B------:R-:W-:Y:S05]  /*159a0*/  @!P0 BRA `(.L_x_2271) ;  /* 0x0000000000048947 */ /* 0x000fea0003800000 */
[----:B------:R-:W-:Y:S01]  /*159b0*/  BPT.TRAP 0x1 ;  /* 0x000000040000795c */ /* 0x000fe20000300000 */
.L_x_2271:
        /* <DEDUP_REMOVED lines=13> */
.L_x_2312:
[----:B------:R-:W1:Y:S02]  /*15a90*/  SYNCS.PHASECHK.TRANS64.TRYWAIT P1, [R5+URZ], R0 ;  /* 0x00000000050075a7 */ /* 0x000e64000802017f */
[----:B-1----:R-:W-:Y:S05]  /*15aa0*/  @!P1 BRA `(.L_x_2273) ;  /* 0x0000000c00c49947 */ /* 0x002fea0003800000 */
.L_x_2313:
[----:B------:R-:W-:Y:S05]  /*15ab0*/  @!P0 BRA `(.L_x_2274) ;  /* 0x0000000000048947 */ /* 0x000fea0003800000 */
[----:B------:R-:W-:Y:S01]  /*15ac0*/  BPT.TRAP 0x1 ;  /* 0x000000040000795c */ /* 0x000fe20000300000 */
.L_x_2274:
[----:B-1----:R-:W-:-:S04]  /*15ad0*/  IMAD R5, R18, 0x8, R3 ;  /* 0x0000000812057824 */ /* 0x002fc800078e0203 */
[----:B------:R-:W1:Y:S02]  /*15ae0*/  SYNCS.PHASECHK.TRANS64.TRYWAIT P1, [R5+URZ+0x29860], R4 ;  /* 0x02986004050075a7 */ /* 0x000e64000802017f */
[----:B-1----:R-:W-:Y:S05]  /*15af0*/  @!P1 BRA `(.L_x_2275) ;  /* 0x0000000c00c49947 */ /* 0x002fea0003800000 */
.L_x_2314:
[----:B------:R-:W-:Y:S05]  /*15b00*/  @!P0 BRA `(.L_x_2276) ;  /* 0x0000000000048947 */ /* 0x000fea0003800000 */
[----:B------:R-:W-:Y:S01]  /*15b10*/  BPT.TRAP 0x1 ;  /* 0x000000040000795c */ /* 0x000fe20000300000 */
.L_x_2276:
[----:B------:R-:W-:-:S04]  /*15b20*/  IMAD R3, R2, 0x8, R3 ;  /* 0x0000000802037824 */ /* 0x000fc800078e0203 */
[----:B------:R-:W3:Y:S02]  /*15b30*/  SYNCS.PHASECHK.TRANS64.TRYWAIT P1, [R3+URZ+0x29860], R0 ;  /* 0x02986000030075a7 */ /* 0x000ee4000802017f */
[----:B---3--:R-:W-:Y:S05]  /*15b40*/  @!P1 BRA `(.L_x_2277) ;  /* 0x0000000c00c49947 */ /* 0x008fea0003800000 */
.L_x_2315:
[----:B------:R-:W-:Y:S05]  /*15b50*/  @!P0 BRA `(.L_x_2278) ;  /* 0x0000000000048947 */ /* 0x000fea0003800000 */
[----:B------:R-:W-:Y:S01]  /*15b60*/  BPT.TRAP 0x1 ;  /* 0x000000040000795c */ /* 0x000fe20000300000 */
.L_x_2278:
[----:B------:R-:W4:Y:S02]  /*15b70*/  SYNCS.PHASECHK.TRANS64.TRYWAIT P0, [R5+URZ+0x29880], R4 ;  /* 0x02988004050075a7 */ /* 0x000f24000800017f */
[----:B----4-:R-:W-:Y:S05]  /*15b80*/  @!P0 BRA `(.L_x_2279) ;  /* 0x0000000c00c88947 */ /* 0x010fea0003800000 */
.L_x_2280:
[----:B------:R0:W0:Y:S02]  /*15b90*/  SYNCS.PHASECHK.TRANS64.TRYWAIT P0, [R3+URZ+0x29880], R0 ;  /* 0x02988000030075a7 */ /* 0x000024000800017f */
[----:B0-----:R-:W-:Y:S05]  /*15ba0*/  @!P0 NANOSLEEP.SYNCS 0x989680 ;  /* 0x009896800000895d */ /* 0x001fea0003900000 */
[----:B------:R-:W0:Y:S02]  /*15bb0*/  @!P0 SYNCS.PHASECHK.TRANS64 P0, [R3+URZ+0x29880], R0 ;  /* 0x02988000030085a7 */ /* 0x000e24000800007f */
[----:B0-----:R-:W-:Y:S05]  /*15bc0*/  @!P0 BRA `(.L_x_2280) ;  /* 0xfffffffc00f08947 */ /* 0x001fea000383ffff */
.L_x_2269:
[----:B------:R-:W-:Y:S05]  /*15bd0*/  BSYNC B0 ;  /* 0x0000000000007941 */ /* 0x000fea0003800000 */
.L_x_2268:
[----:B------:R-:W-:Y:S05]  /*15be0*/  EXIT ;  /* 0x000000000000794d */ /* 0x000fea0003800000 */
.L_x_2132:
[----:B0-----:R-:W-:-:S04]  /*15bf0*/  IMAD.U32 R3, RZ, RZ, UR41 ;  /* 0x00000029ff037e24 */ /* 0x001fc8000f8e00ff */
[----:B------:R0:W1:Y:S03]  /*15c00*/  SYNCS.PHASECHK.TRANS64.TRYWAIT P1, [R3+URZ+0x29800], R6 ;  /* 0x02980006030075a7 */ /* 0x000066000802017f */
[----:B-1----:R-:W-:Y:S05]  /*15c10*/  @!P1 NANOSLEEP.SYNCS 0x989680 ;  /* 0x009896800000995d */ /* 0x002fea0003900000 */
[----:B------:R-:W1:Y:S02]  /*15c20*/  @!P1 SYNCS.PHASECHK.TRANS64 P1, [R3+URZ+0x29800], R6 ;  /* 0x02980006030095a7 */ /* 0x000e64000802007f */
[----:B-1----:R-:W-:Y:S05]  /*15c30*/  @!P1 BRA `(.L_x_2132) ;  /* 0xfffffffc00ec9947 */ /* 0x002fea000383ffff */
[----:B------:R-:W-:Y:S05]  /*15c40*/  BRA `(.L_x_2281) ;  /* 0xfffffebc00d07947 */ /* 0x000fea000383ffff */
.L_x_2136:
[----:B-1----:R1:W2:Y:S02]  /*15c50*/  SYNCS.PHASECHK.TRANS64.TRYWAIT P2, [R2+URZ+0x29830], R3 ;  /* 0x02983003020075a7 */ /* 0x0022a4000804017f */
[----:B--2---:R-:W-:Y:S05]  /*15c60*/  @!P2 NANOSLEEP.SYNCS 0x989680 ;  /* 0x009896800000a95d */ /* 0x004fea0003900000 */
[----:B------:R-:W2:Y:S02]  /*15c70*/  @!P2 SYNCS.PHASECHK.TRANS64 P2, [R2+URZ+0x29830], R3 ;  /* 0x029830030200a5a7 */ /* 0x000ea4000804007f */
[----:B--2---:R-:W-:Y:S05]  /*15c80*/  @!P2 BRA `(.L_x_2136) ;  /* 0xfffffffc00f0a947 */ /* 0x004fea000383ffff */
[----:B------:R-:W-:Y:S05]  /*15c90*/  BRA `(.L_x_2135) ;  /* 0xfffffebc00f47947 */ /* 0x000fea000383ffff */
.L_x_2141:
[----:B-1----:R-:W-:-:S04]  /*15ca0*/  IMAD.U32 R7, RZ, RZ, UR6 ;  /* 0x00000006ff077e24 */ /* 0x002fc8000f8e00ff */
[----:B------:R1:W2:Y:S03]  /*15cb0*/  SYNCS.PHASECHK.TRANS64.TRYWAIT P3, [R7+URZ+0x29830], R6 ;  /* 0x02983006070075a7 */ /* 0x0002a6000806017f */
[----:B--2---:R-:W-:Y:S05]  /*15cc0*/  @!P3 NANOSLEEP.SYNCS 0x989680 ;  /* 0x009896800000b95d */ /* 0x004fea0003900000 */
[----:B------:R-:W2:Y:S02]  /*15cd0*/  @!P3 SYNCS.PHASECHK.TRANS64 P3, [R7+URZ+0x29830], R6 ;  /* 0x029830060700b5a7 */ /* 0x000ea4000806007f */
[----:B--2---:R-:W-:Y:S05]  /*15ce0*/  @!P3 BRA `(.L_x_2141) ;  /* 0xfffffffc00ecb947 */ /* 0x004fea000383ffff */
[----:B------:R-:W-:Y:S05]  /*15cf0*/  BRA `(.L_x_2138) ;  /* 0xfffffefc00347947 */ /* 0x000fea000383ffff */
.L_x_2145:
[----:B-1----:R-:W-:-:S04]  /*15d00*/  IMAD.U32 R7, RZ, RZ, UR6 ;  /* 0x00000006ff077e24 */ /* 0x002fc8000f8e00ff */
[----:B------:R1:W2:Y:S03]  /*15d10*/  SYNCS.PHASECHK.TRANS64.TRYWAIT P3, [R7+URZ+0x29850], R6 ;  /* 0x02985006070075a7 */ /* 0x0002a6000806017f */
[----:B--2---:R-:W-:Y:S05]  /*15d20*/  @!P3 NANOSLEEP.SYNCS 0x989680 ;  /* 0x009896800000b95d */ /* 0x004fea0003900000 */
[----:B------:R-:W2:Y:S02]  /*15d30*/  @!P3 SYNCS.PHASECHK.TRANS64 P3, [R7+URZ+0x29850], R6 ;  /* 0x029850060700b5a7 */ /* 0x000ea4000806007f */
[----:B--2---:R-:W-:Y:S05]  /*15d40*/  @!P3 BRA `(.L_x_2145) ;  /* 0xfffffffc00ecb947 */ /* 0x004fea000383ffff */
[----:B------:R-:W-:Y:S05]  /*15d50*/  BRA `(.L_x_2142) ;  /* 0xffffff08003c7947 */ /* 0x000fea000383ffff */
.L_x_2152:
[----:B-1----:R-:W-:-:S04]  /*15d60*/  IMAD.U32 R7, RZ, RZ, UR6 ;  /* 0x00000006ff077e24 */ /* 0x002fc8000f8e00ff */
[----:B------:R1:W2:Y:S03]  /*15d70*/  SYNCS.PHASECHK.TRANS64.TRYWAIT P2, [R7+URZ+0x29830], R6 ;  /* 0x02983006070075a7 */ /* 0x0002a6000804017f */
[----:B--2---:R-:W-:Y:S05]  /*15d80*/  @!P2 NANOSLEEP.SYNCS 0x989680 ;  /* 0x009896800000a95d */ /* 0x004fea0003900000 */
[----:B------:R-:W2:Y:S02]  /*15d90*/  @!P2 SYNCS.PHASECHK.TRANS64 P2, [R7+URZ+0x29830], R6 ;  /* 0x029830060700a5a7 */ /* 0x000ea4000804007f */
[----:B--2---:R-:W-:Y:S05]  /*15da0*/  @!P2 BRA `(.L_x_2152) ;  /* 0xfffffffc00eca947 */ /* 0x004fea000383ffff */
[----:B------:R-:W-:Y:S05]  /*15db0*/  BRA `(.L_x_2149) ;  /* 0xffffff3c00947947 */ /* 0x000fea000383ffff */
.L_x_2156:
[----:B-1----:R-:W-:-:S04]  /*15dc0*/  IMAD.U32 R7, RZ, RZ, UR6 ;  /* 0x00000006ff077e24 */ /* 0x002fc8000f8e00ff */
[----:B------:R1:W2:Y:S03]  /*15dd0*/  SYNCS.PHASECHK.TRANS64.TRYWAIT P2, [R7+URZ+0x29850], R6 ;  /* 0x02985006070075a7 */ /* 0x0002a6000804017f */
[----:B--2---:R-:W-:Y:S05]  /*15de0*/  @!P2 NANOSLEEP.SYNCS 0x989680 ;  /* 0x009896800000a95d */ /* 0x004fea0003900000 */
[----:B------:R-:W2:Y:S02]  /*15df0*/  @!P2 SYNCS.PHASECHK.TRANS64 P2, [R7+URZ+0x29850], R6 ;  /* 0x029850060700a5a7 */ /* 0x000ea4000804007f */
[----:B--2---:R-:W-:Y:S05]  /*15e00*/  @!P2 BRA `(.L_x_2156) ;  /* 0xfffffffc00eca947 */ /* 0x004fea000383ffff */
[----:B------:R-:W-:Y:S05]  /*15e10*/  BRA `(.L_x_2153) ;  /* 0xffffff4800907947 */ /* 0x000fea000383ffff */
.L_x_2162:
[----:B-1----:R-:W-:-:S04]  /*15e20*/  IMAD.U32 R5, RZ, RZ, UR9 ;  /* 0x00000009ff057e24 */ /* 0x002fc8000f8e00ff */
[----:B------:R1:W2:Y:S03]  /*15e30*/  SYNCS.PHASECHK.TRANS64.TRYWAIT P1, [R5+URZ+0x29850], R0 ;  /* 0x02985000050075a7 */ /* 0x0002a6000802017f */
[----:B--2---:R-:W-:Y:S05]  /*15e40*/  @!P1 NANOSLEEP.SYNCS 0x989680 ;  /* 0x009896800000995d */ /* 0x004fea0003900000 */
[----:B------:R-:W2:Y:S02]  /*15e50*/  @!P1 SYNCS.PHASECHK.TRANS64 P1, [R5+URZ+0x29850], R0 ;  /* 0x02985000050095a7 */ /* 0x000ea4000802007f */
[----:B--2---:R-:W-:Y:S05]  /*15e60*/  @!P1 BRA `(.L_x_2162) ;  /* 0xfffffffc00ec9947 */ /* 0x004fea000383ffff */
[----:B------:R-:W-:Y:S05]  /*15e70*/  BRA `(.L_x_2161) ;  /* 0xffffff7000e07947 */ /* 0x000fea000383ffff */
.L_x_2208:
[----:B------:R-:W-:Y:S02]  /*15e80*/  IMAD.MOV.U32 R13, RZ, RZ, R0 ;  /* 0x000000ffff0d7224 */ /* 0x000fe400078e0000 */
[----:B------:R-:W-:Y:S02]  /*15e90*/  IMAD.MOV.U32 R12, RZ, RZ, RZ ;  /* 0x000000ffff0c7224 */ /* 0x000fe400078e00ff */
[----:B------:R-:W-:Y:S02]  /*15ea0*/  IMAD.MOV.U32 R11, RZ, RZ, 0x1f ;  /* 0x0000001fff0b7424 */ /* 0x000fe400078e00ff */
[----:B------:R-:W-:-:S07]  /*15eb0*/  IMAD.MOV.U32 R15, RZ, RZ, -0x1 ;  /* 0xffffffffff0f7424 */ /* 0x000fce00078e00ff */
[----:B-12---:R-:W-:Y:S05]  /*15ec0*/  WARPSYNC.COLLECTIVE R15, `(.L_x_2282) ;  /* 0x000000000f087348 */ /* 0x006fea0003c00000 */
[----:B------:R0:W3:Y:S02]  /*15ed0*/  SHFL.IDX P6, R14, R13, R12, R11 ;  /* 0x0000000c0d0e7389 */ /* 0x0000e400000c000b */
[----:B0123--:R-:W-:Y:S01]  /*15ee0*/  ENDCOLLECTIVE ;  /* 0x000000000000791b */ /* 0x00ffe20003800000 */
.L_x_2282:
[----:B------:R-:W-:Y:S05]  /*15ef0*/  BRA `(.L_x_2283) ;  /* 0xffffffc000c07947 */ /* 0x000fea000383ffff */
.L_x_2210:
[----:B------:R-:W-:Y:S01]  /*15f00*/  BSSY B0, `(.L_x_2284) ;  /* 0x0000006000007945 */ /* 0x000fe20003800000 */
[----:B------:R-:W-:-:S07]  /*15f10*/  IMAD.MOV.U32 R15, RZ, RZ, -0x1 ;  /* 0xffffffffff0f7424 */ /* 0x000fce00078e00ff */
[----:B-12---:R-:W-:Y:S05]  /*15f20*/  WARPSYNC.COLLECTIVE R15, `(.L_x_2285) ;  /* 0x000000000f0c7348 */ /* 0x006fea0003c00000 */
[----:B------:R-:W-:Y:S02]  /*15f30*/  ELECT P6, UR62, PT ;  /* 0x00000000003e782f */ /* 0x000fe400038c0000 */
[----:B------:R-:W-:Y:S01]  /*15f40*/  MOV R14, UR62 ;  /* 0x0000003e000e7c02 */ /* 0x000fe20008000f00 */
[----:B-12---:R-:W-:Y:S10]  /*15f50*/  ENDCOLLECTIVE ;  /* 0x000000000000791b */ /* 0x006ff40003800000 */
.L_x_2285:
[----:B------:R-:W-:Y:S05]  /*15f60*/  BSYNC B0 ;  /* 0x0000000000007941 */ /* 0x000fea0003800000 */
.L_x_2284:
[----:B------:R-:W-:Y:S05]  /*15f70*/  BRA `(.L_x_2286) ;  /* 0xffffffc000c47947 */ /* 0x000fea000383ffff */
.L_x_2212:
[----:B0-----:R0:W1:Y:S02]  /*15f80*/  SYNCS.PHASECHK.TRANS64.TRYWAIT P0, [R2+URZ+0x29880], R3 ;  /* 0x02988003020075a7 */ /* 0x001064000800017f */
[----:B-1----:R-:W-:Y:S05]  /*15f90*/  @!P0 NANOSLEEP.SYNCS 0x989680 ;  /* 0x009896800000895d */ /* 0x002fea0003900000 */
[----:B------:R-:W1:Y:S02]  /*15fa0*/  @!P0 SYNCS.PHASECHK.TRANS64 P0, [R2+URZ+0x29880], R3 ;  /* 0x02988003020085a7 */ /* 0x000e64000800007f */
[----:B-1----:R-:W-:Y:S05]  /*15fb0*/  @!P0 BRA `(.L_x_2212) ;  /* 0xfffffffc00f08947 */ /* 0x002fea000383ffff */
[----:B------:R-:W-:Y:S05]  /*15fc0*/  BRA `(.L_x_2287) ;  /* 0xffffffc400247947 */ /* 0x000fea000383ffff */
.L_x_2214:
[----:B-1----:R1:W3:Y:S02]  /*15fd0*/  SYNCS.PHASECHK.TRANS64.TRYWAIT P0, [R2+URZ+0x29840], R3 ;  /* 0x02984003020075a7 */ /* 0x0022e4000800017f */
[----:B---3--:R-:W-:Y:S05]  /*15fe0*/  @!P0 NANOSLEEP.SYNCS 0x989680 ;  /* 0x009896800000895d */ /* 0x008fea0003900000 */
[----:B------:R-:W3:Y:S02]  /*15ff0*/  @!P0 SYNCS.PHASECHK.TRANS64 P0, [R2+URZ+0x29840], R3 ;  /* 0x02984003020085a7 */ /* 0x000ee4000800007f */
[----:B---3--:R-:W-:Y:S05]  /*16000*/  @!P0 BRA `(.L_x_2214) ;  /* 0xfffffffc00f08947 */ /* 0x008fea000383ffff */
[----:B------:R-:W-:Y:S05]  /*16010*/  BRA `(.L_x_2288) ;  /* 0xffffffc400747947 */ /* 0x000fea000383ffff */
.L_x_2218:
[----:B------:R0:W5:Y:S01]  /*16020*/  LDL.LU R6, [R1+0x1c] ;  /* 0x00001c0001067983 */ /* 0x0001620000300800 */
[----:B------:R-:W-:Y:S01]  /*16030*/  IMAD.MOV.U32 R13, RZ, RZ, R0 ;  /* 0x000000ffff0d7224 */ /* 0x000fe200078e0000 */
[----:B------:R-:W-:Y:S01]  /*16040*/  LOP3.LUT R7, R7, 0x7f, RZ, 0xc0, !PT ;  /* 0x0000007f07077812 */ /* 0x000fe200078ec0ff */
[----:B------:R-:W-:Y:S02]  /*16050*/  IMAD.MOV.U32 R12, RZ, RZ, RZ ;  /* 0x000000ffff0c7224 */ /* 0x000fe400078e00ff */
[----:B------:R-:W-:Y:S01]  /*16060*/  IMAD.MOV.U32 R11, RZ, RZ, 0x1c1f ;  /* 0x00001c1fff0b7424 */ /* 0x000fe200078e00ff */
[----:B------:R-:W-:Y:S01]  /*16070*/  SHF.R.U32.HI R3, RZ, 0x2, R7 ;  /* 0x00000002ff037819 */ /* 0x000fe20000011607 */
[----:B------:R-:W-:-:S04]  /*16080*/  IMAD.MOV.U32 R15, RZ, RZ, -0x1 ;  /* 0xffffffffff0f7424 */ /* 0x000fc800078e00ff */
[----:B0-----:R-:W-:-:S07]  /*16090*/  IMAD R3, R10, 0x80, R3 ;  /* 0x000000800a037824 */ /* 0x001fce00078e0203 */
[----:B--2--5:R-:W-:Y:S05]  /*160a0*/  WARPSYNC.COLLECTIVE R15, `(.L_x_2289) ;  /* 0x000000000f087348 */ /* 0x024fea0003c00000 */
[----:B------:R0:W1:Y:S02]  /*160b0*/  SHFL.IDX P6, R14, R13, R12, R11 ;  /* 0x0000000c0d0e7389 */ /* 0x00006400000c000b */
[----:B012--5:R-:W-:Y:S01]  /*160c0*/  ENDCOLLECTIVE ;  /* 0x000000000000791b */ /* 0x027fe20003800000 */
.L_x_2289:
[----:B------:R-:W-:Y:S02]  /*160d0*/  IMAD.MOV.U32 R13, RZ, RZ, R4 ;  /* 0x000000ffff0d7224 */ /* 0x000fe400078e0004 */
[----:B------:R-:W-:Y:S02]  /*160e0*/  IMAD R2, R6, R5, RZ ;  /* 0x0000000506027224 */ /* 0x000fe400078e02ff */
[----:B------:R-:W-:-:S07]  /*160f0*/  IMAD.MOV.U32 R6, RZ, RZ, R14 ;  /* 0x000000ffff067224 */ /* 0x000fce00078e000e */
[----:B------:R-:W-:Y:S05]  /*16100*/  WARPSYNC.COLLECTIVE R15, `(.L_x_2290) ;  /* 0x000000000f087348 */ /* 0x000fea0003c00000 */
[----:B------:R0:W1:Y:S02]  /*16110*/  SHFL.IDX P6, R14, R13, R12, R11 ;  /* 0x0000000c0d0e7389 */ /* 0x00006400000c000b */
[----:B01----:R-:W-:Y:S01]  /*16120*/  ENDCOLLECTIVE ;  /* 0x000000000000791b */ /* 0x003fe20003800000 */
.L_x_2290:
[----:B------:R-:W-:Y:S01]  /*16130*/  ISETP.GE.AND P4, PT, R3, R2, PT ;  /* 0x000000020300720c */ /* 0x000fe20003f86270 */
[----:B------:R-:W-:Y:S02]  /*16140*/  IMAD.MOV.U32 R13, RZ, RZ, R0 ;  /* 0x000000ffff0d7224 */ /* 0x000fe400078e0000 */
[----:B------:R-:W-:Y:S02]  /*16150*/  IMAD.MOV.U32 R12, RZ, RZ, 0x1 ;  /* 0x00000001ff0c7424 */ /* 0x000fe400078e00ff */
[----:B------:R-:W-:-:S08]  /*16160*/  IMAD.MOV.U32 R5, RZ, RZ, R14 ;  /* 0x000000ffff057224 */ /* 0x000fd000078e000e */
[----:B------:R-:W-:Y:S05]  /*16170*/  WARPSYNC.COLLECTIVE R15, `(.L_x_2291) ;  /* 0x000000000f087348 */ /* 0x000fea0003c00000 */
[----:B------:R0:W1:Y:S02]  /*16180*/  SHFL.IDX P6, R14, R13, R12, R11 ;  /* 0x0000000c0d0e7389 */ /* 0x00006400000c000b */
[----:B01----:R-:W-:Y:S01]  /*16190*/  ENDCOLLECTIVE ;  /* 0x000000000000791b */ /* 0x003fe20003800000 */
.L_x_2291:
[----:B------:R-:W-:-:S05]  /*161a0*/  @!P4 IADD3 R5, P3, R9, R5, RZ ;  /* 0x000000050905c210 */ /* 0x000fca0007f7e0ff */
[----:B------:R-:W-:-:S04]  /*161b0*/  @!P4 IMAD.X R6, RZ, RZ, R6, P3 ;  /* 0x000000ffff06c224 */ /* 0x000fc800018e0606 */
[----:B------:R-:W-:Y:S02]  /*161c0*/  @!P4 IMAD.MOV.U32 R7, RZ, RZ, R6 ;  /* 0x000000ffff07c224 */ /* 0x000fe400078e0006 */
        /* <DEDUP_REMOVED lines=9> */
[----:B------:R-:W-:-:S10]  /*16260*/  IMAD.MOV.U32 R5, RZ, RZ, R14 ;  /* 0x000000ffff057224 */ /* 0x000fd400078e000e */
[----:B0-----:R-:W-:Y:S05]  /*16270*/  WARPSYNC.COLLECTIVE R15, `(.L_x_2292) ;  /* 0x000000000f087348 */ /* 0x001fea0003c00000 */
[----:B------:R1:W2:Y:S02]  /*16280*/  SHFL.IDX P6, R14, R13, R12, R11 ;  /* 0x0000000c0d0e7389 */ /* 0x0002a400000c000b */
[----:B012---:R-:W-:Y:S01]  /*16290*/  ENDCOLLECTIVE ;  /* 0x000000000000791b */ /* 0x007fe20003800000 */
.L_x_2292:
[----:B------:R-:W-:Y:S01]  /*162a0*/  @!PT LDS RZ, [RZ] ;  /* 0x00000000fffff984 */ /* 0x000fe20000000800 */
[----:B------:R-:W-:Y:S01]  /*162b0*/  @!PT LDS RZ, [RZ] ;  /* 0x00000000fffff984 */ /* 0x000fe20000000800 */
[----:B------:R-:W-:Y:S01]  /*162c0*/  @!PT LDS RZ, [RZ] ;  /* 0x00000000fffff984 */ /* 0x000fe20000000800 */
[----:B------:R0:W-:Y:S01]  /*162d0*/  @!P4 LDGSTS.E.BYPASS.LTC128B.128 [R8+0x18400], desc[UR52][R6.64+0x80], !P2 ;  /* 0x184000800608cfae */ /* 0x0001e2000d101d74 */
[----:B------:R-:W-:Y:S02]  /*162e0*/  IMAD.MOV.U32 R13, RZ, RZ, R0 ;  /* 0x000000ffff0d7224 */ /* 0x000fe400078e0000 */
[----:B------:R-:W-:Y:S02]  /*162f0*/  IMAD.MOV.U32 R12, RZ, RZ, 0x2 ;  /* 0x00000002ff0c7424 */ /* 0x000fe400078e00ff */
[----:B0-----:R-:W-:-:S07]  /*16300*/  IMAD.MOV.U32 R6, RZ, RZ, R14 ;  /* 0x000000ffff067224 */ /* 0x001fce00078e000e */
[----:B------:R-:W-:Y:S05]  /*16310*/  WARPSYNC.COLLECTIVE R15, `(.L_x_2293) ;  /* 0x000000000f087348 */ /* 0x000fea0003c00000 */
[----:B------:R0:W1:Y:S02]  /*16320*/  SHFL.IDX P6, R14, R13, R12, R11 ;  /* 0x0000000c0d0e7389 */ /* 0x00006400000c000b */
[----:B01----:R-:W-:Y:S01]  /*16330*/  ENDCOLLECTIVE ;  /* 0x000000000000791b */ /* 0x003fe20003800000 */
.L_x_2293:
        /* <DEDUP_REMOVED lines=16> */
.L_x_2294:
[----:B------:R-:W-:Y:S02]  /*16440*/  IMAD.MOV.U32 R13, RZ, RZ, R0 ;  /* 0x000000ffff0d7224 */ /* 0x000fe400078e0000 */
[----:B------:R-:W-:Y:S02]  /*16450*/  IMAD.MOV.U32 R12, RZ, RZ, 0x3 ;  /* 0x00000003ff0c7424 */ /* 0x000fe400078e00ff */
[----:B------:R-:W-:-:S07]  /*16460*/  IMAD.MOV.U32 R6, RZ, RZ, R14 ;  /* 0x000000ffff067224 */ /* 0x000fce00078e000e */
[----:B------:R-:W-:Y:S05]  /*16470*/  WARPSYNC.COLLECTIVE R15, `(.L_x_2295) ;  /* 0x000000000f087348 */ /* 0x000fea0003c00000 */
[----:B------:R0:W1:Y:S02]  /*16480*/  SHFL.IDX P6, R14, R13, R12, R11 ;  /* 0x0000000c0d0e7389 */ /* 0x00006400000c000b */
[----:B01----:R-:W-:Y:S01]  /*16490*/  ENDCOLLECTIVE ;  /* 0x000000000000791b */ /* 0x003fe20003800000 */
.L_x_2295:
        /* <DEDUP_REMOVED lines=14> */
.L_x_2296:
[----:B------:R-:W-:Y:S01]  /*16580*/  IMAD.MOV.U32 R4, RZ, RZ, R14 ;  /* 0x000000ffff047224 */ /* 0x000fe200078e000e */
[----:B------:R-:W-:Y:S06]  /*16590*/  BRA `(.L_x_2297) ;  /* 0xffffffc800c47947 */ /* 0x000fec000383ffff */
.L_x_2223:
[----:B-1----:R1:W3:Y:S02]  /*165a0*/  SYNCS.PHASECHK.TRANS64.TRYWAIT P0, [R17+URZ+0x29820], R0 ;  /* 0x02982000110075a7 */ /* 0x0022e4000800017f */
[----:B---3--:R-:W-:Y:S05]  /*165b0*/  @!P0 NANOSLEEP.SYNCS 0x989680 ;  /* 0x009896800000895d */ /* 0x008fea0003900000 */
[----:B------:R-:W3:Y:S02]  /*165c0*/  @!P0 SYNCS.PHASECHK.TRANS64 P0, [R17+URZ+0x29820], R0 ;  /* 0x02982000110085a7 */ /* 0x000ee4000800007f */
[----:B---3--:R-:W-:Y:S05]  /*165d0*/  @!P0 BRA `(.L_x_2223) ;  /* 0xfffffffc00f08947 */ /* 0x008fea000383ffff */
[----:B------:R-:W-:Y:S05]  /*165e0*/  BRA `(.L_x_2298) ;  /* 0xffffffcc00347947 */ /* 0x000fea000383ffff */
.L_x_2229:
[----:B0-----:R0:W4:Y:S02]  /*165f0*/  SYNCS.PHASECHK.TRANS64.TRYWAIT P0, [R5+URZ+0x29880], R4 ;  /* 0x02988004050075a7 */ /* 0x001124000800017f */
[----:B----4-:R-:W-:Y:S05]  /*16600*/  @!P0 NANOSLEEP.SYNCS 0x989680 ;  /* 0x009896800000895d */ /* 0x010fea0003900000 */
[----:B------:R-:W4:Y:S02]  /*16610*/  @!P0 SYNCS.PHASECHK.TRANS64 P0, [R5+URZ+0x29880], R4 ;  /* 0x02988004050085a7 */ /* 0x000f24000800007f */
[----:B----4-:R-:W-:Y:S05]  /*16620*/  @!P0 BRA `(.L_x_2229) ;  /* 0xfffffffc00f08947 */ /* 0x010fea000383ffff */
[----:B------:R-:W-:Y:S05]  /*16630*/  BRA `(.L_x_2299) ;  /* 0xffffffcc00e47947 */ /* 0x000fea000383ffff */
.L_x_2234:
[----:B----4-:R4:W0:Y:S02]  /*16640*/  SYNCS.PHASECHK.TRANS64.TRYWAIT P0, [R5+URZ+0x29840], R4 ;  /* 0x02984004050075a7 */ /* 0x010824000800017f */
[----:B0-----:R-:W-:Y:S05]  /*16650*/  @!P0 NANOSLEEP.SYNCS 0x989680 ;  /* 0x009896800000895d */ /* 0x001fea0003900000 */
[----:B------:R-:W0:Y:S02]  /*16660*/  @!P0 SYNCS.PHASECHK.TRANS64 P0, [R5+URZ+0x29840], R4 ;  /* 0x02984004050085a7 */ /* 0x000e24000800007f */
[----:B0-----:R-:W-:Y:S05]  /*16670*/  @!P0 BRA `(.L_x_2234) ;  /* 0xfffffffc00f08947 */ /* 0x001fea000383ffff */
[----:B------:R-:W-:Y:S05]  /*16680*/  BRA `(.L_x_2300) ;  /* 0xffffffd000607947 */ /* 0x000fea000383ffff */
.L_x_2242:
[----:B----4-:R4:W0:Y:S02]  /*16690*/  SYNCS.PHASECHK.TRANS64.TRYWAIT P0, [R19+URZ+0x29870], R4 ;  /* 0x02987004130075a7 */ /* 0x010824000800017f */
[----:B0-----:R-:W-:Y:S05]  /*166a0*/  @!P0 NANOSLEEP.SYNCS 0x989680 ;  /* 0x009896800000895d */ /* 0x001fea0003900000 */
[----:B------:R-:W0:Y:S02]  /*166b0*/  @!P0 SYNCS.PHASECHK.TRANS64 P0, [R19+URZ+0x29870], R4 ;  /* 0x02987004130085a7 */ /* 0x000e24000800007f */
[----:B0-----:R-:W-:Y:S05]  /*166c0*/  @!P0 BRA `(.L_x_2242) ;  /* 0xfffffffc00f08947 */ /* 0x001fea000383ffff */
[----:B------:R-:W-:Y:S05]  /*166d0*/  BRA `(.L_x_2301) ;  /* 0xffffffd400787947 */ /* 0x000fea000383ffff */
.L_x_2244:
[----:B------:R0:W0:Y:S02]  /*166e0*/  SYNCS.PHASECHK.TRANS64.TRYWAIT P0, [R19+URZ+0x29860], R0 ;  /* 0x02986000130075a7 */ /* 0x000024000800017f */
[----:B0-----:R-:W-:Y:S05]  /*166f0*/  @!P0 NANOSLEEP.SYNCS 0x989680 ;  /* 0x009896800000895d */ /* 0x001fea0003900000 */
[----:B------:R-:W0:Y:S02]  /*16700*/  @!P0 SYNCS.PHASECHK.TRANS64 P0, [R19+URZ+0x29860], R0 ;  /* 0x02986000130085a7 */ /* 0x000e24000800007f */
[----:B0-----:R-:W-:Y:S05]  /*16710*/  @!P0 BRA `(.L_x_2244) ;  /* 0xfffffffc00f08947 */ /* 0x001fea000383ffff */
[----:B------:R-:W-:Y:S05]  /*16720*/  BRA `(.L_x_2302) ;  /* 0xffffffd400807947 */ /* 0x000fea000383ffff */
.L_x_2251:
[----:B0-----:R0:W1:Y:S02]  /*16730*/  SYNCS.PHASECHK.TRANS64.TRYWAIT P1, [R16+URZ+0x29870], R3 ;  /* 0x02987003100075a7 */ /* 0x001064000802017f */
[----:B-1----:R-:W-:Y:S05]  /*16740*/  @!P1 NANOSLEEP.SYNCS 0x989680 ;  /* 0x009896800000995d */ /* 0x002fea0003900000 */
[----:B------:R-:W1:Y:S02]  /*16750*/  @!P1 SYNCS.PHASECHK.TRANS64 P1, [R16+URZ+0x29870], R3 ;  /* 0x02987003100095a7 */ /* 0x000e64000802007f */
[----:B-1----:R-:W-:Y:S05]  /*16760*/  @!P1 BRA `(.L_x_2251) ;  /* 0xfffffffc00f09947 */ /* 0x002fea000383ffff */
[----:B------:R-:W-:Y:S05]  /*16770*/  BRA `(.L_x_2303) ;  /* 0xffffffdc00607947 */ /* 0x000fea000383ffff */
.L_x_2253:
[----:B0-----:R0:W1:Y:S02]  /*16780*/  SYNCS.PHASECHK.TRANS64.TRYWAIT P1, [R16+URZ+0x29860], R3 ;  /* 0x02986003100075a7 */ /* 0x001064000802017f */
[----:B-1----:R-:W-:Y:S05]  /*16790*/  @!P1 NANOSLEEP.SYNCS 0x989680 ;  /* 0x009896800000995d */ /* 0x002fea0003900000 */
[----:B------:R-:W1:Y:S02]  /*167a0*/  @!P1 SYNCS.PHASECHK.TRANS64 P1, [R16+URZ+0x29860], R3 ;  /* 0x02986003100095a7 */ /* 0x000e64000802007f */
[----:B-1----:R-:W-:Y:S05]  /*167b0*/  @!P1 BRA `(.L_x_2253) ;  /* 0xfffffffc00f09947 */ /* 0x002fea000383ffff */
[----:B------:R-:W-:Y:S05]  /*167c0*/  BRA `(.L_x_2304) ;  /* 0xffffffdc00687947 */ /* 0x000fea000383ffff */
.L_x_2266:
[----:B0-----:R0:W1:Y:S02]  /*167d0*/  SYNCS.PHASECHK.TRANS64.TRYWAIT P0, [R3+URZ+0x29820], R0 ;  /* 0x02982000030075a7 */ /* 0x001064000800017f */
[----:B-1----:R-:W-:Y:S05]  /*167e0*/  @!P0 NANOSLEEP.SYNCS 0x989680 ;  /* 0x009896800000895d */ /* 0x002fea0003900000 */
[----:B------:R-:W1:Y:S02]  /*167f0*/  @!P0 SYNCS.PHASECHK.TRANS64 P0, [R3+URZ+0x29820], R0 ;  /* 0x02982000030085a7 */ /* 0x000e64000800007f */
[----:B-1----:R-:W-:Y:S05]  /*16800*/  @!P0 BRA `(.L_x_2266) ;  /* 0xfffffffc00f08947 */ /* 0x002fea000383ffff */
[----:B------:R-:W-:Y:S05]  /*16810*/  BRA `(.L_x_2305) ;  /* 0xfffffff0001c7947 */ /* 0x000fea000383ffff */
.L_x_2267:
        /* <DEDUP_REMOVED lines=11> */
.L_x_2307:
[----:B------:R-:W-:Y:S05]  /*168d0*/  BSYNC B0 ;  /* 0x0000000000007941 */ /* 0x000fea0003800000 */
.L_x_2306:
[----:B------:R-:W-:Y:S05]  /*168e0*/  BRA `(.L_x_2308) ;  /* 0xfffffff000047947 */ /* 0x000fea000383ffff */
.L_x_2270:
[----:B------:R-:W-:Y:S01]  /*168f0*/  BSSY B1, `(.L_x_2309) ;  /* 0x0000006000017945 */ /* 0x000fe20003800000 */
[----:B------:R-:W-:-:S07]  /*16900*/  IMAD.MOV.U32 R15, RZ, RZ, -0x1 ;  /* 0xffffffffff0f7424 */ /* 0x000fce00078e00ff */
[----:B0-2---:R-:W-:Y:S05]  /*16910*/  WARPSYNC.COLLECTIVE R15, `(.L_x_2310) ;  /* 0x000000000f0c7348 */ /* 0x005fea0003c00000 */
[----:B------:R-:W-:Y:S02]  /*16920*/  ELECT P6, UR62, PT ;  /* 0x00000000003e782f */ /* 0x000fe400038c0000 */
[----:B------:R-:W-:Y:S01]  /*16930*/  MOV R14, UR62 ;  /* 0x0000003e000e7c02 */ /* 0x000fe20008000f00 */
[----:B0-2---:R-:W-:Y:S10]  /*16940*/  ENDCOLLECTIVE ;  /* 0x000000000000791b */ /* 0x005ff40003800000 */
.L_x_2310:
[----:B------:R-:W-:Y:S05]  /*16950*/  BSYNC B1 ;  /* 0x0000000000017941 */ /* 0x000fea0003800000 */
.L_x_2309:
[----:B------:R-:W-:Y:S05]  /*16960*/  BRA `(.L_x_2311) ;  /* 0xffffffec00fc7947 */ /* 0x000fea000383ffff */
.L_x_2272:
[----:B0-----:R0:W1:Y:S02]  /*16970*/  SYNCS.PHASECHK.TRANS64.TRYWAIT P1, [R7+URZ], R4 ;  /* 0x00000004070075a7 */ /* 0x001064000802017f */
[----:B-1----:R-:W-:Y:S05]  /*16980*/  @!P1 NANOSLEEP.SYNCS 0x989680 ;  /* 0x009896800000995d */ /* 0x002fea0003900000 */
[----:B------:R-:W1:Y:S02]  /*16990*/  @!P1 SYNCS.PHASECHK.TRANS64 P1, [R7+URZ], R4 ;  /* 0x00000004070095a7 */ /* 0x000e64000802007f */
[----:B-1----:R-:W-:Y:S05]  /*169a0*/  @!P1 BRA `(.L_x_2272) ;  /* 0xfffffffc00f09947 */ /* 0x002fea000383ffff */
[----:B------:R-:W-:Y:S05]  /*169b0*/  BRA `(.L_x_2312) ;  /* 0xfffffff000347947 */ /* 0x000fea000383ffff */
.L_x_2273:
[----:B-1----:R1:W3:Y:S02]  /*169c0*/  SYNCS.PHASECHK.TRANS64.TRYWAIT P1, [R5+URZ], R0 ;  /* 0x00000000050075a7 */ /* 0x0022e4000802017f */
[----:B---3--:R-:W-:Y:S05]  /*169d0*/  @!P1 NANOSLEEP.SYNCS 0x989680 ;  /* 0x009896800000995d */ /* 0x008fea0003900000 */
[----:B------:R-:W3:Y:S02]  /*169e0*/  @!P1 SYNCS.PHASECHK.TRANS64 P1, [R5+URZ], R0 ;  /* 0x00000000050095a7 */ /* 0x000ee4000802007f */
[----:B---3--:R-:W-:Y:S05]  /*169f0*/  @!P1 BRA `(.L_x_2273) ;  /* 0xfffffffc00f09947 */ /* 0x008fea000383ffff */
[----:B------:R-:W-:Y:S05]  /*16a00*/  BRA `(.L_x_2313) ;  /* 0xfffffff000287947 */ /* 0x000fea000383ffff */
.L_x_2275:
[----:B-1----:R1:W3:Y:S02]  /*16a10*/  SYNCS.PHASECHK.TRANS64.TRYWAIT P1, [R5+URZ+0x29860], R4 ;  /* 0x02986004050075a7 */ /* 0x0022e4000802017f */
[----:B---3--:R-:W-:Y:S05]  /*16a20*/  @!P1 NANOSLEEP.SYNCS 0x989680 ;  /* 0x009896800000995d */ /* 0x008fea0003900000 */
[----:B------:R-:W3:Y:S02]  /*16a30*/  @!P1 SYNCS.PHASECHK.TRANS64 P1, [R5+URZ+0x29860], R4 ;  /* 0x02986004050095a7 */ /* 0x000ee4000802007f */
[----:B---3--:R-:W-:Y:S05]  /*16a40*/  @!P1 BRA `(.L_x_2275) ;  /* 0xfffffffc00f09947 */ /* 0x008fea000383ffff */
[----:B------:R-:W-:Y:S05]  /*16a50*/  BRA `(.L_x_2314) ;  /* 0xfffffff000287947 */ /* 0x000fea000383ffff */
.L_x_2277:
[----:B---3--:R3:W4:Y:S02]  /*16a60*/  SYNCS.PHASECHK.TRANS64.TRYWAIT P1, [R3+URZ+0x29860], R0 ;  /* 0x02986000030075a7 */ /* 0x008724000802017f */
[----:B----4-:R-:W-:Y:S05]  /*16a70*/  @!P1 NANOSLEEP.SYNCS 0x989680 ;  /* 0x009896800000995d */ /* 0x010fea0003900000 */
[----:B------:R-:W4:Y:S02]  /*16a80*/  @!P1 SYNCS.PHASECHK.TRANS64 P1, [R3+URZ+0x29860], R0 ;  /* 0x02986000030095a7 */ /* 0x000f24000802007f */
[----:B----4-:R-:W-:Y:S05]  /*16a90*/  @!P1 BRA `(.L_x_2277) ;  /* 0xfffffffc00f09947 */ /* 0x010fea000383ffff */
[----:B------:R-:W-:Y:S05]  /*16aa0*/  BRA `(.L_x_2315) ;  /* 0xfffffff000287947 */ /* 0x000fea000383ffff */
.L_x_2279:
[----:B----4-:R4:W0:Y:S02]  /*16ab0*/  SYNCS.PHASECHK.TRANS64.TRYWAIT P0, [R5+URZ+0x29880], R4 ;  /* 0x02988004050075a7 */ /* 0x010824000800017f */
[----:B0-----:R-:W-:Y:S05]  /*16ac0*/  @!P0 NANOSLEEP.SYNCS 0x989680 ;  /* 0x009896800000895d */ /* 0x001fea0003900000 */
[----:B------:R-:W0:Y:S02]  /*16ad0*/  @!P0 SYNCS.PHASECHK.TRANS64 P0, [R5+URZ+0x29880], R4 ;  /* 0x02988004050085a7 */ /* 0x000e24000800007f */
[----:B0-----:R-:W-:Y:S05]  /*16ae0*/  @!P0 BRA `(.L_x_2279) ;  /* 0xfffffffc00f08947 */ /* 0x001fea000383ffff */
[----:B------:R-:W-:Y:S05]  /*16af0*/  BRA `(.L_x_2280) ;  /* 0xfffffff000247947 */ /* 0x000fea000383ffff */
.L_x_2316:
        /* <DEDUP_REMOVED lines=16> */
.L_x_2813:


//--------------------- .text._ZN7cutlass13device_kernelIN5flash11enable_sm90INS1_16FlashAttnFwdSm90INS1_25CollectiveMainloopFwdSm90ILi2EN4cute5tupleIJNS5_1CILi1EEES8_S8_EEENS6_IJNS7_ILi128EEENS7_ILi160EEENS7_ILi192EEEEEELi128ENS_12float_e4m3_tEfNS_4arch4Sm90ELb1ELb0ELb1ELb1ELb0ELb1ELb0ELb1ELb1ELb1ELb0ELb0EEENS1_21CollectiveEpilogueFwdINS6_IJSA_SA_SB_EEES9_NS_10bfloat16_tESG_Li256ELb1ELb1ELb0ELb1EEENS1_36VarlenDynamicPersistentTileSchedulerILi128ELi160ELi256ELi128ELb0ELb1ELb1ELb1ELb1ELb1EEEEEEEEEvNT_6ParamsE --------------------------
	.section	.text._ZN7cutlass13device_kernelIN5flash11enable_sm90INS1_16FlashAttnFwdSm90INS1_25CollectiveMainloopFwdSm90ILi2EN4cute5tupleIJNS5_1CILi1EEES8_S8_EEENS6_IJNS7_ILi128EEENS7_ILi160EEENS7_ILi192EEEEEELi128ENS_12float_e4m3_tEfNS_4arch4Sm90ELb1ELb0ELb1ELb1ELb0ELb1ELb0ELb1ELb1ELb1ELb0ELb0EEENS1_21CollectiveEpilogueFwdINS6_IJSA_SA_SB_EEES9_NS_10bfloat16_tESG_Li256ELb1ELb1ELb0ELb1EEENS1_36VarlenDynamicPersistentTileSchedulerILi128ELi160ELi256ELi128ELb0ELb1ELb1ELb1ELb1ELb1EEEEEEEEEvNT_6ParamsE,"ax",@progbits
	.align	128
.text._ZN7cutlass13device_kernelIN5flash11enable_sm90INS1_16FlashAttnFwdSm90INS1_25CollectiveMainloopFwdSm90ILi2EN4cute5tupleIJNS5_1CILi1EEES8_S8_EEENS6_IJNS7_ILi128EEENS7_ILi160EEENS7_ILi192EEEEEELi128ENS_12float_e4m3_tEfNS_4arch4Sm90ELb1ELb0ELb1ELb1ELb0ELb1ELb0ELb1ELb1ELb1ELb0ELb0EEENS1_21CollectiveEpilogueFwdINS6_IJSA_SA_SB_EEES9_NS_10bfloat16_tESG_Li256ELb1ELb1ELb0ELb1EEENS1_36VarlenDynamicPersistentTileSchedulerILi128ELi160ELi256ELi128ELb0ELb1ELb1ELb1ELb1ELb1EEEEEEEEEvNT_6ParamsE:
        .type           _ZN7cutlass13device_kernelIN5flash11enable_sm90INS1_16FlashAttnFwdSm90INS1_25CollectiveMainloopFwdSm90ILi2EN4cute5tupleIJNS5_1CILi1EEES8_S8_EEENS6_IJNS7_ILi128EEENS7_ILi160EEENS7_ILi192EEEEEELi128ENS_12float_e4m3_tEfNS_4arch4Sm90ELb1ELb0ELb1ELb1ELb0ELb1ELb0ELb1ELb1ELb1ELb0ELb0EEENS1_21CollectiveEpilogueFwdINS6_IJSA_SA_SB_EEES9_NS_10bfloat16_tESG_Li256ELb1ELb1ELb0ELb1EEENS1_36VarlenDynamicPersistentTileSchedulerILi128ELi160ELi256ELi128ELb0ELb1ELb1ELb1ELb1ELb1EEEEEEEEEvNT_6ParamsE,@function
        .size           _ZN7cutlass13device_kernelIN5flash11enable_sm90INS1_16FlashAttnFwdSm90INS1_25CollectiveMainloopFwdSm90ILi2EN4cute5tupleIJNS5_1CILi1EEES8_S8_EEENS6_IJNS7_ILi128EEENS7_ILi160EEENS7_ILi192EEEEEELi128ENS_12float_e4m3_tEfNS_4arch4Sm90ELb1ELb0ELb1ELb1ELb0ELb1ELb0ELb1ELb1ELb1ELb0ELb0EEENS1_21CollectiveEpilogueFwdINS6_IJSA_SA_SB_EEES9_NS_10bfloat16_tESG_Li256ELb1ELb1ELb0ELb1EEENS1_36VarlenDynamicPersistentTileSchedulerILi128ELi160ELi256ELi128ELb0ELb1ELb1ELb1ELb1ELb1EEEEEEEEEvNT_6ParamsE,(.L_x_2814 - _ZN7cutlass13device_kernelIN5flash11enable_sm90INS1_16FlashAttnFwdSm90INS1_25CollectiveMainloopFwdSm90ILi2EN4cute5tupleIJNS5_1CILi1EEES8_S8_EEENS6_IJNS7_ILi128EEENS7_ILi160EEENS7_ILi192EEEEEELi128ENS_12float_e4m3_tEfNS_4arch4Sm90ELb1ELb0ELb1ELb1ELb0ELb1ELb0ELb1ELb1ELb1ELb0ELb0EEENS1_21CollectiveEpilogueFwdINS6_IJSA_SA_SB_EEES9_NS_10bfloat16_tESG_Li256ELb1ELb1ELb0ELb1EEENS1_36VarlenDynamicPersistentTileSchedulerILi128ELi160ELi256ELi128ELb0ELb1ELb1ELb1ELb1ELb1EEEEEEEEEvNT_6ParamsE)
        .other          _ZN7cutlass13device_kernelIN5flash11enable_sm90INS1_16FlashAttnFwdSm90INS1_25CollectiveMainloopFwdSm90ILi2EN4cute5tupleIJNS5_1CILi1EEES8_S8_EEENS6_IJNS7_ILi128EEENS7_ILi160EEENS7_ILi192EEEEEELi128ENS_12float_e4m3_tEfNS_4arch4Sm90ELb1ELb0ELb1ELb1ELb0ELb1ELb0ELb1ELb1ELb1ELb0ELb0EEENS1_21CollectiveEpilogueFwdINS6_IJSA_SA_SB_EEES9_NS_10bfloat16_tESG_Li256ELb1ELb1ELb0ELb1EEENS1_36VarlenDynamicPersistentTileSchedulerILi128ELi160ELi256ELi128ELb0ELb1ELb1ELb1ELb1ELb1EEEEEEEEEvNT_6ParamsE,@"STO_CUDA_ENTRY STV_DEFAULT"
_ZN7cutlass13device_kernelIN5flash11enable_sm90INS1_16FlashAttnFwdSm90INS1_25CollectiveMainloopFwdSm90ILi2EN4cute5tupleIJNS5_1CILi1EEES8_S8_EEENS6_IJNS7_ILi128EEENS7_ILi160EEENS7_ILi192EEEEEELi128ENS_12float_e4m3_tEfNS_4arch4Sm90ELb1ELb0ELb1ELb1ELb0ELb1ELb0ELb1ELb1ELb1ELb0ELb0EEENS1_21CollectiveEpilogueFwdINS6_IJSA_SA_SB_EEES9_NS_10bfloat16_tESG_Li256ELb1ELb1ELb0ELb1EEENS1_36VarlenDynamicPersistentTileSchedulerILi128ELi160ELi256ELi128ELb0ELb1ELb1ELb1ELb1ELb1EEEEEEEEEvNT_6ParamsE:
        /* <DEDUP_REMOVED lines=24> */
.L_x_2318:
[----:B------:R-:W-:Y:S05]  /*0180*/  BSYNC B0 ;  /* 0x0000000000007941 */ /* 0x000fea0003800000 */
.L_x_2317:
        /* <DEDUP_REMOVED lines=41> */
.L_x_2319:
        /* <DEDUP_REMOVED lines=22> */
.L_x_2320:
        /* <DEDUP_REMOVED lines=18> */
.L_x_2321:
        /* <DEDUP_REMOVED lines=22> */
.L_x_2322:
        /* <DEDUP_REMOVED lines=22> */
.L_x_2323:
        /* <DEDUP_REMOVED lines=8> */
.L_x_2326:
        /* <DEDUP_REMOVED lines=25> */
[----:B------:R-:W-:Y:S01]  /*0b70*/  IMAD.MOV.U32 R17, RZ, RZ, RZ ;  /* 0x000000ffff117224 */ /* 0x000fe200078e00ff */
[----:B------:R-:W-:Y:S01]  /*0b80*/  CS2R R190, SRZ ;  /* 0x0000000000be7805 */ /* 0x000fe2000001ff00 */
[----:B------:R-:W-:Y:S01]  /*0b90*/  IMAD.MOV.U32 R189, RZ, RZ, RZ ;  /* 0x000000ffffbd7224 */ /* 0x000fe200078e00ff */
[----:B------:R-:W-:Y:S01]  /*0ba0*/  ULOP3.LUT UR53, UR36, 0x1, URZ, 0xfc, !UPT ;  /* 0x0000000124357892 */ /* 0x000fe2000f8efc3f */
[----:B------:R-:W-:-:S08]  /*0bb0*/  UMOV UR43, URZ ;  /* 0x0000003f002b7c82 */ /* 0x000fd00008000000 */
[----:B------:R-:W-:Y:S01]  /*0bc0*/  UIADD3 UR52, UR52, 0x14400, URZ ;  /* 0x0001440034347890 */ /* 0x000fe2000fffe03f */
[----:B0-----:R-:W-:-:S05]  /*0bd0*/  VIADD R20, R0, 0xffffff80 ;  /* 0xffffff8000147836 */ /* 0x001fca0000000000 */
[----:B------:R-:W-:-:S04]  /*0be0*/  SHF.R.S32.HI R0, RZ, 0x1f, R20 ;  /* 0x0000001fff007819 */ /* 0x000fc80000011414 */
[CC--:B------:R-:W-:Y:S02]  /*0bf0*/  LEA.HI R3, R0.reuse, R20.reuse, RZ, 0x5 ;  /* 0x0000001400037211 */ /* 0x0c0fe400078f28ff */
[-C--:B------:R-:W-:Y:S02]  /*0c00*/  LEA.HI R2, R0, R20.reuse, RZ, 0x4 ;  /* 0x0000001400027211 */ /* 0x080fe400078f20ff */
[----:B------:R-:W-:Y:S02]  /*0c10*/  SHF.L.U32 R4, R3, 0x5, RZ ;  /* 0x0000000503047819 */ /* 0x000fe400000006ff */
[----:B------:R-:W-:Y:S02]  /*0c20*/  LOP3.LUT R3, R2, 0x3fffff0, RZ, 0xc0, !PT ;  /* 0x03fffff002037812 */ /* 0x000fe400078ec0ff */
[----:B------:R-:W-:Y:S02]  /*0c30*/  LOP3.LUT R4, R4, 0xfffffc00, RZ, 0xc0, !PT ;  /* 0xfffffc0004047812 */ /* 0x000fe400078ec0ff */
[----:B------:R-:W-:Y:S01]  /*0c40*/  LEA.HI R5, R0, R20, RZ, 0x2 ;  /* 0x0000001400057211 */ /* 0x000fe200078f10ff */
[----:B------:R-:W-:Y:S01]  /*0c50*/  IMAD.IADD R3, R20, 0x1, -R3 ;  /* 0x0000000114037824 */ /* 0x000fe200078e0a03 */
[----:B------:R-:W-:-:S02]  /*0c60*/  SHF.R.S32.HI R213, RZ, 0x4, R2 ;  /* 0x00000004ffd57819 */ /* 0x000fc40000011402 */
[--C-:B------:R-:W-:Y:S01]  /*0c70*/  SHF.R.S32.HI R6, RZ, 0x2, R5.reuse ;  /* 0x00000002ff067819 */ /* 0x100fe20000011405 */
[----:B------:R-:W-:Y:S01]  /*0c80*/  IMAD R3, R3, 0x40, R4 ;  /* 0x0000004003037824 */ /* 0x000fe200078e0204 */
[----:B------:R-:W-:Y:S02]  /*0c90*/  SHF.R.S32.HI R7, RZ, 0x1f, R5 ;  /* 0x0000001fff077819 */ /* 0x000fe40000011405 */
[----:B------:R-:W-:Y:S02]  /*0ca0*/  LOP3.LUT R4, R5, 0xfffffffc, RZ, 0xc0, !PT ;  /* 0xfffffffc05047812 */ /* 0x000fe400078ec0ff */
[----:B------:R-:W-:Y:S02]  /*0cb0*/  LEA.HI R2, R2, R213, RZ, 0x1 ;  /* 0x000000d502027211 */ /* 0x000fe400078f08ff */
[C---:B------:R-:W-:Y:S01]  /*0cc0*/  LEA.HI R5, R20.reuse, R20, RZ, 0x1 ;  /* 0x0000001414057211 */ /* 0x040fe200078f08ff */
[----:B------:R-:W-:Y:S01]  /*0cd0*/  IMAD.IADD R4, R20, 0x1, -R4 ;  /* 0x0000000114047824 */ /* 0x000fe200078e0a04 */
[----:B------:R-:W-:-:S02]  /*0ce0*/  LOP3.LUT R2, R2, 0x1ffffffe, RZ, 0xc0, !PT ;  /* 0x1ffffffe02027812 */ /* 0x000fc400078ec0ff */
[----:B------:R-:W-:Y:S02]  /*0cf0*/  SHF.R.S32.HI R188, RZ, 0x1, R5 ;  /* 0x00000001ffbc7819 */ /* 0x000fe40000011405 */
[----:B------:R-:W-:Y:S01]  /*0d00*/  LEA.HI R7, R7, R6, RZ, 0x2 ;  /* 0x0000000607077211 */ /* 0x000fe200078f10ff */
[----:B------:R-:W-:Y:S01]  /*0d10*/  IMAD.IADD R2, R213, 0x1, -R2 ;  /* 0x00000001d5027824 */ /* 0x000fe200078e0a02 */
[----:B------:R-:W-:Y:S01]  /*0d20*/  LOP3.LUT R226, R5, 0xfffffffe, RZ, 0xc0, !PT ;  /* 0xfffffffe05e27812 */ /* 0x000fe200078ec0ff */
[----:B------:R-:W-:Y:S01]  /*0d30*/  VIADD R221, R188, 0x80 ;  /* 0x00000080bcdd7836 */ /* 0x000fe20000000000 */
[----:B------:R-:W-:Y:S01]  /*0d40*/  LOP3.LUT R7, R7, 0xfffffffc, RZ, 0xc0, !PT ;  /* 0xfffffffc07077812 */ /* 0x000fe200078ec0ff */
[----:B------:R-:W-:Y:S01]  /*0d50*/  IMAD R3, R2, 0x8, R3 ;  /* 0x0000000802037824 */ /* 0x000fe200078e0203 */
[----:B------:R-:W-:Y:S02]  /*0d60*/  IADD3 R226, R20, -R226, RZ ;  /* 0x800000e214e27210 */ /* 0x000fe40007ffe0ff */
[----:B------:R-:W-:-:S02]  /*0d70*/  IADD3 R7, R6, -R7, RZ ;  /* 0x8000000706077210 */ /* 0x000fc40007ffe0ff */
[----:B------:R-:W-:Y:S01]  /*0d80*/  SHF.R.S32.HI R2, RZ, 0x1f, R221 ;  /* 0x0000001fff027819 */ /* 0x000fe200000114dd */
[----:B------:R0:W-:Y:S01]  /*0d90*/  STL [R1+0xc], R3 ;  /* 0x00000c0301007387 */ /* 0x0001e20000100800 */
[----:B------:R-:W-:Y:S01]  /*0da0*/  LEA.HI R6, R4, R4, RZ, 0x1 ;  /* 0x0000000404067211 */ /* 0x000fe200078f08ff */
[----:B------:R-:W-:Y:S01]  /*0db0*/  IMAD.SHL.U32 R22, R226, 0x8, RZ ;  /* 0x00000008e2167824 */ /* 0x000fe200078e00ff */
[-C--:B------:R-:W-:Y:S01]  /*0dc0*/  LEA.HI R2, R2, R221.reuse, RZ, 0x3 ;  /* 0x000000dd02027211 */ /* 0x080fe200078f18ff */
[----:B------:R-:W-:Y:S01]  /*0dd0*/  IMAD.SHL.U32 R198, R7, 0x80, RZ ;  /* 0x0000008007c67824 */ /* 0x000fe200078e00ff */
[----:B------:R-:W-:Y:S01]  /*0de0*/  LOP3.LUT R9, R6, 0x1ffffffe, RZ, 0xc0, !PT ;  /* 0x1ffffffe06097812 */ /* 0x000fe200078ec0ff */
[C---:B------:R-:W-:Y:S01]  /*0df0*/  VIADD R192, R22.reuse, 0x20 ;  /* 0x0000002016c07836 */ /* 0x040fe20000000000 */
[----:B------:R-:W-:Y:S01]  /*0e00*/  LEA.HI R12, R221, R221, RZ, 0x1 ;  /* 0x000000dddd0c7211 */ /* 0x000fe200078f08ff */
[----:B------:R-:W-:Y:S01]  /*0e10*/  VIADD R194, R22, 0x40 ;  /* 0x0000004016c27836 */ /* 0x000fe20000000000 */
[----:B------:R-:W-:Y:S01]  /*0e20*/  SHF.L.U32 R6, R2, 0x6, RZ ;  /* 0x0000000602067819 */ /* 0x000fe200000006ff */
[----:B------:R-:W-:Y:S01]  /*0e30*/  IMAD.IADD R211, R4, 0x1, -R9 ;  /* 0x0000000104d37824 */ /* 0x000fe200078e0a09 */
[----:B0-----:R-:W-:Y:S01]  /*0e40*/  SHF.R.S32.HI R3, RZ, 0x1f, R5 ;  /* 0x0000001fff037819 */ /* 0x001fe20000011405 */
[----:B------:R-:W-:Y:S01]  /*0e50*/  IMAD.SHL.U32 R18, R226, 0x10, RZ ;  /* 0x00000010e2127824 */ /* 0x000fe200078e00ff */
[----:B------:R-:W-:Y:S01]  /*0e60*/  LEA.HI R2, R0, R20, RZ, 0x7 ;  /* 0x0000001400027211 */ /* 0x000fe200078f38ff */
[C---:B------:R-:W-:Y:S01]  /*0e70*/  VIADD R193, R22.reuse, 0x10 ;  /* 0x0000001016c17836 */ /* 0x040fe20000000000 */
[----:B------:R-:W-:Y:S01]  /*0e80*/  LEA.HI R3, R3, R188, RZ, 0x3 ;  /* 0x000000bc03037211 */ /* 0x000fe200078f18ff */
[----:B------:R-:W-:Y:S01]  /*0e90*/  VIADD R195, R22, 0x30 ;  /* 0x0000003016c37836 */ /* 0x000fe20000000000 */
[----:B------:R-:W-:-:S02]  /*0ea0*/  LOP3.LUT R4, R12, 0x3fffffe, RZ, 0xc0, !PT ;  /* 0x03fffffe0c047812 */ /* 0x000fc400078ec0ff */
[----:B------:R-:W-:Y:S02]  /*0eb0*/  LOP3.LUT R228, R2, 0xffffff80, RZ, 0xc0, !PT ;  /* 0xffffff8002e47812 */ /* 0x000fe400078ec0ff */
[----:B------:R-:W-:Y:S01]  /*0ec0*/  LOP3.LUT R3, R3, 0xfffffff8, RZ, 0xc0, !PT ;  /* 0xfffffff803037812 */ /* 0x000fe200078ec0ff */
[----:B------:R-:W-:Y:S01]  /*0ed0*/  IMAD.IADD R202, R221, 0x1, -R4 ;  /* 0x00000001ddca7824 */ /* 0x000fe200078e0a04 */
[----:B------:R-:W-:Y:S01]  /*0ee0*/  LOP3.LUT R9, R6, 0xfffffe00, RZ, 0xc0, !PT ;  /* 0xfffffe0006097812 */ /* 0x000fe200078ec0ff */
[----:B------:R-:W-:Y:S01]  /*0ef0*/  IMAD.IADD R4, R22, 0x1, R192 ;  /* 0x0000000116047824 */ /* 0x000fe200078e02c0 */
[----:B------:R-:W-:Y:S01]  /*0f00*/  IADD3 R228, R20, -R228, RZ ;  /* 0x800000e414e47210 */ /* 0x000fe20007ffe0ff */
[----:B------:R-:W-:Y:S01]  /*0f10*/  IMAD.IADD R8, R188, 0x1, -R3 ;  /* 0x00000001bc087824 */ /* 0x000fe200078e0a03 */
[----:B------:R-:W-:Y:S01]  /*0f20*/  SHF.R.S32.HI R237, RZ, 0x7, R2 ;  /* 0x00000007ffed7819 */ /* 0x000fe20000011402 */
[----:B------:R-:W-:Y:S01]  /*0f30*/  IMAD R202, R202, 0x40, R9 ;  /* 0x00000040caca7824 */ /* 0x000fe200078e0209 */
[----:B------:R-:W-:Y:S01]  /*0f40*/  SHF.R.S32.HI R9, RZ, 0x1f, R228 ;  /* 0x0000001fff097819 */ /* 0x000fe200000114e4 */
[----:B------:R-:W-:Y:S01]  /*0f50*/  IMAD.SHL.U32 R3, R8, 0x80, RZ ;  /* 0x0000008008037824 */ /* 0x000fe200078e00ff */
[----:B------:R-:W-:Y:S01]  /*0f60*/  SHF.R.S32.HI R11, RZ, 0x1f, R4 ;  /* 0x0000001fff0b7819 */ /* 0x000fe20000011404 */
[----:B------:R0:W-:Y:S01]  /*0f70*/  STL [R1+0x8], R8 ;  /* 0x0000080801007387 */ /* 0x0001e20000100800 */
[----:B------:R-:W-:-:S02]  /*0f80*/  LEA.HI R2, R2, R237, RZ, 0x1 ;  /* 0x000000ed02027211 */ /* 0x000fc400078f08ff */
[CC--:B------:R-:W-:Y:S02]  /*0f90*/  LEA.HI R225, R11.reuse, R4.reuse, RZ, 0x4 ;  /* 0x000000040be17211 */ /* 0x0c0fe400078f20ff */
[----:B------:R-:W-:Y:S02]  /*0fa0*/  LEA.HI R14, R11, R4, RZ, 0x6 ;  /* 0x000000040b0e7211 */ /* 0x000fe400078f30ff */
[----:B------:R-:W-:Y:S02]  /*0fb0*/  IADD3 R4, R22, R194, RZ ;  /* 0x000000c216047210 */ /* 0x000fe40007ffe0ff */
[----:B------:R-:W-:Y:S02]  /*0fc0*/  LEA.HI R5, R5, R188, RZ, 0x1 ;  /* 0x000000bc05057211 */ /* 0x000fe400078f08ff */
[CC--:B0-----:R-:W-:Y:S02]  /*0fd0*/  LEA.HI R8, R9.reuse, R228.reuse, RZ, 0x2 ;  /* 0x000000e409087211 */ /* 0x0c1fe400078f10ff */
[----:B------:R-:W-:-:S02]  /*0fe0*/  LEA.HI R9, R9, R228, RZ, 0x5 ;  /* 0x000000e409097211 */ /* 0x000fc400078f28ff */
[--C-:B------:R-:W-:Y:S02]  /*0ff0*/  SHF.R.S32.HI R10, RZ, 0x2, R8.reuse ;  /* 0x00000002ff0a7819 */ /* 0x100fe40000011408 */
[----:B------:R-:W-:Y:S02]  /*1000*/  SHF.R.S32.HI R11, RZ, 0x1f, R8 ;  /* 0x0000001fff0b7819 */ /* 0x000fe40000011408 */
[----:B------:R-:W-:Y:S02]  /*1010*/  LOP3.LUT R2, R2, 0x3fffffe, RZ, 0xc0, !PT ;  /* 0x03fffffe02027812 */ /* 0x000fe400078ec0ff */
[----:B------:R-:W-:Y:S02]  /*1020*/  LEA.HI R11, R11, R10, RZ, 0x3 ;  /* 0x0000000a0b0b7211 */ /* 0x000fe400078f18ff */
[----:B------:R-:W-:Y:S01]  /*1030*/  SHF.R.S32.HI R9, RZ, 0x5, R9 ;  /* 0x00000005ff097819 */ /* 0x000fe20000011409 */
[----:B------:R-:W-:Y:S01]  /*1040*/  IMAD.IADD R2, R237, 0x1, -R2 ;  /* 0x00000001ed027824 */ /* 0x000fe200078e0a02 */
[----:B------:R-:W-:-:S02]  /*1050*/  LOP3.LUT R11, R11, 0xfffffff8, RZ, 0xc0, !PT ;  /* 0xfffffff80b0b7812 */ /* 0x000fc400078ec0ff */
[----:B------:R-:W-:Y:S02]  /*1060*/  SHF.R.S32.HI R13, RZ, 0x1f, R4 ;  /* 0x0000001fff0d7819 */ /* 0x000fe40000011404 */
[----:B------:R-:W-:Y:S01]  /*1070*/  LOP3.LUT R5, R5, 0x3fffffe, RZ, 0xc0, !PT ;  /* 0x03fffffe05057812 */ /* 0x000fe200078ec0ff */
[----:B------:R-:W-:Y:S01]  /*1080*/  IMAD.IADD R10, R10, 0x1, -R11 ;  /* 0x000000010a0a7824 */ /* 0x000fe200078e0a0b */
[----:B------:R-:W-:Y:S02]  /*1090*/  LEA.HI R0, R0, R20, RZ, 0x3 ;  /* 0x0000001400007211 */ /* 0x000fe400078f18ff */
[-C--:B------:R-:W-:Y:S01]  /*10a0*/  LEA.HI R227, R13, R4.reuse, RZ, 0x4 ;  /* 0x000000040de37211 */ /* 0x080fe200078f20ff */
[----:B------:R-:W-:Y:S01]  /*10b0*/  IMAD R9, R9, 0x10, R10 ;  /* 0x0000001009097824 */ /* 0x000fe200078e020a */
[----:B------:R-:W-:Y:S01]  /*10c0*/  LEA.HI R13, R13, R4, RZ, 0x6 ;  /* 0x000000040d0d7211 */ /* 0x000fe200078f30ff */
[----:B------:R-:W-:Y:S01]  /*10d0*/  IMAD.IADD R4, R188, 0x1, -R5 ;  /* 0x00000001bc047824 */ /* 0x000fe200078e0a05 */
[----:B------:R-:W-:-:S02]  /*10e0*/  LOP3.LUT R216, R0, 0xfffffff8, RZ, 0xc0, !PT ;  /* 0xfffffff800d87812 */ /* 0x000fc400078ec0ff */
[----:B------:R-:W-:Y:S01]  /*10f0*/  LOP3.LUT R3, R3, 0x380, RZ, 0xc0, !PT ;  /* 0x0000038003037812 */ /* 0x000fe200078ec0ff */
[----:B------:R-:W-:Y:S01]  /*1100*/  IMAD R4, R213, 0x8, R4 ;  /* 0x00000008d5047824 */ /* 0x000fe200078e0204 */
[----:B------:R-:W-:Y:S01]  /*1110*/  LEA R15, R2, R9, 0x6 ;  /* 0x00000009020f7211 */ /* 0x000fe200078e30ff */
[----:B------:R-:W-:Y:S01]  /*1120*/  IMAD.SHL.U32 R13, R13, 0x80, RZ ;  /* 0x000000800d0d7824 */ /* 0x000fe200078e00ff */
[----:B------:R-:W-:Y:S01]  /*1130*/  IADD3 R216, R20, -R216, RZ ;  /* 0x800000d814d87210 */ /* 0x000fe20007ffe0ff */
[----:B------:R-:W-:Y:S01]  /*1140*/  IMAD.SHL.U32 R200, R4, 0x40, RZ ;  /* 0x0000004004c87824 */ /* 0x000fe200078e00ff */
[----:B------:R-:W-:Y:S01]  /*1150*/  SHF.R.U32.HI R6, RZ, 0x3, R3 ;  /* 0x00000003ff067819 */ /* 0x000fe20000011603 */
[----:B------:R0:W-:Y:S01]  /*1160*/  STL [R1+0x4], R15 ;  /* 0x0000040f01007387 */ /* 0x0001e20000100800 */
[----:B------:R-:W-:Y:S01]  /*1170*/  LOP3.LUT R198, R198, 0x180, RZ, 0xc0, !PT ;  /* 0x00000180c6c67812 */ /* 0x000fe200078ec0ff */
[----:B------:R-:W-:Y:S01]  /*1180*/  IMAD.SHL.U32 R208, R216, 0x8, RZ ;  /* 0x00000008d8d07824 */ /* 0x000fe200078e00ff */
[----:B------:R-:W-:Y:S01]  /*1190*/  LOP3.LUT R3, R3, 0x10, R18, 0xf8, !PT ;  /* 0x0000001003037812 */ /* 0x000fe200078ef812 */
[----:B------:R-:W-:Y:S01]  /*11a0*/  IMAD.MOV.U32 R2, RZ, RZ, 0x20 ;  /* 0x00000020ff027424 */ /* 0x000fe200078e00ff */
[----:B------:R-:W-:Y:S01]  /*11b0*/  SHF.L.U32 R14, R14, 0x7, RZ ;  /* 0x000000070e0e7819 */ /* 0x000fe200000006ff */
[----:B------:R-:W-:Y:S01]  /*11c0*/  VIADD R215, R208, 0x40 ;  /* 0x00000040d0d77836 */ /* 0x000fe20000000000 */
[----:B------:R-:W-:-:S02]  /*11d0*/  LOP3.LUT R4, R198, 0x30, R225, 0xf8, !PT ;  /* 0x00000030c6047812 */ /* 0x000fc400078ef8e1 */
[----:B------:R-:W-:Y:S02]  /*11e0*/  SHF.R.U32.HI R199, RZ, 0x3, R198 ;  /* 0x00000003ffc77819 */ /* 0x000fe400000116c6 */
[----:B------:R-:W-:Y:S02]  /*11f0*/  LOP3.LUT R6, R3, R6, RZ, 0x3c, !PT ;  /* 0x0000000603067212 */ /* 0x000fe400078e3cff */
[----:B------:R-:W-:Y:S02]  /*1200*/  LOP3.LUT R3, R14, 0xffffe000, RZ, 0xc0, !PT ;  /* 0xffffe0000e037812 */ /* 0x000fe400078ec0ff */
[----:B------:R-:W-:Y:S02]  /*1210*/  LOP3.LUT R4, R4, R199, RZ, 0x3c, !PT ;  /* 0x000000c704047212 */ /* 0x000fe400078e3cff */
[----:B------:R-:W-:Y:S02]  /*1220*/  SHF.R.S32.HI R224, RZ, 0x3, R0 ;  /* 0x00000003ffe07819 */ /* 0x000fe40000011400 */
[----:B------:R-:W-:-:S02]  /*1230*/  LEA R213, R213, R6, 0xa ;  /* 0x00000006d5d57211 */ /* 0x000fc400078e50ff */
[----:B------:R-:W-:Y:S02]  /*1240*/  SHF.R.S32.HI R0, RZ, 0x1f, R208 ;  /* 0x0000001fff007819 */ /* 0x000fe400000114d0 */
[C---:B------:R-:W-:Y:S02]  /*1250*/  LOP3.LUT R6, R198.reuse, 0x30, R227, 0xf8, !PT ;  /* 0x00000030c6067812 */ /* 0x040fe400078ef8e3 */
[----:B------:R-:W-:Y:S02]  /*1260*/  LOP3.LUT R0, R198, 0x10, R18, 0xf8, !PT ;  /* 0x00000010c6007812 */ /* 0x000fe400078ef812 */
[----:B------:R-:W-:Y:S02]  /*1270*/  IADD3 R235, R4, R200, R3 ;  /* 0x000000c804eb7210 */ /* 0x000fe40007ffe003 */
[----:B------:R-:W-:Y:S02]  /*1280*/  SHF.R.S32.HI R12, RZ, 0x1, R12 ;  /* 0x00000001ff0c7819 */ /* 0x000fe4000001140c */
[----:B------:R-:W-:Y:S01]  /*1290*/  LOP3.LUT R3, R8, 0x7ffffffc, RZ, 0xc0, !PT ;  /* 0x7ffffffc08037812 */ /* 0x000fe200078ec0ff */
[----:B------:R-:W-:Y:S01]  /*12a0*/  IMAD.IADD R235, R16, 0x1, R235 ;  /* 0x0000000110eb7824 */ /* 0x000fe200078e02eb */
[----:B------:R-:W-:Y:S01]  /*12b0*/  LOP3.LUT P0, RZ, R7, 0x2, RZ, 0xc0, !PT ;  /* 0x0000000207ff7812 */ /* 0x000fe2000780c0ff */
[----:B------:R-:W-:Y:S01]  /*12c0*/  IMAD.SHL.U32 R12, R12, 0x80, RZ ;  /* 0x000000800c0c7824 */ /* 0x000fe200078e00ff */
[----:B------:R-:W-:Y:S01]  /*12d0*/  LOP3.LUT R13, R13, 0xffffe000, RZ, 0xc0, !PT ;  /* 0xffffe0000d0d7812 */ /* 0x000fe200078ec0ff */
[----:B------:R-:W-:Y:S01]  /*12e0*/  IMAD.IADD R210, R228, 0x1, -R3 ;  /* 0x00000001e4d27824 */ /* 0x000fe200078e0a03 */
[----:B------:R-:W-:-:S02]  /*12f0*/  LOP3.LUT R6, R6, R199, RZ, 0x3c, !PT ;  /* 0x000000c706067212 */ /* 0x000fc400078e3cff */
[----:B------:R-:W-:Y:S02]  /*1300*/  LOP3.LUT R209, R0, R199, RZ, 0x3c, !PT ;  /* 0x000000c700d17212 */ /* 0x000fe400078e3cff */
[----:B------:R-:W-:Y:S02]  /*1310*/  LOP3.LUT R4, R198, 0x30, R18, 0xf8, !PT ;  /* 0x00000030c6047812 */ /* 0x000fe400078ef812 */
[----:B------:R-:W-:Y:S02]  /*1320*/  IADD3 R13, R6, R200, R13 ;  /* 0x000000c8060d7210 */ /* 0x000fe40007ffe00d */
[----:B------:R-:W-:Y:S02]  /*1330*/  SEL R2, R2, 0xffffffe0, !P0 ;  /* 0xffffffe002027807 */ /* 0x000fe40004000000 */
[----:B------:R-:W-:Y:S01]  /*1340*/  IADD3 R209, R200, R209, RZ ;  /* 0x000000d1c8d17210 */ /* 0x000fe20007ffe0ff */
[----:B------:R-:W-:Y:S01]  /*1350*/  IMAD.IADD R234, R16, 0x1, R13 ;  /* 0x0000000110ea7824 */ /* 0x000fe200078e020d */
[----:B------:R-:W-:-:S02]  /*1360*/  IADD3 R196, R22, 0x50, RZ ;  /* 0x0000005016c47810 */ /* 0x000fc40007ffe0ff */
[----:B------:R-:W-:Y:S01]  /*1370*/  LOP3.LUT R3, R4, R199, RZ, 0x3c, !PT ;  /* 0x000000c704037212 */ /* 0x000fe200078e3cff */
[----:B------:R-:W-:Y:S01]  /*1380*/  IMAD.IADD R212, R2, 0x1, R209 ;  /* 0x0000000102d47824 */ /* 0x000fe200078e02d1 */
[----:B------:R-:W-:Y:S02]  /*1390*/  SHF.R.S32.HI R222, RZ, 0x1f, R188 ;  /* 0x0000001fffde7819 */ /* 0x000fe400000114bc */
[----:B------:R-:W-:Y:S02]  /*13a0*/  SHF.R.S32.HI R233, RZ, 0x1f, R193 ;  /* 0x0000001fffe97819 */ /* 0x000fe400000114c1 */
[----:B------:R-:W-:Y:S02]  /*13b0*/  SHF.R.S32.HI R232, RZ, 0x1f, R192 ;  /* 0x0000001fffe87819 */ /* 0x000fe400000114c0 */
[----:B------:R-:W-:Y:S02]  /*13c0*/  SHF.R.S32.HI R231, RZ, 0x1f, R195 ;  /* 0x0000001fffe77819 */ /* 0x000fe400000114c3 */
[----:B------:R-:W-:-:S02]  /*13d0*/  SHF.R.S32.HI R230, RZ, 0x1f, R194 ;  /* 0x0000001fffe67819 */ /* 0x000fc400000114c2 */
[----:B------:R-:W-:Y:S02]  /*13e0*/  SHF.R.S32.HI R229, RZ, 0x1f, R196 ;  /* 0x0000001fffe57819 */ /* 0x000fe400000114c4 */
[----:B------:R-:W-:Y:S02]  /*13f0*/  LOP3.LUT R201, R12, 0x180, RZ, 0xc0, !PT ;  /* 0x000001800cc97812 */ /* 0x000fe400078ec0ff */
[----:B------:R-:W-:Y:S02]  /*1400*/  SHF.R.S32.HI R5, RZ, 0x1f, R215 ;  /* 0x0000001fff057819 */ /* 0x000fe400000114d7 */
[----:B------:R-:W-:Y:S02]  /*1410*/  SHF.R.S32.HI R225, RZ, 0x4, R225 ;  /* 0x00000004ffe17819 */ /* 0x000fe400000114e1 */
[----:B------:R-:W-:Y:S02]  /*1420*/  SHF.R.S32.HI R227, RZ, 0x4, R227 ;  /* 0x00000004ffe37819 */ /* 0x000fe400000114e3 */
[----:B------:R-:W-:-:S02]  /*1430*/  IADD3 R236, R16, R200, R3 ;  /* 0x000000c810ec7210 */ /* 0x000fc40007ffe003 */
[----:B------:R-:W-:Y:S02]  /*1440*/  IADD3 R223, R2, UR52, R209 ;  /* 0x0000003402df7c10 */ /* 0x000fe4000fffe0d1 */
[----:B0-----:R-:W-:-:S07]  /*1450*/  LEA R211, R211, R15, 0x3 ;  /* 0x0000000fd3d37211 */ /* 0x001fce00078e18ff */
.L_x_2530:
        /* <DEDUP_REMOVED lines=13> */
[----:B--2---:R-:W-:Y:S01]  /*1530*/  SHF.R.S32.HI R220, RZ, 0x1f, R214 ;  /* 0x0000001fffdc7819 */ /* 0x004fe200000114d6 */
[----:B------:R-:W-:-:S08]  /*1540*/  IMAD.SHL.U32 R218, R214, 0x4, RZ ;  /* 0x00000004d6da7824 */ /* 0x000fd000078e00ff */
[C---:B---3--:R-:W-:Y:S02]  /*1550*/  @P1 LEA R4, P2, R214.reuse, UR4, 0x2 ;  /* 0x00000004d6041c11 */ /* 0x048fe4000f8410ff */
[C-C-:B------:R-:W-:Y:S02]  /*1560*/  SHF.L.U64.HI R219, R214.reuse, 0x2, R220.reuse ;  /* 0x00000002d6db7819 */ /* 0x140fe400000102dc */
[----:B------:R-:W-:Y:S02]  /*1570*/  @P1 LEA.HI.X R5, R214, UR5, R220, 0x2, P2 ;  /* 0x00000005d6051c11 */ /* 0x000fe400090f14dc */
[----:B------:R-:W-:Y:S01]  /*1580*/  ISETP.NE.U32.AND P2, PT, RZ, UR8, PT ;  /* 0x00000008ff007c0c */ /* 0x000fe2000bf45070 */
[----:B------:R-:W-:Y:S01]  /*1590*/  ULDC UR4, c[0x0][0x288] ;  /* 0x0000a20000047ab9 */ /* 0x000fe20000000800 */
[----:B------:R-:W-:Y:S01]  /*15a0*/  IADD3 R8, P3, R218, UR6, RZ ;  /* 0x00000006da087c10 */ /* 0x000fe2000ff7e0ff */
[----:B------:R0:W5:Y:S01]  /*15b0*/  @P1 LDG.E R3, desc[UR56][R4.64] ;  /* 0x0000003804031981 */ /* 0x000162000c1e1900 */
[----:B------:R-:W-:-:S02]  /*15c0*/  ISETP.NE.AND.EX P2, PT, RZ, UR9, PT, P2 ;  /* 0x00000009ff007c0c */ /* 0x000fc4000bf45320 */
[----:B------:R-:W-:Y:S01]  /*15d0*/  MOV R204, UR4 ;  /* 0x0000000400cc7c02 */ /* 0x000fe20008000f00 */
[----:B------:R-:W-:Y:S01]  /*15e0*/  ULDC.64 UR4, c[0x0][0x418] ;  /* 0x0001060000047ab9 */ /* 0x000fe20000000a00 */
[----:B------:R-:W-:-:S05]  /*15f0*/  IADD3.X R9, R219, UR7, RZ, P3, !PT ;  /* 0x00000007db097c10 */ /* 0x000fca0009ffe4ff */
[----:B------:R0:W5:Y:S04]  /*1600*/  @P0 LDG.E R27, desc[UR56][R8.64] ;  /* 0x00000038081b0981 */ /* 0x000168000c1e1900 */
        /* <DEDUP_REMOVED lines=10> */
[----:B------:R-:W-:Y:S02]  /*16b0*/  IMAD.U32 R2, RZ, RZ, UR5 ;  /* 0x00000005ff027e24 */ /* 0x000fe4000f8e00ff */
        /* <DEDUP_REMOVED lines=11> */
[----:B--2---:R-:W-:-:S07]  /*1770*/  IADD3 R204, -R204, R7, RZ ;  /* 0x00000007cccc7210 */ /* 0x004fce0007ffe1ff */
.L_x_2328:
[----:B------:R-:W-:Y:S01]  /*1780*/  ULDC.64 UR4, c[0x0][0xa20] ;  /* 0x0002880000047ab9 */ /* 0x000fe20000000a00 */
        /* <DEDUP_REMOVED lines=8> */
.L_x_2329:
[----:B------:R-:W-:Y:S05]  /*1810*/  @!P0 BRA `(.L_x_2330) ;  /* 0x00000000000c8947 */ /* 0x000fea0003800000 */
[----:B------:R-:W2:Y:S04]  /*1820*/  LDG.E R5, desc[UR56][R8.64] ;  /* 0x0000003808057981 */ /* 0x000ea8000c1e1900 */
[----:B------:R-:W2:Y:S02]  /*1830*/  LDG.E R26, desc[UR56][R8.64+0x4] ;  /* 0x00000438081a7981 */ /* 0x000ea4000c1e1900 */
[----:B--2---:R-:W-:-:S07]  /*1840*/  IMAD.IADD R26, R26, 0x1, -R5 ;  /* 0x000000011a1a7824 */ /* 0x004fce00078e0a05 */
.L_x_2330:
[----:B------:R-:W-:Y:S01]  /*1850*/  ULDC.64 UR4, c[0x0][0xa10] ;  /* 0x0002840000047ab9 */ /* 0x000fe20000000a00 */
[----:B------:R-:W1:Y:S01]  /*1860*/  LDC R8, c[0x0][0x448] ;  /* 0x00011200ff087b82 */ /* 0x000e620000000800 */
[----:B------:R-:W-:-:S04]  /*1870*/  ISETP.NE.U32.AND P0, PT, RZ, UR4, PT ;  /* 0x00000004ff007c0c */ /* 0x000fc8000bf05070 */
[----:B------:R-:W-:Y:S01]  /*1880*/  ISETP.NE.AND.EX P0, PT, RZ, UR5, PT, P0 ;  /* 0x00000005ff007c0c */ /* 0x000fe2000bf05300 */
[----:B------:R-:W-:-:S12]  /*1890*/  ULDC.64 UR4, c[0x0][0xa30] ;  /* 0x00028c0000047ab9 */ /* 0x000fd80000000a00 */
[----:B0-----:R-:W0:Y:S02]  /*18a0*/  @P0 LDC.64 R4, c[0x0][0xa10] ;  /* 0x00028400ff040b82 */ /* 0x001e240000000a00 */
[----:B0-----:R-:W-:-:S05]  /*18b0*/  @P0 IMAD.WIDE R4, R25, 0x4, R4 ;  /* 0x0000000419040825 */ /* 0x001fca00078e0204 */
[----:B------:R-:W2:Y:S04]  /*18c0*/  @P0 LDG.E R0, desc[UR56][R4.64] ;  /* 0x0000003804000981 */ /* 0x000ea8000c1e1900 */
[----:B------:R0:W2:Y:S01]  /*18d0*/  @P0 LDG.E R9, desc[UR56][R4.64+0x4] ;  /* 0x0000043804090981 */ /* 0x0000a2000c1e1900 */
[----:B------:R-:W-:Y:S01]  /*18e0*/  ISETP.NE.U32.AND P1, PT, RZ, UR4, PT ;  /* 0x00000004ff007c0c */ /* 0x000fe2000bf25070 */
[----:B-----5:R-:W-:-:S03]  /*18f0*/  IMAD.MOV.U32 R144, RZ, RZ, R26 ;  /* 0x000000ffff907224 */ /* 0x020fc600078e001a */
[----:B------:R-:W-:-:S13]  /*1900*/  ISETP.NE.AND.EX P1, PT, RZ, UR5, PT, P1 ;  /* 0x00000005ff007c0c */ /* 0x000fda000bf25310 */
[----:B------:R-:W-:-:S04]  /*1910*/  @P1 IADD3 R6, P2, R218, UR4, RZ ;  /* 0x00000004da061c10 */ /* 0x000fc8000ff5e0ff */
[----:B------:R-:W-:-:S05]  /*1920*/  @P1 IADD3.X R7, R219, UR5, RZ, P2, !PT ;  /* 0x00000005db071c10 */ /* 0x000fca00097fe4ff */
[----:B------:R3:W5:Y:S01]  /*1930*/  @P1 LDG.E R144, desc[UR56][R6.64] ;  /* 0x0000003806901981 */ /* 0x000762000c1e1900 */
[----:B-1----:R-:W-:Y:S01]  /*1940*/  ISETP.NE.AND P1, PT, R8, 0x1, PT ;  /* 0x000000010800780c */ /* 0x002fe20003f25270 */
[----:B------:R-:W-:Y:S01]  /*1950*/  IMAD.IADD R8, R26, 0x1, -R3 ;  /* 0x000000011a087824 */ /* 0x000fe200078e0a03 */
[----:B------:R-:W-:-:S03]  /*1960*/  SHF.L.U32 R203, R205, 0x7, RZ ;  /* 0x00000007cdcb7819 */ /* 0x000fc600000006ff */
[----:B------:R-:W-:Y:S02]  /*1970*/  IMAD.MOV R120, RZ, RZ, -R8 ;  /* 0x000000ffff787224 */ /* 0x000fe400078e0a08 */
[----:B0-----:R-:W-:-:S03]  /*1980*/  VIADD R4, R203, 0x7f ;  /* 0x0000007fcb047836 */ /* 0x001fc60000000000 */
[----:B------:R-:W-:-:S03]  /*1990*/  VIMNMX R120, RZ, R120, !PT ;  /* 0x00000078ff787248 */ /* 0x000fc60007fe0100 */
[----:B------:R-:W0:Y:S08]  /*19a0*/  @P1 LDC R11, c[0x0][0x44c] ;  /* 0x00011300ff0b1b82 */ /* 0x000e300000000800 */
[----:B------:R-:W1:Y:S01]  /*19b0*/  @P1 LDC R5, c[0x0][0x450] ;  /* 0x00011400ff051b82 */ /* 0x000e620000000800 */
[----:B--2---:R-:W-:Y:S02]  /*19c0*/  @P0 IMAD.IADD R2, R9, 0x1, -R0 ;  /* 0x0000000109020824 */ /* 0x004fe400078e0a00 */
[----:B0-----:R-:W-:-:S03]  /*19d0*/  @P1 IMAD.HI.U32 R0, R4, R11, RZ ;  /* 0x0000000b04001227 */ /* 0x001fc600078e00ff */
[----:B------:R-:W-:Y:S02]  /*19e0*/  IADD3 R205, R8, R2, RZ ;  /* 0x0000000208cd7210 */ /* 0x000fe40007ffe0ff */
[----:B-1----:R-:W-:Y:S02]  /*19f0*/  @P1 SHF.R.U32.HI R4, RZ, R5, R0 ;  /* 0x00000005ff041219 */ /* 0x002fe40000011600 */
[C---:B------:R-:W-:Y:S01]  /*1a00*/  IADD3 R161, R205.reuse, 0xa0, -R204 ;  /* 0x000000a0cda17810 */ /* 0x040fe20007ffe8cc */
[----:B------:R-:W-:-:S04]  /*1a10*/  VIADD R0, R205, 0x9f ;  /* 0x0000009fcd007836 */ /* 0x000fc80000000000 */
[----:B------:R-:W-:Y:S02]  /*1a20*/  IMAD.IADD R4, R161, 0x1, R4 ;  /* 0x00000001a1047824 */ /* 0x000fe400078e0204 */
[----:B------:R-:W-:-:S04]  /*1a30*/  IMAD.HI R0, R0, 0x66666667, RZ ;  /* 0x6666666700007827 */ /* 0x000fc800078e02ff */
[----:B------:R-:W-:Y:S01]  /*1a40*/  IMAD.HI R4, R4, 0x66666667, RZ ;  /* 0x6666666704047827 */ /* 0x000fe200078e02ff */
[----:B------:R-:W-:-:S04]  /*1a50*/  SHF.R.U32.HI R3, RZ, 0x1f, R0 ;  /* 0x0000001fff037819 */ /* 0x000fc80000011600 */
[----:B------:R-:W-:Y:S02]  /*1a60*/  SHF.R.U32.HI R5, RZ, 0x1f, R4 ;  /* 0x0000001fff057819 */ /* 0x000fe40000011604 */
[----:B------:R-:W-:Y:S02]  /*1a70*/  LEA.HI.SX32 R162, R0, R3, 0x1a ;  /* 0x0000000300a27211 */ /* 0x000fe400078fd2ff */
[----:B------:R-:W-:-:S04]  /*1a80*/  LEA.HI.SX32 R5, R4, R5, 0x1a ;  /* 0x0000000504057211 */ /* 0x000fc800078fd2ff */
[----:B------:R-:W-:-:S05]  /*1a90*/  VIMNMX R5, R162, R5, PT ;  /* 0x00000005a2057248 */ /* 0x000fca0003fe0100 */
[----:B------:R-:W-:-:S05]  /*1aa0*/  IMAD R5, R5, 0xa0, -R8 ;  /* 0x000000a005057824 */ /* 0x000fca00078e0a08 */
[----:B------:R-:W-:-:S04]  /*1ab0*/  VIMNMX R5, R5, R2, PT ;  /* 0x0000000205057248 */ /* 0x000fc80003fe0100 */
[----:B------:R-:W-:Y:S01]  /*1ac0*/  ISETP.GT.AND P0, PT, R5, R120, PT ;  /* 0x000000780500720c */ /* 0x000fe20003f04270 */
[----:B------:R-:W-:-:S05]  /*1ad0*/  IMAD.WIDE.U32 R120, R120, -0x33333333, RZ ;  /* 0xcccccccd78787825 */ /* 0x000fca00078e00ff */
[----:B------:R-:W-:-:S05]  /*1ae0*/  SHF.R.U32.HI R120, RZ, 0x7, R121 ;  /* 0x00000007ff787819 */ /* 0x000fca0000011679 */
[----:B------:R-:W-:Y:S02]  /*1af0*/  IMAD.MOV.U32 R24, RZ, RZ, R120 ;  /* 0x000000ffff187224 */ /* 0x000fe400078e0078 */
[----:B------:R-:W-:-:S05]  /*1b00*/  @P0 IADD3 R0, R5, 0x9f, RZ ;  /* 0x0000009f05000810 */ /* 0x000fca0007ffe0ff */
[----:B------:R-:W-:-:S05]  /*1b10*/  @P0 IMAD.HI R0, R0, 0x66666667, RZ ;  /* 0x6666666700000827 */ /* 0x000fca00078e02ff */
[----:B------:R-:W-:-:S04]  /*1b20*/  @P0 SHF.R.U32.HI R3, RZ, 0x1f, R0 ;  /* 0x0000001fff030819 */ /* 0x000fc80000011600 */
[----:B------:R-:W-:Y:S02]  /*1b30*/  @P0 LEA.HI.SX32 R24, R0, R3, 0x1a ;  /* 0x0000000300180211 */ /* 0x000fe400078fd2ff */
[----:B------:R-:W-:Y:S02]  /*1b40*/  PLOP3.LUT P0, PT, PT, PT, PT, 0x80, 0x0 ;  /* 0x000000000000781c */ /* 0x000fe40003f0f070 */
[----:B------:R-:W-:-:S13]  /*1b50*/  ISETP.GT.AND P1, PT, R24, R120, PT ;  /* 0x000000781800720c */ /* 0x000fda0003f24270 */
[----:B---3--:R-:W-:Y:S05]  /*1b60*/  @!P1 BRA `(.L_x_2331) ;  /* 0x000000dc00f49947 */ /* 0x008fea0003800000 */
        /* <DEDUP_REMOVED lines=9> */
[----:B------:R-:W-:Y:S01]  /*1c00*/  MOV R5, UR5 ;  /* 0x0000000500057c02 */ /* 0x000fe20008000f00 */
[----:B------:R-:W-:Y:S01]  /*1c10*/  ULDC.64 UR4, c[0x4][0xd0] ;  /* 0x0100340000047ab9 */ /* 0x000fe20000000a00 */
[----:B------:R-:W-:Y:S01]  /*1c20*/  IMAD.U32 R10, RZ, RZ, UR6 ;  /* 0x00000006ff0a7e24 */ /* 0x000fe2000f8e00ff */
[----:B------:R-:W-:Y:S01]  /*1c30*/  MOV R11, UR7 ;  /* 0x00000007000b7c02 */ /* 0x000fe20008000f00 */
[----:B------:R-:W-:Y:S02]  /*1c40*/  IMAD.U32 R6, RZ, RZ, UR4 ;  /* 0x00000004ff067e24 */ /* 0x000fe4000f8e00ff */
[----:B------:R-:W-:-:S02]  /*1c50*/  IMAD.U32 R7, RZ, RZ, UR5 ;  /* 0x00000005ff077e24 */ /* 0x000fc4000f8e00ff */
[----:B------:R-:W-:Y:S02]  /*1c60*/  IMAD.MOV.U32 R8, RZ, RZ, 0x70 ;  /* 0x00000070ff087424 */ /* 0x000fe400078e00ff */
[----:B------:R-:W-:Y:S02]  /*1c70*/  IMAD.MOV.U32 R12, RZ, RZ, 0x1 ;  /* 0x00000001ff0c7424 */ /* 0x000fe400078e00ff */
[----:B0-----:R-:W-:-:S07]  /*1c80*/  IMAD.MOV.U32 R13, RZ, RZ, RZ ;  /* 0x000000ffff0d7224 */ /* 0x001fce00078e00ff */
[----:B------:R-:W-:-:S07]  /*1c90*/  LEPC R20, `(.L_x_2333) ;  /* 0x000000001014794e */ /* 0x000fce0000000000 */
[----:B-1---5:R-:W-:Y:S05]  /*1ca0*/  CALL.ABS.NOINC R14 ;  /* 0x000000000e007343 */ /* 0x022fea0003c00000 */
.L_x_2333:
[----:B------:R-:W-:Y:S05]  /*1cb0*/  BSYNC B6 ;  /* 0x0000000000067941 */ /* 0x000fea0003800000 */
.L_x_2332:
        /* <DEDUP_REMOVED lines=11> */
[----:B------:R-:W-:Y:S01]  /*1d70*/  IMAD.U32 R6, RZ, RZ, UR6 ;  /* 0x00000006ff067e24 */ /* 0x000fe2000f8e00ff */
[----:B------:R-:W-:Y:S01]  /*1d80*/  MOV R7, UR7 ;  /* 0x0000000700077c02 */ /* 0x000fe20008000f00 */
[----:B------:R-:W-:Y:S01]  /*1d90*/  IMAD.U32 R10, RZ, RZ, UR4 ;  /* 0x00000004ff0a7e24 */ /* 0x000fe2000f8e00ff */
[----:B------:R-:W-:Y:S01]  /*1da0*/  MOV R12, 0x1 ;  /* 0x00000001000c7802 */ /* 0x000fe20000000f00 */
[----:B------:R-:W-:-:S02]  /*1db0*/  IMAD.U32 R11, RZ, RZ, UR5 ;  /* 0x00000005ff0b7e24 */ /* 0x000fc4000f8e00ff */
[----:B------:R-:W-:Y:S02]  /*1dc0*/  IMAD.MOV.U32 R8, RZ, RZ, 0x70 ;  /* 0x00000070ff087424 */ /* 0x000fe400078e00ff */
[----:B0-----:R-:W-:-:S07]  /*1dd0*/  IMAD.MOV.U32 R13, RZ, RZ, RZ ;  /* 0x000000ffff0d7224 */ /* 0x001fce00078e00ff */
[----:B------:R-:W-:-:S07]  /*1de0*/  LEPC R20, `(.L_x_2335) ;  /* 0x000000001014794e */ /* 0x000fce0000000000 */
[----:B-1---5:R-:W-:Y:S05]  /*1df0*/  CALL.ABS.NOINC R14 ;  /* 0x000000000e007343 */ /* 0x022fea0003c00000 */
.L_x_2335:
[----:B------:R-:W-:Y:S05]  /*1e00*/  BSYNC B6 ;  /* 0x0000000000067941 */ /* 0x000fea0003800000 */
.L_x_2334:
[----:B------:R-:W-:Y:S01]  /*1e10*/  ULDC.64 UR4, c[0x0][0x9f8] ;  /* 0x00027e0000047ab9 */ /* 0x000fe20000000a00 */
[----:B------:R-:W2:Y:S01]  /*1e20*/  LDL.LU R14, [R1+0x10] ;  /* 0x00001000010e7983 */ /* 0x000ea20000300800 */
[----:B------:R-:W-:Y:S01]  /*1e30*/  ISETP.NE.U32.AND P0, PT, RZ, UR4, PT ;  /* 0x00000004ff007c0c */ /* 0x000fe2000bf05070 */
[----:B------:R-:W0:Y:S01]  /*1e40*/  LDC.64 R112, c[0x0][0x300] ;  /* 0x0000c000ff707b82 */ /* 0x000e220000000a00 */
[----:B------:R-:W-:Y:S01]  /*1e50*/  IMAD.IADD R119, R27, 0x1, R26 ;  /* 0x000000011b777824 */ /* 0x000fe200078e021a */
[----:B------:R-:W3:Y:S01]  /*1e60*/  LDL R21, [R1+0x8] ;  /* 0x0000080001157983 */ /* 0x000ee20000100800 */
[----:B------:R-:W-:Y:S01]  /*1e70*/  ISETP.NE.AND.EX P0, PT, RZ, UR5, PT, P0 ;  /* 0x00000005ff007c0c */ /* 0x000fe2000bf05300 */
[----:B------:R-:W-:Y:S01]  /*1e80*/  ULDC.64 UR6, c[0x0][0xa08] ;  /* 0x0002820000067ab9 */ /* 0x000fe20000000a00 */
[----:B------:R-:W1:Y:S01]  /*1e90*/  S2R R20, SR_TID.X ;  /* 0x0000000000147919 */ /* 0x000e620000002100 */
[----:B------:R-:W-:Y:S02]  /*1ea0*/  SHF.R.S32.HI R8, RZ, 0x1f, R206 ;  /* 0x0000001fff087819 */ /* 0x000fe400000114ce */
[----:B------:R-:W4:Y:S08]  /*1eb0*/  LDC.64 R106, c[0x0][0x3f8] ;  /* 0x0000fe00ff6a7b82 */ /* 0x000f300000000a00 */
[----:B------:R-:W-:Y:S01]  /*1ec0*/  @P0 IADD3 R4, P1, R218, UR4, RZ ;  /* 0x00000004da040c10 */ /* 0x000fe2000ff3e0ff */
[----:B------:R-:W2:Y:S03]  /*1ed0*/  LDC R99, c[0x0][0x3f4] ;  /* 0x0000fd00ff637b82 */ /* 0x000ea60000000800 */
[----:B------:R-:W-:Y:S01]  /*1ee0*/  @P0 IADD3.X R5, R219, UR5, RZ, P1, !PT ;  /* 0x00000005db050c10 */ /* 0x000fe20008ffe4ff */
[----:B------:R-:W-:-:S04]  /*1ef0*/  ULDC.64 UR4, c[0x0][0x308] ;  /* 0x0000c20000047ab9 */ /* 0x000fc80000000a00 */
[----:B------:R1:W2:Y:S01]  /*1f00*/  @P0 LDG.E R25, desc[UR56][R4.64] ;  /* 0x0000003804190981 */ /* 0x0002a2000c1e1900 */
[----:B------:R-:W-:Y:S01]  /*1f10*/  SHF.R.S32.HI R31, RZ, 0x1f, R119 ;  /* 0x0000001fff1f7819 */ /* 0x000fe20000011477 */
[-C--:B0-----:R-:W-:Y:S01]  /*1f20*/  IMAD.WIDE.U32 R6, R119, R112.reuse, RZ ;  /* 0x0000007077067225 */ /* 0x081fe200078e00ff */
[----:B------:R-:W-:Y:S01]  /*1f30*/  ISETP.NE.U32.AND P0, PT, RZ, UR6, PT ;  /* 0x00000006ff007c0c */ /* 0x000fe2000bf05070 */
[----:B------:R-:W0:Y:S02]  /*1f40*/  LDC.64 R100, c[0x0][0x408] ;  /* 0x00010200ff647b82 */ /* 0x000e240000000a00 */
[----:B------:R-:W-:Y:S01]  /*1f50*/  IMAD R0, R31, R112, RZ ;  /* 0x000000701f007224 */ /* 0x000fe200078e02ff */
[----:B------:R-:W-:-:S03]  /*1f60*/  ISETP.NE.AND.EX P0, PT, RZ, UR7, PT, P0 ;  /* 0x00000007ff007c0c */ /* 0x000fc6000bf05300 */
[----:B------:R-:W-:Y:S01]  /*1f70*/  IMAD R3, R119, R113, R0 ;  /* 0x0000007177037224 */ /* 0x000fe200078e0200 */
[----:B-1----:R-:W-:-:S03]  /*1f80*/  SHF.R.U32.HI R20, RZ, 0x7, R20 ;  /* 0x00000007ff147819 */ /* 0x002fc60000011614 */
[----:B------:R-:W-:Y:S02]  /*1f90*/  IMAD.IADD R7, R7, 0x1, R3 ;  /* 0x0000000107077824 */ /* 0x000fe400078e0203 */
[----:B------:R-:W-:Y:S01]  /*1fa0*/  IMAD R3, R8, UR4, RZ ;  /* 0x0000000408037c24 */ /* 0x000fe2000f8e02ff */
[----:B------:R-:W-:Y:S01]  /*1fb0*/  ISETP.NE.AND P6, PT, R20, 0x1, PT ;  /* 0x000000011400780c */ /* 0x000fe20003fc5270 */
[----:B------:R-:W-:-:S04]  /*1fc0*/  IMAD.WIDE.U32 R4, R206, UR4, R6 ;  /* 0x00000004ce047c25 */ /* 0x000fc8000f8e0006 */
[----:B------:R-:W-:Y:S01]  /*1fd0*/  IMAD R3, R206, UR5, R3 ;  /* 0x00000005ce037c24 */ /* 0x000fe2000f8e0203 */
[----:B------:R-:W-:-:S04]  /*1fe0*/  ULDC.64 UR4, c[0x0][0x310] ;  /* 0x0000c40000047ab9 */ /* 0x000fc80000000a00 */
[----:B------:R-:W-:Y:S02]  /*1ff0*/  IADD3 R5, R5, R3, RZ ;  /* 0x0000000305057210 */ /* 0x000fe40007ffe0ff */
[----:B------:R-:W-:Y:S01]  /*2000*/  SHF.R.S32.HI R19, RZ, 0x1f, R18 ;  /* 0x0000001fff137819 */ /* 0x000fe20000011412 */
[----:B------:R-:W-:-:S04]  /*2010*/  IMAD R3, R222, R112, RZ ;  /* 0x00000070de037224 */ /* 0x000fc800078e02ff */
[C---:B------:R-:W-:Y:S01]  /*2020*/  IMAD R11, R188.reuse, R113, R3 ;  /* 0x00000071bc0b7224 */ /* 0x040fe200078e0203 */
[----:B------:R-:W-:Y:S01]  /*2030*/  SHF.R.S32.HI R23, RZ, 0x1f, R22 ;  /* 0x0000001fff177819 */ /* 0x000fe20000011416 */
[----:B----4-:R-:W-:-:S04]  /*2040*/  IMAD.WIDE.U32 R108, R188, R106, R18 ;  /* 0x0000006abc6c7225 */ /* 0x010fc800078e0012 */
[----:B------:R-:W-:-:S04]  /*2050*/  IMAD.WIDE.U32 R110, R188, R106, R22 ;  /* 0x0000006abc6e7225 */ /* 0x000fc800078e0016 */
[----:B0-----:R-:W-:-:S04]  /*2060*/  IMAD.WIDE.U32 R104, R188, R100, R22 ;  /* 0x00000064bc687225 */ /* 0x001fc800078e0016 */
[----:B------:R-:W-:-:S04]  /*2070*/  IMAD.WIDE.U32 R102, R188, R100, R18 ;  /* 0x00000064bc667225 */ /* 0x000fc800078e0012 */
[----:B------:R-:W-:Y:S02]  /*2080*/  IMAD.MOV.U32 R124, RZ, RZ, 0x20 ;  /* 0x00000020ff7c7424 */ /* 0x000fe400078e00ff */
[----:B------:R-:W-:Y:S01]  /*2090*/  IMAD.MOV.U32 R121, RZ, RZ, 0x40 ;  /* 0x00000040ff797424 */ /* 0x000fe200078e00ff */
[----:B------:R-:W-:Y:S01]  /*20a0*/  IADD3 R156, R20, 0x8, RZ ;  /* 0x00000008149c7810 */ /* 0x000fe20007ffe0ff */
[----:B------:R-:W-:Y:S01]  /*20b0*/  IMAD R125, R113, 0xa0, RZ ;  /* 0x000000a0717d7824 */ /* 0x000fe200078e02ff */
[C---:B------:R-:W-:Y:S01]  /*20c0*/  SHF.L.U64.HI R128, R112.reuse, 0x7, R113 ;  /* 0x0000000770807819 */ /* 0x040fe20000010271 */
[----:B------:R-:W-:Y:S02]  /*20d0*/  IMAD.SHL.U32 R129, R112, 0x80, RZ ;  /* 0x0000008070817824 */ /* 0x000fe400078e00ff */
[----:B------:R-:W-:Y:S01]  /*20e0*/  IMAD R127, R101, 0xa0, RZ ;  /* 0x000000a0657f7824 */ /* 0x000fe200078e02ff */
[----:B------:R-:W-:Y:S02]  /*20f0*/  SHF.R.S32.HI R155, RZ, 0x1f, R221 ;  /* 0x0000001fff9b7819 */ /* 0x000fe400000114dd */
[----:B--2---:R-:W-:-:S04]  /*2100*/  SHF.R.S32.HI R0, RZ, 0x1f, R25 ;  /* 0x0000001fff007819 */ /* 0x004fc80000011419 */
        /* <DEDUP_REMOVED lines=16> */
[C---:B------:R-:W-:Y:S01]  /*2210*/  IADD3 R9, R18.reuse, 0xa0, RZ ;  /* 0x000000a012097810 */ /* 0x040fe20007ffe0ff */
[----:B------:R-:W-:Y:S01]  /*2220*/  IMAD.IADD R115, R7, 0x1, R115 ;  /* 0x0000000107737824 */ /* 0x000fe200078e0273 */
[----:B------:R-:W-:Y:S01]  /*2230*/  SEL R7, RZ, 0xffffffff, P1 ;  /* 0xffffffffff077807 */ /* 0x000fe20000800000 */
[----:B------:R-:W-:Y:S01]  /*2240*/  VIADD R8, R18, 0x80 ;  /* 0x0000008012087836 */ /* 0x000fe20000000000 */
[----:B------:R-:W-:Y:S01]  /*2250*/  @!P6 BAR.SYNC.DEFER_BLOCKING 0x9, 0x100 ;  /* 0x024400000000eb1d */ /* 0x000fe20000010000 */
[----:B------:R-:W-:Y:S01]  /*2260*/  ISETP.GE.AND P4, PT, R9, UR4, PT ;  /* 0x0000000409007c0c */ /* 0x000fe2000bf86270 */
[----:B------:R-:W-:Y:S01]  /*2270*/  IMAD.MOV.U32 R114, RZ, RZ, R6 ;  /* 0x000000ffff727224 */ /* 0x000fe200078e0006 */
[----:B------:R-:W-:Y:S01]  /*2280*/  IADD3.X R5, R4, R5, R11, P0, !PT ;  /* 0x0000000504057210 */ /* 0x000fe200007fe40b */
[C---:B------:R-:W-:Y:S01]  /*2290*/  VIADD R6, R18.reuse, 0x40 ;  /* 0x0000004012067836 */ /* 0x040fe20000000000 */
[----:B------:R-:W-:Y:S01]  /*22a0*/  SHF.L.U32 R9, R7, 0x1, RZ ;  /* 0x0000000107097819 */ /* 0x000fe200000006ff */
[C---:B------:R-:W-:Y:S01]  /*22b0*/  VIADD R7, R18.reuse, 0x60 ;  /* 0x0000006012077836 */ /* 0x040fe20000000000 */
[----:B------:R-:W-:-:S02]  /*22c0*/  ISETP.GE.AND P0, PT, R18, UR4, PT ;  /* 0x0000000412007c0c */ /* 0x000fc4000bf06270 */
[----:B------:R-:W-:Y:S02]  /*22d0*/  ISETP.GE.AND P2, PT, R8, UR4, PT ;  /* 0x0000000408007c0c */ /* 0x000fe4000bf46270 */
[----:B------:R-:W-:Y:S02]  /*22e0*/  SEL R8, RZ, 0x1, P0 ;  /* 0x00000001ff087807 */ /* 0x000fe40000000000 */
[----:B------:R-:W-:Y:S02]  /*22f0*/  ISETP.GE.AND P0, PT, R6, UR4, PT ;  /* 0x0000000406007c0c */ /* 0x000fe4000bf06270 */
[----:B------:R-:W-:Y:S01]  /*2300*/  ISETP.GE.AND P1, PT, R7, UR4, PT ;  /* 0x0000000407007c0c */ /* 0x000fe2000bf26270 */
[----:B------:R-:W-:Y:S01]  /*2310*/  IMAD R11, R222, R106, RZ ;  /* 0x0000006ade0b7224 */ /* 0x000fe200078e02ff */
[----:B------:R-:W-:Y:S01]  /*2320*/  LOP3.LUT R8, R9, 0x2, R8, 0xe2, !PT ;  /* 0x0000000209087812 */ /* 0x000fe200078ee208 */
[----:B------:R-:W-:Y:S01]  /*2330*/  ULDC.64 UR4, c[0x0][0x338] ;  /* 0x0000ce0000047ab9 */ /* 0x000fe20000000a00 */
[----:B------:R-:W-:-:S02]  /*2340*/  SEL R9, RZ, 0x4, P0 ;  /* 0x00000004ff097807 */ /* 0x000fc40000000000 */
[----:B------:R-:W-:Y:S01]  /*2350*/  SEL R10, RZ, 0x8, P1 ;  /* 0x00000008ff0a7807 */ /* 0x000fe20000800000 */
[----:B------:R-:W-:Y:S01]  /*2360*/  IMAD R11, R188, R107, R11 ;  /* 0x0000006bbc0b7224 */ /* 0x000fe200078e020b */
[-C--:B------:R-:W-:Y:S02]  /*2370*/  ISETP.GE.AND P0, PT, R18, R99.reuse, PT ;  /* 0x000000631200720c */ /* 0x080fe40003f06270 */
[----:B------:R-:W-:Y:S02]  /*2380*/  LOP3.LUT R8, R10, R8, R9, 0xfe, !PT ;  /* 0x000000080a087212 */ /* 0x000fe400078efe09 */
[----:B------:R-:W-:Y:S02]  /*2390*/  SEL R9, RZ, 0x10, P2 ;  /* 0x00000010ff097807 */ /* 0x000fe40001000000 */
[----:B------:R-:W-:Y:S02]  /*23a0*/  ISETP.GE.AND P3, PT, R0, R99, PT ;  /* 0x000000630000720c */ /* 0x000fe40003f66270 */
[----:B------:R-:W-:-:S02]  /*23b0*/  LOP3.LUT R35, R8, R9, RZ, 0xfc, !PT ;  /* 0x0000000908237212 */ /* 0x000fc400078efcff */
[----:B------:R-:W-:Y:S01]  /*23c0*/  ISETP.GE.AND P5, PT, R6, R99, PT ;  /* 0x000000630600720c */ /* 0x000fe20003fa6270 */
[----:B------:R-:W-:Y:S01]  /*23d0*/  IMAD.IADD R111, R111, 0x1, R11 ;  /* 0x000000016f6f7824 */ /* 0x000fe200078e020b */
[----:B------:R-:W-:Y:S01]  /*23e0*/  SEL R9, R99, RZ, P0 ;  /* 0x000000ff63097207 */ /* 0x000fe20000000000 */
[----:B------:R-:W-:Y:S01]  /*23f0*/  IMAD.IADD R109, R11, 0x1, R109 ;  /* 0x000000010b6d7824 */ /* 0x000fe200078e026d */
[----:B------:R-:W-:Y:S01]  /*2400*/  SEL R11, R99, RZ, P3 ;  /* 0x000000ff630b7207 */ /* 0x000fe20001800000 */
[----:B------:R-:W-:Y:S02]  /*2410*/  IMAD R10, R12, UR4, RZ ;  /* 0x000000040c0a7c24 */ /* 0x000fe4000f8e02ff */
[----:B------:R-:W-:Y:S02]  /*2420*/  IMAD R8, R222, R100, RZ ;  /* 0x00000064de087224 */ /* 0x000fe400078e02ff */
[----:B------:R-:W-:Y:S01]  /*2430*/  IMAD.IADD R9, R18, 0x1, R9 ;  /* 0x0000000112097824 */ /* 0x000fe200078e0209 */
[----:B------:R-:W-:Y:S01]  /*2440*/  LOP3.LUT R14, R14, 0xfffffffe, RZ, 0xc0, !PT ;  /* 0xfffffffe0e0e7812 */ /* 0x000fe200078ec0ff */
[----:B------:R-:W-:-:S02]  /*2450*/  IMAD R33, R13, UR5, R10 ;  /* 0x000000050d217c24 */ /* 0x000fc4000f8e020a */
[----:B------:R-:W-:-:S04]  /*2460*/  IMAD.WIDE.U32 R114, R13, UR4, R114 ;  /* 0x000000040d727c25 */ /* 0x000fc8000f8e0072 */
[----:B------:R-:W-:Y:S02]  /*2470*/  IMAD.IADD R11, R0, 0x1, R11 ;  /* 0x00000001000b7824 */ /* 0x000fe400078e020b */
[----:B------:R-:W-:Y:S01]  /*2480*/  IMAD R13, R188, R101, R8 ;  /* 0x00000065bc0d7224 */ /* 0x000fe200078e0208 */
[----:B------:R-:W-:Y:S02]  /*2490*/  SHF.R.S32.HI R8, RZ, 0x1f, R9 ;  /* 0x0000001fff087819 */ /* 0x000fe40000011409 */
[----:B------:R-:W-:Y:S01]  /*24a0*/  @P5 LOP3.LUT R14, R14, 0x1, RZ, 0xfc, !PT ;  /* 0x000000010e0e5812 */ /* 0x000fe200078efcff */
[----:B------:R-:W-:Y:S01]  /*24b0*/  IMAD.IADD R103, R13, 0x1, R103 ;  /* 0x000000010d677824 */ /* 0x000fe200078e0267 */
[----:B------:R-:W-:Y:S02]  /*24c0*/  SHF.R.S32.HI R10, RZ, 0x1f, R11 ;  /* 0x0000001fff0a7819 */ /* 0x000fe4000001140b */
[----:B------:R-:W-:Y:S02]  /*24d0*/  IADD3 R105, R105, R13, RZ ;  /* 0x0000000d69697210 */ /* 0x000fe40007ffe0ff */
[----:B------:R-:W-:-:S02]  /*24e0*/  SEL R13, R99, RZ, P5 ;  /* 0x000000ff630d7207 */ /* 0x000fc40002800000 */
[CC--:B------:R-:W-:Y:S02]  /*24f0*/  LEA.HI R25, R8.reuse, R9.reuse, RZ, 0x4 ;  /* 0x0000000908197211 */ /* 0x0c0fe400078f20ff */
[----:B------:R-:W-:Y:S01]  /*2500*/  LEA.HI R9, R8, R9, RZ, 0x6 ;  /* 0x0000000908097211 */ /* 0x000fe200078f30ff */
[----:B------:R0:W-:Y:S01]  /*2510*/  STL [R1+0x10], R14 ;  /* 0x0000100e01007387 */ /* 0x0001e20000100800 */
[CC--:B------:R-:W-:Y:S02]  /*2520*/  LEA.HI R27, R10.reuse, R11.reuse, RZ, 0x4 ;  /* 0x0000000b0a1b7211 */ /* 0x0c0fe400078f20ff */
[----:B------:R-:W-:Y:S02]  /*2530*/  LEA.HI R10, R10, R11, RZ, 0x6 ;  /* 0x0000000b0a0a7211 */ /* 0x000fe400078f30ff */
[----:B------:R-:W-:Y:S02]  /*2540*/  SHF.R.S32.HI R9, RZ, 0x6, R9 ;  /* 0x00000006ff097819 */ /* 0x000fe40000011409 */
[----:B------:R-:W-:-:S02]  /*2550*/  SHF.R.S32.HI R11, RZ, 0x6, R10 ;  /* 0x00000006ff0b7819 */ /* 0x000fc4000001140a */
[----:B0-----:R-:W-:Y:S02]  /*2560*/  IADD3 R14, R6, R13, RZ ;  /* 0x0000000d060e7210 */ /* 0x001fe40007ffe0ff */
[C---:B------:R-:W-:Y:S02]  /*2570*/  LOP3.LUT R12, R198.reuse, 0x30, R27, 0xf8, !PT ;  /* 0x00000030c60c7812 */ /* 0x040fe400078ef81b */
[----:B------:R-:W-:Y:S01]  /*2580*/  SHF.R.S32.HI R15, RZ, 0x1f, R14 ;  /* 0x0000001fff0f7819 */ /* 0x000fe2000001140e */
[C---:B------:R-:W-:Y:S01]  /*2590*/  IMAD R143, R9.reuse, 0x2800, R200 ;  /* 0x00002800098f7824 */ /* 0x040fe200078e02c8 */
[----:B------:R-:W-:Y:S01]  /*25a0*/  LOP3.LUT R10, R198, 0x30, R25, 0xf8, !PT ;  /* 0x00000030c60a7812 */ /* 0x000fe200078ef819 */
[----:B------:R-:W-:Y:S01]  /*25b0*/  IMAD R141, R9, 0x2800, R202 ;  /* 0x00002800098d7824 */ /* 0x000fe200078e02ca */
[----:B------:R-:W-:Y:S01]  /*25c0*/  LOP3.LUT R9, R12, R199, RZ, 0x3c, !PT ;  /* 0x000000c70c097212 */ /* 0x000fe200078e3cff */
[----:B------:R-:W-:Y:S01]  /*25d0*/  IMAD R142, R11, 0x2800, R200 ;  /* 0x000028000b8e7824 */ /* 0x000fe200078e02c8 */
[----:B------:R-:W-:-:S02]  /*25e0*/  LEA.HI R29, R15, R14, RZ, 0x4 ;  /* 0x0000000e0f1d7211 */ /* 0x000fc400078f20ff */
[-C--:B------:R-:W-:Y:S02]  /*25f0*/  LOP3.LUT R10, R10, R199.reuse, RZ, 0x3c, !PT ;  /* 0x000000c70a0a7212 */ /* 0x080fe400078e3cff */
[----:B------:R-:W-:Y:S01]  /*2600*/  LEA.HI R14, R15, R14, RZ, 0x6 ;  /* 0x0000000e0f0e7211 */ /* 0x000fe200078f30ff */
[----:B------:R-:W-:Y:S02]  /*2610*/  IMAD.IADD R142, R142, 0x1, R9 ;  /* 0x000000018e8e7824 */ /* 0x000fe400078e0209 */
[----:B------:R-:W-:Y:S01]  /*2620*/  IMAD.IADD R143, R143, 0x1, R10 ;  /* 0x000000018f8f7824 */ /* 0x000fe200078e020a */
[----:B------:R-:W-:Y:S02]  /*2630*/  SHF.R.S32.HI R9, RZ, 0x6, R14 ;  /* 0x00000006ff097819 */ /* 0x000fe4000001140e */
[----:B------:R-:W-:Y:S01]  /*2640*/  LOP3.LUT R10, R198, 0x30, R29, 0xf8, !PT ;  /* 0x00000030c60a7812 */ /* 0x000fe200078ef81d */
[----:B------:R-:W-:Y:S01]  /*2650*/  IMAD R133, R11, 0x2800, R202 ;  /* 0x000028000b857824 */ /* 0x000fe200078e02ca */
[----:B------:R-:W-:Y:S01]  /*2660*/  SHF.R.U32.HI R8, RZ, 0x3, R201 ;  /* 0x00000003ff087819 */ /* 0x000fe200000116c9 */
[----:B------:R-:W-:Y:S01]  /*2670*/  IMAD R140, R9, 0x2800, R200 ;  /* 0x00002800098c7824 */ /* 0x000fe200078e02c8 */
[----:B------:R-:W-:Y:S01]  /*2680*/  LOP3.LUT R13, R201, 0x30, R25, 0xf8, !PT ;  /* 0x00000030c90d7812 */ /* 0x000fe200078ef819 */
[----:B------:R-:W-:Y:S01]  /*2690*/  IMAD R131, R9, 0x2800, R202 ;  /* 0x0000280009837824 */ /* 0x000fe200078e02ca */
[----:B------:R-:W-:-:S02]  /*26a0*/  LOP3.LUT R9, R10, R199, RZ, 0x3c, !PT ;  /* 0x000000c70a097212 */ /* 0x000fc400078e3cff */
[----:B------:R-:W-:Y:S02]  /*26b0*/  LOP3.LUT R15, R201, 0x30, R29, 0xf8, !PT ;  /* 0x00000030c90f7812 */ /* 0x000fe400078ef81d */
[----:B-----5:R-:W-:Y:S01]  /*26c0*/  SHF.R.S32.HI R11, RZ, 0x1f, R144 ;  /* 0x0000001fff0b7819 */ /* 0x020fe20000011490 */
[----:B------:R-:W-:Y:S01]  /*26d0*/  IMAD.IADD R140, R140, 0x1, R9 ;  /* 0x000000018c8c7824 */ /* 0x000fe200078e0209 */
[-C--:B------:R-:W-:Y:S02]  /*26e0*/  LOP3.LUT R12, R13, R8.reuse, RZ, 0x3c, !PT ;  /* 0x000000080d0c7212 */ /* 0x080fe400078e3cff */
[----:B------:R-:W-:Y:S01]  /*26f0*/  LOP3.LUT R10, R15, R8, RZ, 0x3c, !PT ;  /* 0x000000080f0a7212 */ /* 0x000fe200078e3cff */
[----:B------:R-:W-:Y:S01]  /*2700*/  IMAD R9, R11, R106, RZ ;  /* 0x0000006a0b097224 */ /* 0x000fe200078e02ff */
[----:B------:R-:W-:Y:S01]  /*2710*/  LOP3.LUT R13, R201, 0x30, R27, 0xf8, !PT ;  /* 0x00000030c90d7812 */ /* 0x000fe200078ef81b */
[----:B------:R-:W-:Y:S02]  /*2720*/  IMAD.IADD R141, R141, 0x1, R12 ;  /* 0x000000018d8d7824 */ /* 0x000fe400078e020c */
[----:B------:R-:W-:Y:S01]  /*2730*/  IMAD.IADD R131, R131, 0x1, R10 ;  /* 0x0000000183837824 */ /* 0x000fe200078e020a */
[----:B------:R-:W-:Y:S01]  /*2740*/  LOP3.LUT R12, R13, R8, RZ, 0x3c, !PT ;  /* 0x000000080d0c7212 */ /* 0x000fe200078e3cff */
[----:B------:R-:W-:Y:S01]  /*2750*/  IMAD R15, R144, R107, R9 ;  /* 0x0000006b900f7224 */ /* 0x000fe200078e0209 */
[C---:B------:R-:W-:Y:S01]  /*2760*/  SHF.L.U64.HI R9, R106.reuse, 0x7, R107 ;  /* 0x000000076a097819 */ /* 0x040fe2000001026b */
[----:B------:R-:W-:Y:S01]  /*2770*/  IMAD R11, R11, R100, RZ ;  /* 0x000000640b0b7224 */ /* 0x000fe200078e02ff */
[----:B------:R-:W-:Y:S01]  /*2780*/  SHF.L.U32 R10, R106, 0x7, RZ ;  /* 0x000000076a0a7819 */ /* 0x000fe200000006ff */
[----:B------:R-:W-:Y:S01]  /*2790*/  IMAD R13, R107, 0xa0, RZ ;  /* 0x000000a06b0d7824 */ /* 0x000fe200078e02ff */
[----:B---3--:R-:W-:Y:S01]  /*27a0*/  R2P PR, R21, 0x6 ;  /* 0x0000000615007804 */ /* 0x008fe20000000000 */
[----:B------:R-:W-:-:S04]  /*27b0*/  IMAD.WIDE.U32 R110, R144, R106, R110 ;  /* 0x0000006a906e7225 */ /* 0x000fc800078e006e */
[----:B------:R-:W-:Y:S01]  /*27c0*/  IMAD.WIDE.U32 R108, R144, R106, R108 ;  /* 0x0000006a906c7225 */ /* 0x000fe200078e006c */
[----:B------:R-:W-:-:S03]  /*27d0*/  SEL R32, RZ, 0x20, P4 ;  /* 0x00000020ff207807 */ /* 0x000fc60002000000 */
[----:B------:R-:W-:Y:S01]  /*27e0*/  IMAD.WIDE.U32 R106, R106, 0xa0, RZ ;  /* 0x000000a06a6a7825 */ /* 0x000fe200078e00ff */
[----:B------:R-:W-:-:S03]  /*27f0*/  SEL R124, R124, 0xffffffe0, !P1 ;  /* 0xffffffe07c7c7807 */ /* 0x000fc60004800000 */
[C---:B------:R-:W-:Y:S02]  /*2800*/  IMAD R21, R144.reuse, R101, R11 ;  /* 0x0000006590157224 */ /* 0x040fe400078e020b */
[----:B------:R-:W-:Y:S01]  /*2810*/  IMAD.WIDE.U32 R104, R144, R100, R104 ;  /* 0x0000006490687225 */ /* 0x000fe200078e0068 */
[----:B------:R-:W-:-:S03]  /*2820*/  IADD3 R14, R15, R109, RZ ;  /* 0x0000006d0f0e7210 */ /* 0x000fc60007ffe0ff */
[----:B------:R-:W-:Y:S01]  /*2830*/  IMAD.WIDE.U32 R102, R144, R100, R102 ;  /* 0x0000006490667225 */ /* 0x000fe200078e0066 */
[----:B------:R-:W-:-:S03]  /*2840*/  IADD3 R133, R133, R12, RZ ;  /* 0x0000000c85857210 */ /* 0x000fc60007ffe0ff */
[----:B------:R-:W-:Y:S01]  /*2850*/  IMAD.IADD R126, R107, 0x1, R13 ;  /* 0x000000016b7e7824 */ /* 0x000fe200078e020d */
[----:B------:R-:W-:Y:S01]  /*2860*/  IADD3 R118, P1, R188, R119, RZ ;  /* 0x00000077bc767210 */ /* 0x000fe20007f3e0ff */
[----:B------:R-:W-:Y:S01]  /*2870*/  IMAD.IADD R13, R111, 0x1, R15 ;  /* 0x000000016f0d7824 */ /* 0x000fe200078e020f */
[----:B------:R-:W-:Y:S01]  /*2880*/  SHF.L.U64.HI R11, R100, 0x7, R101 ;  /* 0x00000007640b7819 */ /* 0x000fe20000010265 */
[----:B------:R-:W-:Y:S01]  /*2890*/  IMAD.IADD R15, R105, 0x1, R21 ;  /* 0x00000001690f7824 */ /* 0x000fe200078e0215 */
[----:B------:R-:W-:Y:S01]  /*28a0*/  SEL R121, R121, 0xffffffc0, !P2 ;  /* 0xffffffc079797807 */ /* 0x000fe20005000000 */
[----:B------:R-:W-:Y:S01]  /*28b0*/  IMAD.IADD R20, R21, 0x1, R103 ;  /* 0x0000000115147824 */ /* 0x000fe200078e0267 */
[----:B------:R-:W-:Y:S01]  /*28c0*/  SHF.R.S32.HI R21, RZ, 0x4, R25 ;  /* 0x00000004ff157819 */ /* 0x000fe20000011419 */
[----:B------:R-:W-:Y:S01]  /*28d0*/  IMAD.WIDE.U32 R112, R112, 0xa0, RZ ;  /* 0x000000a070707825 */ /* 0x000fe200078e00ff */
[----:B------:R-:W-:Y:S02]  /*28e0*/  SHF.R.S32.HI R26, RZ, 0x4, R27 ;  /* 0x00000004ff1a7819 */ /* 0x000fe4000001141b */
[----:B------:R-:W-:Y:S01]  /*28f0*/  SHF.R.S32.HI R28, RZ, 0x4, R29 ;  /* 0x00000004ff1c7819 */ /* 0x000fe2000001141d */
[C---:B------:R-:W-:Y:S01]  /*2900*/  IMAD.SHL.U32 R12, R100.reuse, 0x80, RZ ;  /* 0x00000080640c7824 */ /* 0x040fe200078e00ff */
[----:B------:R-:W-:Y:S01]  /*2910*/  LOP3.LUT R39, R35, R32, RZ, 0xfc, !PT ;  /* 0x0000002023277212 */ /* 0x000fe200078efcff */
[----:B------:R-:W-:Y:S01]  /*2920*/  IMAD.WIDE.U32 R100, R100, 0xa0, RZ ;  /* 0x000000a064647825 */ /* 0x000fe200078e00ff */
[----:B------:R-:W-:-:S02]  /*2930*/  LOP3.LUT R25, R25, 0xfffffff0, RZ, 0xc0, !PT ;  /* 0xfffffff019197812 */ /* 0x000fc400078ec0ff */
[----:B------:R-:W-:Y:S02]  /*2940*/  LOP3.LUT R27, R27, 0xfffffff0, RZ, 0xc0, !PT ;  /* 0xfffffff01b1b7812 */ /* 0x000fe400078ec0ff */
[----:B------:R-:W-:Y:S01]  /*2950*/  LOP3.LUT R29, R29, 0xfffffff0, RZ, 0xc0, !PT ;  /* 0xfffffff01d1d7812 */ /* 0x000fe200078ec0ff */
[----:B------:R-:W-:Y:S01]  /*2960*/  IMAD.X R119, R222, 0x1, R31, P1 ;  /* 0x00000001de777824 */ /* 0x000fe200008e061f */
[----:B------:R-:W-:Y:S01]  /*2970*/  LOP3.LUT R34, R35, 0x1, RZ, 0xc0, !PT ;  /* 0x0000000123227812 */ /* 0x000fe200078ec0ff */
[----:B------:R-:W-:Y:S01]  /*2980*/  IMAD.SHL.U32 R99, R99, 0x2, RZ ;  /* 0x0000000263637824 */ /* 0x000fe200078e00ff */
[C---:B------:R-:W-:Y:S01]  /*2990*/  LOP3.LUT R35, R39.reuse, 0x2, RZ, 0xc0, !PT ;  /* 0x0000000227237812 */ /* 0x040fe200078ec0ff */
[----:B------:R-:W-:Y:S01]  /*29a0*/  IMAD.IADD R130, R124, 0x1, R121 ;  /* 0x000000017c827824 */ /* 0x000fe200078e0279 */
[----:B------:R-:W-:Y:S01]  /*29b0*/  LOP3.LUT R36, R39, 0x4, RZ, 0xc0, !PT ;  /* 0x0000000427247812 */ /* 0x000fe200078ec0ff */
[----:B------:R-:W-:Y:S01]  /*29c0*/  IMAD.IADD R127, R101, 0x1, R127 ;  /* 0x00000001657f7824 */ /* 0x000fe200078e027f */
[----:B------:R-:W-:Y:S01]  /*29d0*/  LOP3.LUT R37, R39, 0x8, RZ, 0xc0, !PT ;  /* 0x0000000827257812 */ /* 0x000fe200078ec0ff */
[----:B------:R-:W-:Y:S01]  /*29e0*/  IMAD.IADD R33, R115, 0x1, R33 ;  /* 0x0000000173217824 */ /* 0x000fe200078e0221 */
[----:B------:R-:W-:-:S02]  /*29f0*/  LOP3.LUT R38, R39, 0x10, RZ, 0xc0, !PT ;  /* 0x0000001027267812 */ /* 0x000fc400078ec0ff */
[----:B------:R-:W-:Y:S02]  /*2a00*/  IADD3 R125, R113, R125, RZ ;  /* 0x0000007d717d7210 */ /* 0x000fe40007ffe0ff */
[----:B------:R-:W-:Y:S02]  /*2a10*/  SHF.R.S32.HI R30, RZ, 0x1f, R25 ;  /* 0x0000001fff1e7819 */ /* 0x000fe40000011419 */
[----:B------:R-:W-:Y:S02]  /*2a20*/  SHF.R.S32.HI R31, RZ, 0x1f, R27 ;  /* 0x0000001fff1f7819 */ /* 0x000fe4000001141b */
[----:B------:R-:W-:Y:S02]  /*2a30*/  SHF.R.S32.HI R32, RZ, 0x1f, R29 ;  /* 0x0000001fff207819 */ /* 0x000fe4000001141d */
[----:B------:R-:W-:-:S07]  /*2a40*/  LOP3.LUT R39, R39, 0x20, RZ, 0xc0, !PT ;  /* 0x0000002027277812 */ /* 0x000fce00078ec0ff */
.L_x_2435:
[----:B------:R-:W2:Y:S01]  /*2a50*/  LDL.LU R42, [R1+0x10] ;  /* 0x00001000012a7983 */ /* 0x000ea20000300800 */
[----:B------:R-:W0:Y:S01]  /*2a60*/  LDC.64 R122, c[0x0][0x2e8] ;  /* 0x0000ba00ff7a7b82 */ /* 0x000e220000000a00 */
[----:B------:R-:W-:Y:S01]  /*2a70*/  IADD3 R51, R24, -0x1, RZ ;  /* 0xffffffff18337810 */ /* 0x000fe20007ffe0ff */
[----:B------:R-:W-:Y:S01]  /*2a80*/  IMAD R47, R17, 0x7800, R209 ;  /* 0x00007800112f7824 */ /* 0x000fe200078e02d1 */
[----:B------:R-:W-:Y:S05]  /*2a90*/  YIELD ;  /* 0x0000000000007946 */ /* 0x000fea0003800000 */
[----:B------:R-:W1:Y:S01]  /*2aa0*/  LDC R132, c[0x0][0x3f4] ;  /* 0x0000fd00ff847b82 */ /* 0x000e620000000800 */
[----:B------:R-:W-:Y:S01]  /*2ab0*/  ISETP.GT.AND P4, PT, R51, R120, PT ;  /* 0x000000783300720c */ /* 0x000fe20003f84270 */
[-C--:B------:R-:W-:Y:S01]  /*2ac0*/  IMAD R41, R125, R51.reuse, RZ ;  /* 0x000000337d297224 */ /* 0x080fe200078e02ff */
[----:B------:R-:W-:Y:S01]  /*2ad0*/  SHF.R.S32.HI R40, RZ, 0x1f, R51 ;  /* 0x0000001fff287819 */ /* 0x000fe20000011433 */
[----:B------:R-:W-:Y:S01]  /*2ae0*/  IMAD.WIDE.U32 R136, R112, R51, RZ ;  /* 0x0000003370887225 */ /* 0x000fe200078e00ff */
[----:B------:R-:W-:Y:S03]  /*2af0*/  BSSY B0, `(.L_x_2336) ;  /* 0x0000c9e000007945 */ /* 0x000fe60003800000 */
[----:B------:R-:W-:Y:S01]  /*2b00*/  IMAD R41, R40, R112, R41 ;  /* 0x0000007028297224 */ /* 0x000fe200078e0229 */
[----:B------:R-:W-:Y:S01]  /*2b10*/  IADD3 R45, P1, P2, R3, R136, R129 ;  /* 0x00000088032d7210 */ /* 0x000fe20007a3e081 */
[----:B------:R-:W-:-:S02]  /*2b20*/  IMAD.IADD R47, R16, 0x1, R47 ;  /* 0x00000001102f7824 */ /* 0x000fc400078e022f */
[----:B------:R-:W-:Y:S02]  /*2b30*/  IMAD.IADD R92, R137, 0x1, R41 ;  /* 0x00000001895c7824 */ /* 0x000fe400078e0229 */
[----:B------:R-:W-:-:S03]  /*2b40*/  IMAD R41, R17, 0x7800, R212 ;  /* 0x0000780011297824 */ /* 0x000fc600078e02d4 */
[----:B------:R-:W-:Y:S02]  /*2b50*/  IADD3.X R24, R5, R92, R128, P1, P2 ;  /* 0x0000005c05187210 */ /* 0x000fe40000fe4480 */
[-C--:B0-----:R-:W-:Y:S02]  /*2b60*/  IADD3 R48, P1, P2, R136, R122.reuse, R3 ;  /* 0x0000007a88307210 */ /* 0x081fe40007a3e003 */
[----:B------:R-:W-:Y:S02]  /*2b70*/  IADD3 R46, R16, R41, RZ ;  /* 0x00000029102e7210 */ /* 0x000fe40007ffe0ff */
        /* <DEDUP_REMOVED lines=74> */
.L_x_2340:
[----:B------:R-:W-:Y:S05]  /*3020*/  BSYNC B1 ;  /* 0x0000000000017941 */ /* 0x000fea0003800000 */
.L_x_2339:
        /* <DEDUP_REMOVED lines=12> */
[----:B-----5:R-:W-:Y:S01]  /*30f0*/  MOV R147, R74 ;  /* 0x0000004a00937202 */ /* 0x020fe20000000f00 */
[----:B------:R-:W-:Y:S01]  /*3100*/  IMAD.MOV.U32 R150, RZ, RZ, R78 ;  /* 0x000000ffff967224 */ /* 0x000fe200078e004e */
[----:B------:R-:W-:Y:S01]  /*3110*/  CS2R R72, SRZ ;  /* 0x0000000000487805 */ /* 0x000fe2000001ff00 */
        /* <DEDUP_REMOVED lines=41> */
.L_x_2342:
[----:B------:R-:W-:Y:S05]  /*33b0*/  BSYNC B1 ;  /* 0x0000000000017941 */ /* 0x000fea0003800000 */
.L_x_2341:
        /* <DEDUP_REMOVED lines=21> */
[----:B------:R-:W-:Y:S02]  /*3510*/  IMAD.MOV.U32 R146, RZ, RZ, R64 ;  /* 0x000000ffff927224 */ /* 0x000fe400078e0040 */
[----:B------:R-:W-:Y:S02]  /*3520*/  IMAD.MOV.U32 R149, RZ, RZ, R68 ;  /* 0x000000ffff957224 */ /* 0x000fe400078e0044 */
[----:B------:R-:W-:Y:S01]  /*3530*/  IMAD.MOV.U32 R152, RZ, RZ, R72 ;  /* 0x000000ffff987224 */ /* 0x000fe200078e0048 */
[----:B------:R-:W-:Y:S06]  /*3540*/  @!P1 BRA `(.L_x_2343) ;  /* 0x0000000000049947 */ /* 0x000fec0003800000 */
[----:B------:R-:W-:Y:S01]  /*3550*/  BPT.TRAP 0x1 ;  /* 0x000000040000795c */ /* 0x000fe20000300000 */
.L_x_2343:
[----:B------:R-:W-:Y:S01]  /*3560*/  LEA R97, R17, R16, 0x3 ;  /* 0x0000001011617211 */ /* 0x000fe200078e18ff */
[----:B------:R-:W-:Y:S01]  /*3570*/  BSSY B1, `(.L_x_2344) ;  /* 0x0000004000017945 */ /* 0x000fe20003800000 */
[----:B------:R-:W-:-:S04]  /*3580*/  SHF.L.U32 R98, R191, 0x1f, RZ ;  /* 0x0000001fbf627819 */ /* 0x000fc800000006ff */
[----:B------:R-:W3:Y:S02]  /*3590*/  SYNCS.PHASECHK.TRANS64.TRYWAIT P5, [R97+URZ+0x29890], R98 ;  /* 0x02989062610075a7 */ /* 0x000ee400080a017f */
[----:B---3--:R-:W-:Y:S05]  /*35a0*/  @!P5 BRA `(.L_x_2345) ;  /* 0x000002a000b8d947 */ /* 0x008fea0003800000 */
.L_x_2665:
[----:B------:R-:W-:Y:S05]  /*35b0*/  BSYNC B1 ;  /* 0x0000000000017941 */ /* 0x000fea0003800000 */
.L_x_2344:
        /* <DEDUP_REMOVED lines=45> */
[----:B------:R-:W-:-:S02]  /*3890*/  HADD2.F32 R171, -RZ, R166.H0_H0 ;  /* 0x200000a6ffab7230 */ /* 0x000fc40000004100 */
[-C--:B------:R-:W-:Y:S01]  /*38a0*/  FFMA.FTZ R40, R40, R170.reuse, -R173 ;  /* 0x000000aa28287223 */ /* 0x080fe200000108ad */
[--C-:B------:R-:W-:Y:S02]  /*38b0*/  HADD2.F32 R166, -RZ, R134.reuse.H1_H1 ;  /* 0x30000086ffa67230 */ /* 0x100fe40000004100 */
[----:B------:R-:W-:Y:S01]  /*38c0*/  FFMA.FTZ R41, R41, R170, R172 ;  /* 0x000000aa29297223 */ /* 0x000fe200000100ac */
[----:B------:R-:W-:Y:S01]  /*38d0*/  HADD2.F32 R134, -RZ, R134.H0_H0 ;  /* 0x20000086ff867230 */ /* 0x000fe20000004100 */
[----:B------:R-:W-:Y:S01]  /*38e0*/  SHF.R.U32.HI R170, RZ, 0x8, R135 ;  /* 0x00000008ffaa7819 */ /* 0x000fe20000011687 */
[-C--:B------:R-:W-:Y:S01]  /*38f0*/  FMUL.FTZ R165, R166, R171.reuse ;  /* 0x000000aba6a57220 */ /* 0x080fe20000410000 */
[----:B------:R-:W-:Y:S02]  /*3900*/  LOP3.LUT R168, R137, 0xff0000ff, RZ, 0xc0, !PT ;  /* 0xff0000ff89a87812 */ /* 0x000fe400078ec0ff */
[C---:B------:R-:W-:Y:S01]  /*3910*/  FMUL.FTZ R171, R134.reuse, R171 ;  /* 0x000000ab86ab7220 */ /* 0x040fe20000410000 */
[----:B------:R-:W-:Y:S01]  /*3920*/  F2FP.SATFINITE.E4M3.F32.PACK_AB_MERGE_C R40, R41, R40, RZ ;  /* 0x000000282928723e */ /* 0x000fe200048070ff */
[----:B------:R-:W-:Y:S01]  /*3930*/  FFMA.FTZ R165, R134, R169, -R165 ;  /* 0x000000a986a57223 */ /* 0x000fe200000108a5 */
[----:B------:R-:W-:-:S02]  /*3940*/  IMAD.MOV.U32 R41, RZ, RZ, R136 ;  /* 0x000000ffff297224 */ /* 0x000fc400078e0088 */
[----:B------:R-:W-:Y:S01]  /*3950*/  FFMA.FTZ R134, R166, R169, R171 ;  /* 0x000000a9a6867223 */ /* 0x000fe200000100ab */
[----:B------:R-:W-:Y:S02]  /*3960*/  SHF.R.U32.HI R169, RZ, 0x10, R137 ;  /* 0x00000010ffa97819 */ /* 0x000fe40000011689 */
[----:B------:R-:W-:Y:S01]  /*3970*/  SHF.L.U32 R137, R167, 0x8, RZ ;  /* 0x00000008a7897819 */ /* 0x000fe200000006ff */
[----:B------:R-:W-:Y:S01]  /*3980*/  IMAD.MOV.U32 R167, RZ, RZ, R43 ;  /* 0x000000ffffa77224 */ /* 0x000fe200078e002b */
[----:B------:R-:W-:Y:S02]  /*3990*/  SHF.R.U32.HI R171, RZ, 0x10, R135 ;  /* 0x00000010ffab7819 */ /* 0x000fe40000011687 */
[----:B------:R-:W-:Y:S01]  /*39a0*/  LOP3.LUT R166, R135, 0xff0000ff, RZ, 0xc0, !PT ;  /* 0xff0000ff87a67812 */ /* 0x000fe200078ec0ff */
[----:B------:R-:W-:Y:S01]  /*39b0*/  IMAD.SHL.U32 R135, R170, 0x100, RZ ;  /* 0x00000100aa877824 */ /* 0x000fe200078e00ff */
[----:B------:R-:W-:Y:S01]  /*39c0*/  LOP3.LUT R168, R168, 0xff00, R137, 0xf8, !PT ;  /* 0x0000ff00a8a87812 */ /* 0x000fe200078ef889 */
[----:B------:R-:W-:Y:S01]  /*39d0*/  IMAD.U32 R137, R169, 0x10000, RZ ;  /* 0x00010000a9897824 */ /* 0x000fe200078e00ff */
[----:B------:R-:W-:-:S02]  /*39e0*/  F2FP.F16.E4M3.UNPACK_B R43, R167 ;  /* 0x000000a7ff2b723e */ /* 0x000fc400020006ff */
[----:B------:R-:W-:Y:S01]  /*39f0*/  LOP3.LUT R166, R166, 0xff00, R135, 0xf8, !PT ;  /* 0x0000ff00a6a67812 */ /* 0x000fe200078ef887 */
[----:B------:R-:W-:Y:S01]  /*3a00*/  IMAD.U32 R135, R171, 0x10000, RZ ;  /* 0x00010000ab877824 */ /* 0x000fe200078e00ff */
[----:B------:R-:W-:Y:S01]  /*3a10*/  LOP3.LUT R137, R168, 0xff0000, R137, 0xf8, !PT ;  /* 0x00ff0000a8897812 */ /* 0x000fe200078ef889 */
[--C-:B------:R-:W-:Y:S01]  /*3a20*/  HADD2.F32 R169, -RZ, R43.reuse.H1_H1 ;  /* 0x3000002bffa97230 */ /* 0x100fe20000004100 */
[----:B------:R-:W-:Y:S01]  /*3a30*/  F2FP.SATFINITE.E4M3.F32.PACK_AB_MERGE_C R40, R134, R165, R40 ;  /* 0x000000a58628723e */ /* 0x000fe20004807028 */
[----:B------:R-:W-:Y:S01]  /*3a40*/  HADD2.F32 R43, -RZ, R43.H0_H0 ;  /* 0x2000002bff2b7230 */ /* 0x000fe20000004100 */
[----:B------:R-:W-:Y:S02]  /*3a50*/  LOP3.LUT R135, R166, 0xff0000, R135, 0xf8, !PT ;  /* 0x00ff0000a6877812 */ /* 0x000fe400078ef887 */
[----:B------:R-:W-:Y:S02]  /*3a60*/  F2FP.F16.E4M3.UNPACK_B R171, R137.H1 ;  /* 0x00000089ffab723e */ /* 0x000fe400030006ff */
[----:B------:R-:W-:-:S03]  /*3a70*/  F2FP.F16.E4M3.UNPACK_B R168, R135.H1 ;  /* 0x00000087ffa8723e */ /* 0x000fc600030006ff */
[--C-:B------:R-:W-:Y:S02]  /*3a80*/  HADD2.F32 R166, -RZ, R171.reuse.H0_H0 ;  /* 0x200000abffa67230 */ /* 0x100fe40000004100 */
[--C-:B------:R-:W-:Y:S02]  /*3a90*/  HADD2.F32 R170, -RZ, R168.reuse.H0_H0 ;  /* 0x200000a8ffaa7230 */ /* 0x100fe40000004100 */
[----:B------:R-:W-:Y:S02]  /*3aa0*/  HADD2.F32 R171, -RZ, R171.H1_H1 ;  /* 0x300000abffab7230 */ /* 0x000fe40000004100 */
[-C--:B------:R-:W-:Y:S01]  /*3ab0*/  FMUL.FTZ R172, R169, R166.reuse ;  /* 0x000000a6a9ac7220 */ /* 0x080fe20000410000 */
[C---:B------:R-:W-:Y:S01]  /*3ac0*/  FMUL.FTZ R174, R43.reuse, R166 ;  /* 0x000000a62bae7220 */ /* 0x040fe20000410000 */
[----:B------:R-:W-:Y:S02]  /*3ad0*/  HADD2.F32 R168, -RZ, R168.H1_H1 ;  /* 0x300000a8ffa87230 */ /* 0x000fe40000004100 */
[-C--:B------:R-:W-:Y:S01]  /*3ae0*/  FFMA.FTZ R166, R43, R170.reuse, -R172 ;  /* 0x000000aa2ba67223 */ /* 0x080fe200000108ac */
[----:B------:R-:W-:Y:S01]  /*3af0*/  FFMA.FTZ R43, R169, R170, R174 ;  /* 0x000000aaa92b7223 */ /* 0x000fe200000100ae */
[----:B------:R-:W-:-:S02]  /*3b00*/  F2FP.F16.E4M3.UNPACK_B R169, R167.H1 ;  /* 0x000000a7ffa9723e */ /* 0x000fc400030006ff */
[----:B------:R-:W-:Y:S02]  /*3b10*/  MOV R167, R42 ;  /* 0x0000002a00a77202 */ /* 0x000fe40000000f00 */
[----:B------:R-:W-:Y:S01]  /*3b20*/  F2FP.F16.E4M3.UNPACK_B R172, R137 ;  /* 0x00000089ffac723e */ /* 0x000fe200020006ff */
[--C-:B------:R-:W-:Y:S01]  /*3b30*/  HADD2.F32 R170, -RZ, R169.reuse.H1_H1 ;  /* 0x300000a9ffaa7230 */ /* 0x100fe20000004100 */
[----:B------:R-:W-:Y:S01]  /*3b40*/  F2FP.F16.E4M3.UNPACK_B R137, R135 ;  /* 0x00000087ff89723e */ /* 0x000fe200020006ff */
[----:B------:R-:W-:Y:S02]  /*3b50*/  HADD2.F32 R169, -RZ, R169.H0_H0 ;  /* 0x200000a9ffa97230 */ /* 0x000fe40000004100 */
[--C-:B------:R-:W-:Y:S02]  /*3b60*/  HADD2.F32 R135, -RZ, R172.reuse.H1_H1 ;  /* 0x300000acff877230 */ /* 0x100fe40000004100 */
[----:B------:R-:W-:Y:S01]  /*3b70*/  FMUL.FTZ R42, R170, R171 ;  /* 0x000000abaa2a7220 */ /* 0x000fe20000410000 */
[----:B------:R-:W-:-:S02]  /*3b80*/  HADD2.F32 R172, -RZ, R172.H0_H0 ;  /* 0x200000acffac7230 */ /* 0x000fc40000004100 */
[C---:B------:R-:W-:Y:S01]  /*3b90*/  FMUL.FTZ R171, R169.reuse, R171 ;  /* 0x000000aba9ab7220 */ /* 0x040fe20000410000 */
[----:B------:R-:W-:-:S03]  /*3ba0*/  FFMA.FTZ R42, R169, R168, -R42 ;  /* 0x000000a8a92a7223 */ /* 0x000fc6000001082a */
        /* <DEDUP_REMOVED lines=8> */
[----:B------:R-:W-:Y:S02]  /*3c30*/  F2FP.SATFINITE.E4M3.F32.PACK_AB_MERGE_C R43, R43, R166, R169 ;  /* 0x000000a62b2b723e */ /* 0x000fe400048070a9 */
[----:B------:R-:W-:-:S02]  /*3c40*/  FMUL.FTZ R173, R170, R135 ;  /* 0x00000087aaad7220 */ /* 0x000fc40000410000 */
        /* <DEDUP_REMOVED lines=11> */
.L_x_2351:
[----:B------:R-:W-:Y:S05]  /*3d00*/  BSYNC B3 ;  /* 0x0000000000037941 */ /* 0x000fea0003800000 */
.L_x_2350:
[----:B-1----:R4:W-:Y:S02]  /*3d10*/  STG.E.128 desc[UR56][R48.64], R40 ;  /* 0x0000002830007986 */ /* 0x0029e4000c101d38 */
.L_x_2349:
[----:B------:R-:W-:Y:S05]  /*3d20*/  BSYNC B2 ;  /* 0x0000000000027941 */ /* 0x000fea0003800000 */
.L_x_2348:
        /* <DEDUP_REMOVED lines=24> */
[----:B------:R-:W-:-:S02]  /*3eb0*/  IMAD.MOV.U32 R134, RZ, RZ, R40 ;  /* 0x000000ffff867224 */ /* 0x000fc400078e0028 */
[----:B------:R-:W-:Y:S02]  /*3ec0*/  HADD2.F32 R40, -RZ, R135.H1_H1 ;  /* 0x30000087ff287230 */ /* 0x000fe40000004100 */
        /* <DEDUP_REMOVED lines=27> */
[----:B------:R-:W-:Y:S01]  /*4080*/  SHF.R.U32.HI R165, RZ, 0x8, R123 ;  /* 0x00000008ffa57819 */ /* 0x000fe2000001167b */
[----:B------:R-:W-:Y:S01]  /*4090*/  FFMA.FTZ R163, R163, R136, R164 ;  /* 0x00000088a3a37223 */ /* 0x000fe200000100a4 */
[----:B------:R-:W-:Y:S02]  /*40a0*/  LOP3.LUT R136, R123, 0xff0000ff, RZ, 0xc0, !PT ;  /* 0xff0000ff7b887812 */ /* 0x000fe400078ec0ff */
[----:B------:R-:W-:-:S02]  /*40b0*/  SHF.L.U32 R165, R165, 0x8, RZ ;  /* 0x00000008a5a57819 */ /* 0x000fc400000006ff */
[----:B------:R-:W-:Y:S02]  /*40c0*/  SHF.R.U32.HI R164, RZ, 0x10, R123 ;  /* 0x00000010ffa47819 */ /* 0x000fe4000001167b */
[----:B------:R-:W-:Y:S01]  /*40d0*/  LOP3.LUT R165, R136, 0xff00, R165, 0xf8, !PT ;  /* 0x0000ff0088a57812 */ /* 0x000fe200078ef8a5 */
[----:B------:R-:W-:Y:S01]  /*40e0*/  IMAD.SHL.U32 R136, R167, 0x100, RZ ;  /* 0x00000100a7887824 */ /* 0x000fe200078e00ff */
[----:B------:R-:W-:Y:S01]  /*40f0*/  LOP3.LUT R123, R95, 0xff0000ff, RZ, 0xc0, !PT ;  /* 0xff0000ff5f7b7812 */ /* 0x000fe200078ec0ff */
[----:B------:R-:W-:Y:S01]  /*4100*/  IMAD.U32 R164, R164, 0x10000, RZ ;  /* 0x00010000a4a47824 */ /* 0x000fe200078e00ff */
[----:B------:R-:W-:Y:S02]  /*4110*/  F2FP.SATFINITE.E4M3.F32.PACK_AB_MERGE_C R40, R163, R134, R122 ;  /* 0x00000086a328723e */ /* 0x000fe4000480707a */
[----:B------:R-:W-:Y:S01]  /*4120*/  LOP3.LUT R95, R123, 0xff00, R136, 0xf8, !PT ;  /* 0x0000ff007b5f7812 */ /* 0x000fe200078ef888 */
[----:B------:R-:W-:Y:S01]  /*4130*/  IMAD.U32 R136, R166, 0x10000, RZ ;  /* 0x00010000a6887824 */ /* 0x000fe200078e00ff */
[----:B------:R-:W-:-:S02]  /*4140*/  LOP3.LUT R123, R165, 0xff0000, R164, 0xf8, !PT ;  /* 0x00ff0000a57b7812 */ /* 0x000fc400078ef8a4 */
[----:B------:R-:W-:Y:S02]  /*4150*/  MOV R164, R43 ;  /* 0x0000002b00a47202 */ /* 0x000fe40000000f00 */
[----:B------:R-:W-:Y:S02]  /*4160*/  LOP3.LUT R95, R95, 0xff0000, R136, 0xf8, !PT ;  /* 0x00ff00005f5f7812 */ /* 0x000fe400078ef888 */
[----:B------:R-:W-:Y:S02]  /*4170*/  F2FP.F16.E4M3.UNPACK_B R43, R164 ;  /* 0x000000a4ff2b723e */ /* 0x000fe400020006ff */
[----:B------:R-:W-:Y:S02]  /*4180*/  F2FP.F16.E4M3.UNPACK_B R166, R123.H1 ;  /* 0x0000007bffa6723e */ /* 0x000fe400030006ff */
[----:B------:R-:W-:Y:S01]  /*4190*/  F2FP.F16.E4M3.UNPACK_B R167, R95.H1 ;  /* 0x0000005fffa7723e */ /* 0x000fe200030006ff */
[----:B------:R-:W-:Y:S02]  /*41a0*/  HADD2.F32 R136, -RZ, R43.H1_H1 ;  /* 0x3000002bff887230 */ /* 0x000fe40000004100 */
[----:B------:R-:W-:-:S02]  /*41b0*/  HADD2.F32 R168, -RZ, R166.H0_H0 ;  /* 0x200000a6ffa87230 */ /* 0x000fc40000004100 */
[----:B------:R-:W-:Y:S02]  /*41c0*/  HADD2.F32 R43, -RZ, R43.H0_H0 ;  /* 0x2000002bff2b7230 */ /* 0x000fe40000004100 */
[--C-:B------:R-:W-:Y:S02]  /*41d0*/  HADD2.F32 R165, -RZ, R167.reuse.H0_H0 ;  /* 0x200000a7ffa57230 */ /* 0x100fe40000004100 */
[-C--:B------:R-:W-:Y:S01]  /*41e0*/  FMUL.FTZ R170, R136, R168.reuse ;  /* 0x000000a888aa7220 */ /* 0x080fe20000410000 */
[----:B------:R-:W-:Y:S02]  /*41f0*/  HADD2.F32 R167, -RZ, R167.H1_H1 ;  /* 0x300000a7ffa77230 */ /* 0x000fe40000004100 */
[C---:B------:R-:W-:Y:S01]  /*4200*/  FMUL.FTZ R169, R43.reuse, R168 ;  /* 0x000000a82ba97220 */ /* 0x040fe20000410000 */
[----:B------:R-:W-:-:S03]  /*4210*/  FFMA.FTZ R43, R43, R165, -R170 ;  /* 0x000000a52b2b7223 */ /* 0x000fc600000108aa */
[----:B------:R-:W-:Y:S01]  /*4220*/  FFMA.FTZ R136, R136, R165, R169 ;  /* 0x000000a588887223 */ /* 0x000fe200000100a9 */
[----:B------:R-:W-:Y:S01]  /*4230*/  F2FP.F16.E4M3.UNPACK_B R165, R164.H1 ;  /* 0x000000a4ffa5723e */ /* 0x000fe200030006ff */
[----:B------:R-:W-:Y:S02]  /*4240*/  IMAD.MOV.U32 R164, RZ, RZ, R42 ;  /* 0x000000ffffa47224 */ /* 0x000fe400078e002a */
[----:B------:R-:W-:Y:S02]  /*4250*/  HADD2.F32 R42, -RZ, R166.H1_H1 ;  /* 0x300000a6ff2a7230 */ /* 0x000fe40000004100 */
        /* <DEDUP_REMOVED lines=30> */
.L_x_2355:
[----:B------:R-:W-:Y:S05]  /*4440*/  BSYNC B3 ;  /* 0x0000000000037941 */ /* 0x000fea0003800000 */
.L_x_2354:
[----:B-1----:R0:W-:Y:S02]  /*4450*/  STG.E.128 desc[UR56][R48.64+0x20], R40 ;  /* 0x0000202830007986 */ /* 0x0021e4000c101d38 */
.L_x_2353:
[----:B------:R-:W-:Y:S05]  /*4460*/  BSYNC B2 ;  /* 0x0000000000027941 */ /* 0x000fea0003800000 */
.L_x_2352:
        /* <DEDUP_REMOVED lines=11> */
[----:B------:R-:W-:Y:S02]  /*4520*/  SHF.R.U32.HI R95, RZ, 0x10, R93 ;  /* 0x00000010ff5f7819 */ /* 0x000fe4000001165d */
[----:B------:R-:W-:Y:S01]  /*4530*/  LOP3.LUT R94, R93, 0xff0000ff, RZ, 0xc0, !PT ;  /* 0xff0000ff5d5e7812 */ /* 0x000fe200078ec0ff */
[----:B------:R-:W-:Y:S01]  /*4540*/  IMAD.SHL.U32 R93, R92, 0x100, RZ ;  /* 0x000001005c5d7824 */ /* 0x000fe200078e00ff */
[----:B------:R-:W-:-:S02]  /*4550*/  LOP3.LUT R87, R87, 0xff0000ff, RZ, 0xc0, !PT ;  /* 0xff0000ff57577812 */ /* 0x000fc400078ec0ff */
[----:B-1----:R-:W-:Y:S02]  /*4560*/  MOV R92, R40 ;  /* 0x00000028005c7202 */ /* 0x002fe40000000f00 */
        /* <DEDUP_REMOVED lines=94> */
.L_x_2359:
[----:B------:R-:W-:Y:S05]  /*4b50*/  BSYNC B3 ;  /* 0x0000000000037941 */ /* 0x000fea0003800000 */
.L_x_2358:
[----:B-1----:R0:W-:Y:S02]  /*4b60*/  STG.E.128 desc[UR56][R48.64+0x40], R40 ;  /* 0x0000402830007986 */ /* 0x0021e4000c101d38 */
.L_x_2357:
[----:B------:R-:W-:Y:S05]  /*4b70*/  BSYNC B2 ;  /* 0x0000000000027941 */ /* 0x000fea0003800000 */
.L_x_2356:
        /* <DEDUP_REMOVED lines=110> */
.L_x_2363:
[----:B------:R-:W-:Y:S05]  /*5260*/  BSYNC B3 ;  /* 0x0000000000037941 */ /* 0x000fea0003800000 */
.L_x_2362:
[----:B-1----:R0:W-:Y:S02]  /*5270*/  STG.E.128 desc[UR56][R48.64+0x60], R40 ;  /* 0x0000602830007986 */ /* 0x0021e4000c101d38 */
.L_x_2361:
[----:B------:R-:W-:Y:S05]  /*5280*/  BSYNC B2 ;  /* 0x0000000000027941 */ /* 0x000fea0003800000 */
.L_x_2360:
        /* <DEDUP_REMOVED lines=11> */
[--C-:B------:R-:W-:Y:S02]  /*5340*/  SHF.R.U32.HI R79, RZ, 0x8, R81.reuse ;  /* 0x00000008ff4f7819 */ /* 0x100fe40000011651 */
[----:B------:R-:W-:Y:S02]  /*5350*/  SHF.R.U32.HI R85, RZ, 0x10, R81 ;  /* 0x00000010ff557819 */ /* 0x000fe40000011651 */
[----:B------:R-:W-:Y:S01]  /*5360*/  LOP3.LUT R82, R81, 0xff0000ff, RZ, 0xc0, !PT ;  /* 0xff0000ff51527812 */ /* 0x000fe200078ec0ff */
[----:B------:R-:W-:Y:S01]  /*5370*/  IMAD.SHL.U32 R81, R79, 0x100, RZ ;  /* 0x000001004f517824 */ /* 0x000fe200078e00ff */
[----:B------:R-:W-:Y:S01]  /*5380*/  SHF.L.U32 R78, R78, 0x8, RZ ;  /* 0x000000084e4e7819 */ /* 0x000fe200000006ff */
        /* <DEDUP_REMOVED lines=61> */
[----:B------:R-:W-:Y:S01]  /*5760*/  FMUL.FTZ R41, R85, R122 ;  /* 0x0000007a55297220 */ /* 0x000fe20000410000 */
[----:B------:R-:W-:Y:S01]  /*5770*/  HADD2.F32 R123, -RZ, R94.H1_H1 ;  /* 0x3000005eff7b7230 */ /* 0x000fe20000004100 */
[----:B------:R-:W-:Y:S01]  /*5780*/  F2FP.F16.E4M3.UNPACK_B R43, R43 ;  /* 0x0000002bff2b723e */ /* 0x000fe200020006ff */
[----:B------:R-:W-:Y:S02]  /*5790*/  HADD2.F32 R84, -RZ, R84.H0_H0 ;  /* 0x20000054ff547230 */ /* 0x000fe40000004100 */
[----:B------:R-:W-:Y:S01]  /*57a0*/  FFMA.FTZ R134, R86, R93, -R41 ;  /* 0x0000005d56867223 */ /* 0x000fe20000010829 */
[----:B------:R-:W-:-:S02]  /*57b0*/  HADD2.F32 R41, -RZ, R87.H1_H1 ;  /* 0x30000057ff297230 */ /* 0x000fc40000004100 */
[-C--:B------:R-:W-:Y:S01]  /*57c0*/  FMUL.FTZ R135, R78, R123.reuse ;  /* 0x0000007b4e877220 */ /* 0x080fe20000410000 */
[----:B------:R-:W-:Y:S01]  /*57d0*/  F2FP.F16.E4M3.UNPACK_B R42, R42 ;  /* 0x0000002aff2a723e */ /* 0x000fe200020006ff */
[----:B------:R-:W-:Y:S01]  /*57e0*/  FMUL.FTZ R123, R84, R123 ;  /* 0x0000007b547b7220 */ /* 0x000fe20000410000 */
[----:B------:R-:W-:Y:S01]  /*57f0*/  FMUL.FTZ R122, R86, R122 ;  /* 0x0000007a567a7220 */ /* 0x000fe20000410000 */
[-C--:B------:R-:W-:Y:S01]  /*5800*/  FFMA.FTZ R135, R84, R41.reuse, -R135 ;  /* 0x0000002954877223 */ /* 0x080fe20000010887 */
[----:B------:R-:W-:Y:S02]  /*5810*/  HADD2.F32 R94, -RZ, R94.H0_H0 ;  /* 0x2000005eff5e7230 */ /* 0x000fe40000004100 */
[----:B------:R-:W-:Y:S01]  /*5820*/  FFMA.FTZ R86, R78, R41, R123 ;  /* 0x000000294e567223 */ /* 0x000fe2000001007b */
[----:B------:R-:W-:Y:S02]  /*5830*/  HADD2.F32 R78, -RZ, R43.H0_H0 ;  /* 0x2000002bff4e7230 */ /* 0x000fe40000004100 */
[----:B------:R-:W-:Y:S01]  /*5840*/  FFMA.FTZ R137, R85, R93, R122 ;  /* 0x0000005d55897223 */ /* 0x000fe2000001007a */
[----:B------:R-:W-:-:S02]  /*5850*/  HADD2.F32 R41, -RZ, R42.H0_H0 ;  /* 0x2000002aff297230 */ /* 0x000fc40000004100 */
[----:B------:R-:W-:Y:S02]  /*5860*/  HADD2.F32 R43, -RZ, R43.H1_H1 ;  /* 0x3000002bff2b7230 */ /* 0x000fe40000004100 */
[-C--:B------:R-:W-:Y:S01]  /*5870*/  FMUL.FTZ R122, R78, R95.reuse ;  /* 0x0000005f4e7a7220 */ /* 0x080fe20000410000 */
[----:B------:R-:W-:Y:S02]  /*5880*/  HADD2.F32 R42, -RZ, R42.H1_H1 ;  /* 0x3000002aff2a7230 */ /* 0x000fe40000004100 */
        /* <DEDUP_REMOVED lines=14> */
[----:B------:R-:W-:-:S07]  /*5970*/  F2FP.SATFINITE.E4M3.F32.PACK_AB_MERGE_C R43, R122, R93, R134 ;  /* 0x0000005d7a2b723e */ /* 0x000fce0004807086 */
.L_x_2367:
[----:B------:R-:W-:Y:S05]  /*5980*/  BSYNC B3 ;  /* 0x0000000000037941 */ /* 0x000fea0003800000 */
.L_x_2366:
[----:B-1----:R0:W-:Y:S02]  /*5990*/  STG.E.128 desc[UR56][R48.64+0x80], R40 ;  /* 0x0000802830007986 */ /* 0x0021e4000c101d38 */
.L_x_2365:
[----:B------:R-:W-:Y:S05]  /*59a0*/  BSYNC B2 ;  /* 0x0000000000027941 */ /* 0x000fea0003800000 */
.L_x_2364:
[----:B------:R-:W-:-:S13]  /*59b0*/  ISETP.NE.AND P2, PT, R39, RZ, PT ;  /* 0x000000ff2700720c */ /* 0x000fda0003f45270 */
        /* <DEDUP_REMOVED lines=8> */
[----:B------:R-:W-:Y:S01]  /*5a40*/  SHF.R.U32.HI R79, RZ, 0x10, R75 ;  /* 0x00000010ff4f7819 */ /* 0x000fe2000001164b */
[----:B------:R-:W-:Y:S01]  /*5a50*/  IMAD.SHL.U32 R75, R81, 0x100, RZ ;  /* 0x00000100514b7824 */ /* 0x000fe200078e00ff */
[----:B------:R-:W-:Y:S02]  /*5a60*/  LOP3.LUT R78, R77, 0xff0000ff, RZ, 0xc0, !PT ;  /* 0xff0000ff4d4e7812 */ /* 0x000fe400078ec0ff */
[----:B------:R-:W-:Y:S01]  /*5a70*/  SHF.R.U32.HI R80, RZ, 0x10, R77 ;  /* 0x00000010ff507819 */ /* 0x000fe2000001164d */
[----:B------:R-:W-:Y:S01]  /*5a80*/  IMAD.SHL.U32 R77, R76, 0x100, RZ ;  /* 0x000001004c4d7824 */ /* 0x000fe200078e00ff */
[----:B------:R-:W-:Y:S01]  /*5a90*/  LOP3.LUT R74, R74, 0xff00, R75, 0xf8, !PT ;  /* 0x0000ff004a4a7812 */ /* 0x000fe200078ef84b */
[----:B------:R-:W-:Y:S01]  /*5aa0*/  IMAD.U32 R75, R79, 0x10000, RZ ;  /* 0x000100004f4b7824 */ /* 0x000fe200078e00ff */
[----:B-1----:R-:W-:Y:S01]  /*5ab0*/  MOV R76, R40 ;  /* 0x00000028004c7202 */ /* 0x002fe20000000f00 */
[----:B------:R-:W-:Y:S01]  /*5ac0*/  IMAD.U32 R80, R80, 0x10000, RZ ;  /* 0x0001000050507824 */ /* 0x000fe200078e00ff */
[----:B------:R-:W-:-:S02]  /*5ad0*/  LOP3.LUT R77, R78, 0xff00, R77, 0xf8, !PT ;  /* 0x0000ff004e4d7812 */ /* 0x000fc400078ef84d */
        /* <DEDUP_REMOVED lines=27> */
[--C-:B------:R-:W-:Y:S01]  /*5c90*/  HADD2.F32 R80, -RZ, R77.reuse.H1_H1 ;  /* 0x3000004dff507230 */ /* 0x100fe20000004100 */
[----:B------:R-:W-:Y:S01]  /*5ca0*/  F2FP.F16.E4M3.UNPACK_B R83, R74.H1 ;  /* 0x0000004aff53723e */ /* 0x000fe200030006ff */
[----:B------:R-:W-:-:S02]  /*5cb0*/  HADD2.F32 R79, -RZ, R77.H0_H0 ;  /* 0x2000004dff4f7230 */ /* 0x000fc40000004100 */
        /* <DEDUP_REMOVED lines=9> */
[-C--:B------:R-:W-:Y:S01]  /*5d50*/  FFMA.FTZ R84, R79, R76.reuse, -R84 ;  /* 0x0000004c4f547223 */ /* 0x080fe20000010854 */
[----:B------:R-:W-:Y:S01]  /*5d60*/  FFMA.FTZ R81, R80, R76, R81 ;  /* 0x0000004c50517223 */ /* 0x000fe20000010051 */
[-C--:B------:R-:W-:Y:S01]  /*5d70*/  FFMA.FTZ R76, R77, R147.reuse, -R82 ;  /* 0x000000934d4c7223 */ /* 0x080fe20000010852 */
[----:B------:R-:W-:Y:S01]  /*5d80*/  FFMA.FTZ R77, R78, R147, R153 ;  /* 0x000000934e4d7223 */ /* 0x000fe20000010099 */
[----:B------:R-:W-:Y:S02]  /*5d90*/  F2FP.F16.E4M3.UNPACK_B R80, R43.H1 ;  /* 0x0000002bff50723e */ /* 0x000fe400030006ff */
[----:B------:R-:W-:Y:S02]  /*5da0*/  F2FP.SATFINITE.E4M3.F32.PACK_AB_MERGE_C R78, R86, R85, RZ ;  /* 0x00000055564e723e */ /* 0x000fe400048070ff */
[-C--:B------:R-:W-:Y:S02]  /*5db0*/  F2FP.F16.E4M3.UNPACK_B R86, R75.reuse.H1 ;  /* 0x0000004bff56723e */ /* 0x080fe400030006ff */
[----:B------:R-:W-:Y:S01]  /*5dc0*/  F2FP.SATFINITE.E4M3.F32.PACK_AB_MERGE_C R95, R81, R84, RZ ;  /* 0x00000054515f723e */ /* 0x000fe200048070ff */
[--C-:B------:R-:W-:Y:S01]  /*5dd0*/  HADD2.F32 R81, -RZ, R80.reuse.H0_H0 ;  /* 0x20000050ff517230 */ /* 0x100fe20000004100 */
[----:B------:R-:W-:Y:S01]  /*5de0*/  F2FP.F16.E4M3.UNPACK_B R79, R42.H1 ;  /* 0x0000002aff4f723e */ /* 0x000fe200030006ff */
[----:B------:R-:W-:Y:S01]  /*5df0*/  HADD2.F32 R80, -RZ, R80.H1_H1 ;  /* 0x30000050ff507230 */ /* 0x000fe20000004100 */
[----:B------:R-:W-:Y:S01]  /*5e00*/  F2FP.F16.E4M3.UNPACK_B R85, R75 ;  /* 0x0000004bff55723e */ /* 0x000fe200020006ff */
        /* <DEDUP_REMOVED lines=39> */
.L_x_2369:
[----:B------:R-:W-:Y:S05]  /*6080*/  BSYNC B2 ;  /* 0x0000000000027941 */ /* 0x000fea0003800000 */
.L_x_2368:
[----:B-1----:R0:W-:Y:S02]  /*6090*/  STG.E.128 desc[UR56][R48.64+0xa0], R40 ;  /* 0x0000a02830007986 */ /* 0x0021e4000c101d38 */
.L_x_2347:
[----:B------:R-:W-:Y:S05]  /*60a0*/  BSYNC B1 ;  /* 0x0000000000017941 */ /* 0x000fea0003800000 */
.L_x_2346:
        /* <DEDUP_REMOVED lines=14> */
[----:B------:R-:W-:Y:S02]  /*6190*/  LOP3.LUT R71, R73, 0xff0000ff, RZ, 0xc0, !PT ;  /* 0xff0000ff49477812 */ /* 0x000fe400078ec0ff */
[----:B------:R-:W-:-:S02]  /*61a0*/  SHF.R.U32.HI R73, RZ, 0x10, R73 ;  /* 0x00000010ff497819 */ /* 0x000fc40000011649 */
[----:B------:R-:W-:Y:S02]  /*61b0*/  SHF.L.U32 R72, R72, 0x8, RZ ;  /* 0x0000000848487819 */ /* 0x000fe400000006ff */
[----:B------:R-:W-:Y:S01]  /*61c0*/  LOP3.LUT R49, R49, 0xff00, R70, 0xf8, !PT ;  /* 0x0000ff0031317812 */ /* 0x000fe200078ef846 */
[----:B------:R-:W-:Y:S01]  /*61d0*/  IMAD.U32 R70, R74, 0x10000, RZ ;  /* 0x000100004a467824 */ /* 0x000fe200078e00ff */
        /* <DEDUP_REMOVED lines=92> */
.L_x_2374:
[----:B------:R-:W-:Y:S05]  /*67a0*/  BSYNC B2 ;  /* 0x0000000000027941 */ /* 0x000fea0003800000 */
.L_x_2373:
[----:B-1----:R0:W-:Y:S02]  /*67b0*/  STG.E.128 desc[UR56][R44.64], R40 ;  /* 0x000000282c007986 */ /* 0x0021e4000c101d38 */
.L_x_2372:
[----:B------:R-:W-:Y:S05]  /*67c0*/  BSYNC B1 ;  /* 0x0000000000017941 */ /* 0x000fea0003800000 */
.L_x_2371:
        /* <DEDUP_REMOVED lines=12> */
[----:B------:R-:W-:Y:S02]  /*6890*/  SHF.L.U32 R49, R49, 0x8, RZ ;  /* 0x0000000831317819 */ /* 0x000fe400000006ff */
[----:B------:R-:W-:Y:S01]  /*68a0*/  LOP3.LUT R68, R69, 0xff0000ff, RZ, 0xc0, !PT ;  /* 0xff0000ff45447812 */ /* 0x000fe200078ec0ff */
[----:B------:R-:W-:Y:S01]  /*68b0*/  IMAD.SHL.U32 R67, R67, 0x100, RZ ;  /* 0x0000010043437824 */ /* 0x000fe200078e00ff */
[----:B------:R-:W-:-:S02]  /*68c0*/  SHF.R.U32.HI R70, RZ, 0x10, R69 ;  /* 0x00000010ff467819 */ /* 0x000fc40000011645 */
[----:B------:R-:W-:Y:S01]  /*68d0*/  LOP3.LUT R66, R66, 0xff00, R49, 0xf8, !PT ;  /* 0x0000ff0042427812 */ /* 0x000fe200078ef831 */
[----:B------:R-:W-:Y:S01]  /*68e0*/  IMAD.U32 R49, R71, 0x10000, RZ ;  /* 0x0001000047317824 */ /* 0x000fe200078e00ff */
[----:B------:R-:W-:Y:S02]  /*68f0*/  LOP3.LUT R69, R68, 0xff00, R67, 0xf8, !PT ;  /* 0x0000ff0044457812 */ /* 0x000fe400078ef843 */
[----:B------:R-:W-:Y:S02]  /*6900*/  SHF.L.U32 R68, R70, 0x10, RZ ;  /* 0x0000001046447819 */ /* 0x000fe400000006ff */
        /* <DEDUP_REMOVED lines=90> */
.L_x_2378:
[----:B------:R-:W-:Y:S05]  /*6eb0*/  BSYNC B2 ;  /* 0x0000000000027941 */ /* 0x000fea0003800000 */
.L_x_2377:
[----:B-1----:R0:W-:Y:S02]  /*6ec0*/  STG.E.128 desc[UR56][R44.64+0x20], R40 ;  /* 0x000020282c007986 */ /* 0x0021e4000c101d38 */
.L_x_2376:
[----:B------:R-:W-:Y:S05]  /*6ed0*/  BSYNC B1 ;  /* 0x0000000000017941 */ /* 0x000fea0003800000 */
.L_x_2375:
        /* <DEDUP_REMOVED lines=10> */
[----:B------:R-:W-:Y:S01]  /*6f80*/  LOP3.LUT R49, R63, 0xff0000ff, RZ, 0xc0, !PT ;  /* 0xff0000ff3f317812 */ /* 0x000fe200078ec0ff */
[----:B------:R-:W-:Y:S01]  /*6f90*/  IMAD.SHL.U32 R62, R62, 0x100, RZ ;  /* 0x000001003e3e7824 */ /* 0x000fe200078e00ff */
[----:B------:R-:W-:Y:S01]  /*6fa0*/  SHF.R.U32.HI R66, RZ, 0x10, R63 ;  /* 0x00000010ff427819 */ /* 0x000fe2000001163f */
[----:B------:R-:W-:Y:S01]  /*6fb0*/  IMAD.SHL.U32 R64, R64, 0x100, RZ ;  /* 0x0000010040407824 */ /* 0x000fe200078e00ff */
[----:B------:R-:W-:Y:S02]  /*6fc0*/  LOP3.LUT R63, R65, 0xff0000ff, RZ, 0xc0, !PT ;  /* 0xff0000ff413f7812 */ /* 0x000fe400078ec0ff */
[----:B------:R-:W-:-:S02]  /*6fd0*/  SHF.R.U32.HI R65, RZ, 0x10, R65 ;  /* 0x00000010ff417819 */ /* 0x000fc40000011641 */
[----:B------:R-:W-:Y:S02]  /*6fe0*/  LOP3.LUT R49, R49, 0xff00, R62, 0xf8, !PT ;  /* 0x0000ff0031317812 */ /* 0x000fe400078ef83e */
[----:B------:R-:W-:Y:S01]  /*6ff0*/  LOP3.LUT R64, R63, 0xff00, R64, 0xf8, !PT ;  /* 0x0000ff003f407812 */ /* 0x000fe200078ef840 */
[----:B------:R-:W-:Y:S01]  /*7000*/  IMAD.U32 R65, R65, 0x10000, RZ ;  /* 0x0001000041417824 */ /* 0x000fe200078e00ff */
        /* <DEDUP_REMOVED lines=91> */
.L_x_2382:
[----:B------:R-:W-:Y:S05]  /*75c0*/  BSYNC B2 ;  /* 0x0000000000027941 */ /* 0x000fea0003800000 */
.L_x_2381:
[----:B-1----:R0:W-:Y:S02]  /*75d0*/  STG.E.128 desc[UR56][R44.64+0x40], R40 ;  /* 0x000040282c007986 */ /* 0x0021e4000c101d38 */
.L_x_2380:
[----:B------:R-:W-:Y:S05]  /*75e0*/  BSYNC B1 ;  /* 0x0000000000017941 */ /* 0x000fea0003800000 */
.L_x_2379:
        /* <DEDUP_REMOVED lines=15> */
[----:B------:R-:W-:Y:S01]  /*76e0*/  LOP3.LUT R58, R58, 0xff00, R49, 0xf8, !PT ;  /* 0x0000ff003a3a7812 */ /* 0x000fe200078ef831 */
[----:B------:R-:W-:Y:S01]  /*76f0*/  IMAD.U32 R49, R64, 0x10000, RZ ;  /* 0x0001000040317824 */ /* 0x000fe200078e00ff */
[----:B-1----:R-:W-:-:S02]  /*7700*/  MOV R48, R40 ;  /* 0x0000002800307202 */ /* 0x002fc40000000f00 */
        /* <DEDUP_REMOVED lines=92> */
.L_x_2386:
[----:B------:R-:W-:Y:S05]  /*7cd0*/  BSYNC B2 ;  /* 0x0000000000027941 */ /* 0x000fea0003800000 */
.L_x_2385:
[----:B-1----:R0:W-:Y:S02]  /*7ce0*/  STG.E.128 desc[UR56][R44.64+0x60], R40 ;  /* 0x000060282c007986 */ /* 0x0021e4000c101d38 */
.L_x_2384:
[----:B------:R-:W-:Y:S05]  /*7cf0*/  BSYNC B1 ;  /* 0x0000000000017941 */ /* 0x000fea0003800000 */
.L_x_2383:
        /* <DEDUP_REMOVED lines=9> */
[----:B------:R-:W-:Y:S02]  /*7d90*/  LOP3.LUT R47, R55, 0xff0000ff, RZ, 0xc0, !PT ;  /* 0xff0000ff372f7812 */ /* 0x000fe400078ec0ff */
[----:B------:R-:W-:Y:S02]  /*7da0*/  SHF.R.U32.HI R56, RZ, 0x10, R55 ;  /* 0x00000010ff387819 */ /* 0x000fe40000011637 */
[--C-:B------:R-:W-:Y:S02]  /*7db0*/  SHF.R.U32.HI R55, RZ, 0x8, R57.reuse ;  /* 0x00000008ff377819 */ /* 0x100fe40000011639 */
[----:B------:R-:W-:Y:S02]  /*7dc0*/  LOP3.LUT R54, R57, 0xff0000ff, RZ, 0xc0, !PT ;  /* 0xff0000ff39367812 */ /* 0x000fe400078ec0ff */
[----:B------:R-:W-:Y:S01]  /*7dd0*/  MOV R48, R42 ;  /* 0x0000002a00307202 */ /* 0x000fe20000000f00 */
[----:B------:R-:W-:Y:S01]  /*7de0*/  IMAD.SHL.U32 R43, R55, 0x100, RZ ;  /* 0x00000100372b7824 */ /* 0x000fe200078e00ff */
[----:B------:R-:W-:Y:S01]  /*7df0*/  SHF.R.U32.HI R58, RZ, 0x10, R57 ;  /* 0x00000010ff3a7819 */ /* 0x000fe20000011639 */
[----:B------:R-:W-:Y:S01]  /*7e00*/  IMAD.SHL.U32 R42, R59, 0x100, RZ ;  /* 0x000001003b2a7824 */ /* 0x000fe200078e00ff */
[----:B------:R-:W-:-:S02]  /*7e10*/  F2FP.F16.E4M3.UNPACK_B R55, R91.H1 ;  /* 0x0000005bff37723e */ /* 0x000fc400030006ff */
[----:B------:R-:W-:Y:S01]  /*7e20*/  LOP3.LUT R43, R54, 0xff00, R43, 0xf8, !PT ;  /* 0x0000ff00362b7812 */ /* 0x000fe200078ef82b */
[----:B------:R-:W-:Y:S01]  /*7e30*/  IMAD.U32 R54, R56, 0x10000, RZ ;  /* 0x0001000038367824 */ /* 0x000fe200078e00ff */
[----:B------:R-:W-:Y:S01]  /*7e40*/  LOP3.LUT R47, R47, 0xff00, R42, 0xf8, !PT ;  /* 0x0000ff002f2f7812 */ /* 0x000fe200078ef82a */
[--C-:B------:R-:W-:Y:S01]  /*7e50*/  HADD2.F32 R57, -RZ, R55.reuse.H0_H0 ;  /* 0x20000037ff397230 */ /* 0x100fe20000004100 */
[----:B------:R-:W-:Y:S02]  /*7e60*/  SHF.L.U32 R58, R58, 0x10, RZ ;  /* 0x000000103a3a7819 */ /* 0x000fe400000006ff */
[-C--:B------:R-:W-:Y:S02]  /*7e70*/  F2FP.F16.E4M3.UNPACK_B R42, R41.reuse ;  /* 0x00000029ff2a723e */ /* 0x080fe400020006ff */
[----:B------:R-:W-:Y:S02]  /*7e80*/  LOP3.LUT R56, R47, 0xff0000, R54, 0xf8, !PT ;  /* 0x00ff00002f387812 */ /* 0x000fe400078ef836 */
        /* <DEDUP_REMOVED lines=86> */
.L_x_2390:
[----:B------:R-:W-:Y:S05]  /*83f0*/  BSYNC B2 ;  /* 0x0000000000027941 */ /* 0x000fea0003800000 */
.L_x_2389:
[----:B-1----:R0:W-:Y:S02]  /*8400*/  STG.E.128 desc[UR56][R44.64+0x80], R40 ;  /* 0x000080282c007986 */ /* 0x0021e4000c101d38 */
.L_x_2388:
[----:B------:R-:W-:Y:S05]  /*8410*/  BSYNC B1 ;  /* 0x0000000000017941 */ /* 0x000fea0003800000 */
.L_x_2387:
        /* <DEDUP_REMOVED lines=8> */
[----:B------:R-:W-:Y:S01]  /*84a0*/  SHF.R.U32.HI R46, RZ, 0x8, R53 ;  /* 0x00000008ff2e7819 */ /* 0x000fe20000011635 */
[----:B------:R-:W-:Y:S01]  /*84b0*/  IMAD.MOV.U32 R48, RZ, RZ, R43 ;  /* 0x000000ffff307224 */ /* 0x000fe200078e002b */
[----:B------:R-:W-:Y:S01]  /*84c0*/  SHF.R.U32.HI R54, RZ, 0x10, R51 ;  /* 0x00000010ff367819 */ /* 0x000fe20000011633 */
[----:B------:R-:W-:Y:S01]  /*84d0*/  IMAD.SHL.U32 R42, R52, 0x100, RZ ;  /* 0x00000100342a7824 */ /* 0x000fe200078e00ff */
[----:B------:R-:W-:Y:S02]  /*84e0*/  LOP3.LUT R49, R51, 0xff0000ff, RZ, 0xc0, !PT ;  /* 0xff0000ff33317812 */ /* 0x000fe400078ec0ff */
        /* <DEDUP_REMOVED lines=98> */
.L_x_2392:
[----:B------:R-:W-:Y:S05]  /*8b10*/  BSYNC B1 ;  /* 0x0000000000017941 */ /* 0x000fea0003800000 */
.L_x_2391:
[----:B-1----:R0:W-:Y:S01]  /*8b20*/  STG.E.128 desc[UR56][R44.64+0xa0], R40 ;  /* 0x0000a0282c007986 */ /* 0x0021e2000c101d38 */
[----:B------:R-:W-:Y:S05]  /*8b30*/  BRA `(.L_x_2370) ;  /* 0x0000006800647947 */ /* 0x000fea0003800000 */
.L_x_2338:
        /* <DEDUP_REMOVED lines=43> */
.L_x_2394:
[----:B------:R-:W-:Y:S05]  /*8df0*/  BSYNC B1 ;  /* 0x0000000000017941 */ /* 0x000fea0003800000 */
.L_x_2393:
        /* <DEDUP_REMOVED lines=47> */
.L_x_2396:
[----:B------:R-:W-:Y:S05]  /*90f0*/  BSYNC B1 ;  /* 0x0000000000017941 */ /* 0x000fea0003800000 */
.L_x_2395:
        /* <DEDUP_REMOVED lines=26> */
.L_x_2397:
[----:B------:R-:W-:Y:S01]  /*92a0*/  LEA R97, R17, R16, 0x3 ;  /* 0x0000001011617211 */ /* 0x000fe200078e18ff */
[----:B------:R-:W1:Y:S01]  /*92b0*/  LDC R149, c[0x0][0x2f4] ;  /* 0x0000bd00ff957b82 */ /* 0x000e620000000800 */
[----:B------:R-:W-:Y:S01]  /*92c0*/  SHF.L.U32 R98, R191, 0x1f, RZ ;  /* 0x0000001fbf627819 */ /* 0x000fe200000006ff */
[----:B------:R-:W-:Y:S03]  /*92d0*/  BSSY B1, `(.L_x_2398) ;  /* 0x0000004000017945 */ /* 0x000fe60003800000 */
[----:B------:R-:W2:Y:S03]  /*92e0*/  SYNCS.PHASECHK.TRANS64.TRYWAIT P5, [R97+URZ+0x29890], R98 ;  /* 0x02989062610075a7 */ /* 0x000ea600080a017f */
[----:B------:R-:W3:Y:S01]  /*92f0*/  LDC.64 R134, c[0x0][0x300] ;  /* 0x0000c000ff867b82 */ /* 0x000ee20000000a00 */
[----:B--2---:R-:W-:Y:S05]  /*9300*/  @!P5 BRA `(.L_x_2399) ;  /* 0x000002440074d947 */ /* 0x004fea0003800000 */
.L_x_2666:
[----:B------:R-:W-:Y:S05]  /*9310*/  BSYNC B1 ;  /* 0x0000000000017941 */ /* 0x000fea0003800000 */
.L_x_2398:
        /* <DEDUP_REMOVED lines=8> */
[----:B------:R-:W-:-:S04]  /*93a0*/  IMAD R167, R188, R135, R88 ;  /* 0x00000087bca77224 */ /* 0x000fc800078e0258 */
[----:B------:R-:W-:Y:S02]  /*93b0*/  IMAD.IADD R167, R167, 0x1, R139 ;  /* 0x00000001a7a77824 */ /* 0x000fe400078e028b */
[----:B------:R-:W-:Y:S05]  /*93c0*/  @!P4 BRA `(.L_x_2403) ;  /* 0x0000000c00ccc947 */ /* 0x000fea0003800000 */
[----:B------:R-:W-:Y:S01]  /*93d0*/  SEL R88, R99, R154, !P0 ;  /* 0x0000009a63587207 */ /* 0x000fe20004000000 */
[----:B------:R-:W-:Y:S01]  /*93e0*/  BSSY B3, `(.L_x_2404) ;  /* 0x00000e5000037945 */ /* 0x000fe20003800000 */
[----:B------:R-:W-:Y:S02]  /*93f0*/  ISETP.GE.AND P4, PT, R18, R132, PT ;  /* 0x000000841200720c */ /* 0x000fe40003f86270 */
[----:B------:R-:W-:-:S04]  /*9400*/  SHF.R.S32.HI R89, RZ, 0x1f, R88 ;  /* 0x0000001fff597819 */ /* 0x000fc80000011458 */
[----:B------:R-:W-:-:S04]  /*9410*/  LEA.HI R88, R89, R88, RZ, 0x5 ;  /* 0x0000005859587211 */ /* 0x000fc800078f28ff */
        /* <DEDUP_REMOVED lines=17> */
[----:B------:R-:W-:Y:S02]  /*9530*/  SHF.R.U32.HI R40, RZ, 0x10, R53 ;  /* 0x00000010ff287819 */ /* 0x000fe40000011635 */
[----:B------:R-:W-:Y:S02]  /*9540*/  LOP3.LUT R52, R53, 0xff0000ff, RZ, 0xc0, !PT ;  /* 0xff0000ff35347812 */ /* 0x000fe400078ec0ff */
[--C-:B------:R-:W-:Y:S02]  /*9550*/  SHF.R.U32.HI R53, RZ, 0x8, R55.reuse ;  /* 0x00000008ff357819 */ /* 0x100fe40000011637 */
[----:B------:R-:W-:Y:S02]  /*9560*/  SHF.R.U32.HI R42, RZ, 0x10, R55 ;  /* 0x00000010ff2a7819 */ /* 0x000fe40000011637 */
[----:B------:R-:W-:Y:S01]  /*9570*/  LOP3.LUT R178, R55, 0xff0000ff, RZ, 0xc0, !PT ;  /* 0xff0000ff37b27812 */ /* 0x000fe200078ec0ff */
[----:B------:R-:W-:Y:S01]  /*9580*/  IMAD.SHL.U32 R53, R53, 0x100, RZ ;  /* 0x0000010035357824 */ /* 0x000fe200078e00ff */
[----:B------:R-:W-:Y:S01]  /*9590*/  SHF.R.U32.HI R55, RZ, 0x8, R41 ;  /* 0x00000008ff377819 */ /* 0x000fe20000011629 */
[----:B------:R-:W-:Y:S01]  /*95a0*/  IMAD.U32 R42, R42, 0x10000, RZ ;  /* 0x000100002a2a7824 */ /* 0x000fe200078e00ff */
[----:B------:R-:W-:-:S02]  /*95b0*/  SHF.L.U32 R180, R54, 0x8, RZ ;  /* 0x0000000836b47819 */ /* 0x000fc400000006ff */
[----:B------:R-:W-:Y:S02]  /*95c0*/  SHF.R.U32.HI R177, RZ, 0x10, R41 ;  /* 0x00000010ffb17819 */ /* 0x000fe40000011629 */
[----:B------:R-:W-:Y:S01]  /*95d0*/  LOP3.LUT R52, R52, 0xff00, R180, 0xf8, !PT ;  /* 0x0000ff0034347812 */ /* 0x000fe200078ef8b4 */
[----:B------:R-:W-:Y:S01]  /*95e0*/  IMAD.SHL.U32 R180, R55, 0x100, RZ ;  /* 0x0000010037b47824 */ /* 0x000fe200078e00ff */
[----:B------:R-:W-:Y:S02]  /*95f0*/  LOP3.LUT R179, R41, 0xff0000ff, RZ, 0xc0, !PT ;  /* 0xff0000ff29b37812 */ /* 0x000fe400078ec0ff */
[----:B------:R-:W-:Y:S01]  /*9600*/  LOP3.LUT R55, R178, 0xff00, R53, 0xf8, !PT ;  /* 0x0000ff00b2377812 */ /* 0x000fe200078ef835 */
[----:B------:R-:W-:Y:S01]  /*9610*/  IMAD.U32 R53, R40, 0x10000, RZ ;  /* 0x0001000028357824 */ /* 0x000fe200078e00ff */
[----:B------:R-:W-:Y:S02]  /*9620*/  LOP3.LUT R179, R179, 0xff00, R180, 0xf8, !PT ;  /* 0x0000ff00b3b37812 */ /* 0x000fe400078ef8b4 */
[----:B------:R-:W-:-:S02]  /*9630*/  SHF.L.U32 R40, R177, 0x10, RZ ;  /* 0x00000010b1287819 */ /* 0x000fc400000006ff */
[----:B------:R-:W-:Y:S02]  /*9640*/  LOP3.LUT R177, R52, 0xff0000, R53, 0xf8, !PT ;  /* 0x00ff000034b17812 */ /* 0x000fe400078ef835 */
        /* <DEDUP_REMOVED lines=33> */
[----:B------:R-:W-:Y:S01]  /*9860*/  F2FP.F16.E4M3.UNPACK_B R54, R91 ;  /* 0x0000005bff36723e */ /* 0x000fe200020006ff */
[----:B------:R-:W-:-:S02]  /*9870*/  HADD2.F32 R89, -RZ, R181.H0_H0 ;  /* 0x200000b5ff597230 */ /* 0x000fc40000004100 */
[----:B------:R-:W-:Y:S02]  /*9880*/  HADD2.F32 R93, -RZ, R93.H1_H1 ;  /* 0x3000005dff5d7230 */ /* 0x000fe40000004100 */
        /* <DEDUP_REMOVED lines=9> */
[----:B------:R-:W-:-:S02]  /*9920*/  IMAD.U32 R41, R41, 0x10000, RZ ;  /* 0x0001000029297824 */ /* 0x000fc400078e00ff */
[-C--:B------:R-:W-:Y:S01]  /*9930*/  FFMA.FTZ R180, R181, R177.reuse, -R182 ;  /* 0x000000b1b5b47223 */ /* 0x080fe200000108b6 */
[----:B------:R-:W-:Y:S01]  /*9940*/  FFMA.FTZ R177, R93, R177, R183 ;  /* 0x000000b15db17223 */ /* 0x000fe200000100b7 */
[----:B------:R-:W-:Y:S01]  /*9950*/  LOP3.LUT R93, R55, 0xff0000, R42, 0xf8, !PT ;  /* 0x00ff0000375d7812 */ /* 0x000fe200078ef82a */
[----:B------:R-:W-:Y:S01]  /*9960*/  HADD2.F32 R184, -RZ, R54.H0_H0 ;  /* 0x20000036ffb87230 */ /* 0x000fe20000004100 */
[----:B------:R-:W-:Y:S02]  /*9970*/  LOP3.LUT R41, R43, 0xff0000, R41, 0xf8, !PT ;  /* 0x00ff00002b297812 */ /* 0x000fe400078ef829 */
[----:B------:R-:W-:Y:S02]  /*9980*/  MOV R42, R95 ;  /* 0x0000005f002a7202 */ /* 0x000fe40000000f00 */
[----:B------:R-:W-:Y:S02]  /*9990*/  F2FP.F16.E4M3.UNPACK_B R95, R41 ;  /* 0x00000029ff5f723e */ /* 0x000fe400020006ff */
[----:B------:R-:W-:-:S02]  /*99a0*/  F2FP.F16.E4M3.UNPACK_B R43, R42 ;  /* 0x0000002aff2b723e */ /* 0x000fc400020006ff */
[----:B------:R-:W-:Y:S01]  /*99b0*/  F2FP.F16.E4M3.UNPACK_B R181, R93 ;  /* 0x0000005dffb5723e */ /* 0x000fe200020006ff */
[----:B------:R-:W-:Y:S01]  /*99c0*/  HADD2.F32 R55, -RZ, R95.H0_H0 ;  /* 0x2000005fff377230 */ /* 0x000fe20000004100 */
[----:B------:R-:W-:Y:S01]  /*99d0*/  F2FP.F16.E4M3.UNPACK_B R42, R42.H1 ;  /* 0x0000002aff2a723e */ /* 0x000fe200030006ff */
[----:B------:R-:W-:Y:S01]  /*99e0*/  HADD2.F32 R182, -RZ, R43.H0_H0 ;  /* 0x2000002bffb67230 */ /* 0x000fe20000004100 */
[----:B------:R-:W-:Y:S01]  /*99f0*/  F2FP.F16.E4M3.UNPACK_B R41, R41.H1 ;  /* 0x00000029ff29723e */ /* 0x000fe200030006ff */
[----:B------:R-:W-:Y:S01]  /*9a00*/  HADD2.F32 R183, -RZ, R181.H0_H0 ;  /* 0x200000b5ffb77230 */ /* 0x000fe20000004100 */
[----:B------:R-:W-:Y:S01]  /*9a10*/  F2FP.F16.E4M3.UNPACK_B R93, R93.H1 ;  /* 0x0000005dff5d723e */ /* 0x000fe200030006ff */
[----:B------:R-:W-:Y:S02]  /*9a20*/  HADD2.F32 R43, -RZ, R43.H1_H1 ;  /* 0x3000002bff2b7230 */ /* 0x000fe40000004100 */
[-C--:B------:R-:W-:Y:S01]  /*9a30*/  FMUL.FTZ R185, R182, R55.reuse ;  /* 0x00000037b6b97220 */ /* 0x080fe20000410000 */
[----:B------:R-:W-:Y:S01]  /*9a40*/  FMUL.FTZ R55, R184, R55 ;  /* 0x00000037b8377220 */ /* 0x000fe20000410000 */
[----:B------:R-:W-:Y:S01]  /*9a50*/  HADD2.F32 R95, -RZ, R95.H1_H1 ;  /* 0x3000005fff5f7230 */ /* 0x000fe20000004100 */
[----:B------:R-:W-:Y:S01]  /*9a60*/  F2FP.SATFINITE.E4M3.F32.PACK_AB_MERGE_C R89, R180, R89, RZ ;  /* 0x00000059b459723e */ /* 0x000fe200048070ff */
[----:B------:R-:W-:-:S02]  /*9a70*/  HADD2.F32 R181, -RZ, R181.H1_H1 ;  /* 0x300000b5ffb57230 */ /* 0x000fc40000004100 */
[----:B------:R-:W-:Y:S01]  /*9a80*/  FFMA.FTZ R182, R182, R183, R55 ;  /* 0x000000b7b6b67223 */ /* 0x000fe20000010037 */
[----:B------:R-:W-:Y:S02]  /*9a90*/  HADD2.F32 R55, -RZ, R54.H1_H1 ;  /* 0x30000036ff377230 */ /* 0x000fe40000004100 */
[----:B------:R-:W-:Y:S01]  /*9aa0*/  FMUL.FTZ R54, R43, R95 ;  /* 0x0000005f2b367220 */ /* 0x000fe20000410000 */
[----:B------:R-:W-:Y:S01]  /*9ab0*/  FFMA.FTZ R185, R184, R183, -R185 ;  /* 0x000000b7b8b97223 */ /* 0x000fe200000108b9 */
[----:B------:R-:W-:Y:S01]  /*9ac0*/  HADD2.F32 R183, -RZ, R41.H0_H0 ;  /* 0x20000029ffb77230 */ /* 0x000fe20000004100 */
[----:B------:R-:W-:Y:S01]  /*9ad0*/  F2FP.SATFINITE.E4M3.F32.PACK_AB_MERGE_C R178, R178, R179, R89 ;  /* 0x000000b3b2b2723e */ /* 0x000fe20004807059 */
[C---:B------:R-:W-:Y:S01]  /*9ae0*/  FFMA.FTZ R54, R55.reuse, R181, -R54 ;  /* 0x000000b537367223 */ /* 0x040fe20000010836 */
[----:B------:R-:W-:Y:S01]  /*9af0*/  FMUL.FTZ R55, R55, R95 ;  /* 0x0000005f37377220 */ /* 0x000fe20000410000 */
[----:B------:R-:W-:Y:S01]  /*9b00*/  HADD2.F32 R95, -RZ, R93.H0_H0 ;  /* 0x2000005dff5f7230 */ /* 0x000fe20000004100 */
[----:B------:R-:W-:Y:S01]  /*9b10*/  F2FP.F16.E4M3.UNPACK_B R89, R92.H1 ;  /* 0x0000005cff59723e */ /* 0x000fe200030006ff */
[----:B------:R-:W-:-:S02]  /*9b20*/  HADD2.F32 R41, -RZ, R41.H1_H1 ;  /* 0x30000029ff297230 */ /* 0x000fc40000004100 */
[----:B------:R-:W-:Y:S01]  /*9b30*/  FFMA.FTZ R43, R43, R181, R55 ;  /* 0x000000b52b2b7223 */ /* 0x000fe20000010037 */
[----:B------:R-:W-:Y:S01]  /*9b40*/  F2FP.F16.E4M3.UNPACK_B R55, R91.H1 ;  /* 0x0000005bff37723e */ /* 0x000fe200030006ff */
[--C-:B------:R-:W-:Y:S01]  /*9b50*/  HADD2.F32 R91, -RZ, R42.reuse.H0_H0 ;  /* 0x2000002aff5b7230 */ /* 0x100fe20000004100 */
[----:B------:R-:W-:Y:S01]  /*9b60*/  F2FP.SATFINITE.E4M3.F32.PACK_AB_MERGE_C R40, R177, R40, RZ ;  /* 0x00000028b128723e */ /* 0x000fe200048070ff */
[----:B------:R-:W-:Y:S01]  /*9b70*/  HADD2.F32 R42, -RZ, R42.H1_H1 ;  /* 0x3000002aff2a7230 */ /* 0x000fe20000004100 */
[----:B------:R-:W-:Y:S01]  /*9b80*/  F2FP.F16.E4M3.UNPACK_B R92, R92 ;  /* 0x0000005cff5c723e */ /* 0x000fe200020006ff */
[--C-:B------:R-:W-:Y:S02]  /*9b90*/  HADD2.F32 R181, -RZ, R55.reuse.H0_H0 ;  /* 0x20000037ffb57230 */ /* 0x100fe40000004100 */
[----:B------:R-:W-:Y:S01]  /*9ba0*/  FMUL.FTZ R184, R91, R183 ;  /* 0x000000b75bb87220 */ /* 0x000fe20000410000 */
[----:B------:R-:W-:Y:S02]  /*9bb0*/  HADD2.F32 R55, -RZ, R55.H1_H1 ;  /* 0x30000037ff377230 */ /* 0x000fe40000004100 */
[----:B------:R-:W-:-:S02]  /*9bc0*/  HADD2.F32 R93, -RZ, R93.H1_H1 ;  /* 0x3000005dff5d7230 */ /* 0x000fc40000004100 */
        /* <DEDUP_REMOVED lines=97> */
[----:B------:R-:W-:Y:S01]  /*a1e0*/  F2FP.SATFINITE.E4M3.F32.PACK_AB_MERGE_C R90, R92, R172, R89 ;  /* 0x000000ac5c5a723e */ /* 0x000fe20004807059 */
[----:B------:R-:W-:Y:S01]  /*a1f0*/  IMAD.MOV.U32 R89, RZ, RZ, R178 ;  /* 0x000000ffff597224 */ /* 0x000fe200078e00b2 */
[----:B------:R-:W-:Y:S01]  /*a200*/  F2FP.SATFINITE.E4M3.F32.PACK_AB_MERGE_C R94, R173, R174, R88 ;  /* 0x000000aead5e723e */ /* 0x000fe20004807058 */
[----:B------:R-:W-:Y:S01]  /*a210*/  IMAD.MOV.U32 R88, RZ, RZ, R177 ;  /* 0x000000ffff587224 */ /* 0x000fe200078e00b1 */
[----:B------:R-:W-:-:S07]  /*a220*/  MOV R92, R41 ;  /* 0x00000029005c7202 */ /* 0x000fce0000000f00 */
.L_x_2405:
[----:B------:R-:W-:Y:S05]  /*a230*/  BSYNC B3 ;  /* 0x0000000000037941 */ /* 0x000fea0003800000 */
.L_x_2404:
        /* <DEDUP_REMOVED lines=12> */
.L_x_2403:
[----:B------:R-:W-:Y:S05]  /*a300*/  BSYNC B2 ;  /* 0x0000000000027941 */ /* 0x000fea0003800000 */
.L_x_2402:
        /* <DEDUP_REMOVED lines=11> */
[----:B------:R-:W-:Y:S01]  /*a3c0*/  SHF.R.S32.HI R40, RZ, 0x1f, R41 ;  /* 0x0000001fff287819 */ /* 0x000fe20000011429 */
[----:B------:R-:W-:-:S03]  /*a3d0*/  IMAD.SHL.U32 R90, R41, 0x10, RZ ;  /* 0x00000010295a7824 */ /* 0x000fc600078e00ff */
[----:B------:R-:W-:-:S04]  /*a3e0*/  LEA.HI R40, R40, R41, RZ, 0x2 ;  /* 0x0000002928287211 */ /* 0x000fc800078f10ff */
[----:B------:R-:W-:Y:S02]  /*a3f0*/  SHF.R.S32.HI R41, RZ, 0x2, R40 ;  /* 0x00000002ff297819 */ /* 0x000fe40000011428 */
[----:B------:R-:W-:-:S03]  /*a400*/  LOP3.LUT R40, R198, 0x30, R90, 0xf8, !PT ;  /* 0x00000030c6287812 */ /* 0x000fc600078ef85a */
[----:B------:R-:W-:Y:S01]  /*a410*/  IMAD R41, R41, 0x2800, R200 ;  /* 0x0000280029297824 */ /* 0x000fe200078e02c8 */
[----:B------:R-:W-:-:S04]  /*a420*/  LOP3.LUT R40, R40, R199, RZ, 0x3c, !PT ;  /* 0x000000c728287212 */ /* 0x000fc800078e3cff */
        /* <DEDUP_REMOVED lines=16> */
[-C--:B------:R-:W-:Y:S02]  /*a530*/  F2FP.F16.E4M3.UNPACK_B R175, R169.reuse.H1 ;  /* 0x000000a9ffaf723e */ /* 0x080fe400030006ff */
[----:B------:R-:W-:Y:S01]  /*a540*/  LOP3.LUT R57, R46, 0xff00, R57, 0xf8, !PT ;  /* 0x0000ff002e397812 */ /* 0x000fe200078ef839 */
[----:B------:R-:W-:Y:S01]  /*a550*/  IMAD.U32 R46, R56, 0x10000, RZ ;  /* 0x00010000382e7824 */ /* 0x000fe200078e00ff */
[----:B------:R-:W-:Y:S01]  /*a560*/  LOP3.LUT R44, R44, 0xff00, R45, 0xf8, !PT ;  /* 0x0000ff002c2c7812 */ /* 0x000fe200078ef82d */
[----:B------:R-:W-:Y:S01]  /*a570*/  IMAD.U32 R45, R58, 0x10000, RZ ;  /* 0x000100003a2d7824 */ /* 0x000fe200078e00ff */
[----:B------:R-:W-:Y:S01]  /*a580*/  F2FP.F16.E4M3.UNPACK_B R169, R169 ;  /* 0x000000a9ffa9723e */ /* 0x000fe200020006ff */
[----:B-1----:R-:W-:Y:S01]  /*a590*/  IMAD.MOV.U32 R58, RZ, RZ, R53 ;  /* 0x000000ffff3a7224 */ /* 0x002fe200078e0035 */
[----:B------:R-:W-:Y:S01]  /*a5a0*/  LOP3.LUT R57, R57, 0xff0000, R46, 0xf8, !PT ;  /* 0x00ff000039397812 */ /* 0x000fe200078ef82e */
[--C-:B------:R-:W-:Y:S01]  /*a5b0*/  HADD2.F32 R177, -RZ, R175.reuse.H0_H0 ;  /* 0x200000afffb17230 */ /* 0x100fe20000004100 */
[----:B0-----:R-:W-:Y:S01]  /*a5c0*/  F2FP.F16.E4M3.UNPACK_B R53, R41 ;  /* 0x00000029ff35723e */ /* 0x001fe200020006ff */
[----:B------:R-:W-:Y:S01]  /*a5d0*/  HADD2.F32 R175, -RZ, R175.H1_H1 ;  /* 0x300000afffaf7230 */ /* 0x000fe20000004100 */
[----:B------:R-:W-:-:S02]  /*a5e0*/  F2FP.F16.E4M3.UNPACK_B R91, R58 ;  /* 0x0000003aff5b723e */ /* 0x000fc400020006ff */
[----:B------:R-:W-:Y:S01]  /*a5f0*/  F2FP.F16.E4M3.UNPACK_B R92, R57 ;  /* 0x00000039ff5c723e */ /* 0x000fe200020006ff */
[----:B------:R-:W-:Y:S01]  /*a600*/  HADD2.F32 R56, -RZ, R53.H0_H0 ;  /* 0x20000035ff387230 */ /* 0x000fe20000004100 */
[----:B------:R-:W-:Y:S01]  /*a610*/  LOP3.LUT R44, R44, 0xff0000, R45, 0xf8, !PT ;  /* 0x00ff00002c2c7812 */ /* 0x000fe200078ef82d */
[--C-:B------:R-:W-:Y:S01]  /*a620*/  HADD2.F32 R46, -RZ, R91.reuse.H0_H0 ;  /* 0x2000005bff2e7230 */ /* 0x100fe20000004100 */
[----:B------:R-:W-:Y:S01]  /*a630*/  F2FP.F16.E4M3.UNPACK_B R58, R58.H1 ;  /* 0x0000003aff3a723e */ /* 0x000fe200030006ff */
[----:B------:R-:W-:Y:S01]  /*a640*/  HADD2.F32 R91, -RZ, R91.H1_H1 ;  /* 0x3000005bff5b7230 */ /* 0x000fe20000004100 */
[----:B------:R-:W-:Y:S01]  /*a650*/  F2FP.F16.E4M3.UNPACK_B R45, R44 ;  /* 0x0000002cff2d723e */ /* 0x000fe200020006ff */
[--C-:B------:R-:W-:Y:S02]  /*a660*/  HADD2.F32 R94, -RZ, R92.reuse.H1_H1 ;  /* 0x3000005cff5e7230 */ /* 0x100fe40000004100 */
[----:B------:R-:W-:Y:S02]  /*a670*/  HADD2.F32 R53, -RZ, R53.H1_H1 ;  /* 0x30000035ff357230 */ /* 0x000fe40000004100 */
[----:B------:R-:W-:-:S02]  /*a680*/  HADD2.F32 R95, -RZ, R92.H0_H0 ;  /* 0x2000005cff5f7230 */ /* 0x000fc40000004100 */
        /* <DEDUP_REMOVED lines=35> */
[----:B------:R-:W-:Y:S02]  /*a8c0*/  SHF.R.U32.HI R93, RZ, 0x10, R47 ;  /* 0x00000010ff5d7819 */ /* 0x000fe4000001162f */
[----:B------:R-:W-:Y:S02]  /*a8d0*/  SHF.L.U32 R92, R92, 0x8, RZ ;  /* 0x000000085c5c7819 */ /* 0x000fe400000006ff */
[----:B------:R-:W-:Y:S01]  /*a8e0*/  LOP3.LUT R59, R59, 0xff00, R94, 0xf8, !PT ;  /* 0x0000ff003b3b7812 */ /* 0x000fe200078ef85e */
[----:B------:R-:W-:Y:S01]  /*a8f0*/  IMAD.U32 R94, R93, 0x10000, RZ ;  /* 0x000100005d5e7824 */ /* 0x000fe200078e00ff */
[----:B------:R-:W-:Y:S01]  /*a900*/  LOP3.LUT R47, R91, 0xff00, R92, 0xf8, !PT ;  /* 0x0000ff005b2f7812 */ /* 0x000fe200078ef85c */
[----:B------:R-:W-:Y:S01]  /*a910*/  IMAD.U32 R92, R95, 0x10000, RZ ;  /* 0x000100005f5c7824 */ /* 0x000fe200078e00ff */
[----:B------:R-:W-:-:S02]  /*a920*/  F2FP.F16.E4M3.UNPACK_B R91, R43 ;  /* 0x0000002bff5b723e */ /* 0x000fc400020006ff */
[----:B------:R-:W-:Y:S02]  /*a930*/  LOP3.LUT R93, R59, 0xff0000, R94, 0xf8, !PT ;  /* 0x00ff00003b5d7812 */ /* 0x000fe400078ef85e */
[----:B------:R-:W-:Y:S01]  /*a940*/  MOV R94, R55 ;  /* 0x00000037005e7202 */ /* 0x000fe20000000f00 */
[--C-:B------:R-:W-:Y:S01]  /*a950*/  HADD2.F32 R173, -RZ, R91.reuse.H0_H0 ;  /* 0x2000005bffad7230 */ /* 0x100fe20000004100 */
[----:B------:R-:W-:Y:S01]  /*a960*/  F2FP.F16.E4M3.UNPACK_B R95, R93 ;  /* 0x0000005dff5f723e */ /* 0x000fe200020006ff */
[----:B------:R-:W-:Y:S01]  /*a970*/  HADD2.F32 R91, -RZ, R91.H1_H1 ;  /* 0x3000005bff5b7230 */ /* 0x000fe20000004100 */
[-C--:B------:R-:W-:Y:S02]  /*a980*/  F2FP.F16.E4M3.UNPACK_B R55, R94.reuse ;  /* 0x0000005eff37723e */ /* 0x080fe400020006ff */
[----:B------:R-:W-:Y:S01]  /*a990*/  LOP3.LUT R47, R47, 0xff0000, R92, 0xf8, !PT ;  /* 0x00ff00002f2f7812 */ /* 0x000fe200078ef85c */
[----:B------:R-:W-:Y:S01]  /*a9a0*/  HADD2.F32 R176, -RZ, R95.H0_H0 ;  /* 0x2000005fffb07230 */ /* 0x000fe20000004100 */
[----:B------:R-:W-:Y:S01]  /*a9b0*/  F2FP.F16.E4M3.UNPACK_B R94, R94.H1 ;  /* 0x0000005eff5e723e */ /* 0x000fe200030006ff */
[--C-:B------:R-:W-:Y:S01]  /*a9c0*/  HADD2.F32 R59, -RZ, R55.reuse.H0_H0 ;  /* 0x20000037ff3b7230 */ /* 0x100fe20000004100 */
[----:B------:R-:W-:Y:S01]  /*a9d0*/  F2FP.F16.E4M3.UNPACK_B R172, R47 ;  /* 0x0000002fffac723e */ /* 0x000fe200020006ff */
[----:B------:R-:W-:Y:S01]  /*a9e0*/  HADD2.F32 R55, -RZ, R55.H1_H1 ;  /* 0x30000037ff377230 */ /* 0x000fe20000004100 */
[----:B------:R-:W-:-:S02]  /*a9f0*/  F2FP.F16.E4M3.UNPACK_B R93, R93.H1 ;  /* 0x0000005dff5d723e */ /* 0x000fc400030006ff */
[-C--:B------:R-:W-:Y:S01]  /*aa00*/  FMUL.FTZ R92, R59, R176.reuse ;  /* 0x000000b03b5c7220 */ /* 0x080fe20000410000 */
[--C-:B------:R-:W-:Y:S02]  /*aa10*/  HADD2.F32 R174, -RZ, R172.reuse.H0_H0 ;  /* 0x200000acffae7230 */ /* 0x100fe40000004100 */
[C---:B------:R-:W-:Y:S01]  /*aa20*/  FMUL.FTZ R176, R173.reuse, R176 ;  /* 0x000000b0adb07220 */ /* 0x040fe20000410000 */
[----:B------:R-:W-:Y:S01]  /*aa30*/  HADD2.F32 R172, -RZ, R172.H1_H1 ;  /* 0x300000acffac7230 */ /* 0x000fe20000004100 */
[----:B------:R-:W-:Y:S01]  /*aa40*/  F2FP.SATFINITE.E4M3.F32.PACK_AB_MERGE_C R44, R58, R44, RZ ;  /* 0x0000002c3a2c723e */ /* 0x000fe200048070ff */
[-C--:B------:R-:W-:Y:S01]  /*aa50*/  FFMA.FTZ R92, R173, R174.reuse, -R92 ;  /* 0x000000aead5c7223 */ /* 0x080fe2000001085c */
[----:B------:R-:W-:Y:S01]  /*aa60*/  FFMA.FTZ R59, R59, R174, R176 ;  /* 0x000000ae3b3b7223 */ /* 0x000fe200000100b0 */
[----:B------:R-:W-:Y:S01]  /*aa70*/  HADD2.F32 R174, -RZ, R95.H1_H1 ;  /* 0x3000005fffae7230 */ /* 0x000fe20000004100 */
[----:B------:R-:W-:Y:S01]  /*aa80*/  F2FP.F16.E4M3.UNPACK_B R95, R43.H1 ;  /* 0x0000002bff5f723e */ /* 0x000fe200030006ff */
[----:B------:R-:W-:Y:S01]  /*aa90*/  HADD2.F32 R173, -RZ, R94.H1_H1 ;  /* 0x3000005effad7230 */ /* 0x000fe20000004100 */
[----:B------:R-:W-:-:S02]  /*aaa0*/  F2FP.SATFINITE.E4M3.F32.PACK_AB_MERGE_C R57, R57, R41, RZ ;  /* 0x000000293939723e */ /* 0x000fc400048070ff */
[-C--:B------:R-:W-:Y:S01]  /*aab0*/  FMUL.FTZ R176, R55, R174.reuse ;  /* 0x000000ae37b07220 */ /* 0x080fe20000410000 */
[----:B------:R-:W-:Y:S01]  /*aac0*/  FMUL.FTZ R174, R91, R174 ;  /* 0x000000ae5bae7220 */ /* 0x000fe20000410000 */
[----:B------:R-:W-:Y:S01]  /*aad0*/  HADD2.F32 R43, -RZ, R95.H0_H0 ;  /* 0x2000005fff2b7230 */ /* 0x000fe20000004100 */
[----:B------:R-:W-:Y:S01]  /*aae0*/  F2FP.SATFINITE.E4M3.F32.PACK_AB_MERGE_C R41, R53, R56, R44 ;  /* 0x000000383529723e */ /* 0x000fe2000480702c */
[-C--:B------:R-:W-:Y:S01]  /*aaf0*/  FFMA.FTZ R91, R91, R172.reuse, -R176 ;  /* 0x000000ac5b5b7223 */ /* 0x080fe200000108b0 */
[----:B------:R-:W-:Y:S01]  /*ab00*/  FFMA.FTZ R55, R55, R172, R174 ;  /* 0x000000ac37377223 */ /* 0x000fe200000100ae */
[----:B------:R-:W-:Y:S01]  /*ab10*/  F2FP.F16.E4M3.UNPACK_B R172, R47.H1 ;  /* 0x0000002fffac723e */ /* 0x000fe200030006ff */
[----:B------:R-:W-:Y:S01]  /*ab20*/  HADD2.F32 R47, -RZ, R94.H0_H0 ;  /* 0x2000005eff2f7230 */ /* 0x000fe20000004100 */
[----:B------:R-:W-:Y:S01]  /*ab30*/  F2FP.SATFINITE.E4M3.F32.PACK_AB_MERGE_C R53, R45, R46, R57 ;  /* 0x0000002e2d35723e */ /* 0x000fe20004807039 */
        /* <DEDUP_REMOVED lines=96> */
[----:B------:R-:W-:Y:S02]  /*b140*/  IMAD.MOV.U32 R40, RZ, RZ, R176 ;  /* 0x000000ffff287224 */ /* 0x000fe400078e00b0 */
[-C--:B------:R-:W-:Y:S01]  /*b150*/  FMUL.FTZ R54, R171, R170.reuse ;  /* 0x000000aaab367220 */ /* 0x080fe20000410000 */
[----:B------:R-:W-:-:S03]  /*b160*/  FMUL.FTZ R170, R95, R170 ;  /* 0x000000aa5faa7220 */ /* 0x000fc60000410000 */
[-C--:B------:R-:W-:Y:S01]  /*b170*/  FFMA.FTZ R95, R95, R168.reuse, -R54 ;  /* 0x000000a85f5f7223 */ /* 0x080fe20000010836 */
[----:B------:R-:W-:Y:S01]  /*b180*/  FFMA.FTZ R168, R171, R168, R170 ;  /* 0x000000a8aba87223 */ /* 0x000fe200000100aa */
[----:B------:R-:W-:-:S03]  /*b190*/  F2FP.SATFINITE.E4M3.F32.PACK_AB_MERGE_C R54, R42, R180, RZ ;  /* 0x000000b42a36723e */ /* 0x000fc600048070ff */
[----:B------:R-:W-:Y:S02]  /*b1a0*/  F2FP.SATFINITE.E4M3.F32.PACK_AB_MERGE_C R42, R95, R174, R169 ;  /* 0x000000ae5f2a723e */ /* 0x000fe400048070a9 */
[----:B------:R-:W-:-:S07]  /*b1b0*/  F2FP.SATFINITE.E4M3.F32.PACK_AB_MERGE_C R54, R168, R175, R54 ;  /* 0x000000afa836723e */ /* 0x000fce0004807036 */
.L_x_2409:
[----:B------:R-:W-:Y:S05]  /*b1c0*/  BSYNC B3 ;  /* 0x0000000000037941 */ /* 0x000fea0003800000 */
.L_x_2408:
[----:B------:R-:W-:-:S13]  /*b1d0*/  ISETP.GE.AND P4, PT, R90, R149, PT ;  /* 0x000000955a00720c */ /* 0x000fda0003f86270 */
[--C-:B------:R-:W-:Y:S02]  /*b1e0*/  @!P4 SHF.R.S32.HI R44, RZ, 0x1f, R90.reuse ;  /* 0x0000001fff2cc819 */ /* 0x100fe4000001145a */
[----:B------:R-:W-:-:S04]  /*b1f0*/  @!P4 IADD3 R47, P5, P6, R116, R138, R90 ;  /* 0x0000008a742fc210 */ /* 0x000fc80007ebe05a */
[----:B------:R-:W-:Y:S02]  /*b200*/  @!P4 IADD3.X R56, R4, R167, R44, P5, P6 ;  /* 0x000000a70438c210 */ /* 0x000fe40002fec42c */
[----:B------:R-:W-:-:S04]  /*b210*/  IADD3 R44, P5, R89, R122, RZ ;  /* 0x0000007a592c7210 */ /* 0x000fc80007fbe0ff */
[----:B------:R-:W-:Y:S02]  /*b220*/  IADD3.X R45, R88, R123, RZ, P5, !PT ;  /* 0x0000007b582d7210 */ /* 0x000fe40002ffe4ff */
[----:B------:R-:W-:-:S03]  /*b230*/  @!P4 IADD3 R46, P5, R47, R122, RZ ;  /* 0x0000007a2f2ec210 */ /* 0x000fc60007fbe0ff */
[----:B0-----:R3:W-:Y:S02]  /*b240*/  STG.E.128 desc[UR56][R44.64], R40 ;  /* 0x000000282c007986 */ /* 0x0017e4000c101d38 */
[----:B------:R-:W-:-:S05]  /*b250*/  @!P4 IMAD.X R47, R56, 0x1, R123, P5 ;  /* 0x00000001382fc824 */ /* 0x000fca00028e067b */
[----:B-1----:R3:W-:Y:S03]  /*b260*/  @!P4 STG.E.128 desc[UR56][R46.64], R52 ;  /* 0x000000342e00c986 */ /* 0x0027e6000c101d38 */
.L_x_2407:
[----:B------:R-:W-:Y:S05]  /*b270*/  BSYNC B2 ;  /* 0x0000000000027941 */ /* 0x000fea0003800000 */
.L_x_2406:
        /* <DEDUP_REMOVED lines=21> */
[----:B------:R-:W-:-:S03]  /*b3d0*/  IMAD R43, R17, 0x7800, R40 ;  /* 0x00007800112b7824 */ /* 0x000fc600078e0228 */
[C---:B------:R-:W-:Y:S01]  /*b3e0*/  IADD3 R41, R16.reuse, R41, RZ ;  /* 0x0000002910297210 */ /* 0x040fe20007ffe0ff */
[----:B------:R-:W-:-:S05]  /*b3f0*/  IMAD.IADD R44, R16, 0x1, R43 ;  /* 0x00000001102c7824 */ /* 0x000fca00078e022b */
[----:B------:R-:W0:Y:S04]  /*b400*/  LDS.128 R40, [R41+0x1a400] ;  /* 0x01a4000029287984 */ /* 0x000e280000000c00 */
[----:B------:R-:W1:Y:S01]  /*b410*/  LDS.128 R44, [R44+0x1a400] ;  /* 0x01a400002c2c7984 */ /* 0x000e620000000c00 */
[----:B------:R-:W-:Y:S05]  /*b420*/  @P4 BRA `(.L_x_2411) ;  /* 0x0000000c00504947 */ /* 0x000fea0003800000 */
[----:B------:R-:W-:Y:S01]  /*b430*/  SHF.R.U32.HI R48, RZ, 0x8, R61 ;  /* 0x00000008ff307819 */ /* 0x000fe2000001163d */
[----:B0-----:R-:W-:Y:S01]  /*b440*/  IMAD.MOV.U32 R54, RZ, RZ, R40 ;  /* 0x000000ffff367224 */ /* 0x001fe200078e0028 */
[----:B------:R-:W-:Y:S01]  /*b450*/  LOP3.LUT R59, R61, 0xff0000ff, RZ, 0xc0, !PT ;  /* 0xff0000ff3d3b7812 */ /* 0x000fe200078ec0ff */
[----:B-1----:R-:W-:Y:S01]  /*b460*/  IMAD.MOV.U32 R56, RZ, RZ, R44 ;  /* 0x000000ffff387224 */ /* 0x002fe200078e002c */
[----:B------:R-:W-:Y:S02]  /*b470*/  SHF.R.U32.HI R88, RZ, 0x8, R63 ;  /* 0x00000008ff587819 */ /* 0x000fe4000001163f */
[----:B------:R-:W-:Y:S01]  /*b480*/  SHF.L.U32 R40, R48, 0x8, RZ ;  /* 0x0000000830287819 */ /* 0x000fe200000006ff */
[----:B------:R-:W-:Y:S01]  /*b490*/  IMAD.MOV.U32 R48, RZ, RZ, R42 ;  /* 0x000000ffff307224 */ /* 0x000fe200078e002a */
[----:B------:R-:W-:Y:S02]  /*b4a0*/  SHF.R.U32.HI R89, RZ, 0x10, R61 ;  /* 0x00000010ff597819 */ /* 0x000fe4000001163d */
[----:B------:R-:W-:Y:S01]  /*b4b0*/  LOP3.LUT R59, R59, 0xff00, R40, 0xf8, !PT ;  /* 0x0000ff003b3b7812 */ /* 0x000fe200078ef828 */
[----:B------:R-:W-:Y:S01]  /*b4c0*/  IMAD.SHL.U32 R40, R88, 0x100, RZ ;  /* 0x0000010058287824 */ /* 0x000fe200078e00ff */
[----:B------:R-:W-:Y:S01]  /*b4d0*/  SHF.R.U32.HI R58, RZ, 0x10, R63 ;  /* 0x00000010ff3a7819 */ /* 0x000fe2000001163f */
[----:B------:R-:W-:Y:S01]  /*b4e0*/  IMAD.U32 R44, R89, 0x10000, RZ ;  /* 0x00010000592c7824 */ /* 0x000fe200078e00ff */
[----:B------:R-:W-:-:S02]  /*b4f0*/  LOP3.LUT R61, R63, 0xff0000ff, RZ, 0xc0, !PT ;  /* 0xff0000ff3f3d7812 */ /* 0x000fc400078ec0ff */
[----:B------:R-:W-:Y:S02]  /*b500*/  SHF.R.U32.HI R62, RZ, 0x8, R49 ;  /* 0x00000008ff3e7819 */ /* 0x000fe40000011631 */
[----:B------:R-:W-:Y:S02]  /*b510*/  SHF.R.U32.HI R60, RZ, 0x8, R51 ;  /* 0x00000008ff3c7819 */ /* 0x000fe40000011633 */
[----:B------:R-:W-:Y:S01]  /*b520*/  LOP3.LUT R61, R61, 0xff00, R40, 0xf8, !PT ;  /* 0x0000ff003d3d7812 */ /* 0x000fe200078ef828 */
[----:B------:R-:W-:Y:S01]  /*b530*/  IMAD.U32 R40, R58, 0x10000, RZ ;  /* 0x000100003a287824 */ /* 0x000fe200078e00ff */
[----:B------:R-:W-:Y:S02]  /*b540*/  SHF.R.U32.HI R50, RZ, 0x10, R49 ;  /* 0x00000010ff327819 */ /* 0x000fe40000011631 */
[----:B------:R-:W-:Y:S01]  /*b550*/  LOP3.LUT R63, R49, 0xff0000ff, RZ, 0xc0, !PT ;  /* 0xff0000ff313f7812 */ /* 0x000fe200078ec0ff */
[----:B------:R-:W-:Y:S01]  /*b560*/  IMAD.MOV.U32 R49, RZ, RZ, R46 ;  /* 0x000000ffff317224 */ /* 0x000fe200078e002e */
[----:B------:R-:W-:Y:S01]  /*b570*/  SHF.L.U32 R42, R62, 0x8, RZ ;  /* 0x000000083e2a7819 */ /* 0x000fe200000006ff */
[----:B------:R-:W-:Y:S01]  /*b580*/  IMAD.SHL.U32 R46, R60, 0x100, RZ ;  /* 0x000001003c2e7824 */ /* 0x000fe200078e00ff */
[----:B------:R-:W-:-:S02]  /*b590*/  LOP3.LUT R44, R59, 0xff0000, R44, 0xf8, !PT ;  /* 0x00ff00003b2c7812 */ /* 0x000fc400078ef82c */
[----:B------:R-:W-:Y:S02]  /*b5a0*/  SHF.R.U32.HI R57, RZ, 0x10, R51 ;  /* 0x00000010ff397819 */ /* 0x000fe40000011633 */
[----:B------:R-:W-:Y:S02]  /*b5b0*/  F2FP.F16.E4M3.UNPACK_B R62, R163.H1 ;  /* 0x000000a3ff3e723e */ /* 0x000fe400030006ff */
[----:B------:R-:W-:Y:S02]  /*b5c0*/  F2FP.F16.E4M3.UNPACK_B R59, R56.H1 ;  /* 0x00000038ff3b723e */ /* 0x000fe400030006ff */
[----:B------:R-:W-:Y:S02]  /*b5d0*/  LOP3.LUT R51, R51, 0xff0000ff, RZ, 0xc0, !PT ;  /* 0xff0000ff33337812 */ /* 0x000fe400078ec0ff */
[----:B------:R-:W-:Y:S01]  /*b5e0*/  F2FP.F16.E4M3.UNPACK_B R58, R54.H1 ;  /* 0x00000036ff3a723e */ /* 0x000fe200030006ff */
[----:B------:R-:W-:Y:S01]  /*b5f0*/  HADD2.F32 R60, -RZ, R59.H0_H0 ;  /* 0x2000003bff3c7230 */ /* 0x000fe20000004100 */
[----:B------:R-:W-:-:S02]  /*b600*/  LOP3.LUT R40, R61, 0xff0000, R40, 0xf8, !PT ;  /* 0x00ff00003d287812 */ /* 0x000fc400078ef828 */
[----:B------:R-:W-:Y:S01]  /*b610*/  LOP3.LUT R63, R63, 0xff00, R42, 0xf8, !PT ;  /* 0x0000ff003f3f7812 */ /* 0x000fe200078ef82a */
[----:B------:R-:W-:Y:S01]  /*b620*/  HADD2.F32 R42, -RZ, R62.H0_H0 ;  /* 0x2000003eff2a7230 */ /* 0x000fe20000004100 */
[----:B------:R-:W-:Y:S02]  /*b630*/  F2FP.F16.E4M3.UNPACK_B R61, R165.H1 ;  /* 0x000000a5ff3d723e */ /* 0x000fe400030006ff */
[----:B------:R-:W-:Y:S01]  /*b640*/  LOP3.LUT R89, R51, 0xff00, R46, 0xf8, !PT ;  /* 0x0000ff0033597812 */ /* 0x000fe200078ef82e */
[----:B------:R-:W-:Y:S01]  /*b650*/  HADD2.F32 R51, -RZ, R58.H0_H0 ;  /* 0x2000003aff337230 */ /* 0x000fe20000004100 */
[----:B------:R-:W-:Y:S01]  /*b660*/  SHF.L.U32 R46, R50, 0x10, RZ ;  /* 0x00000010322e7819 */ /* 0x000fe200000006ff */
[----:B------:R-:W-:Y:S02]  /*b670*/  IMAD.U32 R50, R57, 0x10000, RZ ;  /* 0x0001000039327824 */ /* 0x000fe400078e00ff */
[----:B------:R-:W-:Y:S01]  /*b680*/  FMUL.FTZ R88, R60, R42 ;  /* 0x0000002a3c587220 */ /* 0x000fe20000410000 */
[----:B------:R-:W-:-:S02]  /*b690*/  HADD2.F32 R57, -RZ, R61.H0_H0 ;  /* 0x2000003dff397230 */ /* 0x000fc40000004100 */
[----:B------:R-:W-:Y:S01]  /*b6a0*/  FMUL.FTZ R91, R51, R42 ;  /* 0x0000002a335b7220 */ /* 0x000fe20000410000 */
[----:B------:R-:W-:Y:S01]  /*b6b0*/  HADD2.F32 R58, -RZ, R58.H1_H1 ;  /* 0x3000003aff3a7230 */ /* 0x000fe20000004100 */
[----:B------:R-:W-:Y:S01]  /*b6c0*/  LOP3.LUT R42, R89, 0xff0000, R50, 0xf8, !PT ;  /* 0x00ff0000592a7812 */ /* 0x000fe200078ef832 */
        /* <DEDUP_REMOVED lines=9> */
[----:B------:R-:W-:Y:S01]  /*b760*/  F2FP.F16.E4M3.UNPACK_B R59, R54 ;  /* 0x00000036ff3b723e */ /* 0x000fe200020006ff */
[----:B------:R-:W-:Y:S01]  /*b770*/  FMUL.FTZ R89, R62, R57 ;  /* 0x000000393e597220 */ /* 0x000fe20000410000 */
[----:B------:R-:W-:Y:S01]  /*b780*/  F2FP.F16.E4M3.UNPACK_B R165, R165 ;  /* 0x000000a5ffa5723e */ /* 0x000fe200020006ff */
[----:B------:R-:W-:-:S02]  /*b790*/  HADD2.F32 R88, -RZ, R163.H0_H0 ;  /* 0x200000a3ff587230 */ /* 0x000fc40000004100 */
[-C--:B------:R-:W-:Y:S01]  /*b7a0*/  FFMA.FTZ R54, R62, R63.reuse, R91 ;  /* 0x0000003f3e367223 */ /* 0x080fe2000001005b */
[--C-:B------:R-:W-:Y:S02]  /*b7b0*/  HADD2.F32 R61, -RZ, R60.reuse.H0_H0 ;  /* 0x2000003cff3d7230 */ /* 0x100fe40000004100 */
[----:B------:R-:W-:Y:S01]  /*b7c0*/  FFMA.FTZ R57, R58, R63, -R89 ;  /* 0x0000003f3a397223 */ /* 0x000fe20000010859 */
[----:B------:R-:W-:Y:S01]  /*b7d0*/  HADD2.F32 R56, -RZ, R59.H0_H0 ;  /* 0x2000003bff387230 */ /* 0x000fe20000004100 */
[----:B------:R-:W-:Y:S01]  /*b7e0*/  F2FP.F16.E4M3.UNPACK_B R89, R164.H1 ;  /* 0x000000a4ff59723e */ /* 0x000fe200030006ff */
        /* <DEDUP_REMOVED lines=13> */
[-C--:B------:R-:W-:Y:S01]  /*b8c0*/  FFMA.FTZ R61, R59, R165.reuse, -R60 ;  /* 0x000000a53b3d7223 */ /* 0x080fe2000001083c */
[----:B------:R-:W-:Y:S01]  /*b8d0*/  F2FP.F16.E4M3.UNPACK_B R60, R48.H1 ;  /* 0x00000030ff3c723e */ /* 0x000fe200030006ff */
[----:B------:R-:W-:Y:S02]  /*b8e0*/  HADD2.F32 R93, -RZ, R89.H0_H0 ;  /* 0x20000059ff5d7230 */ /* 0x000fe40000004100 */
[----:B------:R-:W-:Y:S01]  /*b8f0*/  FFMA.FTZ R59, R62, R165, R163 ;  /* 0x000000a53e3b7223 */ /* 0x000fe200000100a3 */
[----:B------:R-:W-:Y:S01]  /*b900*/  HADD2.F32 R88, -RZ, R63.H0_H0 ;  /* 0x2000003fff587230 */ /* 0x000fe20000004100 */
[----:B------:R-:W-:Y:S01]  /*b910*/  F2FP.F16.E4M3.UNPACK_B R164, R164 ;  /* 0x000000a4ffa4723e */ /* 0x000fe200020006ff */
[----:B------:R-:W-:Y:S01]  /*b920*/  HADD2.F32 R62, -RZ, R60.H0_H0 ;  /* 0x2000003cff3e7230 */ /* 0x000fe20000004100 */
[----:B------:R-:W-:Y:S01]  /*b930*/  F2FP.F16.E4M3.UNPACK_B R48, R48 ;  /* 0x00000030ff30723e */ /* 0x000fe200020006ff */
[----:B------:R-:W-:-:S02]  /*b940*/  HADD2.F32 R92, -RZ, R89.H1_H1 ;  /* 0x30000059ff5c7230 */ /* 0x000fc40000004100 */
[-C--:B------:R-:W-:Y:S01]  /*b950*/  FMUL.FTZ R95, R88, R93.reuse ;  /* 0x0000005d585f7220 */ /* 0x080fe20000410000 */
[----:B------:R-:W-:Y:S02]  /*b960*/  HADD2.F32 R91, -RZ, R90.H0_H0 ;  /* 0x2000005aff5b7230 */ /* 0x000fe40000004100 */
[C---:B------:R-:W-:Y:S01]  /*b970*/  FMUL.FTZ R93, R62.reuse, R93 ;  /* 0x0000005d3e5d7220 */ /* 0x040fe20000410000 */
[----:B------:R-:W-:Y:S01]  /*b980*/  HADD2.F32 R89, -RZ, R63.H1_H1 ;  /* 0x3000003fff597230 */ /* 0x000fe20000004100 */
[----:B------:R-:W-:Y:S01]  /*b990*/  F2FP.F16.E4M3.UNPACK_B R166, R166 ;  /* 0x000000a6ffa6723e */ /* 0x000fe200020006ff */
[----:B------:R-:W-:Y:S02]  /*b9a0*/  HADD2.F32 R63, -RZ, R60.H1_H1 ;  /* 0x3000003cff3f7230 */ /* 0x000fe40000004100 */
[-C--:B------:R-:W-:Y:S01]  /*b9b0*/  FFMA.FTZ R60, R62, R91.reuse, -R95 ;  /* 0x0000005b3e3c7223 */ /* 0x080fe2000001085f */
[----:B------:R-:W-:Y:S02]  /*b9c0*/  HADD2.F32 R90, -RZ, R90.H1_H1 ;  /* 0x3000005aff5a7230 */ /* 0x000fe40000004100 */
[-C--:B------:R-:W-:Y:S01]  /*b9d0*/  FMUL.FTZ R94, R89, R92.reuse ;  /* 0x0000005c595e7220 */ /* 0x080fe20000410000 */
[----:B------:R-:W-:Y:S01]  /*b9e0*/  FFMA.FTZ R62, R88, R91, R93 ;  /* 0x0000005b583e7223 */ /* 0x000fe2000001005d */
[C---:B------:R-:W-:Y:S01]  /*b9f0*/  FMUL.FTZ R92, R63.reuse, R92 ;  /* 0x0000005c3f5c7220 */ /* 0x040fe20000410000 */
[----:B------:R-:W-:Y:S01]  /*ba00*/  F2FP.F16.E4M3.UNPACK_B R88, R49 ;  /* 0x00000031ff58723e */ /* 0x000fe200020006ff */
[----:B------:R-:W-:Y:S01]  /*ba10*/  FFMA.FTZ R63, R63, R90, -R94 ;  /* 0x0000005a3f3f7223 */ /* 0x000fe2000001085e */
[----:B------:R-:W-:-:S02]  /*ba20*/  HADD2.F32 R95, -RZ, R164.H1_H1 ;  /* 0x300000a4ff5f7230 */ /* 0x000fc40000004100 */
[----:B------:R-:W-:Y:S01]  /*ba30*/  FFMA.FTZ R89, R89, R90, R92 ;  /* 0x0000005a59597223 */ /* 0x000fe2000001005c */
[----:B------:R-:W-:Y:S01]  /*ba40*/  HADD2.F32 R92, -RZ, R164.H0_H0 ;  /* 0x200000a4ff5c7230 */ /* 0x000fe20000004100 */
[----:B------:R-:W-:Y:S01]  /*ba50*/  F2FP.SATFINITE.E4M3.F32.PACK_AB_MERGE_C R50, R57, R50, RZ ;  /* 0x000000323932723e */ /* 0x000fe200048070ff */
[----:B------:R-:W-:Y:S01]  /*ba60*/  HADD2.F32 R90, -RZ, R88.H0_H0 ;  /* 0x20000058ff5a7230 */ /* 0x000fe20000004100 */
[----:B------:R-:W-:Y:S01]  /*ba70*/  F2FP.SATFINITE.E4M3.F32.PACK_AB_MERGE_C R54, R54, R51, RZ ;  /* 0x000000333636723e */ /* 0x000fe200048070ff */
[----:B------:R-:W-:Y:S01]  /*ba80*/  HADD2.F32 R49, -RZ, R48.H0_H0 ;  /* 0x20000030ff317230 */ /* 0x000fe20000004100 */
[----:B------:R-:W-:Y:S01]  /*ba90*/  F2FP.SATFINITE.E4M3.F32.PACK_AB_MERGE_C R60, R63, R60, RZ ;  /* 0x0000003c3f3c723e */ /* 0x000fe200048070ff */
[----:B------:R-:W-:Y:S02]  /*baa0*/  HADD2.F32 R88, -RZ, R88.H1_H1 ;  /* 0x30000058ff587230 */ /* 0x000fe40000004100 */
[----:B------:R-:W-:Y:S01]  /*bab0*/  FMUL.FTZ R94, R90, R92 ;  /* 0x0000005c5a5e7220 */ /* 0x000fe20000410000 */
[----:B------:R-:W-:-:S02]  /*bac0*/  HADD2.F32 R48, -RZ, R48.H1_H1 ;  /* 0x30000030ff307230 */ /* 0x000fc40000004100 */
[----:B------:R-:W-:Y:S01]  /*bad0*/  FMUL.FTZ R163, R49, R92 ;  /* 0x0000005c31a37220 */ /* 0x000fe20000410000 */
[--C-:B------:R-:W-:Y:S02]  /*bae0*/  HADD2.F32 R91, -RZ, R166.reuse.H0_H0 ;  /* 0x200000a6ff5b7230 */ /* 0x100fe40000004100 */
[-C--:B------:R-:W-:Y:S01]  /*baf0*/  FMUL.FTZ R165, R88, R95.reuse ;  /* 0x0000005f58a57220 */ /* 0x080fe20000410000 */
[----:B------:R-:W-:Y:S02]  /*bb00*/  HADD2.F32 R93, -RZ, R166.H1_H1 ;  /* 0x300000a6ff5d7230 */ /* 0x000fe40000004100 */
[C---:B------:R-:W-:Y:S01]  /*bb10*/  FMUL.FTZ R95, R48.reuse, R95 ;  /* 0x0000005f305f7220 */ /* 0x040fe20000410000 */
[----:B------:R-:W-:Y:S01]  /*bb20*/  F2FP.SATFINITE.E4M3.F32.PACK_AB_MERGE_C R51, R61, R56, R50 ;  /* 0x000000383d33723e */ /* 0x000fe20004807032 */
[----:B------:R-:W-:Y:S01]  /*bb30*/  FFMA.FTZ R49, R49, R91, -R94 ;  /* 0x0000005b31317223 */ /* 0x000fe2000001085e */
[----:B------:R-:W-:Y:S01]  /*bb40*/  F2FP.F16.E4M3.UNPACK_B R57, R45 ;  /* 0x0000002dff39723e */ /* 0x000fe200020006ff */
[----:B------:R-:W-:Y:S01]  /*bb50*/  FFMA.FTZ R48, R48, R93, -R165 ;  /* 0x0000005d30307223 */ /* 0x000fe200000108a5 */
[----:B------:R-:W-:Y:S01]  /*bb60*/  F2FP.F16.E4M3.UNPACK_B R63, R46 ;  /* 0x0000002eff3f723e */ /* 0x000fe200020006ff */
[----:B------:R-:W-:Y:S01]  /*bb70*/  FFMA.FTZ R163, R90, R91, R163 ;  /* 0x0000005b5aa37223 */ /* 0x000fe200000100a3 */
[----:B------:R-:W-:Y:S01]  /*bb80*/  F2FP.F16.E4M3.UNPACK_B R56, R41 ;  /* 0x00000029ff38723e */ /* 0x000fe200020006ff */
        /* <DEDUP_REMOVED lines=88> */
[----:B------:R-:W-:Y:S01]  /*c110*/  F2FP.SATFINITE.E4M3.F32.PACK_AB_MERGE_C R41, R41, R54, R44 ;  /* 0x000000362929723e */ /* 0x000fe2000480702c */
[----:B------:R-:W-:Y:S01]  /*c120*/  IMAD.MOV.U32 R44, RZ, RZ, R50 ;  /* 0x000000ffff2c7224 */ /* 0x000fe200078e0032 */
[----:B------:R-:W-:Y:S01]  /*c130*/  F2FP.SATFINITE.E4M3.F32.PACK_AB_MERGE_C R45, R45, R56, R46 ;  /* 0x000000382d2d723e */ /* 0x000fe2000480702e */
[----:B------:R-:W-:Y:S01]  /*c140*/  IMAD.MOV.U32 R46, RZ, RZ, R48 ;  /* 0x000000ffff2e7224 */ /* 0x000fe200078e0030 */
[----:B------:R-:W-:Y:S02]  /*c150*/  F2FP.SATFINITE.E4M3.F32.PACK_AB_MERGE_C R47, R61, R42, R62 ;  /* 0x0000002a3d2f723e */ /* 0x000fe4000480703e */
[----:B------:R-:W-:-:S07]  /*c160*/  MOV R42, R49 ;  /* 0x00000031002a7202 */ /* 0x000fce0000000f00 */
.L_x_2411:
[----:B------:R-:W-:Y:S05]  /*c170*/  BSYNC B2 ;  /* 0x0000000000027941 */ /* 0x000fea0003800000 */
.L_x_2410:
        /* <DEDUP_REMOVED lines=10> */
.L_x_2401:
[----:B------:R-:W-:Y:S05]  /*c220*/  BSYNC B1 ;  /* 0x0000000000017941 */ /* 0x000fea0003800000 */
.L_x_2400:
[-C--:B0--34-:R-:W-:Y:S02]  /*c230*/  IMAD R40, R155, R134.reuse, RZ ;  /* 0x000000869b287224 */ /* 0x099fe400078e02ff */
[----:B------:R-:W-:-:S04]  /*c240*/  IMAD.WIDE.U32 R136, R221, R134, R136 ;  /* 0x00000086dd887225 */ /* 0x000fc800078e0088 */
[----:B------:R-:W-:Y:S01]  /*c250*/  IMAD R53, R221, R135, R40 ;  /* 0x00000087dd357224 */ /* 0x000fe200078e0228 */
[----:B------:R-:W-:Y:S06]  /*c260*/  @P2 BRA `(.L_x_2370) ;  /* 0x0000003000982947 */ /* 0x000fec0003800000 */
[----:B------:R-:W-:Y:S01]  /*c270*/  ISETP.NE.AND P2, PT, R34, RZ, PT ;  /* 0x000000ff2200720c */ /* 0x000fe20003f45270 */
[----:B------:R-:W-:Y:S01]  /*c280*/  BSSY B1, `(.L_x_2412) ;  /* 0x00000f8000017945 */ /* 0x000fe20003800000 */
[----:B------:R-:W-:-:S11]  /*c290*/  IADD3 R53, R137, R53, RZ ;  /* 0x0000003589357210 */ /* 0x000fd60007ffe0ff */
        /* <DEDUP_REMOVED lines=36> */
[----:B------:R-:W-:Y:S02]  /*c4e0*/  SHF.R.U32.HI R66, RZ, 0x10, R77 ;  /* 0x00000010ff427819 */ /* 0x000fe4000001164d */
[----:B------:R-:W-:Y:S01]  /*c4f0*/  MOV R57, R40 ;  /* 0x0000002800397202 */ /* 0x000fe20000000f00 */
[----:B------:R-:W-:Y:S01]  /*c500*/  IMAD.SHL.U32 R40, R54, 0x100, RZ ;  /* 0x0000010036287824 */ /* 0x000fe200078e00ff */
[----:B------:R-:W-:Y:S01]  /*c510*/  SHF.R.U32.HI R61, RZ, 0x8, R67 ;  /* 0x00000008ff3d7819 */ /* 0x000fe20000011643 */
[----:B------:R-:W-:Y:S01]  /*c520*/  IMAD.MOV.U32 R54, RZ, RZ, R42 ;  /* 0x000000ffff367224 */ /* 0x000fe200078e002a */
[----:B------:R-:W-:Y:S01]  /*c530*/  LOP3.LUT R55, R77, 0xff0000ff, RZ, 0xc0, !PT ;  /* 0xff0000ff4d377812 */ /* 0x000fe200078ec0ff */
[----:B------:R-:W-:Y:S01]  /*c540*/  IMAD.SHL.U32 R42, R62, 0x100, RZ ;  /* 0x000001003e2a7824 */ /* 0x000fe200078e00ff */
[----:B------:R-:W-:Y:S01]  /*c550*/  SHF.R.U32.HI R64, RZ, 0x8, R79 ;  /* 0x00000008ff407819 */ /* 0x000fe2000001164f */
[----:B------:R-:W-:Y:S01]  /*c560*/  IMAD.U32 R41, R66, 0x10000, RZ ;  /* 0x0001000042297824 */ /* 0x000fe200078e00ff */
[----:B------:R-:W-:Y:S01]  /*c570*/  LOP3.LUT R59, R65, 0xff0000ff, RZ, 0xc0, !PT ;  /* 0xff0000ff413b7812 */ /* 0x000fe200078ec0ff */
[----:B------:R-:W-:Y:S01]  /*c580*/  IMAD.SHL.U32 R61, R61, 0x100, RZ ;  /* 0x000001003d3d7824 */ /* 0x000fe200078e00ff */
[----:B------:R-:W-:-:S02]  /*c590*/  LOP3.LUT R40, R55, 0xff00, R40, 0xf8, !PT ;  /* 0x0000ff0037287812 */ /* 0x000fc400078ef828 */
[----:B------:R-:W-:Y:S02]  /*c5a0*/  SHF.R.U32.HI R63, RZ, 0x10, R79 ;  /* 0x00000010ff3f7819 */ /* 0x000fe4000001164f */
[----:B------:R-:W-:Y:S02]  /*c5b0*/  LOP3.LUT R60, R67, 0xff0000ff, RZ, 0xc0, !PT ;  /* 0xff0000ff433c7812 */ /* 0x000fe400078ec0ff */
[----:B------:R-:W-:Y:S02]  /*c5c0*/  LOP3.LUT R56, R79, 0xff0000ff, RZ, 0xc0, !PT ;  /* 0xff0000ff4f387812 */ /* 0x000fe400078ec0ff */
[----:B------:R-:W-:Y:S02]  /*c5d0*/  SHF.L.U32 R55, R64, 0x8, RZ ;  /* 0x0000000840377819 */ /* 0x000fe400000006ff */
[----:B------:R-:W-:Y:S02]  /*c5e0*/  LOP3.LUT R44, R59, 0xff00, R42, 0xf8, !PT ;  /* 0x0000ff003b2c7812 */ /* 0x000fe400078ef82a */
[----:B------:R-:W-:-:S02]  /*c5f0*/  LOP3.LUT R42, R40, 0xff0000, R41, 0xf8, !PT ;  /* 0x00ff0000282a7812 */ /* 0x000fc400078ef829 */
[----:B------:R-:W-:Y:S02]  /*c600*/  LOP3.LUT R64, R60, 0xff00, R61, 0xf8, !PT ;  /* 0x0000ff003c407812 */ /* 0x000fe400078ef83d */
[----:B------:R-:W-:Y:S02]  /*c610*/  SHF.L.U32 R40, R63, 0x10, RZ ;  /* 0x000000103f287819 */ /* 0x000fe400000006ff */
[----:B------:R-:W-:Y:S02]  /*c620*/  LOP3.LUT R55, R56, 0xff00, R55, 0xf8, !PT ;  /* 0x0000ff0038377812 */ /* 0x000fe400078ef837 */
        /* <DEDUP_REMOVED lines=180> */
[----:B------:R-:W-:Y:S01]  /*d170*/  F2FP.SATFINITE.E4M3.F32.PACK_AB_MERGE_C R41, R52, R57, R42 ;  /* 0x000000393429723e */ /* 0x000fe2000480702a */
[----:B------:R-:W-:Y:S01]  /*d180*/  IMAD.MOV.U32 R42, RZ, RZ, R54 ;  /* 0x000000ffff2a7224 */ /* 0x000fe200078e0036 */
[----:B------:R-:W-:Y:S02]  /*d190*/  F2FP.SATFINITE.E4M3.F32.PACK_AB_MERGE_C R45, R45, R58, R44 ;  /* 0x0000003a2d2d723e */ /* 0x000fe4000480702c */
[----:B------:R-:W-:Y:S02]  /*d1a0*/  F2FP.SATFINITE.E4M3.F32.PACK_AB_MERGE_C R43, R59, R88, R60 ;  /* 0x000000583b2b723e */ /* 0x000fe4000480703c */
[----:B------:R-:W-:Y:S02]  /*d1b0*/  F2FP.SATFINITE.E4M3.F32.PACK_AB_MERGE_C R47, R67, R78, R76 ;  /* 0x0000004e432f723e */ /* 0x000fe4000480704c */
[----:B------:R-:W-:-:S07]  /*d1c0*/  MOV R44, R55 ;  /* 0x00000037002c7202 */ /* 0x000fce0000000f00 */
.L_x_2415:
[----:B------:R-:W-:Y:S05]  /*d1d0*/  BSYNC B2 ;  /* 0x0000000000027941 */ /* 0x000fea0003800000 */
.L_x_2414:
[----:B0-----:R0:W-:Y:S04]  /*d1e0*/  STG.E.128 desc[UR56][R48.64], R40 ;  /* 0x0000002830007986 */ /* 0x0011e8000c101d38 */
[----:B-1----:R0:W-:Y:S02]  /*d1f0*/  @!P2 STG.E.128 desc[UR56][R50.64], R44 ;  /* 0x0000002c3200a986 */ /* 0x0021e4000c101d38 */
.L_x_2413:
[----:B------:R-:W-:Y:S05]  /*d200*/  BSYNC B1 ;  /* 0x0000000000017941 */ /* 0x000fea0003800000 */
.L_x_2412:
        /* <DEDUP_REMOVED lines=39> */
[----:B------:R-:W-:Y:S01]  /*d480*/  IMAD.SHL.U32 R40, R54, 0x100, RZ ;  /* 0x0000010036287824 */ /* 0x000fe200078e00ff */
[----:B------:R-:W-:Y:S02]  /*d490*/  SHF.R.U32.HI R58, RZ, 0x8, R71 ;  /* 0x00000008ff3a7819 */ /* 0x000fe40000011647 */
[----:B------:R-:W-:Y:S02]  /*d4a0*/  SHF.R.U32.HI R66, RZ, 0x10, R83 ;  /* 0x00000010ff427819 */ /* 0x000fe40000011653 */
[----:B------:R-:W-:Y:S01]  /*d4b0*/  LOP3.LUT R55, R55, 0xff00, R40, 0xf8, !PT ;  /* 0x0000ff0037377812 */ /* 0x000fe200078ef828 */
[----:B------:R-:W-:Y:S01]  /*d4c0*/  IMAD.SHL.U32 R40, R65, 0x100, RZ ;  /* 0x0000010041287824 */ /* 0x000fe200078e00ff */
[----:B------:R-:W-:Y:S01]  /*d4d0*/  LOP3.LUT R61, R83, 0xff0000ff, RZ, 0xc0, !PT ;  /* 0xff0000ff533d7812 */ /* 0x000fe200078ec0ff */
[----:B------:R-:W-:Y:S01]  /*d4e0*/  IMAD.SHL.U32 R44, R58, 0x100, RZ ;  /* 0x000001003a2c7824 */ /* 0x000fe200078e00ff */
[----:B------:R-:W-:-:S02]  /*d4f0*/  SHF.R.U32.HI R67, RZ, 0x10, R81 ;  /* 0x00000010ff437819 */ /* 0x000fc40000011651 */
[----:B------:R-:W-:Y:S02]  /*d500*/  SHF.R.U32.HI R60, RZ, 0x8, R69 ;  /* 0x00000008ff3c7819 */ /* 0x000fe40000011645 */
[----:B------:R-:W-:Y:S02]  /*d510*/  LOP3.LUT R63, R71, 0xff0000ff, RZ, 0xc0, !PT ;  /* 0xff0000ff473f7812 */ /* 0x000fe400078ec0ff */
[----:B------:R-:W-:Y:S02]  /*d520*/  MOV R54, R42 ;  /* 0x0000002a00367202 */ /* 0x000fe40000000f00 */
[----:B------:R-:W-:Y:S01]  /*d530*/  LOP3.LUT R61, R61, 0xff00, R40, 0xf8, !PT ;  /* 0x0000ff003d3d7812 */ /* 0x000fe200078ef828 */
[----:B------:R-:W-:Y:S01]  /*d540*/  IMAD.U32 R40, R66, 0x10000, RZ ;  /* 0x0001000042287824 */ /* 0x000fe200078e00ff */
[----:B------:R-:W-:Y:S01]  /*d550*/  MOV R52, R41 ;  /* 0x0000002900347202 */ /* 0x000fe20000000f00 */
[----:B------:R-:W-:Y:S01]  /*d560*/  IMAD.SHL.U32 R41, R60, 0x100, RZ ;  /* 0x000001003c297824 */ /* 0x000fe200078e00ff */
[----:B------:R-:W-:-:S02]  /*d570*/  SHF.L.U32 R42, R67, 0x10, RZ ;  /* 0x00000010432a7819 */ /* 0x000fc400000006ff */
[----:B------:R-:W-:Y:S02]  /*d580*/  LOP3.LUT R67, R63, 0xff00, R44, 0xf8, !PT ;  /* 0x0000ff003f437812 */ /* 0x000fe400078ef82c */
[----:B------:R-:W-:Y:S02]  /*d590*/  LOP3.LUT R56, R69, 0xff0000ff, RZ, 0xc0, !PT ;  /* 0xff0000ff45387812 */ /* 0x000fe400078ec0ff */
[----:B------:R-:W-:Y:S02]  /*d5a0*/  F2FP.F16.E4M3.UNPACK_B R63, R150.H1 ;  /* 0x00000096ff3f723e */ /* 0x000fe400030006ff */
[----:B------:R-:W-:Y:S02]  /*d5b0*/  F2FP.F16.E4M3.UNPACK_B R60, R59.H1 ;  /* 0x0000003bff3c723e */ /* 0x000fe400030006ff */
[----:B------:R-:W-:Y:S02]  /*d5c0*/  F2FP.F16.E4M3.UNPACK_B R58, R57.H1 ;  /* 0x00000039ff3a723e */ /* 0x000fe400030006ff */
[----:B------:R-:W-:-:S02]  /*d5d0*/  SHF.R.U32.HI R62, RZ, 0x10, R69 ;  /* 0x00000010ff3e7819 */ /* 0x000fc40000011645 */
[----:B------:R-:W-:Y:S02]  /*d5e0*/  LOP3.LUT R40, R61, 0xff0000, R40, 0xf8, !PT ;  /* 0x00ff00003d287812 */ /* 0x000fe400078ef828 */
        /* <DEDUP_REMOVED lines=11> */
[----:B------:R-:W-:Y:S01]  /*d6a0*/  IMAD.U32 R64, R64, 0x10000, RZ ;  /* 0x0001000040407824 */ /* 0x000fe200078e00ff */
[----:B------:R-:W-:Y:S01]  /*d6b0*/  F2FP.F16.E4M3.UNPACK_B R150, R150 ;  /* 0x00000096ff96723e */ /* 0x000fe200020006ff */
[----:B------:R-:W-:Y:S02]  /*d6c0*/  HADD2.F32 R58, -RZ, R58.H1_H1 ;  /* 0x3000003aff3a7230 */ /* 0x000fe40000004100 */
        /* <DEDUP_REMOVED lines=9> */
[----:B------:R-:W-:Y:S01]  /*d760*/  FMUL.FTZ R57, R63, R62 ;  /* 0x0000003e3f397220 */ /* 0x000fe20000410000 */
[----:B------:R-:W-:Y:S01]  /*d770*/  LOP3.LUT R44, R65, 0xff0000, R44, 0xf8, !PT ;  /* 0x00ff0000412c7812 */ /* 0x000fe200078ef82c */
[----:B------:R-:W-:Y:S01]  /*d780*/  HADD2.F32 R65, -RZ, R150.H0_H0 ;  /* 0x20000096ff417230 */ /* 0x000fe20000004100 */
[----:B------:R-:W-:Y:S01]  /*d790*/  F2FP.F16.E4M3.UNPACK_B R152, R152 ;  /* 0x00000098ff98723e */ /* 0x000fe200020006ff */
        /* <DEDUP_REMOVED lines=25> */
[--C-:B------:R-:W-:Y:S02]  /*d930*/  HADD2.F32 R62, -RZ, R61.reuse.H0_H0 ;  /* 0x2000003dff3e7230 */ /* 0x100fe40000004100 */
[-C--:B------:R-:W-:Y:S01]  /*d940*/  FMUL.FTZ R71, R65, R67.reuse ;  /* 0x0000004341477220 */ /* 0x080fe20000410000 */
[----:B------:R-:W-:Y:S01]  /*d950*/  HADD2.F32 R63, -RZ, R66.H0_H0 ;  /* 0x20000042ff3f7230 */ /* 0x000fe20000004100 */
[----:B------:R-:W-:Y:S01]  /*d960*/  F2FP.F16.E4M3.UNPACK_B R54, R54 ;  /* 0x00000036ff36723e */ /* 0x000fe200020006ff */
[----:B------:R-:W-:Y:S02]  /*d970*/  HADD2.F32 R64, -RZ, R64.H1_H1 ;  /* 0x30000040ff407230 */ /* 0x000fe40000004100 */
[----:B------:R-:W-:Y:S01]  /*d980*/  FMUL.FTZ R78, R62, R67 ;  /* 0x000000433e4e7220 */ /* 0x000fe20000410000 */
[----:B------:R-:W-:-:S02]  /*d990*/  HADD2.F32 R61, -RZ, R61.H1_H1 ;  /* 0x3000003dff3d7230 */ /* 0x000fc40000004100 */
[-C--:B------:R-:W-:Y:S01]  /*d9a0*/  FFMA.FTZ R76, R62, R63.reuse, -R71 ;  /* 0x0000003f3e4c7223 */ /* 0x080fe20000010847 */
[----:B------:R-:W-:Y:S02]  /*d9b0*/  HADD2.F32 R66, -RZ, R66.H1_H1 ;  /* 0x30000042ff427230 */ /* 0x000fe40000004100 */
[CC--:B------:R-:W-:Y:S01]  /*d9c0*/  FMUL.FTZ R62, R64.reuse, R68.reuse ;  /* 0x00000044403e7220 */ /* 0x0c0fe20000410000 */
[----:B------:R-:W-:Y:S01]  /*d9d0*/  FFMA.FTZ R78, R65, R63, R78 ;  /* 0x0000003f414e7223 */ /* 0x000fe2000001004e */
[C---:B------:R-:W-:Y:S01]  /*d9e0*/  FMUL.FTZ R67, R61.reuse, R68 ;  /* 0x000000443d437220 */ /* 0x040fe20000410000 */
[----:B------:R-:W-:Y:S01]  /*d9f0*/  F2FP.F16.E4M3.UNPACK_B R153, R153 ;  /* 0x00000099ff99723e */ /* 0x000fe200020006ff */
[----:B------:R-:W-:Y:S01]  /*da00*/  FFMA.FTZ R77, R61, R66, -R62 ;  /* 0x000000423d4d7223 */ /* 0x000fe2000001083e */
[----:B------:R-:W-:Y:S01]  /*da10*/  F2FP.F16.E4M3.UNPACK_B R61, R46 ;  /* 0x0000002eff3d723e */ /* 0x000fe200020006ff */
[--C-:B------:R-:W-:Y:S02]  /*da20*/  HADD2.F32 R65, -RZ, R151.reuse.H0_H0 ;  /* 0x20000097ff417230 */ /* 0x100fe40000004100 */
[----:B------:R-:W-:Y:S01]  /*da30*/  FFMA.FTZ R79, R64, R66, R67 ;  /* 0x00000042404f7223 */ /* 0x000fe20000010043 */
[----:B------:R-:W-:Y:S01]  /*da40*/  HADD2.F32 R151, -RZ, R151.H1_H1 ;  /* 0x30000097ff977230 */ /* 0x000fe20000004100 */
[----:B------:R-:W-:Y:S01]  /*da50*/  F2FP.SATFINITE.E4M3.F32.PACK_AB_MERGE_C R55, R58, R55, RZ ;  /* 0x000000373a37723e */ /* 0x000fe200048070ff */
[--C-:B------:R-:W-:Y:S01]  /*da60*/  HADD2.F32 R62, -RZ, R61.reuse.H0_H0 ;  /* 0x2000003dff3e7230 */ /* 0x100fe20000004100 */
[----:B------:R-:W-:Y:S01]  /*da70*/  F2FP.SATFINITE.E4M3.F32.PACK_AB_MERGE_C R57, R57, R56, RZ ;  /* 0x000000383939723e */ /* 0x000fe200048070ff */
[----:B------:R-:W-:Y:S01]  /*da80*/  HADD2.F32 R46, -RZ, R54.H0_H0 ;  /* 0x20000036ff2e7230 */ /* 0x000fe20000004100 */
[----:B------:R-:W-:Y:S01]  /*da90*/  F2FP.F16.E4M3.UNPACK_B R58, R52 ;  /* 0x00000034ff3a723e */ /* 0x000fe200020006ff */
[----:B------:R-:W-:-:S02]  /*daa0*/  HADD2.F32 R61, -RZ, R61.H1_H1 ;  /* 0x3000003dff3d7230 */ /* 0x000fc40000004100 */
[-C--:B------:R-:W-:Y:S01]  /*dab0*/  FMUL.FTZ R67, R62, R65.reuse ;  /* 0x000000413e437220 */ /* 0x080fe20000410000 */
[----:B------:R-:W-:Y:S02]  /*dac0*/  HADD2.F32 R54, -RZ, R54.H1_H1 ;  /* 0x30000036ff367230 */ /* 0x000fe40000004100 */
[----:B------:R-:W-:Y:S01]  /*dad0*/  FMUL.FTZ R65, R46, R65 ;  /* 0x000000412e417220 */ /* 0x000fe20000410000 */
[--C-:B------:R-:W-:Y:S02]  /*dae0*/  HADD2.F32 R63, -RZ, R153.reuse.H0_H0 ;  /* 0x20000099ff3f7230 */ /* 0x100fe40000004100 */
[CC--:B------:R-:W-:Y:S01]  /*daf0*/  FMUL.FTZ R71, R61.reuse, R151.reuse ;  /* 0x000000973d477220 */ /* 0x0c0fe20000410000 */
[----:B------:R-:W-:Y:S02]  /*db00*/  HADD2.F32 R153, -RZ, R153.H1_H1 ;  /* 0x30000099ff997230 */ /* 0x000fe40000004100 */
[----:B------:R-:W-:Y:S01]  /*db10*/  FMUL.FTZ R64, R54, R151 ;  /* 0x0000009736407220 */ /* 0x000fe20000410000 */
[----:B------:R-:W-:Y:S01]  /*db20*/  F2FP.SATFINITE.E4M3.F32.PACK_AB_MERGE_C R56, R70, R59, R55 ;  /* 0x0000003b4638723e */ /* 0x000fe20004807037 */
[-C--:B------:R-:W-:Y:S01]  /*db30*/  FFMA.FTZ R67, R46, R63.reuse, -R67 ;  /* 0x0000003f2e437223 */ /* 0x080fe20000010843 */
[----:B------:R-:W-:Y:S01]  /*db40*/  FFMA.FTZ R46, R62, R63, R65 ;  /* 0x0000003f3e2e7223 */ /* 0x000fe20000010041 */
[-C--:B------:R-:W-:Y:S01]  /*db50*/  FFMA.FTZ R54, R54, R153.reuse, -R71 ;  /* 0x0000009936367223 */ /* 0x080fe20000010847 */
[----:B------:R-:W-:Y:S01]  /*db60*/  FFMA.FTZ R153, R61, R153, R64 ;  /* 0x000000993d997223 */ /* 0x000fe20000010040 */
[----:B------:R-:W-:-:S02]  /*db70*/  F2FP.F16.E4M3.UNPACK_B R61, R45 ;  /* 0x0000002dff3d723e */ /* 0x000fc400020006ff */
[----:B------:R-:W-:Y:S02]  /*db80*/  F2FP.F16.E4M3.UNPACK_B R65, R44 ;  /* 0x0000002cff41723e */ /* 0x000fe400020006ff */
[----:B------:R-:W-:Y:S01]  /*db90*/  F2FP.SATFINITE.E4M3.F32.PACK_AB_MERGE_C R55, R69, R60, R57 ;  /* 0x0000003c4537723e */ /* 0x000fe20004807039 */
[----:B------:R-:W-:Y:S01]  /*dba0*/  HADD2.F32 R59, -RZ, R61.H0_H0 ;  /* 0x2000003dff3b7230 */ /* 0x000fe20000004100 */
[----:B------:R-:W-:Y:S01]  /*dbb0*/  F2FP.F16.E4M3.UNPACK_B R63, R42 ;  /* 0x0000002aff3f723e */ /* 0x000fe200020006ff */
[----:B------:R-:W-:Y:S01]  /*dbc0*/  HADD2.F32 R60, -RZ, R65.H0_H0 ;  /* 0x20000041ff3c7230 */ /* 0x000fe20000004100 */
[----:B------:R-:W-:Y:S01]  /*dbd0*/  F2FP.SATFINITE.E4M3.F32.PACK_AB_MERGE_C R76, R77, R76, RZ ;  /* 0x0000004c4d4c723e */ /* 0x000fe200048070ff */
[----:B------:R-:W-:Y:S01]  /*dbe0*/  HADD2.F32 R57, -RZ, R58.H0_H0 ;  /* 0x2000003aff397230 */ /* 0x000fe20000004100 */
[----:B------:R-:W-:Y:S01]  /*dbf0*/  F2FP.F16.E4M3.UNPACK_B R42, R42.H1 ;  /* 0x0000002aff2a723e */ /* 0x000fe200030006ff */
[----:B------:R-:W-:Y:S02]  /*dc00*/  HADD2.F32 R64, -RZ, R63.H0_H0 ;  /* 0x2000003fff407230 */ /* 0x000fe40000004100 */
[----:B------:R-:W-:Y:S01]  /*dc10*/  FMUL.FTZ R66, R59, R60 ;  /* 0x0000003c3b427220 */ /* 0x000fe20000410000 */
[----:B------:R-:W-:-:S02]  /*dc20*/  HADD2.F32 R62, -RZ, R61.H1_H1 ;  /* 0x3000003dff3e7230 */ /* 0x000fc40000004100 */
[C---:B------:R-:W-:Y:S01]  /*dc30*/  FMUL.FTZ R68, R57.reuse, R60 ;  /* 0x0000003c39447220 */ /* 0x040fe20000410000 */
[----:B------:R-:W-:Y:S01]  /*dc40*/  HADD2.F32 R65, -RZ, R65.H1_H1 ;  /* 0x30000041ff417230 */ /* 0x000fe20000004100 */
[----:B------:R-:W-:Y:S01]  /*dc50*/  F2FP.SATFINITE.E4M3.F32.PACK_AB_MERGE_C R54, R54, R67, R76 ;  /* 0x000000433636723e */ /* 0x000fe2000480704c */
        /* <DEDUP_REMOVED lines=8> */
[-C--:B------:R-:W-:Y:S01]  /*dce0*/  FFMA.FTZ R45, R62, R63.reuse, R65 ;  /* 0x0000003f3e2d7223 */ /* 0x080fe20000010041 */
[----:B------:R-:W-:Y:S01]  /*dcf0*/  F2FP.F16.E4M3.UNPACK_B R59, R52.H1 ;  /* 0x00000034ff3b723e */ /* 0x000fe200030006ff */
[----:B------:R-:W-:Y:S01]  /*dd00*/  FFMA.FTZ R52, R60, R63, -R67 ;  /* 0x0000003f3c347223 */ /* 0x000fe20000010843 */
[----:B------:R-:W-:Y:S01]  /*dd10*/  HADD2.F32 R60, -RZ, R61.H0_H0 ;  /* 0x2000003dff3c7230 */ /* 0x000fe20000004100 */
[----:B------:R-:W-:Y:S01]  /*dd20*/  F2FP.F16.E4M3.UNPACK_B R66, R41.H1 ;  /* 0x00000029ff42723e */ /* 0x000fe200030006ff */
[----:B------:R-:W-:Y:S01]  /*dd30*/  HADD2.F32 R65, -RZ, R64.H0_H0 ;  /* 0x20000040ff417230 */ /* 0x000fe20000004100 */
[----:B------:R-:W-:Y:S01]  /*dd40*/  F2FP.SATFINITE.E4M3.F32.PACK_AB_MERGE_C R78, R79, R78, RZ ;  /* 0x0000004e4f4e723e */ /* 0x000fe200048070ff */
[----:B------:R-:W-:Y:S02]  /*dd50*/  HADD2.F32 R44, -RZ, R59.H0_H0 ;  /* 0x2000003bff2c7230 */ /* 0x000fe40000004100 */
        /* <DEDUP_REMOVED lines=61> */
[----:B------:R-:W-:Y:S01]  /*e130*/  F2FP.SATFINITE.E4M3.F32.PACK_AB_MERGE_C R47, R41, R78, R60 ;  /* 0x0000004e292f723e */ /* 0x000fe2000480703c */
[----:B------:R-:W-:Y:S01]  /*e140*/  IMAD.MOV.U32 R41, RZ, RZ, R57 ;  /* 0x000000ffff297224 */ /* 0x000fe200078e0039 */
[----:B------:R-:W-:Y:S02]  /*e150*/  F2FP.SATFINITE.E4M3.F32.PACK_AB_MERGE_C R45, R45, R58, R70 ;  /* 0x0000003a2d2d723e */ /* 0x000fe40004807046 */
[----:B------:R-:W-:-:S07]  /*e160*/  MOV R40, R56 ;  /* 0x0000003800287202 */ /* 0x000fce0000000f00 */
.L_x_2419:
[----:B------:R-:W-:Y:S05]  /*e170*/  BSYNC B2 ;  /* 0x0000000000027941 */ /* 0x000fea0003800000 */
.L_x_2418:
[----:B0-----:R3:W-:Y:S04]  /*e180*/  STG.E.128 desc[UR56][R48.64], R40 ;  /* 0x0000002830007986 */ /* 0x0017e8000c101d38 */
[----:B-1----:R3:W-:Y:S02]  /*e190*/  @!P2 STG.E.128 desc[UR56][R50.64], R44 ;  /* 0x0000002c3200a986 */ /* 0x0027e4000c101d38 */
.L_x_2417:
[----:B------:R-:W-:Y:S05]  /*e1a0*/  BSYNC B1 ;  /* 0x0000000000017941 */ /* 0x000fea0003800000 */
.L_x_2416:
[----:B------:R-:W-:-:S13]  /*e1b0*/  ISETP.NE.AND P2, PT, R36, RZ, PT ;  /* 0x000000ff2400720c */ /* 0x000fda0003f45270 */
[----:B------:R-:W-:Y:S05]  /*e1c0*/  @!P2 BRA `(.L_x_2370) ;  /* 0x0000001000c0a947 */ /* 0x000fea0003800000 */
[----:B0--3--:R-:W3:Y:S01]  /*e1d0*/  LDL R40, [R1+0x10] ;  /* 0x0000100001287983 */ /* 0x009ee20000100800 */
[----:B------:R-:W-:Y:S01]  /*e1e0*/  IADD3 R49, P2, P4, R116, R136, R29 ;  /* 0x0000008874317210 */ /* 0x000fe20007c5e01d */
[----:B------:R-:W-:Y:S03]  /*e1f0*/  BSSY B1, `(.L_x_2420) ;  /* 0x00000ed000017945 */ /* 0x000fe60003800000 */
[----:B------:R-:W-:Y:S02]  /*e200*/  IADD3.X R42, R4, R53, R32, P2, P4 ;  /* 0x00000035042a7210 */ /* 0x000fe400017e8420 */
[----:B------:R-:W-:-:S04]  /*e210*/  IADD3 R48, P2, R49, R122, RZ ;  /* 0x0000007a31307210 */ /* 0x000fc80007f5e0ff */
[----:B------:R-:W-:Y:S02]  /*e220*/  IADD3.X R49, R42, R123, RZ, P2, !PT ;  /* 0x0000007b2a317210 */ /* 0x000fe400017fe4ff */
[----:B------:R-:W-:Y:S02]  /*e230*/  ISETP.GE.AND P2, PT, R6, R132, PT ;  /* 0x000000840600720c */ /* 0x000fe40003f46270 */
[----:B---3--:R-:W-:-:S04]  /*e240*/  LOP3.LUT P5, RZ, R40, 0x1, RZ, 0xc0, !PT ;  /* 0x0000000128ff7812 */ /* 0x008fc800078ac0ff */
[----:B------:R-:W-:-:S04]  /*e250*/  SEL R154, R99, R154, !P5 ;  /* 0x0000009a639a7207 */ /* 0x000fc80006800000 */
        /* <DEDUP_REMOVED lines=23> */
[----:B------:R-:W-:Y:S01]  /*e3d0*/  IMAD.SHL.U32 R55, R55, 0x100, RZ ;  /* 0x0000010037377824 */ /* 0x000fe200078e00ff */
[----:B------:R-:W-:Y:S01]  /*e3e0*/  SHF.R.U32.HI R62, RZ, 0x8, R87 ;  /* 0x00000008ff3e7819 */ /* 0x000fe20000011657 */
[----:B------:R-:W-:Y:S01]  /*e3f0*/  IMAD.MOV.U32 R52, RZ, RZ, R46 ;  /* 0x000000ffff347224 */ /* 0x000fe200078e002e */
[----:B------:R-:W-:Y:S02]  /*e400*/  SHF.R.U32.HI R63, RZ, 0x8, R75 ;  /* 0x00000008ff3f7819 */ /* 0x000fe4000001164b */
[----:B------:R-:W-:Y:S01]  /*e410*/  LOP3.LUT R44, R54, 0xff00, R55, 0xf8, !PT ;  /* 0x0000ff00362c7812 */ /* 0x000fe200078ef837 */
[----:B------:R-:W-:Y:S01]  /*e420*/  IMAD.U32 R55, R66, 0x10000, RZ ;  /* 0x0001000042377824 */ /* 0x000fe200078e00ff */
[----:B------:R-:W-:Y:S01]  /*e430*/  SHF.R.U32.HI R61, RZ, 0x8, R73 ;  /* 0x00000008ff3d7819 */ /* 0x000fe20000011649 */
[----:B------:R-:W-:Y:S01]  /*e440*/  IMAD.SHL.U32 R40, R62, 0x100, RZ ;  /* 0x000001003e287824 */ /* 0x000fe200078e00ff */
[----:B------:R-:W-:-:S02]  /*e450*/  SHF.R.U32.HI R64, RZ, 0x10, R87 ;  /* 0x00000010ff407819 */ /* 0x000fc40000011657 */
[----:B------:R-:W-:Y:S01]  /*e460*/  LOP3.LUT R57, R87, 0xff0000ff, RZ, 0xc0, !PT ;  /* 0xff0000ff57397812 */ /* 0x000fe200078ec0ff */
[----:B------:R-:W-:Y:S01]  /*e470*/  IMAD.SHL.U32 R61, R61, 0x100, RZ ;  /* 0x000001003d3d7824 */ /* 0x000fe200078e00ff */
[----:B------:R-:W-:Y:S02]  /*e480*/  LOP3.LUT R60, R75, 0xff0000ff, RZ, 0xc0, !PT ;  /* 0xff0000ff4b3c7812 */ /* 0x000fe400078ec0ff */
[----:B------:R-:W-:Y:S02]  /*e490*/  SHF.L.U32 R63, R63, 0x8, RZ ;  /* 0x000000083f3f7819 */ /* 0x000fe400000006ff */
[----:B------:R-:W-:Y:S01]  /*e4a0*/  LOP3.LUT R44, R44, 0xff0000, R55, 0xf8, !PT ;  /* 0x00ff00002c2c7812 */ /* 0x000fe200078ef837 */
[----:B------:R-:W-:Y:S01]  /*e4b0*/  IMAD.U32 R55, R64, 0x10000, RZ ;  /* 0x0001000040377824 */ /* 0x000fe200078e00ff */
[----:B------:R-:W-:Y:S02]  /*e4c0*/  LOP3.LUT R58, R73, 0xff0000ff, RZ, 0xc0, !PT ;  /* 0xff0000ff493a7812 */ /* 0x000fe400078ec0ff */
[----:B------:R-:W-:-:S02]  /*e4d0*/  LOP3.LUT R40, R57, 0xff00, R40, 0xf8, !PT ;  /* 0x0000ff0039287812 */ /* 0x000fc400078ef828 */
[----:B------:R-:W-:Y:S02]  /*e4e0*/  LOP3.LUT R62, R60, 0xff00, R63, 0xf8, !PT ;  /* 0x0000ff003c3e7812 */ /* 0x000fe400078ef83f */
[----:B------:R-:W-:Y:S02]  /*e4f0*/  F2FP.F16.E4M3.UNPACK_B R63, R145.H1 ;  /* 0x00000091ff3f723e */ /* 0x000fe400030006ff */
[----:B------:R-:W-:Y:S02]  /*e500*/  F2FP.F16.E4M3.UNPACK_B R60, R59.H1 ;  /* 0x0000003bff3c723e */ /* 0x000fe400030006ff */
[----:B------:R-:W-:Y:S02]  /*e510*/  F2FP.F16.E4M3.UNPACK_B R57, R56.H1 ;  /* 0x00000038ff39723e */ /* 0x000fe400030006ff */
[----:B------:R-:W-:Y:S02]  /*e520*/  LOP3.LUT R46, R58, 0xff00, R61, 0xf8, !PT ;  /* 0x0000ff003a2e7812 */ /* 0x000fe400078ef83d */
[----:B------:R-:W-:Y:S01]  /*e530*/  MOV R51, R42 ;  /* 0x0000002a00337202 */ /* 0x000fe20000000f00 */
[----:B------:R-:W-:Y:S01]  /*e540*/  HADD2.F32 R42, -RZ, R63.H0_H0 ;  /* 0x2000003fff2a7230 */ /* 0x000fe20000004100 */
[----:B------:R-:W-:Y:S01]  /*e550*/  LOP3.LUT R40, R40, 0xff0000, R55, 0xf8, !PT ;  /* 0x00ff000028287812 */ /* 0x000fe200078ef837 */
[----:B------:R-:W-:Y:S01]  /*e560*/  HADD2.F32 R55, -RZ, R60.H0_H0 ;  /* 0x2000003cff377230 */ /* 0x000fe20000004100 */
[----:B------:R-:W-:Y:S01]  /*e570*/  F2FP.F16.E4M3.UNPACK_B R58, R147.H1 ;  /* 0x00000093ff3a723e */ /* 0x000fe200030006ff */
[----:B------:R-:W-:Y:S01]  /*e580*/  HADD2.F32 R54, -RZ, R57.H0_H0 ;  /* 0x20000039ff367230 */ /* 0x000fe20000004100 */
[----:B------:R-:W-:-:S02]  /*e590*/  SHF.R.U32.HI R67, RZ, 0x10, R75 ;  /* 0x00000010ff437819 */ /* 0x000fc4000001164b */
[----:B------:R-:W-:Y:S01]  /*e5a0*/  SHF.R.U32.HI R65, RZ, 0x10, R73 ;  /* 0x00000010ff417819 */ /* 0x000fe20000011649 */
[--C-:B------:R-:W-:Y:S01]  /*e5b0*/  HADD2.F32 R61, -RZ, R58.reuse.H0_H0 ;  /* 0x2000003aff3d7230 */ /* 0x100fe20000004100 */
[----:B------:R-:W-:Y:S01]  /*e5c0*/  SHF.L.U32 R67, R67, 0x10, RZ ;  /* 0x0000001043437819 */ /* 0x000fe200000006ff */
[-C--:B------:R-:W-:Y:S01]  /*e5d0*/  FMUL.FTZ R69, R55, R42.reuse ;  /* 0x0000002a37457220 */ /* 0x080fe20000410000 */
[----:B------:R-:W-:Y:S01]  /*e5e0*/  FMUL.FTZ R64, R54, R42 ;  /* 0x0000002a36407220 */ /* 0x000fe20000410000 */
[----:B------:R-:W-:Y:S01]  /*e5f0*/  IMAD.U32 R65, R65, 0x10000, RZ ;  /* 0x0001000041417824 */ /* 0x000fe200078e00ff */
        /* <DEDUP_REMOVED lines=8> */
[----:B------:R-:W-:Y:S01]  /*e680*/  F2FP.F16.E4M3.UNPACK_B R56, R56 ;  /* 0x00000038ff38723e */ /* 0x000fe200020006ff */
[----:B------:R-:W-:Y:S01]  /*e690*/  HADD2.F32 R58, -RZ, R57.H1_H1 ;  /* 0x30000039ff3a7230 */ /* 0x000fe20000004100 */
[----:B------:R-:W-:Y:S01]  /*e6a0*/  LOP3.LUT R46, R46, 0xff0000, R65, 0xf8, !PT ;  /* 0x00ff00002e2e7812 */ /* 0x000fe200078ef841 */
[----:B------:R-:W-:-:S02]  /*e6b0*/  HADD2.F32 R63, -RZ, R145.H0_H0 ;  /* 0x20000091ff3f7230 */ /* 0x000fc40000004100 */
[CC--:B------:R-:W-:Y:S01]  /*e6c0*/  FMUL.FTZ R65, R61.reuse, R64.reuse ;  /* 0x000000403d417220 */ /* 0x0c0fe20000410000 */
[----:B------:R-:W-:Y:S01]  /*e6d0*/  F2FP.F16.E4M3.UNPACK_B R147, R147 ;  /* 0x00000093ff93723e */ /* 0x000fe200020006ff */
[C---:B------:R-:W-:Y:S01]  /*e6e0*/  FMUL.FTZ R64, R58.reuse, R64 ;  /* 0x000000403a407220 */ /* 0x040fe20000410000 */
[----:B------:R-:W-:Y:S02]  /*e6f0*/  HADD2.F32 R60, -RZ, R59.H0_H0 ;  /* 0x2000003bff3c7230 */ /* 0x000fe40000004100 */
[-C--:B------:R-:W-:Y:S01]  /*e700*/  FFMA.FTZ R69, R58, R62.reuse, -R65 ;  /* 0x0000003e3a457223 */ /* 0x080fe20000010841 */
[----:B------:R-:W-:Y:S02]  /*e710*/  HADD2.F32 R57, -RZ, R56.H0_H0 ;  /* 0x20000038ff397230 */ /* 0x000fe40000004100 */
[----:B------:R-:W-:Y:S01]  /*e720*/  FFMA.FTZ R68, R61, R62, R64 ;  /* 0x0000003e3d447223 */ /* 0x000fe20000010040 */
        /* <DEDUP_REMOVED lines=22> */
[-C--:B------:R-:W-:Y:S01]  /*e890*/  FMUL.FTZ R70, R60, R62.reuse ;  /* 0x0000003e3c467220 */ /* 0x080fe20000410000 */
[----:B------:R-:W-:Y:S01]  /*e8a0*/  HADD2.F32 R59, -RZ, R61.H0_H0 ;  /* 0x2000003dff3b7230 */ /* 0x000fe20000004100 */
        /* <DEDUP_REMOVED lines=8> */
[----:B------:R-:W-:Y:S01]  /*e930*/  FMUL.FTZ R75, R56, R63 ;  /* 0x0000003f384b7220 */ /* 0x000fe20000410000 */
[----:B------:R-:W-:Y:S01]  /*e940*/  FFMA.FTZ R63, R60, R59, R71 ;  /* 0x0000003b3c3f7223 */ /* 0x000fe20000010047 */
[-C--:B------:R-:W-:Y:S01]  /*e950*/  FFMA.FTZ R73, R56, R61.reuse, -R57 ;  /* 0x0000003d38497223 */ /* 0x080fe20000010839 */
[----:B------:R-:W-:Y:S01]  /*e960*/  F2FP.F16.E4M3.UNPACK_B R56, R52 ;  /* 0x00000034ff38723e */ /* 0x000fe200020006ff */
[----:B------:R-:W-:Y:S02]  /*e970*/  HADD2.F32 R59, -RZ, R146.H0_H0 ;  /* 0x20000092ff3b7230 */ /* 0x000fe40000004100 */
        /* <DEDUP_REMOVED lines=10> */
[----:B------:R-:W-:Y:S01]  /*ea20*/  F2FP.SATFINITE.E4M3.F32.PACK_AB_MERGE_C R72, R72, R63, RZ ;  /* 0x0000003f4848723e */ /* 0x000fe200048070ff */
[----:B------:R-:W-:Y:S02]  /*ea30*/  HADD2.F32 R51, -RZ, R51.H1_H1 ;  /* 0x30000033ff337230 */ /* 0x000fe40000004100 */
[----:B------:R-:W-:Y:S01]  /*ea40*/  FMUL.FTZ R62, R56, R146 ;  /* 0x00000092383e7220 */ /* 0x000fe20000410000 */
        /* <DEDUP_REMOVED lines=8> */
[----:B------:R-:W-:Y:S01]  /*ead0*/  F2FP.F16.E4M3.UNPACK_B R57, R41 ;  /* 0x00000029ff39723e */ /* 0x000fe200020006ff */
[----:B------:R-:W-:Y:S01]  /*eae0*/  HADD2.F32 R59, -RZ, R58.H0_H0 ;  /* 0x2000003aff3b7230 */ /* 0x000fe20000004100 */
[----:B------:R-:W-:-:S02]  /*eaf0*/  F2FP.SATFINITE.E4M3.F32.PACK_AB_MERGE_C R70, R73, R70, RZ ;  /* 0x000000464946723e */ /* 0x000fc400048070ff */
[----:B------:R-:W-:Y:S01]  /*eb00*/  F2FP.SATFINITE.E4M3.F32.PACK_AB_MERGE_C R55, R67, R64, R54 ;  /* 0x000000404337723e */ /* 0x000fe20004807036 */
[----:B------:R-:W-:Y:S01]  /*eb10*/  HADD2.F32 R64, -RZ, R63.H0_H0 ;  /* 0x2000003fff407230 */ /* 0x000fe20000004100 */
[----:B------:R-:W-:Y:S01]  /*eb20*/  F2FP.F16.E4M3.UNPACK_B R61, R44 ;  /* 0x0000002cff3d723e */ /* 0x000fe200020006ff */
[----:B------:R-:W-:Y:S01]  /*eb30*/  HADD2.F32 R56, -RZ, R57.H0_H0 ;  /* 0x20000039ff387230 */ /* 0x000fe20000004100 */
[----:B------:R-:W-:Y:S01]  /*eb40*/  F2FP.SATFINITE.E4M3.F32.PACK_AB_MERGE_C R52, R51, R52, R70 ;  /* 0x000000343334723e */ /* 0x000fe20004807046 */
        /* <DEDUP_REMOVED lines=26> */
[----:B------:R-:W-:Y:S02]  /*ecf0*/  HADD2.F32 R41, -RZ, R41.H1_H1 ;  /* 0x30000029ff297230 */ /* 0x000fe40000004100 */
[----:B------:R-:W-:Y:S01]  /*ed00*/  FMUL.FTZ R61, R45, R60 ;  /* 0x0000003c2d3d7220 */ /* 0x000fe20000410000 */
[--C-:B------:R-:W-:Y:S02]  /*ed10*/  HADD2.F32 R58, -RZ, R44.reuse.H0_H0 ;  /* 0x2000002cff3a7230 */ /* 0x100fe40000004100 */
[----:B------:R-:W-:Y:S01]  /*ed20*/  FMUL.FTZ R60, R59, R62 ;  /* 0x0000003e3b3c7220 */ /* 0x000fe20000410000 */
[----:B------:R-:W-:-:S02]  /*ed30*/  HADD2.F32 R44, -RZ, R44.H1_H1 ;  /* 0x3000002cff2c7230 */ /* 0x000fc40000004100 */
[----:B------:R-:W-:Y:S01]  /*ed40*/  FMUL.FTZ R62, R41, R62 ;  /* 0x0000003e293e7220 */ /* 0x000fe20000410000 */
[----:B------:R-:W-:Y:S01]  /*ed50*/  FFMA.FTZ R69, R46, R58, R61 ;  /* 0x0000003a2e457223 */ /* 0x000fe2000001003d */
[----:B------:R-:W-:Y:S02]  /*ed60*/  F2FP.F16.E4M3.UNPACK_B R46, R47 ;  /* 0x0000002fff2e723e */ /* 0x000fe400020006ff */
        /* <DEDUP_REMOVED lines=53> */
.L_x_2421:
[----:B------:R-:W-:Y:S05]  /*f0c0*/  BSYNC B1 ;  /* 0x0000000000017941 */ /* 0x000fea0003800000 */
.L_x_2420:
        /* <DEDUP_REMOVED lines=10> */
.L_x_2337:
[----:B------:R-:W-:-:S06]  /*f170*/  UISETP.NE.AND UP0, UPT, UR53, 0x3, UPT ;  /* 0x000000033500788c */ /* 0x000fcc000bf05270 */
[----:B------:R-:W-:-:S13]  /*f180*/  PLOP3.LUT P1, PT, PT, PT, UP0, 0x80, 0x0 ;  /* 0x000000000000781c */ /* 0x000fda0003f2f008 */
[----:B------:R-:W-:Y:S05]  /*f190*/  @!P1 BRA `(.L_x_2422) ;  /* 0x0000000000049947 */ /* 0x000fea0003800000 */
[----:B------:R-:W-:Y:S01]  /*f1a0*/  BPT.TRAP 0x1 ;  /* 0x000000040000795c */ /* 0x000fe20000300000 */
.L_x_2422:
[----:B------:R-:W-:Y:S01]  /*f1b0*/  IMAD R97, R17, 0x8, R16 ;  /* 0x0000000811617824 */ /* 0x000fe200078e0210 */
[----:B------:R-:W-:Y:S01]  /*f1c0*/  SHF.L.U32 R98, R191, 0x1f, RZ ;  /* 0x0000001fbf627819 */ /* 0x000fe200000006ff */
[----:B------:R-:W-:Y:S01]  /*f1d0*/  IMAD R96, R24, -0xa0, R2 ;  /* 0xffffff6018607824 */ /* 0x000fe200078e0202 */
[----:B------:R-:W-:Y:S02]  /*f1e0*/  BSSY B1, `(.L_x_2423) ;  /* 0x0000004000017945 */ /* 0x000fe40003800000 */
[----:B------:R-:W1:Y:S02]  /*f1f0*/  SYNCS.PHASECHK.TRANS64.TRYWAIT P2, [R97+URZ+0x29890], R98 ;  /* 0x02989062610075a7 */ /* 0x000e64000804017f */
[----:B------:R-:W-:Y:S01]  /*f200*/  VIMNMX R96, R96, 0xa0, PT ;  /* 0x000000a060607848 */ /* 0x000fe20003fe0100 */
[----:B-1----:R-:W-:Y:S06]  /*f210*/  @!P2 BRA `(.L_x_2424) ;  /* 0x000001e400c4a947 */ /* 0x002fec0003800000 */
.L_x_2667:
[----:B------:R-:W-:Y:S05]  /*f220*/  BSYNC B1 ;  /* 0x0000000000017941 */ /* 0x000fea0003800000 */
.L_x_2423:
        /* <DEDUP_REMOVED lines=21> */
.L_x_2426:
[----:B------:R-:W-:Y:S05]  /*f380*/  BSYNC B1 ;  /* 0x0000000000017941 */ /* 0x000fea0003800000 */
.L_x_2425:
        /* <DEDUP_REMOVED lines=20> */
.L_x_2370:
[----:B------:R-:W-:Y:S05]  /*f4d0*/  BSYNC B0 ;  /* 0x0000000000007941 */ /* 0x000fea0003800000 */
.L_x_2336:
        /* <DEDUP_REMOVED lines=12> */
[----:B------:R-:W-:-:S05]  /*f5a0*/  @!P2 VIADD R40, R97, 0x298a0 ;  /* 0x000298a06128a836 */ /* 0x000fca0000000000 */
[----:B------:R-:W-:-:S04]  /*f5b0*/  @!P2 PRMT R40, RZ, 0x654, R40 ;  /* 0x00000654ff28a816 */ /* 0x000fc80000000028 */
[----:B------:R0:W-:Y:S01]  /*f5c0*/  @!P2 SYNCS.ARRIVE.TRANS64.RED.A1T0 RZ, [R40+URZ], RZ ;  /* 0x000000ff28ffa9a7 */ /* 0x0001e2000810043f */
[----:B------:R-:W-:Y:S05]  /*f5d0*/  @!P1 BRA `(.L_x_2428) ;  /* 0x0000000000049947 */ /* 0x000fea0003800000 */
[----:B------:R-:W-:Y:S01]  /*f5e0*/  BPT.TRAP 0x1 ;  /* 0x000000040000795c */ /* 0x000fe20000300000 */
.L_x_2428:
[----:B------:R-:W-:Y:S05]  /*f5f0*/  BSYNC B0 ;  /* 0x0000000000007941 */ /* 0x000fea0003800000 */
.L_x_2427:
[----:B------:R-:W1:Y:S01]  /*f600*/  SYNCS.PHASECHK.TRANS64.TRYWAIT P1, [R97+URZ+0x298b0], R98 ;  /* 0x0298b062610075a7 */ /* 0x000e62000802017f */
[----:B------:R-:W-:Y:S01]  /*f610*/  ULDC UR42, c[0x0][0x320] ;  /* 0x0000c800002a7ab9 */ /* 0x000fe20000000800 */
[----:B------:R-:W-:Y:S01]  /*f620*/  ULDC.64 UR38, c[0x0][0x328] ;  /* 0x0000ca0000267ab9 */ /* 0x000fe20000000a00 */
[----:B------:R-:W-:Y:S01]  /*f630*/  ULDC.64 UR40, c[0x0][0x318] ;  /* 0x0000c60000287ab9 */ /* 0x000fe20000000a00 */
[----:B------:R-:W-:Y:S01]  /*f640*/  BSSY B0, `(.L_x_2429) ;  /* 0x0000003000007945 */ /* 0x000fe20003800000 */
[----:B------:R-:W-:-:S03]  /*f650*/  IMAD R41, R17, 0x5000, R213 ;  /* 0x0000500011297824 */ /* 0x000fc600078e02d5 */
[----:B-1----:R-:W-:Y:S05]  /*f660*/  @!P1 BRA `(.L_x_2430) ;  /* 0x000001e000c49947 */ /* 0x002fea0003800000 */
.L_x_2668:
[----:B------:R-:W-:Y:S05]  /*f670*/  BSYNC B0 ;  /* 0x0000000000007941 */ /* 0x000fea0003800000 */
.L_x_2429:
[----:B------:R-:W-:Y:S01]  /*f680*/  ISETP.GE.AND P1, PT, R188, R96, PT ;  /* 0x00000060bc00720c */ /* 0x000fe20003f26270 */
[----:B------:R-:W-:Y:S01]  /*f690*/  BSSY B0, `(.L_x_2431) ;  /* 0x000001a000007945 */ /* 0x000fe20003800000 */
[-C--:B------:R-:W-:Y:S01]  /*f6a0*/  IADD3 R48, R16, R41.reuse, RZ ;  /* 0x0000002910307210 */ /* 0x080fe20007ffe0ff */
[----:B------:R-:W-:Y:S01]  /*f6b0*/  IMAD.WIDE R44, R24, 0xa0, R118 ;  /* 0x000000a0182c7825 */ /* 0x000fe200078e0276 */
[CC--:B------:R-:W-:Y:S02]  /*f6c0*/  IADD3 R49, R16.reuse, R41.reuse, R124 ;  /* 0x0000002910317210 */ /* 0x0c0fe40007ffe07c */
[CC--:B------:R-:W-:Y:S02]  /*f6d0*/  IADD3 R50, R16.reuse, R41.reuse, R121 ;  /* 0x0000002910327210 */ /* 0x0c0fe40007ffe079 */
[----:B------:R-:W-:-:S05]  /*f6e0*/  IADD3 R51, R16, R41, R130 ;  /* 0x0000002910337210 */ /* 0x000fca0007ffe082 */
        /* <DEDUP_REMOVED lines=20> */
.L_x_2432:
[----:B------:R-:W-:Y:S05]  /*f830*/  BSYNC B0 ;  /* 0x0000000000007941 */ /* 0x000fea0003800000 */
.L_x_2431:
[----:B------:R-:W-:Y:S01]  /*f840*/  ISETP.GE.AND P1, PT, R221, R96, PT ;  /* 0x00000060dd00720c */ /* 0x000fe20003f26270 */
[----:B------:R-:W-:-:S12]  /*f850*/  BSSY B0, `(.L_x_2433) ;  /* 0x0000017000007945 */ /* 0x000fd80003800000 */
[----:B------:R-:W-:Y:S05]  /*f860*/  @P1 BRA `(.L_x_2434) ;  /* 0x0000000000541947 */ /* 0x000fea0003800000 */
[----:B--2---:R-:W-:Y:S01]  /*f870*/  IADD3 R43, P1, R44, 0x80, RZ ;  /* 0x000000802c2b7810 */ /* 0x004fe20007f3e0ff */
[----:B------:R-:W-:Y:S01]  /*f880*/  IMAD.MOV.U32 R41, RZ, RZ, R33 ;  /* 0x000000ffff297224 */ /* 0x000fe200078e0021 */
[----:B0-----:R-:W-:-:S03]  /*f890*/  MOV R40, R114 ;  /* 0x0000007200287202 */ /* 0x001fc60000000f00 */
[----:B------:R-:W-:Y:S02]  /*f8a0*/  IMAD.X R44, RZ, RZ, R45, P1 ;  /* 0x000000ffff2c7224 */ /* 0x000fe400008e062d */
        /* <DEDUP_REMOVED lines=17> */
.L_x_2434:
[----:B------:R-:W-:Y:S05]  /*f9c0*/  BSYNC B0 ;  /* 0x0000000000007941 */ /* 0x000fea0003800000 */
.L_x_2433:
[----:B0-23--:R-:W2:Y:S01]  /*f9d0*/  LDL R40, [R1+0x10] ;  /* 0x0000100001287983 */ /* 0x00dea20000100800 */
[----:B------:R-:W-:Y:S02]  /*f9e0*/  VIADD R17, R17, 0x1 ;  /* 0x0000000111117836 */ /* 0x000fe40000000000 */
[----:B-1----:R-:W-:Y:S01]  /*f9f0*/  @!P2 VIADD R97, R97, 0x298c0 ;  /* 0x000298c06161a836 */ /* 0x002fe20000000000 */
        /* <DEDUP_REMOVED lines=20> */
.L_x_2331:
[----:B------:R-:W0:Y:S01]  /*fb40*/  LDC R0, c[0x0][0x448] ;  /* 0x00011200ff007b82 */ /* 0x000e220000000800 */
        /* <DEDUP_REMOVED lines=23> */
[----:B0-----:R-:W-:-:S02]  /*fcc0*/  ISETP.NE.AND P1, PT, R0, 0x1, PT ;  /* 0x000000010000780c */ /* 0x001fc40003f25270 */
[----:B------:R-:W-:Y:S02]  /*fcd0*/  CS2R R44, SRZ ;  /* 0x00000000002c7805 */ /* 0x000fe4000001ff00 */
[----:B------:R-:W-:Y:S02]  /*fce0*/  IADD3 R0, R203, 0x7f, RZ ;  /* 0x0000007fcb007810 */ /* 0x000fe40007ffe0ff */
[----:B------:R-:W-:Y:S02]  /*fcf0*/  CS2R R32, SRZ ;  /* 0x0000000000207805 */ /* 0x000fe4000001ff00 */
[----:B------:R-:W-:Y:S01]  /*fd00*/  CS2R R38, SRZ ;  /* 0x0000000000267805 */ /* 0x000fe2000001ff00 */
[----:B------:R-:W-:Y:S01]  /*fd10*/  IMAD.MOV.U32 R34, RZ, RZ, RZ ;  /* 0x000000ffff227224 */ /* 0x000fe200078e00ff */
[----:B------:R-:W-:Y:S02]  /*fd20*/  CS2R R36, SRZ ;  /* 0x0000000000247805 */ /* 0x000fe4000001ff00 */
[----:B------:R-:W-:-:S02]  /*fd30*/  CS2R R90, SRZ ;  /* 0x00000000005a7805 */ /* 0x000fc4000001ff00 */
[----:B------:R-:W-:Y:S02]  /*fd40*/  CS2R R40, SRZ ;  /* 0x0000000000287805 */ /* 0x000fe4000001ff00 */
[----:B------:R-:W-:Y:S02]  /*fd50*/  CS2R R48, SRZ ;  /* 0x0000000000307805 */ /* 0x000fe4000001ff00 */
[----:B------:R-:W-:Y:S01]  /*fd60*/  CS2R R92, SRZ ;  /* 0x00000000005c7805 */ /* 0x000fe2000001ff00 */
[----:B------:R-:W-:Y:S01]  /*fd70*/  IMAD.MOV.U32 R57, RZ, RZ, RZ ;  /* 0x000000ffff397224 */ /* 0x000fe200078e00ff */
[----:B------:R-:W0:Y:S08]  /*fd80*/  @P1 LDC R3, c[0x0][0x44c] ;  /* 0x00011300ff031b82 */ /* 0x000e300000000800 */
[----:B------:R-:W1:Y:S01]  /*fd90*/  @P1 LDC R2, c[0x0][0x450] ;  /* 0x00011400ff021b82 */ /* 0x000e620000000800 */
[----:B0-----:R-:W-:-:S05]  /*fda0*/  @P1 IMAD.HI.U32 R3, R0, R3, RZ ;  /* 0x0000000300031227 */ /* 0x001fca00078e00ff */
[----:B-1----:R-:W-:Y:S02]  /*fdb0*/  @P1 SHF.R.U32.HI R0, RZ, R2, R3 ;  /* 0x00000002ff001219 */ /* 0x002fe40000011603 */
[----:B------:R-:W-:-:S03]  /*fdc0*/  PLOP3.LUT P1, PT, PT, PT, PT, 0x80, 0x0 ;  /* 0x000000000000781c */ /* 0x000fc60003f2f070 */
[----:B------:R-:W-:-:S04]  /*fdd0*/  IMAD.IADD R0, R161, 0x1, R0 ;  /* 0x00000001a1007824 */ /* 0x000fc800078e0200 */
[----:B------:R-:W-:-:S05]  /*fde0*/  IMAD.HI R0, R0, 0x66666667, RZ ;  /* 0x6666666700007827 */ /* 0x000fca00078e02ff */
[----:B------:R-:W-:-:S04]  /*fdf0*/  SHF.R.U32.HI R3, RZ, 0x1f, R0 ;  /* 0x0000001fff037819 */ /* 0x000fc80000011600 */
[----:B------:R-:W-:-:S04]  /*fe00*/  LEA.HI.SX32 R3, R0, R3, 0x1a ;  /* 0x0000000300037211 */ /* 0x000fc800078fd2ff */
[----:B------:R-:W-:-:S04]  /*fe10*/  VIMNMX R162, R162, R3, PT ;  /* 0x00000003a2a27248 */ /* 0x000fc80003fe0100 */
[----:B------:R-:W-:Y:S01]  /*fe20*/  ISETP.GE.AND P2, PT, R162, 0x1, PT ;  /* 0x00000001a200780c */ /* 0x000fe20003f46270 */
[----:B------:R-:W-:-:S12]  /*fe30*/  @P0 BRA `(.L_x_2436) ;  /* 0x00000000000c0947 */ /* 0x000fd80003800000 */
[----:B------:R-:W0:Y:S01]  /*fe40*/  FENCE.VIEW.ASYNC.G ;  /* 0x00000000000073c6 */ /* 0x000e220000000100 */
[----:B------:R-:W-:Y:S05]  /*fe50*/  WARPSYNC.ALL ;  /* 0x0000000000007948 */ /* 0x000fea0003800000 */
[----:B0-----:R-:W-:Y:S06]  /*fe60*/  BAR.ARV 0xc, 0x180 ;  /* 0x0306000000007b1d */ /* 0x001fec0000002000 */
.L_x_2436:
[----:B------:R-:W-:Y:S01]  /*fe70*/  CS2R R94, SRZ ;  /* 0x00000000005e7805 */ /* 0x000fe2000001ff00 */
[----:B------:R-:W-:Y:S06]  /*fe80*/  @!P2 BRA `(.L_x_2437) ;  /* 0x0000014000f0a947 */ /* 0x000fec0003800000 */
[----:B------:R-:W-:-:S03]  /*fe90*/  UMOV UR4, 0xffffffff ;  /* 0xffffffff00047882 */ /* 0x000fc60000000000 */
[----:B------:R-:W-:Y:S05]  /*fea0*/  BRA.DIV UR4, `(.L_x_2438) ;  /* 0x000001da04c87947 */ /* 0x000fea000b800000 */
[----:B------:R0:W1:Y:S02]  /*feb0*/  SHFL.IDX PT, R197, R237, RZ, 0x1f ;  /* 0x00001fffedc57589 */ /* 0x00006400000e0000 */
.L_x_2671:
[----:B------:R-:W-:Y:S01]  /*fec0*/  ULOP3.LUT UP0, URZ, UR52, 0x9f, URZ, 0xc0, !UPT ;  /* 0x0000009f343f7892 */ /* 0x000fe2000f80c03f */
[----:B-1----:R-:W-:-:S04]  /*fed0*/  LEA.HI R0, R197, R197, RZ, 0x1 ;  /* 0x000000c5c5007211 */ /* 0x002fc800078f08ff */
[----:B------:R-:W-:Y:S02]  /*fee0*/  LOP3.LUT R0, R0, 0x3e, RZ, 0xc0, !PT ;  /* 0x0000003e00007812 */ /* 0x000fe400078ec0ff */
[----:B------:R-:W-:Y:S02]  /*fef0*/  PLOP3.LUT P0, PT, PT, PT, UP0, 0x80, 0x0 ;  /* 0x000000000000781c */ /* 0x000fe40003f0f008 */
[----:B------:R-:W-:-:S04]  /*ff00*/  IADD3 R0, R197, -R0, RZ ;  /* 0x80000000c5007210 */ /* 0x000fc80007ffe0ff */
        /* <DEDUP_REMOVED lines=17> */
[----:B-1----:R-:W-:-:S07]  /*10020*/  IMAD.MOV.U32 R13, RZ, RZ, RZ ;  /* 0x000000ffff0d7224 */ /* 0x002fce00078e00ff */
[----:B------:R-:W-:-:S07]  /*10030*/  LEPC R20, `(.L_x_2439) ;  /* 0x000000001014794e */ /* 0x000fce0000000000 */
[----:B0-2--5:R-:W-:Y:S05]  /*10040*/  CALL.ABS.NOINC R2 ;  /* 0x0000000002007343 */ /* 0x025fea0003c00000 */
.L_x_2439:
        /* <DEDUP_REMOVED lines=45> */
[----:B------:R-:W-:-:S04]  /*10320*/  MOV R3, UR4 ;  /* 0x0000000400037c02 */ /* 0x000fc80008000f00 */
[----:B------:R-:W-:-:S04]  /*10330*/  SHF.L.U32 R3, R3, 0x1f, RZ ;  /* 0x0000001f03037819 */ /* 0x000fc800000006ff */
[----:B------:R1:W2:Y:S03]  /*10340*/  SYNCS.PHASECHK.TRANS64.TRYWAIT P0, [R16+URZ+0x29800], R3 ;  /* 0x02980003100075a7 */ /* 0x0002a6000800017f */
[----:B--2---:R-:W-:Y:S05]  /*10350*/  @!P0 NANOSLEEP.SYNCS 0x989680 ;  /* 0x009896800000895d */ /* 0x004fea0003900000 */
[----:B------:R-:W2:Y:S01]  /*10360*/  @!P0 SYNCS.PHASECHK.TRANS64 P0, [R16+URZ+0x29800], R3 ;  /* 0x02980003100085a7 */ /* 0x000ea2000800007f */
[----:B------:R-:W-:Y:S04]  /*10370*/  BSSY B0, `(.L_x_2441) ;  /* 0x0000006000007945 */ /* 0x000fe80003800000 */
[----:B--2---:R-:W-:Y:S05]  /*10380*/  @P0 BRA `(.L_x_2442) ;  /* 0x0000000000100947 */ /* 0x004fea0003800000 */
.L_x_2443:
[----:B--2---:R2:W3:Y:S02]  /*10390*/  SYNCS.PHASECHK.TRANS64.TRYWAIT P0, [R16+URZ+0x29800], R3 ;  /* 0x02980003100075a7 */ /* 0x0044e4000800017f */
[----:B---3--:R-:W-:Y:S05]  /*103a0*/  @!P0 NANOSLEEP.SYNCS 0x989680 ;  /* 0x009896800000895d */ /* 0x008fea0003900000 */
[----:B------:R-:W3:Y:S02]  /*103b0*/  @!P0 SYNCS.PHASECHK.TRANS64 P0, [R16+URZ+0x29800], R3 ;  /* 0x02980003100085a7 */ /* 0x000ee4000800007f */
[----:B---3--:R-:W-:Y:S05]  /*103c0*/  @!P0 BRA `(.L_x_2443) ;  /* 0xfffffffc00f08947 */ /* 0x008fea000383ffff */
.L_x_2442:
[----:B------:R-:W-:Y:S05]  /*103d0*/  BSYNC B0 ;  /* 0x0000000000007941 */ /* 0x000fea0003800000 */
.L_x_2441:
[----:B------:R-:W-:Y:S05]  /*103e0*/  BRA `(.L_x_2444) ;  /* 0x0000006c009c7947 */ /* 0x000fea0003800000 */
.L_x_2440:
        /* <DEDUP_REMOVED lines=27> */
[----:B-1----:R-:W-:-:S07]  /*105a0*/  IMAD.MOV.U32 R13, RZ, RZ, RZ ;  /* 0x000000ffff0d7224 */ /* 0x002fce00078e00ff */
[----:B------:R-:W-:-:S07]  /*105b0*/  LEPC R20, `(.L_x_2445) ;  /* 0x000000001014794e */ /* 0x000fce0000000000 */
[----:B0-2---:R-:W-:Y:S05]  /*105c0*/  CALL.ABS.NOINC R14 ;  /* 0x000000000e007343 */ /* 0x005fea0003c00000 */
.L_x_2445:
[----:B------:R-:W-:Y:S01]  /*105d0*/  ULDC.U8 UR4, c[0x0][0x410] ;  /* 0x0001040000047ab9 */ /* 0x000fe20000000000 */
[----:B------:R-:W-:Y:S01]  /*105e0*/  BSSY B0, `(.L_x_2446) ;  /* 0x00006bf000007945 */ /* 0x000fe20003800000 */
[----:B------:R-:W-:Y:S02]  /*105f0*/  ISETP.NE.AND P0, PT, RZ, UR4, PT ;  /* 0x00000004ff007c0c */ /* 0x000fe4000bf05270 */
[----:B------:R-:W-:-:S11]  /*10600*/  IADD3 R10, R188, R203, RZ ;  /* 0x000000cbbc0a7210 */ /* 0x000fd60007ffe0ff */
[----:B------:R-:W-:Y:S05]  /*10610*/  @!P0 BRA `(.L_x_2447) ;  /* 0x0000003400788947 */ /* 0x000fea0003800000 */
[----:B------:R-:W1:Y:S01]  /*10620*/  LDC R45, c[0x0][0x448] ;  /* 0x00011200ff2d7b82 */ /* 0x000e620000000800 */
[----:B------:R-:W-:Y:S01]  /*10630*/  IMAD.MOV.U32 R5, RZ, RZ, R10 ;  /* 0x000000ffff057224 */ /* 0x000fe200078e000a */
[----:B------:R-:W-:Y:S01]  /*10640*/  MOV R8, R144 ;  /* 0x0000009000087202 */ /* 0x000fe20000000f00 */
[----:B------:R-:W-:Y:S01]  /*10650*/  IMAD.MOV.U32 R6, RZ, RZ, R24 ;  /* 0x000000ffff067224 */ /* 0x000fe200078e0018 */
[----:B------:R-:W-:Y:S01]  /*10660*/  ULDC.64 UR4, c[0x0][0x3f8] ;  /* 0x0000fe0000047ab9 */ /* 0x000fe20000000a00 */
[----:B------:R-:W-:Y:S01]  /*10670*/  IMAD.MOV.U32 R9, RZ, RZ, R29 ;  /* 0x000000ffff097224 */ /* 0x000fe200078e001d */
[----:B------:R-:W-:Y:S01]  /*10680*/  ULDC.64 UR6, c[0x0][0x408] ;  /* 0x0001020000067ab9 */ /* 0x000fe20000000a00 */
[----:B------:R-:W-:Y:S01]  /*10690*/  ULDC.64 UR8, c[0x0][0x400] ;  /* 0x0001000000087ab9 */ /* 0x000fe20000000a00 */
[----:B-1----:R-:W-:-:S13]  /*106a0*/  ISETP.NE.AND P0, PT, R45, 0x1, PT ;  /* 0x000000012d00780c */ /* 0x002fda0003f05270 */
[----:B------:R-:W1:Y:S08]  /*106b0*/  @P0 LDC R3, c[0x0][0x44c] ;  /* 0x00011300ff030b82 */ /* 0x000e700000000800 */
[----:B------:R-:W2:Y:S01]  /*106c0*/  @P0 LDC R7, c[0x0][0x450] ;  /* 0x00011400ff070b82 */ /* 0x000ea20000000800 */
[----:B-1----:R-:W-:-:S05]  /*106d0*/  @P0 IMAD.HI.U32 R0, R10, R3, RZ ;  /* 0x000000030a000227 */ /* 0x002fca00078e00ff */
[----:B--2---:R-:W-:Y:S01]  /*106e0*/  @P0 SHF.R.U32.HI R5, RZ, R7, R0 ;  /* 0x00000007ff050219 */ /* 0x004fe20000011600 */
[----:B------:R-:W-:-:S03]  /*106f0*/  IMAD.MOV.U32 R7, RZ, RZ, R27 ;  /* 0x000000ffff077224 */ /* 0x000fc600078e001b */
[----:B------:R-:W-:Y:S01]  /*10700*/  SHF.R.S32.HI R0, RZ, 0x1f, R5 ;  /* 0x0000001fff007819 */ /* 0x000fe20000011405 */
[----:B------:R-:W-:-:S04]  /*10710*/  IMAD.WIDE.U32 R6, R5, UR4, R6 ;  /* 0x0000000405067c25 */ /* 0x000fc8000f8e0006 */
[----:B------:R-:W-:Y:S02]  /*10720*/  IMAD R4, R0, UR4, RZ ;  /* 0x0000000400047c24 */ /* 0x000fe4000f8e02ff */
[----:B------:R-:W-:-:S04]  /*10730*/  IMAD.WIDE.U32 R8, R5, UR6, R8 ;  /* 0x0000000605087c25 */ /* 0x000fc8000f8e0008 */
[----:B------:R-:W-:Y:S02]  /*10740*/  IMAD R0, R0, UR6, RZ ;  /* 0x0000000600007c24 */ /* 0x000fe4000f8e02ff */
[C---:B------:R-:W-:Y:S01]  /*10750*/  IMAD R13, R5.reuse, UR5, R4 ;  /* 0x00000005050d7c24 */ /* 0x040fe2000f8e0204 */
[----:B------:R-:W-:Y:S01]  /*10760*/  ULDC.64 UR4, c[0x0][0x3e8] ;  /* 0x0000fa0000047ab9 */ /* 0x000fe20000000a00 */
[----:B------:R-:W-:Y:S01]  /*10770*/  IMAD R11, R5, UR7, R0 ;  /* 0x00000007050b7c24 */ /* 0x000fe2000f8e0200 */
[----:B------:R-:W-:Y:S01]  /*10780*/  IADD3 R3, P0, R6, UR4, RZ ;  /* 0x0000000406037c10 */ /* 0x000fe2000ff1e0ff */
[----:B------:R-:W-:Y:S01]  /*10790*/  UMOV UR4, 0xffffffff ;  /* 0xffffffff00047882 */ /* 0x000fe20000000000 */
[----:B------:R-:W-:Y:S02]  /*107a0*/  IADD3 R5, P1, R8, UR8, RZ ;  /* 0x0000000808057c10 */ /* 0x000fe4000ff3e0ff */
[----:B------:R-:W-:Y:S02]  /*107b0*/  IADD3.X R13, R7, UR5, R13, P0, !PT ;  /* 0x00000005070d7c10 */ /* 0x000fe400087fe40d */
[----:B------:R-:W-:Y:S01]  /*107c0*/  IADD3.X R4, R9, UR9, R11, P1, !PT ;  /* 0x0000000909047c10 */ /* 0x000fe20008ffe40b */
[----:B------:R-:W-:Y:S08]  /*107d0*/  BRA.DIV UR4, `(.L_x_2448) ;  /* 0x000001d204a87947 */ /* 0x000ff0000b800000 */
[----:B------:R1:W2:Y:S04]  /*107e0*/  SHFL.IDX PT, R0, R13, RZ, 0x1e1f ;  /* 0x001e1fff0d007589 */ /* 0x0002a800000e0000 */
[----:B------:R-:W3:Y:S04]  /*107f0*/  SHFL.IDX PT, R3, R3, RZ, 0x1e1f ;  /* 0x001e1fff03037589 */ /* 0x000ee800000e0000 */
[----:B------:R-:W4:Y:S04]  /*10800*/  SHFL.IDX PT, R4, R4, RZ, 0x1e1f ;  /* 0x001e1fff04047589 */ /* 0x000f2800000e0000 */
[----:B------:R1:W0:Y:S02]  /*10810*/  SHFL.IDX PT, R14, R5, RZ, 0x1e1f ;  /* 0x001e1fff050e7589 */ /* 0x00022400000e0000 */
.L_x_2677:
        /* <DEDUP_REMOVED lines=13> */
[----:B-1----:R-:W-:Y:S02]  /*108f0*/  CS2R R12, SRZ ;  /* 0x00000000000c7805 */ /* 0x002fe4000001ff00 */
        /* <DEDUP_REMOVED lines=11> */
[----:B0-----:R-:W-:Y:S02]  /*109b0*/  @!P5 IADD3 R8, P1, R22, R14, RZ ;  /* 0x0000000e1608d210 */ /* 0x001fe40007f3e0ff */
[----:B------:R-:W-:Y:S01]  /*109c0*/  @!P2 IADD3 R10, P4, R193, R3, RZ ;  /* 0x00000003c10aa210 */ /* 0x000fe20007f9e0ff */
[--C-:B--2---:R-:W-:Y:S02]  /*109d0*/  @!P5 IMAD.X R7, R0, 0x1, R5.reuse, P0 ;  /* 0x000000010007d824 */ /* 0x104fe400000e0605 */
[----:B----4-:R-:W-:Y:S01]  /*109e0*/  @!P5 IMAD.X R9, R4, 0x1, R5, P1 ;  /* 0x000000010409d824 */ /* 0x010fe200008e0605 */
[----:B------:R-:W-:-:S02]  /*109f0*/  ISETP.GE.AND P1, PT, R195, UR4, PT ;  /* 0x00000004c3007c0c */ /* 0x000fc4000bf26270 */
[-C--:B------:R-:W-:Y:S01]  /*10a00*/  @!P2 IADD3 R12, P0, R193, R14.reuse, RZ ;  /* 0x0000000ec10ca210 */ /* 0x080fe20007f1e0ff */
[----:B------:R0:W5:Y:S01]  /*10a10*/  @!P5 LD.E.64 R38, desc[UR56][R6.64] ;  /* 0x000000380626d980 */ /* 0x000162000c101b00 */
[----:B------:R-:W-:Y:S02]  /*10a20*/  @!P2 IADD3.X R11, R0, R233, RZ, P4, !PT ;  /* 0x000000e9000ba210 */ /* 0x000fe400027fe4ff */
[C---:B------:R-:W-:Y:S01]  /*10a30*/  @!P3 IADD3 R20, P4, R192.reuse, R3, RZ ;  /* 0x00000003c014b210 */ /* 0x040fe20007f9e0ff */
[----:B------:R-:W5:Y:S01]  /*10a40*/  @!P5 LD.E.64 R36, desc[UR56][R8.64] ;  /* 0x000000380824d980 */ /* 0x000f62000c101b00 */
[----:B------:R-:W-:Y:S02]  /*10a50*/  @!P3 IADD3 R40, P5, R192, R14, RZ ;  /* 0x0000000ec028b210 */ /* 0x000fe40007fbe0ff */
[----:B------:R-:W-:Y:S01]  /*10a60*/  CS2R R34, SRZ ;  /* 0x0000000000227805 */ /* 0x000fe2000001ff00 */
[----:B------:R-:W-:Y:S01]  /*10a70*/  @!P2 IMAD.X R13, R4, 0x1, R233, P0 ;  /* 0x00000001040da824 */ /* 0x000fe200000e06e9 */
[----:B------:R-:W-:-:S02]  /*10a80*/  CS2R R30, SRZ ;  /* 0x00000000001e7805 */ /* 0x000fc4000001ff00 */
[----:B------:R-:W-:Y:S01]  /*10a90*/  CS2R R28, SRZ ;  /* 0x00000000001c7805 */ /* 0x000fe2000001ff00 */
[--C-:B------:R-:W-:Y:S01]  /*10aa0*/  @!P3 IMAD.X R21, R0, 0x1, R232.reuse, P4 ;  /* 0x000000010015b824 */ /* 0x100fe200020e06e8 */
[----:B------:R-:W5:Y:S01]  /*10ab0*/  @!P2 LD.E.64 R32, desc[UR56][R10.64] ;  /* 0x000000380a20a980 */ /* 0x000f62000c101b00 */
[----:B------:R-:W-:Y:S01]  /*10ac0*/  @!P3 IMAD.X R41, R4, 0x1, R232, P5 ;  /* 0x000000010429b824 */ /* 0x000fe200028e06e8 */
[----:B------:R-:W-:Y:S02]  /*10ad0*/  ISETP.GE.AND P0, PT, R194, UR4, PT ;  /* 0x00000004c2007c0c */ /* 0x000fe4000bf06270 */
[----:B------:R-:W5:Y:S01]  /*10ae0*/  @!P2 LD.E.64 R34, desc[UR56][R12.64] ;  /* 0x000000380c22a980 */ /* 0x000f62000c101b00 */
[----:B------:R-:W-:Y:S02]  /*10af0*/  ISETP.GE.AND P2, PT, R196, UR4, PT ;  /* 0x00000004c4007c0c */ /* 0x000fe4000bf46270 */
[C---:B------:R-:W-:Y:S01]  /*10b00*/  @!P1 IADD3 R42, P4, R195.reuse, R14, RZ ;  /* 0x0000000ec32a9210 */ /* 0x040fe20007f9e0ff */
[----:B------:R-:W5:Y:S04]  /*10b10*/  @!P3 LD.E.64 R30, desc[UR56][R20.64] ;  /* 0x00000038141eb980 */ /* 0x000f68000c101b00 */
[----:B------:R1:W5:Y:S01]  /*10b20*/  @!P3 LD.E.64 R28, desc[UR56][R40.64] ;  /* 0x00000038281cb980 */ /* 0x000362000c101b00 */
[----:B0-----:R-:W-:-:S02]  /*10b30*/  @!P1 IADD3 R6, P3, R195, R3, RZ ;  /* 0x00000003c3069210 */ /* 0x001fc40007f7e0ff */
[----:B------:R-:W-:Y:S02]  /*10b40*/  CS2R R26, SRZ ;  /* 0x00000000001a7805 */ /* 0x000fe4000001ff00 */
[----:B------:R-:W-:Y:S01]  /*10b50*/  CS2R R24, SRZ ;  /* 0x0000000000187805 */ /* 0x000fe2000001ff00 */
[----:B------:R-:W-:Y:S01]  /*10b60*/  @!P1 IMAD.X R43, R4, 0x1, R231, P4 ;  /* 0x00000001042b9824 */ /* 0x000fe200020e06e7 */
[----:B------:R-:W-:Y:S02]  /*10b70*/  @!P1 IADD3.X R7, R0, R231, RZ, P3, !PT ;  /* 0x000000e700079210 */ /* 0x000fe40001ffe4ff */
[-C--:B------:R-:W-:Y:S02]  /*10b80*/  @!P0 IADD3 R46, P5, R194, R3.reuse, RZ ;  /* 0x00000003c22e8210 */ /* 0x080fe40007fbe0ff */
[----:B------:R0:W5:Y:S01]  /*10b90*/  @!P1 LD.E.64 R24, desc[UR56][R42.64] ;  /* 0x000000382a189980 */ /* 0x000162000c101b00 */
[----:B------:R-:W-:-:S03]  /*10ba0*/  @!P2 IADD3 R48, P3, R196, R3, RZ ;  /* 0x00000003c430a210 */ /* 0x000fc60007f7e0ff */
[----:B------:R0:W5:Y:S01]  /*10bb0*/  @!P1 LD.E.64 R26, desc[UR56][R6.64] ;  /* 0x00000038061a9980 */ /* 0x000162000c101b00 */
[-C--:B-1----:R-:W-:Y:S02]  /*10bc0*/  @!P0 IADD3 R40, P1, R194, R14.reuse, RZ ;  /* 0x0000000ec2288210 */ /* 0x082fe40007f3e0ff */
[----:B------:R-:W-:Y:S02]  /*10bd0*/  @!P2 IADD3 R14, P4, R196, R14, RZ ;  /* 0x0000000ec40ea210 */ /* 0x000fe40007f9e0ff */
[----:B------:R-:W-:Y:S02]  /*10be0*/  CS2R R12, SRZ ;  /* 0x00000000000c7805 */ /* 0x000fe4000001ff00 */
[----:B------:R-:W-:Y:S02]  /*10bf0*/  CS2R R20, SRZ ;  /* 0x0000000000147805 */ /* 0x000fe4000001ff00 */
[----:B------:R-:W-:Y:S02]  /*10c00*/  CS2R R10, SRZ ;  /* 0x00000000000a7805 */ /* 0x000fe4000001ff00 */
[----:B------:R-:W-:Y:S01]  /*10c10*/  CS2R R8, SRZ ;  /* 0x0000000000087805 */ /* 0x000fe2000001ff00 */
[C-C-:B------:R-:W-:Y:S01]  /*10c20*/  @!P0 IMAD.X R47, R0.reuse, 0x1, R230.reuse, P5 ;  /* 0x00000001002f8824 */ /* 0x140fe200028e06e6 */
[----:B------:R-:W-:Y:S01]  /*10c30*/  @!P2 IADD3.X R49, R0, R229, RZ, P3, !PT ;  /* 0x000000e50031a210 */ /* 0x000fe20001ffe4ff */
[----:B------:R-:W-:-:S02]  /*10c40*/  @!P0 IMAD.X R41, R4, 0x1, R230, P1 ;  /* 0x0000000104298824 */ /* 0x000fc400008e06e6 */
[----:B------:R-:W-:Y:S01]  /*10c50*/  @!P2 IMAD.X R15, R4, 0x1, R229, P4 ;  /* 0x00000001040fa824 */ /* 0x000fe200020e06e5 */
[----:B------:R0:W5:Y:S04]  /*10c60*/  @!P0 LD.E.64 R12, desc[UR56][R46.64] ;  /* 0x000000382e0c8980 */ /* 0x000168000c101b00 */
[----:B------:R0:W5:Y:S04]  /*10c70*/  @!P0 LD.E.64 R20, desc[UR56][R40.64] ;  /* 0x0000003828148980 */ /* 0x000168000c101b00 */
[----:B------:R0:W5:Y:S04]  /*10c80*/  @!P2 LD.E.64 R10, desc[UR56][R48.64] ;  /* 0x00000038300aa980 */ /* 0x000168000c101b00 */
[----:B------:R0:W5:Y:S02]  /*10c90*/  @!P2 LD.E.64 R8, desc[UR56][R14.64] ;  /* 0x000000380e08a980 */ /* 0x000164000c101b00 */
.L_x_2450:
[----:B------:R-:W-:Y:S05]  /*10ca0*/  BSYNC B1 ;  /* 0x0000000000017941 */ /* 0x000fea0003800000 */
.L_x_2449:
[----:B------:R-:W-:Y:S01]  /*10cb0*/  ULEA.HI UR4, UR43, UR43, URZ, 0x1 ;  /* 0x0000002b2b047291 */ /* 0x000fe2000f8f083f */
[----:B---3--:R-:W-:Y:S01]  /*10cc0*/  VIADDMNMX R3, R45, -R203, 0x80, PT ;  /* 0x000000802d037446 */ /* 0x008fe200038009cb */
[----:B------:R-:W-:Y:S02]  /*10cd0*/  BSSY B1, `(.L_x_2451) ;  /* 0x0000008000017945 */ /* 0x000fe40003800000 */
[----:B------:R-:W-:Y:S01]  /*10ce0*/  ULOP3.LUT UR4, UR4, 0xfffffffe, URZ, 0xc0, !UPT ;  /* 0xfffffffe04047892 */ /* 0x000fe2000f8ec03f */
[----:B------:R-:W-:-:S03]  /*10cf0*/  ISETP.GE.AND P1, PT, R188, R3, PT ;  /* 0x00000003bc00720c */ /* 0x000fc60003f26270 */
[----:B------:R-:W-:-:S06]  /*10d00*/  UIADD3 UR4, UR43, -UR4, URZ ;  /* 0x800000042b047290 */ /* 0x000fcc000fffe03f */
[----:B------:R-:W-:-:S05]  /*10d10*/  IMAD.U32 R5, RZ, RZ, UR4 ;  /* 0x00000004ff057e24 */ /* 0x000fca000f8e00ff */
[----:B------:R-:W-:-:S04]  /*10d20*/  SHF.L.U32 R5, R5, 0x1f, RZ ;  /* 0x0000001f05057819 */ /* 0x000fc800000006ff */
[----:B------:R-:W1:Y:S02]  /*10d30*/  SYNCS.PHASECHK.TRANS64.TRYWAIT P0, [R16+URZ+0x29800], R5 ;  /* 0x02980005100075a7 */ /* 0x000e64000800017f */
[----:B-1----:R-:W-:Y:S05]  /*10d40*/  @!P0 BRA `(.L_x_2452) ;  /* 0x000001cc00b88947 */ /* 0x002fea0003800000 */
.L_x_2678:
[----:B------:R-:W-:Y:S05]  /*10d50*/  BSYNC B1 ;  /* 0x0000000000017941 */ /* 0x000fea0003800000 */
.L_x_2451:
[----:B------:R-:W-:Y:S05]  /*10d60*/  @P1 BRA `(.L_x_2453) ;  /* 0x0000006400181947 */ /* 0x000fea0003800000 */
[----:B------:R-:W3:Y:S01]  /*10d70*/  LDC R3, c[0x0][0x3f4] ;  /* 0x0000fd00ff037b82 */ /* 0x000ee20000000800 */
[----:B------:R-:W-:Y:S01]  /*10d80*/  BSSY B1, `(.L_x_2454) ;  /* 0x000007f000017945 */ /* 0x000fe20003800000 */
[----:B--2---:R-:W-:Y:S01]  /*10d90*/  IMAD.IADD R0, R16, 0x1, R209 ;  /* 0x0000000110007824 */ /* 0x004fe200078e02d1 */
[-C--:B---3--:R-:W-:Y:S02]  /*10da0*/  ISETP.GE.AND P0, PT, R22, R3.reuse, PT ;  /* 0x000000031600720c */ /* 0x088fe40003f06270 */
[-C--:B------:R-:W-:Y:S02]  /*10db0*/  ISETP.GE.AND P1, PT, R193, R3.reuse, PT ;  /* 0x00000003c100720c */ /* 0x080fe40003f26270 */
[-C--:B------:R-:W-:Y:S02]  /*10dc0*/  ISETP.GE.AND P2, PT, R192, R3.reuse, PT ;  /* 0x00000003c000720c */ /* 0x080fe40003f46270 */
[-C--:B------:R-:W-:Y:S02]  /*10dd0*/  ISETP.GE.AND P3, PT, R195, R3.reuse, PT ;  /* 0x00000003c300720c */ /* 0x080fe40003f66270 */
[----:B------:R-:W-:-:S02]  /*10de0*/  ISETP.GE.AND P4, PT, R194, R3, PT ;  /* 0x00000003c200720c */ /* 0x000fc40003f86270 */
[----:B------:R-:W-:-:S03]  /*10df0*/  ISETP.GE.AND P5, PT, R196, R3, PT ;  /* 0x00000003c400720c */ /* 0x000fc60003fa6270 */
[----:B------:R-:W-:Y:S10]  /*10e00*/  @P0 BRA `(.L_x_2455) ;  /* 0x0000000400d80947 */ /* 0x000ff40003800000 */
[----:B01--4-:R-:W0:Y:S01]  /*10e10*/  LDS.128 R4, [R0+0x14400] ;  /* 0x0144000000047984 */ /* 0x013e220000000c00 */
        /* <DEDUP_REMOVED lines=117> */
.L_x_2455:
[----:B------:R-:W-:Y:S05]  /*11570*/  BSYNC B1 ;  /* 0x0000000000017941 */ /* 0x000fea0003800000 */
.L_x_2454:
[----:B------:R-:W-:Y:S04]  /*11580*/  BSSY B1, `(.L_x_2456) ;  /* 0x000007c000017945 */ /* 0x000fe80003800000 */
[----:B------:R-:W-:Y:S05]  /*11590*/  @P1 BRA `(.L_x_2457) ;  /* 0x0000000400e81947 */ /* 0x000fea0003800000 */
[----:B012-4-:R-:W0:Y:S01]  /*115a0*/  LDS.128 R4, [R223] ;  /* 0x00000000df047984 */ /* 0x017e220000000c00 */
        /* <DEDUP_REMOVED lines=121> */
.L_x_2457:
[----:B------:R-:W-:Y:S05]  /*11d40*/  BSYNC B1 ;  /* 0x0000000000017941 */ /* 0x000fea0003800000 */
.L_x_2456:
        /* <DEDUP_REMOVED lines=120> */
.L_x_2459:
[----:B------:R-:W-:Y:S05]  /*124d0*/  BSYNC B1 ;  /* 0x0000000000017941 */ /* 0x000fea0003800000 */
.L_x_2458:
        /* <DEDUP_REMOVED lines=124> */
.L_x_2461:
[----:B------:R-:W-:Y:S05]  /*12ca0*/  BSYNC B1 ;  /* 0x0000000000017941 */ /* 0x000fea0003800000 */
.L_x_2460:
        /* <DEDUP_REMOVED lines=120> */
.L_x_2463:
[----:B------:R-:W-:Y:S05]  /*13430*/  BSYNC B1 ;  /* 0x0000000000017941 */ /* 0x000fea0003800000 */
.L_x_2462:
        /* <DEDUP_REMOVED lines=124> */
.L_x_2447:
[----:B------:R-:W1:Y:S01]  /*13c00*/  LDC R25, c[0x0][0x448] ;  /* 0x00011200ff197b82 */ /* 0x000e620000000800 */
[----:B------:R-:W-:Y:S01]  /*13c10*/  IMAD.MOV.U32 R9, RZ, RZ, R10 ;  /* 0x000000ffff097224 */ /* 0x000fe200078e000a */
[----:B------:R-:W-:Y:S01]  /*13c20*/  MOV R5, R27 ;  /* 0x0000001b00057202 */ /* 0x000fe20000000f00 */
[----:B------:R-:W-:Y:S01]  /*13c30*/  IMAD.MOV.U32 R4, RZ, RZ, R24 ;  /* 0x000000ffff047224 */ /* 0x000fe200078e0018 */
[----:B------:R-:W-:Y:S01]  /*13c40*/  ULDC.64 UR4, c[0x0][0x3f8] ;  /* 0x0000fe0000047ab9 */ /* 0x000fe20000000a00 */
[----:B------:R-:W-:Y:S01]  /*13c50*/  IMAD.MOV.U32 R6, RZ, RZ, R144 ;  /* 0x000000ffff067224 */ /* 0x000fe200078e0090 */
[----:B------:R-:W-:Y:S01]  /*13c60*/  ULDC.64 UR6, c[0x0][0x408] ;  /* 0x0001020000067ab9 */ /* 0x000fe20000000a00 */
[----:B------:R-:W-:Y:S01]  /*13c70*/  IMAD.MOV.U32 R7, RZ, RZ, R29 ;  /* 0x000000ffff077224 */ /* 0x000fe200078e001d */
[----:B------:R-:W-:Y:S01]  /*13c80*/  ULDC.64 UR8, c[0x0][0x400] ;  /* 0x0001000000087ab9 */ /* 0x000fe20000000a00 */
[----:B-1----:R-:W-:-:S13]  /*13c90*/  ISETP.NE.AND P0, PT, R25, 0x1, PT ;  /* 0x000000011900780c */ /* 0x002fda0003f05270 */
[----:B------:R-:W1:Y:S08]  /*13ca0*/  @P0 LDC R3, c[0x0][0x44c] ;  /* 0x00011300ff030b82 */ /* 0x000e700000000800 */
[----:B------:R-:W2:Y:S01]  /*13cb0*/  @P0 LDC R0, c[0x0][0x450] ;  /* 0x00011400ff000b82 */ /* 0x000ea20000000800 */
[----:B-1----:R-:W-:-:S05]  /*13cc0*/  @P0 IMAD.HI.U32 R3, R10, R3, RZ ;  /* 0x000000030a030227 */ /* 0x002fca00078e00ff */
[----:B--2---:R-:W-:-:S04]  /*13cd0*/  @P0 SHF.R.U32.HI R9, RZ, R0, R3 ;  /* 0x00000000ff090219 */ /* 0x004fc80000011603 */
[----:B------:R-:W-:Y:S01]  /*13ce0*/  SHF.R.S32.HI R0, RZ, 0x1f, R9 ;  /* 0x0000001fff007819 */ /* 0x000fe20000011409 */
[----:B------:R-:W-:-:S04]  /*13cf0*/  IMAD.WIDE.U32 R4, R9, UR4, R4 ;  /* 0x0000000409047c25 */ /* 0x000fc8000f8e0004 */
[----:B------:R-:W-:Y:S02]  /*13d00*/  IMAD R8, R0, UR4, RZ ;  /* 0x0000000400087c24 */ /* 0x000fe4000f8e02ff */
[----:B------:R-:W-:-:S04]  /*13d10*/  IMAD.WIDE.U32 R6, R9, UR6, R6 ;  /* 0x0000000609067c25 */ /* 0x000fc8000f8e0006 */
[----:B------:R-:W-:Y:S01]  /*13d20*/  IMAD R0, R0, UR6, RZ ;  /* 0x0000000600007c24 */ /* 0x000fe2000f8e02ff */
[----:B------:R-:W-:Y:S01]  /*13d30*/  IADD3 R21, P1, R6, UR8, RZ ;  /* 0x0000000806157c10 */ /* 0x000fe2000ff3e0ff */
        /* <DEDUP_REMOVED lines=12> */
.L_x_2684:
        /* <DEDUP_REMOVED lines=18> */
[C---:B------:R-:W-:Y:S02]  /*13f20*/  IADD3 R5, R18.reuse, 0x40, RZ ;  /* 0x0000004012057810 */ /* 0x040fe40007ffe0ff */
[----:B------:R-:W-:Y:S02]  /*13f30*/  CS2R R24, SRZ ;  /* 0x0000000000187805 */ /* 0x000fe4000001ff00 */
[----:B------:R-:W-:Y:S02]  /*13f40*/  ISETP.GE.AND P2, PT, R18, UR4, PT ;  /* 0x0000000412007c0c */ /* 0x000fe4000bf46270 */
[----:B------:R-:W-:Y:S02]  /*13f50*/  CS2R R26, SRZ ;  /* 0x00000000001a7805 */ /* 0x000fe4000001ff00 */
[----:B------:R-:W-:-:S02]  /*13f60*/  ISETP.GE.AND P1, PT, R4, UR4, PT ;  /* 0x0000000404007c0c */ /* 0x000fc4000bf26270 */
[----:B------:R-:W-:Y:S02]  /*13f70*/  CS2R R6, SRZ ;  /* 0x0000000000067805 */ /* 0x000fe4000001ff00 */
[----:B------:R-:W-:Y:S02]  /*13f80*/  ISETP.GE.AND P0, PT, R5, UR4, PT ;  /* 0x0000000405007c0c */ /* 0x000fe4000bf06270 */
[----:B------:R-:W-:Y:S02]  /*13f90*/  CS2R R28, SRZ ;  /* 0x00000000001c7805 */ /* 0x000fe4000001ff00 */
[----:B------:R-:W-:Y:S02]  /*13fa0*/  CS2R R30, SRZ ;  /* 0x00000000001e7805 */ /* 0x000fe4000001ff00 */
[----:B------:R-:W-:Y:S02]  /*13fb0*/  @!P2 SHF.R.S32.HI R5, RZ, 0x1f, R18 ;  /* 0x0000001fff05a819 */ /* 0x000fe40000011412 */
[C---:B---3--:R-:W-:Y:S01]  /*13fc0*/  @!P2 IADD3 R36, P3, R18.reuse, R3, RZ ;  /* 0x000000031224a210 */ /* 0x048fe20007f7e0ff */
[----:B------:R-:W-:Y:S01]  /*13fd0*/  @!P1 IMAD.SHL.U32 R42, R225, 0x10, RZ ;  /* 0x00000010e12a9824 */ /* 0x000fe200078e00ff */
[----:B0-----:R-:W-:-:S03]  /*13fe0*/  @!P2 IADD3 R38, P4, R18, R21, RZ ;  /* 0x000000151226a210 */ /* 0x001fc60007f9e0ff */
[----:B------:R-:W-:Y:S02]  /*13ff0*/  @!P0 IMAD.SHL.U32 R48, R227, 0x10, RZ ;  /* 0x00000010e3308824 */ /* 0x000fe400078e00ff */
[----:B--2---:R-:W-:Y:S01]  /*14000*/  @!P2 IMAD.X R37, R0, 0x1, R5, P3 ;  /* 0x000000010025a824 */ /* 0x004fe200018e0605 */
[----:B----4-:R-:W-:Y:S02]  /*14010*/  @!P2 IADD3.X R39, R20, R5, RZ, P4, !PT ;  /* 0x000000051427a210 */ /* 0x010fe400027fe4ff */
[----:B------:R-:W-:Y:S02]  /*14020*/  @!P1 SHF.R.S32.HI R5, RZ, 0x1f, R42 ;  /* 0x0000001fff059819 */ /* 0x000fe4000001142a */
[-C--:B------:R-:W-:Y:S02]  /*14030*/  @!P1 IADD3 R40, P5, R3, R42.reuse, RZ ;  /* 0x0000002a03289210 */ /* 0x080fe40007fbe0ff */
[----:B------:R-:W-:Y:S02]  /*14040*/  CS2R R8, SRZ ;  /* 0x0000000000087805 */ /* 0x000fe4000001ff00 */
[----:B------:R-:W-:-:S02]  /*14050*/  @!P1 IADD3 R42, P4, R21, R42, RZ ;  /* 0x0000002a152a9210 */ /* 0x000fc40007f9e0ff */
[----:B------:R-:W-:Y:S02]  /*14060*/  CS2R R10, SRZ ;  /* 0x00000000000a7805 */ /* 0x000fe4000001ff00 */
[-C--:B------:R-:W-:Y:S01]  /*14070*/  @!P0 IADD3 R46, P3, R3, R48.reuse, RZ ;  /* 0x00000030032e8210 */ /* 0x080fe20007f7e0ff */
[--C-:B------:R-:W-:Y:S01]  /*14080*/  @!P1 IMAD.X R41, R0, 0x1, R5.reuse, P5 ;  /* 0x0000000100299824 */ /* 0x100fe200028e0605 */
[----:B------:R-:W-:Y:S01]  /*14090*/  @!P0 SHF.R.S32.HI R3, RZ, 0x1f, R48 ;  /* 0x0000001fff038819 */ /* 0x000fe20000011430 */
[----:B------:R-:W-:Y:S01]  /*140a0*/  @!P1 IMAD.X R43, R20, 0x1, R5, P4 ;  /* 0x00000001142b9824 */ /* 0x000fe200020e0605 */
[----:B------:R-:W-:Y:S02]  /*140b0*/  @!P0 IADD3 R48, P5, R21, R48, RZ ;  /* 0x0000003015308210 */ /* 0x000fe40007fbe0ff */
[----:B------:R-:W-:Y:S02]  /*140c0*/  CS2R R4, SRZ ;  /* 0x0000000000047805 */ /* 0x000fe4000001ff00 */
[----:B------:R-:W-:-:S02]  /*140d0*/  CS2R R32, SRZ ;  /* 0x0000000000207805 */ /* 0x000fc4000001ff00 */
[----:B------:R-:W-:Y:S02]  /*140e0*/  CS2R R34, SRZ ;  /* 0x0000000000227805 */ /* 0x000fe4000001ff00 */
[----:B------:R-:W-:Y:S02]  /*140f0*/  CS2R R12, SRZ ;  /* 0x00000000000c7805 */ /* 0x000fe4000001ff00 */
[----:B------:R-:W-:Y:S01]  /*14100*/  CS2R R14, SRZ ;  /* 0x00000000000e7805 */ /* 0x000fe2000001ff00 */
[----:B------:R-:W-:Y:S01]  /*14110*/  @!P0 IMAD.X R47, R0, 0x1, R3, P3 ;  /* 0x00000001002f8824 */ /* 0x000fe200018e0603 */
[----:B------:R-:W-:Y:S01]  /*14120*/  @!P0 IADD3.X R49, R20, R3, RZ, P5, !PT ;  /* 0x0000000314318210 */ /* 0x000fe20002ffe4ff */
[----:B------:R1:W5:Y:S04]  /*14130*/  @!P2 LD.E.128 R24, desc[UR56][R36.64] ;  /* 0x000000382418a980 */ /* 0x000368000c101d00 */
[----:B------:R1:W5:Y:S04]  /*14140*/  @!P2 LD.E.128 R4, desc[UR56][R38.64] ;  /* 0x000000382604a980 */ /* 0x000368000c101d00 */
[----:B------:R1:W5:Y:S04]  /*14150*/  @!P1 LD.E.128 R28, desc[UR56][R40.64] ;  /* 0x00000038281c9980 */ /* 0x000368000c101d00 */
[----:B------:R1:W5:Y:S04]  /*14160*/  @!P1 LD.E.128 R8, desc[UR56][R42.64] ;  /* 0x000000382a089980 */ /* 0x000368000c101d00 */
[----:B------:R1:W5:Y:S04]  /*14170*/  @!P0 LD.E.128 R32, desc[UR56][R46.64] ;  /* 0x000000382e208980 */ /* 0x000368000c101d00 */
[----:B------:R1:W5:Y:S02]  /*14180*/  @!P0 LD.E.128 R12, desc[UR56][R48.64] ;  /* 0x00000038300c8980 */ /* 0x000364000c101d00 */
.L_x_2466:
[----:B------:R-:W-:Y:S05]  /*14190*/  BSYNC B1 ;  /* 0x0000000000017941 */ /* 0x000fea0003800000 */
.L_x_2465:
[----:B------:R-:W-:Y:S01]  /*141a0*/  ULEA.HI UR4, UR43, UR43, URZ, 0x1 ;  /* 0x0000002b2b047291 */ /* 0x000fe2000f8f083f */
[----:B---3--:R-:W-:Y:S01]  /*141b0*/  VIADDMNMX R3, R45, -R203, 0x80, PT ;  /* 0x000000802d037446 */ /* 0x008fe200038009cb */
[----:B------:R-:W-:Y:S02]  /*141c0*/  BSSY B1, `(.L_x_2467) ;  /* 0x0000008000017945 */ /* 0x000fe40003800000 */
[----:B------:R-:W-:Y:S01]  /*141d0*/  ULOP3.LUT UR4, UR4, 0xfffffffe, URZ, 0xc0, !UPT ;  /* 0xfffffffe04047892 */ /* 0x000fe2000f8ec03f */
[----:B------:R-:W-:-:S03]  /*141e0*/  ISETP.GE.AND P1, PT, R188, R3, PT ;  /* 0x00000003bc00720c */ /* 0x000fc60003f26270 */
[----:B------:R-:W-:-:S06]  /*141f0*/  UIADD3 UR4, UR43, -UR4, URZ ;  /* 0x800000042b047290 */ /* 0x000fcc000fffe03f */
[----:B0-----:R-:W-:-:S05]  /*14200*/  IMAD.U32 R21, RZ, RZ, UR4 ;  /* 0x00000004ff157e24 */ /* 0x001fca000f8e00ff */
[----:B------:R-:W-:-:S04]  /*14210*/  SHF.L.U32 R21, R21, 0x1f, RZ ;  /* 0x0000001f15157819 */ /* 0x000fc800000006ff */
[----:B------:R-:W0:Y:S02]  /*14220*/  SYNCS.PHASECHK.TRANS64.TRYWAIT P0, [R16+URZ+0x29800], R21 ;  /* 0x02980015100075a7 */ /* 0x000e24000800017f */
[----:B0-----:R-:W-:Y:S05]  /*14230*/  @!P0 BRA `(.L_x_2468) ;  /* 0x0000019c00008947 */ /* 0x001fea0003800000 */
.L_x_2685:
[----:B------:R-:W-:Y:S05]  /*14240*/  BSYNC B1 ;  /* 0x0000000000017941 */ /* 0x000fea0003800000 */
.L_x_2467:
[----:B------:R-:W-:Y:S05]  /*14250*/  @P1 BRA `(.L_x_2453) ;  /* 0x0000002c00dc1947 */ /* 0x000fea0003800000 */
[----:B--2---:R-:W2:Y:S01]  /*14260*/  LDC R0, c[0x0][0x3f4] ;  /* 0x0000fd00ff007b82 */ /* 0x004ea20000000800 */
[C---:B------:R-:W-:Y:S01]  /*14270*/  VIADD R3, R18.reuse, 0x20 ;  /* 0x0000002012037836 */ /* 0x040fe20000000000 */
[----:B------:R-:W-:Y:S01]  /*14280*/  BSSY B1, `(.L_x_2469) ;  /* 0x00000fc000017945 */ /* 0x000fe20003800000 */
[C---:B0-----:R-:W-:Y:S01]  /*14290*/  VIADD R21, R18.reuse, 0x40 ;  /* 0x0000004012157836 */ /* 0x041fe20000000000 */
[-C--:B--2---:R-:W-:Y:S02]  /*142a0*/  ISETP.GE.AND P0, PT, R18, R0.reuse, PT ;  /* 0x000000001200720c */ /* 0x084fe40003f06270 */
[-C--:B------:R-:W-:Y:S02]  /*142b0*/  ISETP.GE.AND P1, PT, R3, R0.reuse, PT ;  /* 0x000000000300720c */ /* 0x080fe40003f26270 */
[----:B------:R-:W-:-:S09]  /*142c0*/  ISETP.GE.AND P2, PT, R21, R0, PT ;  /* 0x000000001500720c */ /* 0x000fd20003f46270 */
[----:B------:R-:W-:Y:S05]  /*142d0*/  @P0 BRA `(.L_x_2470) ;  /* 0x0000000c00d80947 */ /* 0x000fea0003800000 */
[----:B-----5:R-:W-:Y:S02]  /*142e0*/  SHF.R.U32.HI R3, RZ, 0x8, R24 ;  /* 0x00000008ff037819 */ /* 0x020fe40000011618 */
[----:B----4-:R-:W-:Y:S02]  /*142f0*/  LOP3.LUT R20, R24, 0xff, RZ, 0xc0, !PT ;  /* 0x000000ff18147812 */ /* 0x010fe400078ec0ff */
[----:B------:R-:W-:Y:S02]  /*14300*/  LOP3.LUT R21, R3, 0xff, RZ, 0xc0, !PT ;  /* 0x000000ff03157812 */ /* 0x000fe400078ec0ff */
[----:B------:R-:W-:Y:S02]  /*14310*/  LEA.HI R3, R0, R226, RZ, 0x1c ;  /* 0x000000e200037211 */ /* 0x000fe400078fe0ff */
[----:B------:R-:W-:Y:S02]  /*14320*/  PRMT R45, R21, 0x7604, R20 ;  /* 0x00007604152d7816 */ /* 0x000fe40000000014 */
[----:B-1----:R-:W-:-:S02]  /*14330*/  SHF.R.U32.HI R39, RZ, 0x8, R26 ;  /* 0x00000008ff277819 */ /* 0x002fc4000001161a */
[----:B------:R-:W-:Y:S02]  /*14340*/  SHF.R.S32.HI R20, RZ, 0x1f, R3 ;  /* 0x0000001fff147819 */ /* 0x000fe40000011403 */
[----:B------:R-:W-:Y:S02]  /*14350*/  SHF.R.U32.HI R37, RZ, 0x8, R25 ;  /* 0x00000008ff257819 */ /* 0x000fe40000011619 */
[----:B------:R-:W-:Y:S02]  /*14360*/  LOP3.LUT R38, R26, 0xff, RZ, 0xc0, !PT ;  /* 0x000000ff1a267812 */ /* 0x000fe400078ec0ff */
[----:B------:R-:W-:Y:S02]  /*14370*/  LOP3.LUT R39, R39, 0xff, RZ, 0xc0, !PT ;  /* 0x000000ff27277812 */ /* 0x000fe400078ec0ff */
[----:B------:R-:W-:Y:S02]  /*14380*/  LEA.HI R21, R20, R3, RZ, 0x2 ;  /* 0x0000000314157211 */ /* 0x000fe400078f10ff */
[----:B------:R-:W-:-:S02]  /*14390*/  SHF.L.U32 R3, R3, 0x4, RZ ;  /* 0x0000000403037819 */ /* 0x000fc400000006ff */
[----:B------:R-:W-:Y:S01]  /*143a0*/  LOP3.LUT R36, R25, 0xff, RZ, 0xc0, !PT ;  /* 0x000000ff19247812 */ /* 0x000fe200078ec0ff */
[----:B------:R-:W-:Y:S01]  /*143b0*/  IMAD.SHL.U32 R21, R21, 0x800, RZ ;  /* 0x0000080015157824 */ /* 0x000fe200078e00ff */
[----:B------:R-:W-:Y:S02]  /*143c0*/  LOP3.LUT R37, R37, 0xff, RZ, 0xc0, !PT ;  /* 0x000000ff25257812 */ /* 0x000fe400078ec0ff */
[----:B------:R-:W-:Y:S02]  /*143d0*/  PRMT R47, R39, 0x7604, R38 ;  /* 0x00007604272f7816 */ /* 0x000fe40000000026 */
[----:B------:R-:W-:Y:S02]  /*143e0*/  SHF.R.U32.HI R39, RZ, 0x8, R27 ;  /* 0x00000008ff277819 */ /* 0x000fe4000001161b */
[----:B------:R-:W-:Y:S02]  /*143f0*/  LOP3.LUT R20, R198, 0x30, R3, 0xf8, !PT ;  /* 0x00000030c6147812 */ /* 0x000fe400078ef803 */
[----:B------:R-:W-:-:S02]  /*14400*/  PRMT R46, R37, 0x7604, R36 ;  /* 0x00007604252e7816 */ /* 0x000fc40000000024 */
[----:B------:R-:W-:Y:S02]  /*14410*/  LOP3.LUT R36, R27, 0xff, RZ, 0xc0, !PT ;  /* 0x000000ff1b247812 */ /* 0x000fe400078ec0ff */
[----:B------:R-:W-:Y:S02]  /*14420*/  LOP3.LUT R3, R39, 0xff, RZ, 0xc0, !PT ;  /* 0x000000ff27037812 */ /* 0x000fe400078ec0ff */
[----:B------:R-:W-:Y:S02]  /*14430*/  LOP3.LUT R20, R20, R199, RZ, 0x3c, !PT ;  /* 0x000000c714147212 */ /* 0x000fe400078e3cff */
[----:B------:R-:W-:Y:S02]  /*14440*/  LOP3.LUT R21, R21, 0xffffe000, RZ, 0xc0, !PT ;  /* 0xffffe00015157812 */ /* 0x000fe400078ec0ff */
[----:B------:R-:W-:Y:S02]  /*14450*/  PRMT R48, R3, 0x7604, R36 ;  /* 0x0000760403307816 */ /* 0x000fe40000000024 */
[----:B------:R-:W-:-:S02]  /*14460*/  IADD3 R3, R20, R200, R21 ;  /* 0x000000c814037210 */ /* 0x000fc40007ffe015 */
[----:B------:R-:W-:Y:S02]  /*14470*/  SHF.R.U32.HI R38, RZ, 0x8, R4 ;  /* 0x00000008ff267819 */ /* 0x000fe40000011604 */
[----:B------:R-:W-:Y:S01]  /*14480*/  LOP3.LUT R37, R4, 0xff, RZ, 0xc0, !PT ;  /* 0x000000ff04257812 */ /* 0x000fe200078ec0ff */
[----:B------:R-:W-:Y:S01]  /*14490*/  IMAD.IADD R3, R16, 0x1, R3 ;  /* 0x0000000110037824 */ /* 0x000fe200078e0203 */
[----:B------:R-:W-:Y:S02]  /*144a0*/  LOP3.LUT R38, R38, 0xff, RZ, 0xc0, !PT ;  /* 0x000000ff26267812 */ /* 0x000fe400078ec0ff */
[----:B------:R-:W-:Y:S02]  /*144b0*/  SHF.R.U32.HI R21, RZ, 0x8, R5 ;  /* 0x00000008ff157819 */ /* 0x000fe40000011605 */
[----:B------:R-:W0:Y:S01]  /*144c0*/  LDS.128 R40, [R3+0x14400] ;  /* 0x0144000003287984 */ /* 0x000e220000000c00 */
[----:B------:R-:W-:Y:S02]  /*144d0*/  PRMT R53, R38, 0x7604, R37 ;  /* 0x0000760426357816 */ /* 0x000fe40000000025 */
[----:B------:R-:W-:Y:S01]  /*144e0*/  LOP3.LUT R20, R5, 0xff, RZ, 0xc0, !PT ;  /* 0x000000ff05147812 */ /* 0x000fe200078ec0ff */
[----:B------:R-:W1:Y:S01]  /*144f0*/  LDS.128 R36, [R236+0x14400] ;  /* 0x01440000ec247984 */ /* 0x000e620000000c00 */
[----:B------:R-:W-:-:S02]  /*14500*/  SHF.R.U32.HI R50, RZ, 0x8, R6 ;  /* 0x00000008ff327819 */ /* 0x000fc40000011606 */
[----:B------:R-:W-:Y:S02]  /*14510*/  LOP3.LUT R21, R21, 0xff, RZ, 0xc0, !PT ;  /* 0x000000ff15157812 */ /* 0x000fe400078ec0ff */
[----:B------:R-:W-:Y:S02]  /*14520*/  LOP3.LUT R49, R6, 0xff, RZ, 0xc0, !PT ;  /* 0x000000ff06317812 */ /* 0x000fe400078ec0ff */
[----:B------:R-:W-:Y:S02]  /*14530*/  LOP3.LUT R50, R50, 0xff, RZ, 0xc0, !PT ;  /* 0x000000ff32327812 */ /* 0x000fe400078ec0ff */
[----:B------:R-:W-:Y:S02]  /*14540*/  PRMT R20, R21, 0x7604, R20 ;  /* 0x0000760415147816 */ /* 0x000fe40000000014 */
[----:B------:R-:W-:Y:S02]  /*14550*/  SHF.R.U32.HI R55, RZ, 0x10, R5 ;  /* 0x00000010ff377819 */ /* 0x000fe40000011605 */
[----:B------:R-:W-:-:S02]  /*14560*/  SHF.R.U32.HI R21, RZ, 0x10, R25 ;  /* 0x00000010ff157819 */ /* 0x000fc40000011619 */
[----:B------:R-:W-:Y:S01]  /*14570*/  SHF.R.U32.HI R52, RZ, 0x8, R7 ;  /* 0x00000008ff347819 */ /* 0x000fe20000011607 */
[----:B------:R-:W-:Y:S01]  /*14580*/  IMAD.U32 R55, R55, 0x10000, RZ ;  /* 0x0001000037377824 */ /* 0x000fe200078e00ff */
[----:B------:R-:W-:Y:S01]  /*14590*/  PRMT R57, R50, 0x7604, R49 ;  /* 0x0000760432397816 */ /* 0x000fe20000000031 */
[----:B------:R-:W-:Y:S01]  /*145a0*/  IMAD.U32 R21, R21, 0x10000, RZ ;  /* 0x0001000015157824 */ /* 0x000fe200078e00ff */
[----:B------:R-:W-:Y:S02]  /*145b0*/  SHF.R.U32.HI R49, RZ, 0x10, R27 ;  /* 0x00000010ff317819 */ /* 0x000fe4000001161b */
[----:B------:R-:W-:Y:S02]  /*145c0*/  LOP3.LUT R51, R7, 0xff, RZ, 0xc0, !PT ;  /* 0x000000ff07337812 */ /* 0x000fe400078ec0ff */
[----:B------:R-:W-:Y:S02]  /*145d0*/  LOP3.LUT R52, R52, 0xff, RZ, 0xc0, !PT ;  /* 0x000000ff34347812 */ /* 0x000fe400078ec0ff */
[----:B------:R-:W-:-:S02]  /*145e0*/  SHF.L.U32 R49, R49, 0x10, RZ ;  /* 0x0000001031317819 */ /* 0x000fc400000006ff */
        /* <DEDUP_REMOVED lines=197> */
.L_x_2470:
[----:B------:R-:W-:Y:S05]  /*15240*/  BSYNC B1 ;  /* 0x0000000000017941 */ /* 0x000fea0003800000 */
.L_x_2469:
[----:B------:R-:W-:Y:S04]  /*15250*/  BSSY B1, `(.L_x_2471) ;  /* 0x0000100000017945 */ /* 0x000fe80003800000 */
[----:B------:R-:W-:Y:S05]  /*15260*/  @P1 BRA `(.L_x_2472) ;  /* 0x0000000c00f81947 */ /* 0x000fea0003800000 */
[----:B0----5:R-:W-:Y:S02]  /*15270*/  SHF.R.U32.HI R3, RZ, 0x8, R28 ;  /* 0x00000008ff037819 */ /* 0x021fe4000001161c */
[----:B------:R-:W-:Y:S02]  /*15280*/  LOP3.LUT R5, R28, 0xff, RZ, 0xc0, !PT ;  /* 0x000000ff1c057812 */ /* 0x000fe400078ec0ff */
[----:B------:R-:W-:Y:S02]  /*15290*/  LOP3.LUT R4, R3, 0xff, RZ, 0xc0, !PT ;  /* 0x000000ff03047812 */ /* 0x000fe400078ec0ff */
[----:B------:R-:W-:Y:S02]  /*152a0*/  LEA.HI R3, R0, R225, RZ, 0x1c ;  /* 0x000000e100037211 */ /* 0x000fe400078fe0ff */
[----:B------:R-:W-:Y:S02]  /*152b0*/  PRMT R21, R4, 0x7604, R5 ;  /* 0x0000760404157816 */ /* 0x000fe40000000005 */
[----:B------:R-:W-:-:S02]  /*152c0*/  SHF.R.S32.HI R4, RZ, 0x1f, R3 ;  /* 0x0000001fff047819 */ /* 0x000fc40000011403 */
[----:B------:R-:W-:Y:S02]  /*152d0*/  SHF.R.U32.HI R6, RZ, 0x8, R29 ;  /* 0x00000008ff067819 */ /* 0x000fe4000001161d */
[----:B------:R-:W-:Y:S01]  /*152e0*/  LEA.HI R5, R4, R3, RZ, 0x2 ;  /* 0x0000000304057211 */ /* 0x000fe200078f10ff */
[----:B------:R-:W-:Y:S01]  /*152f0*/  IMAD.SHL.U32 R3, R3, 0x10, RZ ;  /* 0x0000001003037824 */ /* 0x000fe200078e00ff */
[----:B------:R-:W-:Y:S02]  /*15300*/  SHF.R.U32.HI R26, RZ, 0x8, R31 ;  /* 0x00000008ff1a7819 */ /* 0x000fe4000001161f */
[----:B------:R-:W-:Y:S02]  /*15310*/  SHF.R.U32.HI R24, RZ, 0x8, R8 ;  /* 0x00000008ff187819 */ /* 0x000fe40000011608 */
[----:B------:R-:W-:Y:S02]  /*15320*/  LOP3.LUT R7, R29, 0xff, RZ, 0xc0, !PT ;  /* 0x000000ff1d077812 */ /* 0x000fe400078ec0ff */
[----:B------:R-:W-:-:S02]  /*15330*/  LOP3.LUT R6, R6, 0xff, RZ, 0xc0, !PT ;  /* 0x000000ff06067812 */ /* 0x000fc400078ec0ff */
[----:B------:R-:W-:Y:S02]  /*15340*/  LOP3.LUT R4, R198, 0x30, R3, 0xf8, !PT ;  /* 0x00000030c6047812 */ /* 0x000fe400078ef803 */
[----:B------:R-:W-:Y:S02]  /*15350*/  SHF.L.U32 R5, R5, 0xb, RZ ;  /* 0x0000000b05057819 */ /* 0x000fe400000006ff */
[----:B----4-:R-:W-:Y:S02]  /*15360*/  LOP3.LUT R20, R31, 0xff, RZ, 0xc0, !PT ;  /* 0x000000ff1f147812 */ /* 0x010fe400078ec0ff */
[----:B------:R-:W-:Y:S02]  /*15370*/  LOP3.LUT R25, R8, 0xff, RZ, 0xc0, !PT ;  /* 0x000000ff08197812 */ /* 0x000fe400078ec0ff */
[----:B------:R-:W-:Y:S02]  /*15380*/  LOP3.LUT R3, R26, 0xff, RZ, 0xc0, !PT ;  /* 0x000000ff1a037812 */ /* 0x000fe400078ec0ff */
[----:B------:R-:W-:-:S02]  /*15390*/  LOP3.LUT R24, R24, 0xff, RZ, 0xc0, !PT ;  /* 0x000000ff18187812 */ /* 0x000fc400078ec0ff */
[----:B-1----:R-:W-:Y:S02]  /*153a0*/  PRMT R37, R6, 0x7604, R7 ;  /* 0x0000760406257816 */ /* 0x002fe40000000007 */
[----:B------:R-:W-:Y:S02]  /*153b0*/  LOP3.LUT R4, R4, R199, RZ, 0x3c, !PT ;  /* 0x000000c704047212 */ /* 0x000fe400078e3cff */
[----:B------:R-:W-:Y:S02]  /*153c0*/  LOP3.LUT R5, R5, 0xffffe000, RZ, 0xc0, !PT ;  /* 0xffffe00005057812 */ /* 0x000fe400078ec0ff */
[----:B------:R-:W-:Y:S02]  /*153d0*/  SHF.R.U32.HI R6, RZ, 0x8, R30 ;  /* 0x00000008ff067819 */ /* 0x000fe4000001161e */
[----:B------:R-:W-:Y:S02]  /*153e0*/  PRMT R41, R3, 0x7604, R20 ;  /* 0x0000760403297816 */ /* 0x000fe40000000014 */
[----:B------:R-:W-:-:S02]  /*153f0*/  PRMT R45, R24, 0x7604, R25 ;  /* 0x00007604182d7816 */ /* 0x000fc40000000019 */
[----:B------:R-:W-:Y:S02]  /*15400*/  IADD3 R3, R4, R200, R5 ;  /* 0x000000c804037210 */ /* 0x000fe40007ffe005 */
[----:B------:R-:W-:Y:S02]  /*15410*/  SHF.R.U32.HI R24, RZ, 0x8, R10 ;  /* 0x00000008ff187819 */ /* 0x000fe4000001160a */
[----:B------:R-:W-:Y:S01]  /*15420*/  SHF.R.U32.HI R26, RZ, 0x8, R11 ;  /* 0x00000008ff1a7819 */ /* 0x000fe2000001160b */
[----:B------:R-:W-:Y:S01]  /*15430*/  IMAD.IADD R3, R16, 0x1, R3 ;  /* 0x0000000110037824 */ /* 0x000fe200078e0203 */
[----:B------:R-:W-:Y:S02]  /*15440*/  LOP3.LUT R7, R30, 0xff, RZ, 0xc0, !PT ;  /* 0x000000ff1e077812 */ /* 0x000fe400078ec0ff */
[----:B------:R-:W-:Y:S02]  /*15450*/  LOP3.LUT R6, R6, 0xff, RZ, 0xc0, !PT ;  /* 0x000000ff06067812 */ /* 0x000fe400078ec0ff */
        /* <DEDUP_REMOVED lines=8> */
[----:B------:R-:W0:Y:S01]  /*154e0*/  LDS.128 R4, [R235+0x14400] ;  /* 0x01440000eb047984 */ /* 0x000e220000000c00 */
[----:B------:R-:W-:Y:S02]  /*154f0*/  PRMT R49, R20, 0x7604, R25 ;  /* 0x0000760414317816 */ /* 0x000fe40000000019 */
        /* <DEDUP_REMOVED lines=8> */
[----:B------:R-:W-:Y:S02]  /*15580*/  SHF.R.U32.HI R40, RZ, 0x10, R31 ;  /* 0x00000010ff287819 */ /* 0x000fe4000001161f */
[----:B------:R-:W-:-:S02]  /*15590*/  LOP3.LUT R38, R38, 0xff, RZ, 0xc0, !PT ;  /* 0x000000ff26267812 */ /* 0x000fc400078ec0ff */
[----:B------:R-:W-:Y:S02]  /*155a0*/  PRMT R21, R20, 0x7054, R21 ;  /* 0x0000705414157816 */ /* 0x000fe40000000015 */
[----:B------:R-:W-:Y:S02]  /*155b0*/  PRMT R37, R36, 0x7054, R37 ;  /* 0x0000705424257816 */ /* 0x000fe40000000025 */
[----:B------:R-:W-:Y:S02]  /*155c0*/  LOP3.LUT R40, R40, 0xff, RZ, 0xc0, !PT ;  /* 0x000000ff28287812 */ /* 0x000fe400078ec0ff */
[----:B------:R-:W-:Y:S02]  /*155d0*/  PRMT R39, R38, 0x7054, R39 ;  /* 0x0000705426277816 */ /* 0x000fe40000000027 */
[----:B------:R-:W-:Y:S02]  /*155e0*/  SHF.R.U32.HI R20, RZ, 0x10, R8 ;  /* 0x00000010ff147819 */ /* 0x000fe40000011608 */
[----:B------:R-:W-:-:S02]  /*155f0*/  SHF.R.U32.HI R36, RZ, 0x10, R9 ;  /* 0x00000010ff247819 */ /* 0x000fc40000011609 */
[----:B------:R-:W-:Y:S02]  /*15600*/  SHF.R.U32.HI R38, RZ, 0x10, R10 ;  /* 0x00000010ff267819 */ /* 0x000fe4000001160a */
[----:B------:R-:W-:Y:S02]  /*15610*/  PRMT R43, R40, 0x7054, R41 ;  /* 0x00007054282b7816 */ /* 0x000fe40000000029 */
        /* <DEDUP_REMOVED lines=12> */
[----:B------:R-:W-:Y:S02]  /*156e0*/  PRMT R53, R40, 0x7054, R53 ;  /* 0x0000705428357816 */ /* 0x000fe40000000035 */
[----:B------:R-:W-:Y:S02]  /*156f0*/  LOP3.LUT R8, R51, 0xff000000, R10, 0xf8, !PT ;  /* 0xff00000033087812 */ /* 0x000fe400078ef80a */
[-C--:B0-----:R-:W-:Y:S02]  /*15700*/  F2FP.F16.E4M3.UNPACK_B R29, R7.reuse ;  /* 0x00000007ff1d723e */ /* 0x081fe400020006ff */
[----:B------:R-:W-:-:S02]  /*15710*/  F2FP.F16.E4M3.UNPACK_B R30, R7.H1 ;  /* 0x00000007ff1e723e */ /* 0x000fc400030006ff */
[----:B------:R-:W-:Y:S02]  /*15720*/  LOP3.LUT R40, R21, 0xff000000, R28, 0xf8, !PT ;  /* 0xff00000015287812 */ /* 0x000fe400078ef81c */
[-C--:B------:R-:W-:Y:S02]  /*15730*/  F2FP.F16.E4M3.UNPACK_B R7, R4.reuse ;  /* 0x00000004ff07723e */ /* 0x080fe400020006ff */
[----:B------:R-:W-:Y:S02]  /*15740*/  F2FP.F16.E4M3.UNPACK_B R10, R4.H1 ;  /* 0x00000004ff0a723e */ /* 0x000fe400030006ff */
[----:B------:R-:W-:Y:S02]  /*15750*/  LOP3.LUT R45, R43, 0xff000000, R31, 0xf8, !PT ;  /* 0xff0000002b2d7812 */ /* 0x000fe400078ef81f */
[-C--:B------:R-:W-:Y:S02]  /*15760*/  F2FP.F16.E4M3.UNPACK_B R4, R6.reuse ;  /* 0x00000006ff04723e */ /* 0x080fe400020006ff */
[----:B------:R-:W-:-:S02]  /*15770*/  F2FP.F16.E4M3.UNPACK_B R28, R6.H1 ;  /* 0x00000006ff1c723e */ /* 0x000fc400030006ff */
[----:B------:R-:W-:Y:S02]  /*15780*/  F2FP.F16.E4M3.UNPACK_B R43, R49 ;  /* 0x00000031ff2b723e */ /* 0x000fe400020006ff */
[----:B-1----:R-:W-:Y:S02]  /*15790*/  F2FP.F16.E4M3.UNPACK_B R6, R25 ;  /* 0x00000019ff06723e */ /* 0x002fe400020006ff */
[----:B------:R-:W-:Y:S01]  /*157a0*/  F2FP.F16.E4M3.UNPACK_B R42, R41 ;  /* 0x00000029ff2a723e */ /* 0x000fe200020006ff */
[----:B------:R-:W-:Y:S01]  /*157b0*/  HADD2.F32 R48, -RZ, R43.H0_H0 ;  /* 0x2000002bff307230 */ /* 0x000fe20000004100 */
[----:B------:R-:W-:Y:S02]  /*157c0*/  LOP3.LUT R53, R53, 0xff000000, R11, 0xf8, !PT ;  /* 0xff00000035357812 */ /* 0x000fe400078ef80b */
[-C--:B------:R-:W-:Y:S01]  /*157d0*/  F2FP.F16.E4M3.UNPACK_B R11, R5.reuse ;  /* 0x00000005ff0b723e */ /* 0x080fe200020006ff */
[----:B------:R-:W-:Y:S01]  /*157e0*/  HADD2.F32 R46, -RZ, R42.H0_H0 ;  /* 0x2000002aff2e7230 */ /* 0x000fe20000004100 */
[----:B------:R-:W-:Y:S01]  /*157f0*/  F2FP.F16.E4M3.UNPACK_B R21, R5.H1 ;  /* 0x00000005ff15723e */ /* 0x000fe200030006ff */
[----:B------:R-:W-:Y:S01]  /*15800*/  HADD2.F32 R5, -RZ, R6.H0_H0 ;  /* 0x20000006ff057230 */ /* 0x000fe20000004100 */
[----:B------:R-:W-:Y:S01]  /*15810*/  F2FP.F16.E4M3.UNPACK_B R31, R25.H1 ;  /* 0x00000019ff1f723e */ /* 0x000fe200030006ff */
[--C-:B------:R-:W-:Y:S01]  /*15820*/  HADD2.F32 R9, -RZ, R11.reuse.H0_H0 ;  /* 0x2000000bff097230 */ /* 0x100fe20000004100 */
[-C--:B------:R-:W-:Y:S01]  /*15830*/  F2FP.F16.E4M3.UNPACK_B R38, R27.reuse ;  /* 0x0000001bff26723e */ /* 0x080fe200020006ff */
[----:B------:R-:W-:Y:S01]  /*15840*/  HADD2.F32 R42, -RZ, R42.H1_H1 ;  /* 0x3000002aff2a7230 */ /* 0x000fe20000004100 */
[----:B------:R-:W-:Y:S01]  /*15850*/  F2FP.F16.E4M3.UNPACK_B R39, R27.H1 ;  /* 0x0000001bff27723e */ /* 0x000fe200030006ff */
[C---:B------:R-:W-:Y:S01]  /*15860*/  FMUL.FTZ R51, R5.reuse, R46 ;  /* 0x0000002e05337220 */ /* 0x040fe20000410000 */
[-C--:B------:R-:W-:Y:S01]  /*15870*/  F2FP.F16.E4M3.UNPACK_B R25, R24.reuse ;  /* 0x00000018ff19723e */ /* 0x080fe200020006ff */
[----:B------:R-:W-:Y:S01]  /*15880*/  HADD2.F32 R6, -RZ, R6.H1_H1 ;  /* 0x30000006ff067230 */ /* 0x000fe20000004100 */
        /* <DEDUP_REMOVED lines=9> */
[----:B------:R-:W-:-:S02]  /*15920*/  HADD2.F32 R46, -RZ, R43.H1_H1 ;  /* 0x3000002bff2e7230 */ /* 0x000fc40000004100 */
[C---:B------:R-:W-:Y:S01]  /*15930*/  FMUL.FTZ R55, R6.reuse, R42 ;  /* 0x0000002a06377220 */ /* 0x040fe20000410000 */
[----:B------:R-:W-:Y:S02]  /*15940*/  HADD2.F32 R51, -RZ, R49.H0_H0 ;  /* 0x20000031ff337230 */ /* 0x000fe40000004100 */
[----:B------:R-:W-:Y:S02]  /*15950*/  HADD2.F32 R26, -RZ, R31.H0_H0 ;  /* 0x2000001fff1a7230 */ /* 0x000fe40000004100 */
[-C--:B------:R-:W-:Y:S01]  /*15960*/  FMUL.FTZ R48, R6, R46.reuse ;  /* 0x0000002e06307220 */ /* 0x080fe20000410000 */
[----:B------:R-:W-:Y:S02]  /*15970*/  HADD2.F32 R43, -RZ, R41.H0_H0 ;  /* 0x20000029ff2b7230 */ /* 0x000fe40000004100 */
[----:B------:R-:W-:Y:S01]  /*15980*/  FFMA.FTZ R50, R11, R46, R55 ;  /* 0x0000002e0b327223 */ /* 0x000fe20000010037 */
[----:B------:R-:W-:Y:S02]  /*15990*/  HADD2.F32 R24, -RZ, R21.H0_H0 ;  /* 0x20000015ff187230 */ /* 0x000fe40000004100 */
[----:B------:R-:W-:Y:S01]  /*159a0*/  FMUL.FTZ R57, R26, R51 ;  /* 0x000000331a397220 */ /* 0x000fe20000410000 */
[----:B------:R-:W-:-:S02]  /*159b0*/  HADD2.F32 R46, -RZ, R49.H1_H1 ;  /* 0x30000031ff2e7230 */ /* 0x000fc40000004100 */
[-C--:B------:R-:W-:Y:S01]  /*159c0*/  FMUL.FTZ R26, R26, R43.reuse ;  /* 0x0000002b1a1a7220 */ /* 0x080fe20000410000 */
[----:B------:R-:W-:Y:S02]  /*159d0*/  HADD2.F32 R31, -RZ, R31.H1_H1 ;  /* 0x3000001fff1f7230 */ /* 0x000fe40000004100 */
[C---:B------:R-:W-:Y:S01]  /*159e0*/  FFMA.FTZ R57, R24.reuse, R43, -R57 ;  /* 0x0000002b18397223 */ /* 0x040fe20000010839 */
[----:B------:R-:W-:Y:S01]  /*159f0*/  F2FP.F16.E4M3.UNPACK_B R43, R53 ;  /* 0x00000035ff2b723e */ /* 0x000fe200020006ff */
[----:B------:R-:W-:Y:S01]  /*15a00*/  FFMA.FTZ R51, R24, R51, R26 ;  /* 0x0000003318337223 */ /* 0x000fe2000001001a */
[----:B------:R-:W-:Y:S01]  /*15a10*/  HADD2.F32 R26, -RZ, R41.H1_H1 ;  /* 0x30000029ff1a7230 */ /* 0x000fe20000004100 */
[----:B------:R-:W-:Y:S01]  /*15a20*/  F2FP.F16.E4M3.UNPACK_B R41, R45 ;  /* 0x0000002dff29723e */ /* 0x000fe200020006ff */
[----:B------:R-:W-:Y:S01]  /*15a30*/  FFMA.FTZ R6, R11, R42, -R48 ;  /* 0x0000002a0b067223 */ /* 0x000fe20000010830 */
[----:B------:R-:W-:Y:S02]  /*15a40*/  HADD2.F32 R48, -RZ, R43.H0_H0 ;  /* 0x2000002bff307230 */ /* 0x000fe40000004100 */
[----:B------:R-:W-:Y:S01]  /*15a50*/  FMUL.FTZ R52, R31, R46 ;  /* 0x0000002e1f347220 */ /* 0x000fe20000410000 */
[----:B------:R-:W-:-:S02]  /*15a60*/  HADD2.F32 R24, -RZ, R38.H0_H0 ;  /* 0x20000026ff187230 */ /* 0x000fc40000004100 */
[----:B------:R-:W-:Y:S01]  /*15a70*/  FMUL.FTZ R31, R31, R26 ;  /* 0x0000001a1f1f7220 */ /* 0x000fe20000410000 */
[----:B------:R-:W-:Y:S01]  /*15a80*/  HADD2.F32 R21, -RZ, R21.H1_H1 ;  /* 0x30000015ff157230 */ /* 0x000fe20000004100 */
[----:B------:R-:W-:Y:S01]  /*15a90*/  F2FP.F16.E4M3.UNPACK_B R53, R53.H1 ;  /* 0x00000035ff35723e */ /* 0x000fe200030006ff */
[----:B------:R-:W-:Y:S02]  /*15aa0*/  HADD2.F32 R42, -RZ, R41.H0_H0 ;  /* 0x20000029ff2a7230 */ /* 0x000fe40000004100 */
[C---:B------:R-:W-:Y:S01]  /*15ab0*/  FMUL.FTZ R54, R24.reuse, R48 ;  /* 0x0000003018367220 */ /* 0x040fe20000410000 */
[----:B------:R-:W-:Y:S02]  /*15ac0*/  HADD2.F32 R11, -RZ, R29.H0_H0 ;  /* 0x2000001dff0b7230 */ /* 0x000fe40000004100 */
[----:B------:R-:W-:Y:S01]  /*15ad0*/  FFMA.FTZ R52, R21, R26, -R52 ;  /* 0x0000001a15347223 */ /* 0x000fe20000010834 */
[----:B------:R-:W-:Y:S02]  /*15ae0*/  HADD2.F32 R43, -RZ, R43.H1_H1 ;  /* 0x3000002bff2b7230 */ /* 0x000fe40000004100 */
[----:B------:R-:W-:Y:S01]  /*15af0*/  FMUL.FTZ R49, R24, R42 ;  /* 0x0000002a18317220 */ /* 0x000fe20000410000 */
[----:B------:R-:W-:-:S02]  /*15b00*/  HADD2.F32 R38, -RZ, R38.H1_H1 ;  /* 0x30000026ff267230 */ /* 0x000fc40000004100 */
[----:B------:R-:W-:Y:S01]  /*15b10*/  FFMA.FTZ R46, R21, R46, R31 ;  /* 0x0000002e152e7223 */ /* 0x000fe2000001001f */
[----:B------:R-:W-:Y:S01]  /*15b20*/  HADD2.F32 R41, -RZ, R41.H1_H1 ;  /* 0x30000029ff297230 */ /* 0x000fe20000004100 */
[----:B------:R-:W-:Y:S01]  /*15b30*/  F2FP.F16.E4M3.UNPACK_B R45, R45.H1 ;  /* 0x0000002dff2d723e */ /* 0x000fe200030006ff */
[----:B------:R-:W-:Y:S02]  /*15b40*/  HADD2.F32 R26, -RZ, R53.H0_H0 ;  /* 0x20000035ff1a7230 */ /* 0x000fe40000004100 */
[C---:B------:R-:W-:Y:S01]  /*15b50*/  FFMA.FTZ R54, R11.reuse, R42, -R54 ;  /* 0x0000002a0b367223 */ /* 0x040fe20000010836 */
[----:B------:R-:W-:Y:S02]  /*15b60*/  HADD2.F32 R21, -RZ, R39.H0_H0 ;  /* 0x20000027ff157230 */ /* 0x000fe40000004100 */
[----:B------:R-:W-:Y:S01]  /*15b70*/  FFMA.FTZ R49, R11, R48, R49 ;  /* 0x000000300b317223 */ /* 0x000fe20000010031 */
[----:B------:R-:W-:Y:S02]  /*15b80*/  HADD2.F32 R29, -RZ, R29.H1_H1 ;  /* 0x3000001dff1d7230 */ /* 0x000fe40000004100 */
[----:B------:R-:W-:Y:S01]  /*15b90*/  FMUL.FTZ R42, R38, R43 ;  /* 0x0000002b262a7220 */ /* 0x000fe20000410000 */
[----:B------:R-:W-:-:S02]  /*15ba0*/  HADD2.F32 R24, -RZ, R45.H0_H0 ;  /* 0x2000002dff187230 */ /* 0x000fc40000004100 */
[-C--:B------:R-:W-:Y:S01]  /*15bb0*/  FMUL.FTZ R38, R38, R41.reuse ;  /* 0x0000002926267220 */ /* 0x080fe20000410000 */
[----:B------:R-:W-:Y:S02]  /*15bc0*/  HADD2.F32 R11, -RZ, R30.H0_H0 ;  /* 0x2000001eff0b7230 */ /* 0x000fe40000004100 */
[----:B------:R-:W-:Y:S01]  /*15bd0*/  FMUL.FTZ R56, R21, R26 ;  /* 0x0000001a15387220 */ /* 0x000fe20000410000 */
[C---:B------:R-:W-:Y:S01]  /*15be0*/  FFMA.FTZ R55, R29.reuse, R41, -R42 ;  /* 0x000000291d377223 */ /* 0x040fe2000001082a */
[----:B------:R-:W-:Y:S01]  /*15bf0*/  FFMA.FTZ R48, R29, R43, R38 ;  /* 0x0000002b1d307223 */ /* 0x000fe20000010026 */
[-C--:B------:R-:W-:Y:S01]  /*15c00*/  FMUL.FTZ R21, R21, R24.reuse ;  /* 0x0000001815157220 */ /* 0x080fe20000410000 */
[C---:B------:R-:W-:Y:S01]  /*15c10*/  FFMA.FTZ R56, R11.reuse, R24, -R56 ;  /* 0x000000180b387223 */ /* 0x040fe20000010838 */
[-C--:B------:R-:W-:Y:S01]  /*15c20*/  F2FP.F16.E4M3.UNPACK_B R29, R47.reuse.H1 ;  /* 0x0000002fff1d723e */ /* 0x080fe200030006ff */
[----:B------:R-:W-:Y:S01]  /*15c30*/  HADD2.F32 R45, -RZ, R45.H1_H1 ;  /* 0x3000002dff2d7230 */ /* 0x000fe20000004100 */
[----:B------:R-:W-:Y:S01]  /*15c40*/  F2FP.F16.E4M3.UNPACK_B R24, R40.H1 ;  /* 0x00000028ff18723e */ /* 0x000fe200030006ff */
[----:B------:R-:W-:Y:S01]  /*15c50*/  FFMA.FTZ R58, R11, R26, R21 ;  /* 0x0000001a0b3a7223 */ /* 0x000fe20000010015 */
[----:B------:R-:W-:Y:S01]  /*15c60*/  HADD2.F32 R21, -RZ, R27.H0_H0 ;  /* 0x2000001bff157230 */ /* 0x000fe20000004100 */
[----:B------:R-:W-:Y:S01]  /*15c70*/  F2FP.F16.E4M3.UNPACK_B R47, R47 ;  /* 0x0000002fff2f723e */ /* 0x000fe200020006ff */
[----:B------:R-:W-:Y:S01]  /*15c80*/  HADD2.F32 R38, -RZ, R29.H0_H0 ;  /* 0x2000001dff267230 */ /* 0x000fe20000004100 */
[----:B------:R-:W-:Y:S01]  /*15c90*/  F2FP.F16.E4M3.UNPACK_B R40, R40 ;  /* 0x00000028ff28723e */ /* 0x000fe200020006ff */
[----:B------:R-:W-:Y:S01]  /*15ca0*/  HADD2.F32 R26, -RZ, R24.H0_H0 ;  /* 0x20000018ff1a7230 */ /* 0x000fe20000004100 */
[----:B------:R-:W-:Y:S01]  /*15cb0*/  F2FP.SATFINITE.E4M3.F32.PACK_AB_MERGE_C R52, R52, R57, RZ ;  /* 0x000000393434723e */ /* 0x000fe200048070ff */
[----:B------:R-:W-:-:S02]  /*15cc0*/  HADD2.F32 R53, -RZ, R53.H1_H1 ;  /* 0x30000035ff357230 */ /* 0x000fc40000004100 */
[C---:B------:R-:W-:Y:S01]  /*15cd0*/  FMUL.FTZ R42, R21.reuse, R38 ;  /* 0x00000026152a7220 */ /* 0x040fe20000410000 */
[----:B------:R-:W-:Y:S02]  /*15ce0*/  HADD2.F32 R39, -RZ, R39.H1_H1 ;  /* 0x30000027ff277230 */ /* 0x000fe40000004100 */
[----:B------:R-:W-:Y:S01]  /*15cf0*/  FMUL.FTZ R21, R21, R26 ;  /* 0x0000001a15157220 */ /* 0x000fe20000410000 */
[----:B------:R-:W-:Y:S01]  /*15d00*/  HADD2.F32 R11, -RZ, R10.H0_H0 ;  /* 0x2000000aff0b7230 */ /* 0x000fe20000004100 */
[----:B------:R-:W-:Y:S01]  /*15d10*/  F2FP.SATFINITE.E4M3.F32.PACK_AB_MERGE_C R46, R46, R51, RZ ;  /* 0x000000332e2e723e */ /* 0x000fe200048070ff */
[----:B------:R-:W-:Y:S02]  /*15d20*/  HADD2.F32 R29, -RZ, R29.H1_H1 ;  /* 0x3000001dff1d7230 */ /* 0x000fe40000004100 */
[C---:B------:R-:W-:Y:S01]  /*15d30*/  FMUL.FTZ R31, R39.reuse, R53 ;  /* 0x00000035271f7220 */ /* 0x040fe20000410000 */
[----:B------:R-:W-:Y:S02]  /*15d40*/  HADD2.F32 R27, -RZ, R27.H1_H1 ;  /* 0x3000001bff1b7230 */ /* 0x000fe40000004100 */
[----:B------:R-:W-:Y:S01]  /*15d50*/  FMUL.FTZ R60, R39, R45 ;  /* 0x0000002d273c7220 */ /* 0x000fe20000410000 */
[----:B------:R-:W-:-:S02]  /*15d60*/  HADD2.F32 R30, -RZ, R30.H1_H1 ;  /* 0x3000001eff1e7230 */ /* 0x000fc40000004100 */
[----:B------:R-:W-:Y:S01]  /*15d70*/  FFMA.FTZ R38, R11, R38, R21 ;  /* 0x000000260b267223 */ /* 0x000fe20000010015 */
[----:B------:R-:W-:Y:S02]  /*15d80*/  HADD2.F32 R24, -RZ, R24.H1_H1 ;  /* 0x30000018ff187230 */ /* 0x000fe40000004100 */
[----:B------:R-:W-:Y:S01]  /*15d90*/  FMUL.FTZ R21, R27, R29 ;  /* 0x0000001d1b157220 */ /* 0x000fe20000410000 */
[----:B------:R-:W-:Y:S02]  /*15da0*/  HADD2.F32 R10, -RZ, R10.H1_H1 ;  /* 0x3000000aff0a7230 */ /* 0x000fe40000004100 */
[C---:B------:R-:W-:Y:S01]  /*15db0*/  FFMA.FTZ R45, R30.reuse, R45, -R31 ;  /* 0x0000002d1e2d7223 */ /* 0x040fe2000001081f */
[----:B------:R-:W-:Y:S01]  /*15dc0*/  FFMA.FTZ R53, R30, R53, R60 ;  /* 0x000000351e357223 */ /* 0x000fe2000001003c */
[----:B------:R-:W-:Y:S01]  /*15dd0*/  FFMA.FTZ R42, R11, R26, -R42 ;  /* 0x0000001a0b2a7223 */ /* 0x000fe2000001082a */
[----:B------:R-:W-:Y:S01]  /*15de0*/  FMUL.FTZ R30, R27, R24 ;  /* 0x000000181b1e7220 */ /* 0x000fe20000410000 */
[----:B------:R-:W-:-:S02]  /*15df0*/  HADD2.F32 R26, -RZ, R47.H0_H0 ;  /* 0x2000002fff1a7230 */ /* 0x000fc40000004100 */
[C---:B------:R-:W-:Y:S01]  /*15e00*/  FFMA.FTZ R39, R10.reuse, R24, -R21 ;  /* 0x000000180a277223 */ /* 0x040fe20000010815 */
[----:B------:R-:W-:Y:S02]  /*15e10*/  HADD2.F32 R11, -RZ, R25.H0_H0 ;  /* 0x20000019ff0b7230 */ /* 0x000fe40000004100 */
[----:B------:R-:W-:Y:S01]  /*15e20*/  FFMA.FTZ R41, R10, R29, R30 ;  /* 0x0000001d0a297223 */ /* 0x000fe2000001001e */
[--C-:B------:R-:W-:Y:S01]  /*15e30*/  HADD2.F32 R21, -RZ, R40.reuse.H0_H0 ;  /* 0x20000028ff157230 */ /* 0x100fe20000004100 */
[----:B------:R-:W-:Y:S01]  /*15e40*/  F2FP.SATFINITE.E4M3.F32.PACK_AB_MERGE_C R5, R6, R5, R52 ;  /* 0x000000050605723e */ /* 0x000fe20004807034 */
[----:B------:R-:W-:Y:S02]  /*15e50*/  HADD2.F32 R10, -RZ, R7.H0_H0 ;  /* 0x20000007ff0a7230 */ /* 0x000fe40000004100 */
[C---:B------:R-:W-:Y:S01]  /*15e60*/  FMUL.FTZ R27, R11.reuse, R26 ;  /* 0x0000001a0b1b7220 */ /* 0x040fe20000410000 */
[----:B------:R-:W-:Y:S02]  /*15e70*/  HADD2.F32 R25, -RZ, R25.H1_H1 ;  /* 0x30000019ff197230 */ /* 0x000fe40000004100 */
[----:B------:R-:W-:Y:S01]  /*15e80*/  FMUL.FTZ R11, R11, R21 ;  /* 0x000000150b0b7220 */ /* 0x000fe20000410000 */
[----:B------:R-:W-:-:S02]  /*15e90*/  HADD2.F32 R40, -RZ, R40.H1_H1 ;  /* 0x30000028ff287230 */ /* 0x000fc40000004100 */
[C---:B------:R-:W-:Y:S01]  /*15ea0*/  FFMA.FTZ R29, R10.reuse, R21, -R27 ;  /* 0x000000150a1d7223 */ /* 0x040fe2000001081b */
[----:B------:R-:W-:Y:S01]  /*15eb0*/  HADD2.F32 R24, -RZ, R47.H1_H1 ;  /* 0x3000002fff187230 */ /* 0x000fe20000004100 */
[----:B------:R-:W-:Y:S01]  /*15ec0*/  F2FP.F16.E4M3.UNPACK_B R27, R8.H1 ;  /* 0x00000008ff1b723e */ /* 0x000fe200030006ff */
[----:B------:R-:W-:Y:S02]  /*15ed0*/  HADD2.F32 R7, -RZ, R7.H1_H1 ;  /* 0x30000007ff077230 */ /* 0x000fe40000004100 */
[----:B------:R-:W-:Y:S01]  /*15ee0*/  FFMA.FTZ R26, R10, R26, R11 ;  /* 0x0000001a0a1a7223 */ /* 0x000fe2000001000b */
[----:B------:R-:W-:Y:S01]  /*15ef0*/  F2FP.F16.E4M3.UNPACK_B R11, R20.H1 ;  /* 0x00000014ff0b723e */ /* 0x000fe200030006ff */
[C---:B------:R-:W-:Y:S01]  /*15f00*/  FMUL.FTZ R21, R25.reuse, R40 ;  /* 0x0000002819157220 */ /* 0x040fe20000410000 */
[----:B------:R-:W-:Y:S01]  /*15f10*/  FMUL.FTZ R30, R25, R24 ;  /* 0x00000018191e7220 */ /* 0x000fe20000410000 */
[----:B------:R-:W-:Y:S01]  /*15f20*/  HADD2.F32 R25, -RZ, R27.H0_H0 ;  /* 0x2000001bff197230 */ /* 0x000fe20000004100 */
[----:B------:R-:W-:Y:S01]  /*15f30*/  F2FP.F16.E4M3.UNPACK_B R20, R20 ;  /* 0x00000014ff14723e */ /* 0x000fe200020006ff */
[----:B------:R-:W-:-:S02]  /*15f40*/  HADD2.F32 R10, -RZ, R37.H0_H0 ;  /* 0x20000025ff0a7230 */ /* 0x000fc40000004100 */
[C---:B------:R-:W-:Y:S01]  /*15f50*/  FFMA.FTZ R31, R7.reuse, R24, R21 ;  /* 0x00000018071f7223 */ /* 0x040fe20000010015 */
[--C-:B------:R-:W-:Y:S02]  /*15f60*/  HADD2.F32 R21, -RZ, R11.reuse.H0_H0 ;  /* 0x2000000bff157230 */ /* 0x100fe40000004100 */
[----:B------:R-:W-:Y:S01]  /*15f70*/  FFMA.FTZ R30, R7, R40, -R30 ;  /* 0x00000028071e7223 */ /* 0x000fe2000001081e */
[----:B------:R-:W-:Y:S02]  /*15f80*/  HADD2.F32 R7, -RZ, R28.H0_H0 ;  /* 0x2000001cff077230 */ /* 0x000fe40000004100 */
[C---:B------:R-:W-:Y:S01]  /*15f90*/  FMUL.FTZ R24, R10.reuse, R25 ;  /* 0x000000190a187220 */ /* 0x040fe20000410000 */
[----:B------:R-:W-:Y:S02]  /*15fa0*/  HADD2.F32 R11, -RZ, R11.H1_H1 ;  /* 0x3000000bff0b7230 */ /* 0x000fe40000004100 */
[----:B------:R-:W-:Y:S01]  /*15fb0*/  FMUL.FTZ R10, R10, R21 ;  /* 0x000000150a0a7220 */ /* 0x000fe20000410000 */
[----:B------:R-:W-:-:S02]  /*15fc0*/  HADD2.F32 R27, -RZ, R27.H1_H1 ;  /* 0x3000001bff1b7230 */ /* 0x000fc40000004100 */
[----:B------:R-:W-:Y:S01]  /*15fd0*/  FFMA.FTZ R40, R7, R21, -R24 ;  /* 0x0000001507287223 */ /* 0x000fe20000010818 */
[----:B------:R-:W-:Y:S01]  /*15fe0*/  HADD2.F32 R37, -RZ, R37.H1_H1 ;  /* 0x30000025ff257230 */ /* 0x000fe20000004100 */
[----:B------:R-:W-:Y:S01]  /*15ff0*/  F2FP.SATFINITE.E4M3.F32.PACK_AB_MERGE_C R9, R50, R9, R46 ;  /* 0x000000093209723e */ /* 0x000fe2000480702e */
[----:B------:R-:W-:-:S03]  /*16000*/  HADD2.F32 R28, -RZ, R28.H1_H1 ;  /* 0x3000001cff1c7230 */ /* 0x000fc60000004100 */
[C---:B------:R-:W-:Y:S01]  /*16010*/  FMUL.FTZ R21, R37.reuse, R27 ;  /* 0x0000001b25157220 */ /* 0x040fe20000410000 */
[----:B------:R-:W-:Y:S01]  /*16020*/  FMUL.FTZ R24, R37, R11 ;  /* 0x0000000b25187220 */ /* 0x000fe20000410000 */
[----:B------:R-:W-:Y:S01]  /*16030*/  FFMA.FTZ R37, R7, R25, R10 ;  /* 0x0000001907257223 */ /* 0x000fe2000001000a */
[----:B------:R-:W-:Y:S01]  /*16040*/  F2FP.F16.E4M3.UNPACK_B R7, R8 ;  /* 0x00000008ff07723e */ /* 0x000fe200020006ff */
[C---:B------:R-:W-:Y:S01]  /*16050*/  FFMA.FTZ R43, R28.reuse, R11, -R21 ;  /* 0x0000000b1c2b7223 */ /* 0x040fe20000010815 */
[--C-:B------:R-:W-:Y:S02]  /*16060*/  HADD2.F32 R10, -RZ, R20.reuse.H0_H0 ;  /* 0x20000014ff0a7230 */ /* 0x100fe40000004100 */
[----:B------:R-:W-:Y:S01]  /*16070*/  FFMA.FTZ R28, R28, R27, R24 ;  /* 0x0000001b1c1c7223 */ /* 0x000fe20000010018 */
[----:B------:R-:W-:Y:S02]  /*16080*/  HADD2.F32 R11, -RZ, R20.H1_H1 ;  /* 0x30000014ff0b7230 */ /* 0x000fe40000004100 */
[----:B------:R-:W-:Y:S01]  /*16090*/  HADD2.F32 R8, -RZ, R36.H0_H0 ;  /* 0x20000024ff087230 */ /* 0x000fe20000004100 */
[----:B------:R-:W-:Y:S01]  /*160a0*/  F2FP.SATFINITE.E4M3.F32.PACK_AB_MERGE_C R40, R43, R40, RZ ;  /* 0x000000282b28723e */ /* 0x000fe200048070ff */
[--C-:B------:R-:W-:Y:S01]  /*160b0*/  HADD2.F32 R20, -RZ, R7.reuse.H0_H0 ;  /* 0x20000007ff147230 */ /* 0x100fe20000004100 */
[----:B------:R-:W-:Y:S01]  /*160c0*/  F2FP.SATFINITE.E4M3.F32.PACK_AB_MERGE_C R28, R28, R37, RZ ;  /* 0x000000251c1c723e */ /* 0x000fe200048070ff */
[----:B------:R-:W-:-:S02]  /*160d0*/  HADD2.F32 R21, -RZ, R7.H1_H1 ;  /* 0x30000007ff157230 */ /* 0x000fc40000004100 */
[C---:B------:R-:W-:Y:S01]  /*160e0*/  FMUL.FTZ R25, R8.reuse, R10 ;  /* 0x0000000a08197220 */ /* 0x040fe20000410000 */
[----:B------:R-:W-:Y:S02]  /*160f0*/  HADD2.F32 R36, -RZ, R36.H1_H1 ;  /* 0x30000024ff247230 */ /* 0x000fe40000004100 */
[----:B------:R-:W-:Y:S01]  /*16100*/  FMUL.FTZ R24, R8, R20 ;  /* 0x0000001408187220 */ /* 0x000fe20000410000 */
[--C-:B------:R-:W-:Y:S01]  /*16110*/  HADD2.F32 R7, -RZ, R4.reuse.H0_H0 ;  /* 0x20000004ff077230 */ /* 0x100fe20000004100 */
[----:B------:R-:W-:Y:S01]  /*16120*/  F2FP.SATFINITE.E4M3.F32.PACK_AB_MERGE_C R8, R41, R38, RZ ;  /* 0x000000262908723e */ /* 0x000fe200048070ff */
[----:B------:R-:W-:Y:S02]  /*16130*/  HADD2.F32 R4, -RZ, R4.H1_H1 ;  /* 0x30000004ff047230 */ /* 0x000fe40000004100 */
[C---:B------:R-:W-:Y:S01]  /*16140*/  FMUL.FTZ R27, R36.reuse, R21 ;  /* 0x00000015241b7220 */ /* 0x040fe20000410000 */
        /* <DEDUP_REMOVED lines=8> */
[----:B------:R-:W-:Y:S02]  /*161d0*/  F2FP.SATFINITE.E4M3.F32.PACK_AB_MERGE_C R7, R55, R54, R7 ;  /* 0x000000363707723e */ /* 0x000fe40004807007 */
[----:B------:R-:W-:Y:S02]  /*161e0*/  F2FP.SATFINITE.E4M3.F32.PACK_AB_MERGE_C R4, R30, R29, R4 ;  /* 0x0000001d1e04723e */ /* 0x000fe40004807004 */
[----:B------:R-:W-:Y:S02]  /*161f0*/  F2FP.SATFINITE.E4M3.F32.PACK_AB_MERGE_C R6, R27, R24, R40 ;  /* 0x000000181b06723e */ /* 0x000fe40004807028 */
[----:B------:R-:W-:-:S02]  /*16200*/  F2FP.SATFINITE.E4M3.F32.PACK_AB_MERGE_C R11, R48, R49, R11 ;  /* 0x00000031300b723e */ /* 0x000fc4000480700b */
[----:B------:R-:W-:Y:S01]  /*16210*/  F2FP.SATFINITE.E4M3.F32.PACK_AB_MERGE_C R8, R31, R26, R8 ;  /* 0x0000001a1f08723e */ /* 0x000fe20004807008 */
[----:B------:R2:W-:Y:S01]  /*16220*/  STS.128 [R235+0x14400], R4 ;  /* 0x01440004eb007388 */ /* 0x0005e20000000c00 */
[----:B------:R-:W-:-:S05]  /*16230*/  F2FP.SATFINITE.E4M3.F32.PACK_AB_MERGE_C R10, R21, R10, R28 ;  /* 0x0000000a150a723e */ /* 0x000fca000480701c */
[----:B------:R2:W-:Y:S02]  /*16240*/  STS.128 [R3+0x14400], R8 ;  /* 0x0144000803007388 */ /* 0x0005e40000000c00 */
.L_x_2472:
[----:B------:R-:W-:Y:S05]  /*16250*/  BSYNC B1 ;  /* 0x0000000000017941 */ /* 0x000fea0003800000 */
.L_x_2471:
[----:B------:R-:W-:Y:S05]  /*16260*/  @P2 BRA `(.L_x_2453) ;  /* 0x0000000c00d82947 */ /* 0x000fea0003800000 */
[----:B0-2--5:R-:W-:Y:S02]  /*16270*/  SHF.R.U32.HI R4, RZ, 0x8, R32 ;  /* 0x00000008ff047819 */ /* 0x025fe40000011620 */
        /* <DEDUP_REMOVED lines=8> */
[----:B------:R-:W-:Y:S02]  /*16300*/  LOP3.LUT R7, R34, 0xff, RZ, 0xc0, !PT ;  /* 0x000000ff22077812 */ /* 0x000fe400078ec0ff */
[----:B------:R-:W-:Y:S01]  /*16310*/  LOP3.LUT R8, R8, 0xff, RZ, 0xc0, !PT ;  /* 0x000000ff08087812 */ /* 0x000fe200078ec0ff */
[----:B------:R-:W-:Y:S01]  /*16320*/  IMAD.SHL.U32 R4, R4, 0x800, RZ ;  /* 0x0000080004047824 */ /* 0x000fe200078e00ff */
[----:B------:R-:W-:Y:S02]  /*16330*/  LOP3.LUT R0, R198, 0x30, R3, 0xf8, !PT ;  /* 0x00000030c6007812 */ /* 0x000fe400078ef803 */
[----:B------:R-:W-:-:S02]  /*16340*/  PRMT R25, R8, 0x7604, R7 ;  /* 0x0000760408197816 */ /* 0x000fc40000000007 */
[----:B------:R-:W-:Y:S02]  /*16350*/  SHF.R.U32.HI R6, RZ, 0x8, R33 ;  /* 0x00000008ff067819 */ /* 0x000fe40000011621 */
[----:B------:R-:W-:Y:S02]  /*16360*/  SHF.R.U32.HI R8, RZ, 0x8, R12 ;  /* 0x00000008ff087819 */ /* 0x000fe4000001160c */
[----:B------:R-:W-:Y:S02]  /*16370*/  LOP3.LUT R0, R0, R199, RZ, 0x3c, !PT ;  /* 0x000000c700007212 */ /* 0x000fe400078e3cff */
[----:B------:R-:W-:Y:S02]  /*16380*/  LOP3.LUT R3, R4, 0xffffe000, RZ, 0xc0, !PT ;  /* 0xffffe00004037812 */ /* 0x000fe400078ec0ff */
[----:B------:R-:W-:Y:S02]  /*16390*/  LOP3.LUT R5, R33, 0xff, RZ, 0xc0, !PT ;  /* 0x000000ff21057812 */ /* 0x000fe400078ec0ff */
[----:B------:R-:W-:-:S02]  /*163a0*/  LOP3.LUT R6, R6, 0xff, RZ, 0xc0, !PT ;  /* 0x000000ff06067812 */ /* 0x000fc400078ec0ff */
[----:B------:R-:W-:Y:S02]  /*163b0*/  LOP3.LUT R7, R12, 0xff, RZ, 0xc0, !PT ;  /* 0x000000ff0c077812 */ /* 0x000fe400078ec0ff */
[----:B------:R-:W-:Y:S02]  /*163c0*/  LOP3.LUT R8, R8, 0xff, RZ, 0xc0, !PT ;  /* 0x000000ff08087812 */ /* 0x000fe400078ec0ff */
[----:B------:R-:W-:Y:S02]  /*163d0*/  IADD3 R3, R0, R200, R3 ;  /* 0x000000c800037210 */ /* 0x000fe40007ffe003 */
[----:B----4-:R-:W-:Y:S02]  /*163e0*/  PRMT R20, R6, 0x7604, R5 ;  /* 0x0000760406147816 */ /* 0x010fe40000000005 */
[----:B------:R-:W-:Y:S02]  /*163f0*/  PRMT R31, R8, 0x7604, R7 ;  /* 0x00007604081f7816 */ /* 0x000fe40000000007 */
[----:B------:R-:W-:-:S02]  /*16400*/  SHF.R.U32.HI R6, RZ, 0x8, R35 ;  /* 0x00000008ff067819 */ /* 0x000fc40000011623 */
[----:B------:R-:W-:Y:S02]  /*16410*/  SHF.R.U32.HI R8, RZ, 0x8, R13 ;  /* 0x00000008ff087819 */ /* 0x000fe4000001160d */
[----:B------:R-:W-:Y:S02]  /*16420*/  IADD3 R0, R16, R3, RZ ;  /* 0x0000000310007210 */ /* 0x000fe40007ffe0ff */
        /* <DEDUP_REMOVED lines=8> */
[----:B------:R-:W-:Y:S02]  /*164b0*/  LOP3.LUT R30, R30, 0xff, RZ, 0xc0, !PT ;  /* 0x000000ff1e1e7812 */ /* 0x000fe400078ec0ff */
[----:B------:R-:W-:Y:S02]  /*164c0*/  LOP3.LUT R26, R13, 0xff, RZ, 0xc0, !PT ;  /* 0x000000ff0d1a7812 */ /* 0x000fe400078ec0ff */
[----:B------:R-:W-:Y:S02]  /*164d0*/  SHF.R.U32.HI R28, RZ, 0x8, R14 ;  /* 0x00000008ff1c7819 */ /* 0x000fe4000001160e */
[----:B------:R-:W-:-:S02]  /*164e0*/  PRMT R30, R30, 0x7604, R29 ;  /* 0x000076041e1e7816 */ /* 0x000fc4000000001d */
[----:B------:R-:W-:Y:S02]  /*164f0*/  PRMT R26, R3, 0x7604, R26 ;  /* 0x00007604031a7816 */ /* 0x000fe4000000001a */
[----:B------:R-:W-:Y:S02]  /*16500*/  SHF.R.U32.HI R29, RZ, 0x10, R13 ;  /* 0x00000010ff1d7819 */ /* 0x000fe4000001160d */
[----:B------:R-:W-:Y:S02]  /*16510*/  LOP3.LUT R27, R14, 0xff, RZ, 0xc0, !PT ;  /* 0x000000ff0e1b7812 */ /* 0x000fe400078ec0ff */
[----:B------:R-:W-:Y:S01]  /*16520*/  LOP3.LUT R28, R28, 0xff, RZ, 0xc0, !PT ;  /* 0x000000ff1c1c7812 */ /* 0x000fe200078ec0ff */
[----:B------:R-:W-:Y:S01]  /*16530*/  IMAD.U32 R29, R29, 0x10000, RZ ;  /* 0x000100001d1d7824 */ /* 0x000fe200078e00ff */
[----:B------:R-:W-:Y:S02]  /*16540*/  SHF.R.U32.HI R3, RZ, 0x10, R33 ;  /* 0x00000010ff037819 */ /* 0x000fe40000011621 */
[----:B-1----:R-:W-:-:S02]  /*16550*/  PRMT R39, R28, 0x7604, R27 ;  /* 0x000076041c277816 */ /* 0x002fc4000000001b */
[----:B------:R-:W-:Y:S01]  /*16560*/  SHF.R.U32.HI R27, RZ, 0x10, R35 ;  /* 0x00000010ff1b7819 */ /* 0x000fe20000011623 */
[----:B------:R-:W-:Y:S01]  /*16570*/  IMAD.U32 R3, R3, 0x10000, RZ ;  /* 0x0001000003037824 */ /* 0x000fe200078e00ff */
[----:B------:R-:W-:Y:S02]  /*16580*/  SHF.R.U32.HI R41, RZ, 0x10, R15 ;  /* 0x00000010ff297819 */ /* 0x000fe4000001160f */
[----:B------:R-:W-:Y:S01]  /*16590*/  LOP3.LUT R21, R21, 0xff0000, R32, 0xf8, !PT ;  /* 0x00ff000015157812 */ /* 0x000fe200078ef820 */
[----:B------:R-:W-:Y:S01]  /*165a0*/  IMAD.U32 R27, R27, 0x10000, RZ ;  /* 0x000100001b1b7824 */ /* 0x000fe200078e00ff */
[----:B------:R-:W-:Y:S02]  /*165b0*/  LOP3.LUT R37, R26, 0xff0000, R29, 0xf8, !PT ;  /* 0x00ff00001a257812 */ /* 0x000fe400078ef81d */
[----:B------:R-:W-:Y:S02]  /*165c0*/  LOP3.LUT R3, R20, 0xff0000, R3, 0xf8, !PT ;  /* 0x00ff000014037812 */ /* 0x000fe400078ef803 */
[----:B------:R-:W-:-:S02]  /*165d0*/  SHF.L.U32 R41, R41, 0x10, RZ ;  /* 0x0000001029297819 */ /* 0x000fc400000006ff */
        /* <DEDUP_REMOVED lines=191> */
.L_x_2453:
[----:B------:R-:W-:Y:S05]  /*171d0*/  BSYNC B0 ;  /* 0x0000000000007941 */ /* 0x000fea0003800000 */
.L_x_2446:
        /* <DEDUP_REMOVED lines=8> */
.L_x_2444:
[----:B0-23--:R-:W-:-:S05]  /*17260*/  IMAD.U32 R0, RZ, RZ, UR53 ;  /* 0x00000035ff007e24 */ /* 0x00dfca000f8e00ff */
[----:B------:R-:W-:-:S13]  /*17270*/  ISETP.NE.AND P1, PT, R0, 0x3, PT ;  /* 0x000000030000780c */ /* 0x000fda0003f25270 */
[----:B------:R-:W-:Y:S05]  /*17280*/  @!P1 BRA `(.L_x_2473) ;  /* 0x0000000000049947 */ /* 0x000fea0003800000 */
[----:B------:R-:W-:Y:S01]  /*17290*/  BPT.TRAP 0x1 ;  /* 0x000000040000795c */ /* 0x000fe20000300000 */
.L_x_2473:
[----:B------:R-:W-:Y:S01]  /*172a0*/  IMAD R0, R189, 0x8, R16 ;  /* 0x00000008bd007824 */ /* 0x000fe200078e0210 */
[----:B-1----:R-:W-:-:S04]  /*172b0*/  SHF.L.U32 R3, R190, 0x1f, RZ ;  /* 0x0000001fbe037819 */ /* 0x002fc800000006ff */
[----:B------:R0:W1:Y:S01]  /*172c0*/  SYNCS.PHASECHK.TRANS64.TRYWAIT P0, [R0+URZ+0x29830], R3 ;  /* 0x02983003000075a7 */ /* 0x000062000800017f */
[----:B------:R-:W-:Y:S05]  /*172d0*/  @!P1 BRA `(.L_x_2474) ;  /* 0x0000000000049947 */ /* 0x000fea0003800000 */
[----:B------:R-:W-:Y:S01]  /*172e0*/  BPT.TRAP 0x1 ;  /* 0x000000040000795c */ /* 0x000fe20000300000 */
.L_x_2474:
[----:B----45:R-:W2:Y:S02]  /*172f0*/  S2R R4, SR_TID.X ;  /* 0x0000000000047919 */ /* 0x030ea40000002100 */
[----:B--2---:R-:W-:-:S04]  /*17300*/  LOP3.LUT R4, R4, 0x7f, RZ, 0xc0, !PT ;  /* 0x0000007f04047812 */ /* 0x004fc800078ec0ff */
[----:B------:R-:W-:Y:S01]  /*17310*/  ISETP.NE.AND P2, PT, R4, RZ, PT ;  /* 0x000000ff0400720c */ /* 0x000fe20003f45270 */
[----:B-1----:R-:W-:-:S12]  /*17320*/  @P0 BRA `(.L_x_2475) ;  /* 0x0000000000080947 */ /* 0x002fd80003800000 */
[----:B------:R-:W1:Y:S02]  /*17330*/  SYNCS.PHASECHK.TRANS64.TRYWAIT P0, [R0+URZ+0x29830], R3 ;  /* 0x02983003000075a7 */ /* 0x000e64000800017f */
[----:B-1----:R-:W-:Y:S05]  /*17340*/  @!P0 BRA `(.L_x_2476) ;  /* 0x0000016800d08947 */ /* 0x002fea0003800000 */
.L_x_2475:
[----:B------:R-:W-:Y:S05]  /*17350*/  WARPSYNC.ALL ;  /* 0x0000000000007948 */ /* 0x000fea0003800000 */
[----:B01----:R-:W-:Y:S01]  /*17360*/  VIADD R3, R16, 0x1a400 ;  /* 0x0001a40010037836 */ /* 0x003fe20000000000 */
[----:B------:R-:W-:Y:S01]  /*17370*/  R2UR UR44, R44 ;  /* 0x000000002c2c72ca */ /* 0x000fe200000e0000 */
[----:B------:R-:W-:Y:S01]  /*17380*/  WARPGROUP.ARRIVE ;  /* 0x00000000000079c5 */ /* 0x000fe20000000000 */
[----:B------:R-:W-:Y:S01]  /*17390*/  MOV R7, 0x80000020 ;  /* 0x8000002000077802 */ /* 0x000fe20000000f00 */
        /* <DEDUP_REMOVED lines=13> */
[----:B------:R-:W-:Y:S01]  /*17470*/  UMOV UR5, 0x80000020 ;  /* 0x8000002000057882 */ /* 0x000fe20000000000 */
[----:B------:R-:W-:Y:S01]  /*17480*/  IMAD R6, R189, 0x780, R4 ;  /* 0x00000780bd067824 */ /* 0x000fe200078e0204 */
[----:B------:R-:W-:Y:S01]  /*17490*/  UIADD3 UR4, UR44, 0x2, URZ ;  /* 0x000000022c047890 */ /* 0x000fe2000fffe03f */
[----:B------:R-:W-:Y:S01]  /*174a0*/  IMAD.MOV.U32 R13, RZ, RZ, -0x7fffffe0 ;  /* 0x80000020ff0d7424 */ /* 0x000fe200078e00ff */
[----:B------:R-:W-:Y:S01]  /*174b0*/  UMOV UR24, UR44 ;  /* 0x0000002c00187c82 */ /* 0x000fe20008000000 */
[C---:B------:R-:W-:Y:S01]  /*174c0*/  VIADD R8, R6.reuse, 0x80 ;  /* 0x0000008006087836 */ /* 0x040fe20000000000 */
[C---:B------:R-:W-:Y:S01]  /*174d0*/  R2UR UR26, R6.reuse ;  /* 0x00000000061a72ca */ /* 0x040fe200000e0000 */
[----:B------:R-:W-:Y:S01]  /*174e0*/  VIADD R10, R6, 0x100 ;  /* 0x00000100060a7836 */ /* 0x000fe20000000000 */
[----:B------:R-:W-:Y:S01]  /*174f0*/  UMOV UR8, UR24 ;  /* 0x0000001800087c82 */ /* 0x000fe20008000000 */
[----:B------:R-:W-:Y:S01]  /*17500*/  UMOV UR12, UR24 ;  /* 0x00000018000c7c82 */ /* 0x000fe20008000000 */
[----:B------:R-:W-:Y:S01]  /*17510*/  R2UR UR19, R11 ;  /* 0x000000000b1372ca */ /* 0x000fe200000e0000 */
[----:B------:R-:W-:Y:S01]  /*17520*/  UMOV UR16, UR24 ;  /* 0x0000001800107c82 */ /* 0x000fe20008000000 */
[----:B------:R-:W-:Y:S01]  /*17530*/  R2UR UR10, R10 ;  /* 0x000000000a0a72ca */ /* 0x000fe200000e0000 */
[C---:B------:R-:W-:Y:S01]  /*17540*/  VIADD R10, R6.reuse, 0x200 ;  /* 0x00000200060a7836 */ /* 0x040fe20000000000 */
[----:B------:R-:W-:Y:S01]  /*17550*/  R2UR UR7, R13 ;  /* 0x000000000d0772ca */ /* 0x000fe200000e0000 */
[----:B------:R-:W-:Y:S01]  /*17560*/  VIADD R12, R6, 0x2 ;  /* 0x00000002060c7836 */ /* 0x000fe20000000000 */
[----:B------:R-:W-:Y:S01]  /*17570*/  UMOV UR20, UR4 ;  /* 0x0000000400147c82 */ /* 0x000fe20008000000 */
[----:B------:R-:W-:Y:S01]  /*17580*/  IMAD.MOV.U32 R11, RZ, RZ, -0x7fffffe0 ;  /* 0x80000020ff0b7424 */ /* 0x000fe200078e00ff */
[----:B------:R-:W-:Y:S01]  /*17590*/  R2UR UR18, R10 ;  /* 0x000000000a1272ca */ /* 0x000fe200000e0000 */
[----:B------:R-:W-:Y:S01]  /*175a0*/  QGMMA.64x32x32.F32.E4M3.E4M3 R88, gdesc[UR24], RZ, !UPT, gsb0 ;  /* 0x00600000185879f3 */ /* 0x000fe2000c0008ff */
[----:B------:R-:W-:Y:S01]  /*175b0*/  R2UR UR26, R8 ;  /* 0x00000000081a72ca */ /* 0x000fe200000e0000 */
[----:B------:R-:W-:Y:S01]  /*175c0*/  UMOV UR21, UR5 ;  /* 0x0000000500157c82 */ /* 0x000fe20008000000 */
[----:B------:R-:W-:Y:S01]  /*175d0*/  R2UR UR27, R9 ;  /* 0x00000000091b72ca */ /* 0x000fe200000e0000 */
[----:B------:R-:W0:Y:S01]  /*175e0*/  LDC R7, c[0x0][0x448] ;  /* 0x00011200ff077b82 */ /* 0x000e220000000800 */
[----:B------:R-:W-:Y:S01]  /*175f0*/  IADD3 R8, R6, 0x180, RZ ;  /* 0x0000018006087810 */ /* 0x000fe20007ffe0ff */
[----:B------:R-:W-:Y:S01]  /*17600*/  @!P2 VIADD R0, R0, 0x29840 ;  /* 0x000298400000a836 */ /* 0x000fe20000000000 */
[----:B------:R-:W-:Y:S01]  /*17610*/  MOV R9, 0x80000020 ;  /* 0x8000002000097802 */ /* 0x000fe20000000f00 */
[----:B------:R-:W-:Y:S01]  /*17620*/  ULDC UR54, c[0x0][0x988] ;  /* 0x0002620000367ab9 */ /* 0x000fe20000000800 */
[----:B------:R-:W-:Y:S01]  /*17630*/  R2UR UR14, R8 ;  /* 0x00000000080e72ca */ /* 0x000fe200000e0000 */
[----:B------:R-:W-:Y:S01]  /*17640*/  VIADD R8, R6, 0x82 ;  /* 0x0000008206087836 */ /* 0x000fe20000000000 */
[----:B------:R-:W-:Y:S01]  /*17650*/  R2UR UR15, R9 ;  /* 0x00000000090f72ca */ /* 0x000fe200000e0000 */
[----:B------:R-:W-:Y:S01]  /*17660*/  IMAD.MOV.U32 R9, RZ, RZ, -0x7fffffe0 ;  /* 0x80000020ff097424 */ /* 0x000fe200078e00ff */
[----:B------:R-:W-:Y:S01]  /*17670*/  R2UR UR6, R12 ;  /* 0x000000000c0672ca */ /* 0x000fe200000e0000 */
[C---:B------:R-:W-:Y:S01]  /*17680*/  VIADD R12, R6.reuse, 0x280 ;  /* 0x00000280060c7836 */ /* 0x040fe20000000000 */
[----:B------:R-:W-:Y:S01]  /*17690*/  IADD3 R10, R6, 0x102, RZ ;  /* 0x00000102060a7810 */ /* 0x000fe20007ffe0ff */
[----:B------:R-:W-:Y:S01]  /*176a0*/  ULDC UR55, c[0x0][0x988] ;  /* 0x0002620000377ab9 */ /* 0x000fe20000000800 */
[----:B------:R-:W-:-:S02]  /*176b0*/  MOV R13, 0x80000020 ;  /* 0x80000020000d7802 */ /* 0x000fc40000000f00 */
[----:B------:R-:W-:Y:S02]  /*176c0*/  @!P2 PRMT R0, RZ, 0x654, R0 ;  /* 0x00000654ff00a816 */ /* 0x000fe40000000000 */
[----:B0-----:R-:W-:-:S13]  /*176d0*/  ISETP.NE.AND P0, PT, R7, 0x1, PT ;  /* 0x000000010700780c */ /* 0x001fda0003f05270 */
[----:B------:R-:W0:Y:S01]  /*176e0*/  @P0 LDC R7, c[0x0][0x44c] ;  /* 0x00011300ff070b82 */ /* 0x000e220000000800 */
[----:B------:R-:W-:Y:S02]  /*176f0*/  WARPGROUP.DEPBAR.LE gsb0, 0x0 ;  /* 0x00008000000079c5 */ /* 0x000fe40000010000 */
        /* <DEDUP_REMOVED lines=164> */
[----:B------:R-:W-:-:S02]  /*18140*/  R2UR UR35, R9 ;  /* 0x00000000092372ca */ /* 0x000fc400000e0000 */
[----:B------:R-:W-:Y:S01]  /*18150*/  MOV R9, 0x80000020 ;  /* 0x8000002000097802 */ /* 0x000fe20000000f00 */
        /* <DEDUP_REMOVED lines=17> */
[----:B------:R-:W-:Y:S01]  /*18270*/  R2UR UR23, R9 ;  /* 0x00000000091772ca */ /* 0x000fe200000e0000 */
[----:B------:R-:W-:Y:S01]  /*18280*/  IMAD.MOV.U32 R9, RZ, RZ, -0x7fffffe0 ;  /* 0x80000020ff097424 */ /* 0x000fe200078e00ff */
[----:B------:R-:W-:Y:S02]  /*18290*/  WARPGROUP.DEPBAR.LE gsb0, 0x0 ;  /* 0x00008000000079c5 */ /* 0x000fe40000010000 */
[----:B------:R-:W-:Y:S01]  /*182a0*/  WARPGROUP.ARRIVE ;  /* 0x00000000000079c5 */ /* 0x000fe20000000000 */
[C---:B------:R-:W-:Y:S01]  /*182b0*/  FMUL.FTZ R11, R2.reuse, R95 ;  /* 0x0000005f020b7220 */ /* 0x040fe20000410000 */
[C---:B------:R-:W-:Y:S01]  /*182c0*/  FMUL.FTZ R12, R2.reuse, R88 ;  /* 0x00000058020c7220 */ /* 0x040fe20000410000 */
[C---:B------:R-:W-:Y:S01]  /*182d0*/  FMUL.FTZ R88, R2.reuse, R89 ;  /* 0x0000005902587220 */ /* 0x040fe20000410000 */
[C---:B------:R-:W-:Y:S01]  /*182e0*/  FMUL.FTZ R89, R2.reuse, R92 ;  /* 0x0000005c02597220 */ /* 0x040fe20000410000 */
[----:B------:R-:W-:-:S04]  /*182f0*/  FMUL.FTZ R92, R2, R93 ;  /* 0x0000005d025c7220 */ /* 0x000fc80000410000 */
[----:B------:R-:W-:Y:S01]  /*18300*/  QGMMA.64x32x32.F32.E4M3.E4M3 R72, gdesc[UR20], R72, gsb0 ;  /* 0x00600000144879f3 */ /* 0x000fe20008000848 */
[----:B------:R-:W-:Y:S01]  /*18310*/  R2UR UR22, R8 ;  /* 0x00000000081672ca */ /* 0x000fe200000e0000 */
[----:B------:R-:W-:Y:S01]  /*18320*/  VIADD R8, R6, 0x682 ;  /* 0x0000068206087836 */ /* 0x000fe20000000000 */
[----:B------:R-:W-:Y:S01]  /*18330*/  R2UR UR23, R9 ;  /* 0x00000000091772ca */ /* 0x000fe200000e0000 */
[----:B------:R-:W1:Y:S01]  /*18340*/  MUFU.TANH R12, R12 ;  /* 0x0000000c000c7308 */ /* 0x000e620000002400 */
[----:B------:R-:W-:Y:S01]  /*18350*/  MOV R9, 0x80000020 ;  /* 0x8000002000097802 */ /* 0x000fe20000000f00 */
[C---:B------:R-:W-:Y:S01]  /*18360*/  FMUL.FTZ R15, R2.reuse, R99 ;  /* 0x00000063020f7220 */ /* 0x040fe20000410000 */
[C---:B------:R-:W-:Y:S01]  /*18370*/  FMUL.FTZ R93, R2.reuse, R96 ;  /* 0x00000060025d7220 */ /* 0x040fe20000410000 */
[C---:B------:R-:W-:Y:S01]  /*18380*/  FMUL.FTZ R96, R2.reuse, R97 ;  /* 0x0000006102607220 */ /* 0x040fe20000410000 */
[----:B------:R-:W-:Y:S01]  /*18390*/  FMUL.FTZ R97, R2, R100 ;  /* 0x0000006402617220 */ /* 0x000fe20000410000 */
[----:B------:R-:W-:Y:S01]  /*183a0*/  IADD3 R6, R6, 0x702, RZ ;  /* 0x0000070206067810 */ /* 0x000fe20007ffe0ff */
[C---:B------:R-:W-:Y:S01]  /*183b0*/  FMUL.FTZ R100, R2.reuse, R101 ;  /* 0x0000006502647220 */ /* 0x040fe20000410000 */
[----:B------:R-:W2:Y:S01]  /*183c0*/  MUFU.TANH R88, R88 ;  /* 0x0000005800587308 */ /* 0x000ea20000002400 */
[C---:B------:R-:W-:Y:S01]  /*183d0*/  FMUL.FTZ R20, R2.reuse, R103 ;  /* 0x0000006702147220 */ /* 0x040fe20000410000 */
[C---:B------:R-:W-:Y:S01]  /*183e0*/  FMUL.FTZ R5, R2.reuse, R91 ;  /* 0x0000005b02057220 */ /* 0x040fe20000410000 */
[C---:B------:R-:W-:Y:S01]  /*183f0*/  FMUL.FTZ R3, R2.reuse, R90 ;  /* 0x0000005a02037220 */ /* 0x040fe20000410000 */
[C---:B------:R-:W-:Y:S01]  /*18400*/  FMUL.FTZ R10, R2.reuse, R94 ;  /* 0x0000005e020a7220 */ /* 0x040fe20000410000 */
[C---:B------:R-:W-:Y:S01]  /*18410*/  FMUL.FTZ R13, R2.reuse, R98 ;  /* 0x00000062020d7220 */ /* 0x040fe20000410000 */
[----:B------:R-:W-:-:S02]  /*18420*/  FMUL.FTZ R14, R2, R102 ;  /* 0x00000066020e7220 */ /* 0x000fc40000410000 */
        /* <DEDUP_REMOVED lines=11> */
[----:B------:R-:W-:Y:S01]  /*184e0*/  FMUL.FTZ R117, R2, R72 ;  /* 0x0000004802757220 */ /* 0x000fe20000410000 */
[----:B------:R-:W-:Y:S01]  /*184f0*/  QGMMA.64x32x32.F32.E4M3.E4M3 R56, gdesc[UR20], R56, gsb0 ;  /* 0x00600000143879f3 */ /* 0x000fe20008000838 */
[----:B------:R-:W-:Y:S01]  /*18500*/  R2UR UR22, R8 ;  /* 0x00000000081672ca */ /* 0x000fe200000e0000 */
[C---:B------:R-:W-:Y:S01]  /*18510*/  FMUL.FTZ R72, R2.reuse, R75 ;  /* 0x0000004b02487220 */ /* 0x040fe20000410000 */
[----:B------:R-:W-:Y:S01]  /*18520*/  R2UR UR23, R9 ;  /* 0x00000000091772ca */ /* 0x000fe200000e0000 */
        /* <DEDUP_REMOVED lines=10> */
[----:B------:R-:W-:-:S02]  /*185d0*/  FMUL.FTZ R76, R2, R86 ;  /* 0x00000056024c7220 */ /* 0x000fc40000410000 */
[----:B------:R-:W5:Y:S08]  /*185e0*/  MUFU.TANH R117, R117 ;  /* 0x0000007500757308 */ /* 0x000f700000002400 */
[----:B------:R-:W5:Y:S08]  /*185f0*/  MUFU.TANH R113, R113 ;  /* 0x0000007100717308 */ /* 0x000f700000002400 */
[----:B------:R-:W5:Y:S08]  /*18600*/  MUFU.TANH R111, R111 ;  /* 0x0000006f006f7308 */ /* 0x000f700000002400 */
[----:B------:R-:W5:Y:S08]  /*18610*/  MUFU.TANH R107, R107 ;  /* 0x0000006b006b7308 */ /* 0x000f700000002400 */
[----:B------:R-:W5:Y:S08]  /*18620*/  MUFU.TANH R105, R105 ;  /* 0x0000006900697308 */ /* 0x000f700000002400 */
[----:B------:R-:W5:Y:S01]  /*18630*/  MUFU.TANH R103, R103 ;  /* 0x0000006700677308 */ /* 0x000f620000002400 */
[----:B------:R-:W-:-:S02]  /*18640*/  WARPGROUP.DEPBAR.LE gsb0, 0x0 ;  /* 0x00008000000079c5 */ /* 0x000fc40000010000 */
[C---:B------:R-:W-:Y:S01]  /*18650*/  FMUL.FTZ R80, R2.reuse, R60 ;  /* 0x0000003c02507220 */ /* 0x040fe20000410000 */
[C---:B------:R-:W-:Y:S01]  /*18660*/  FMUL.FTZ R87, R2.reuse, R64 ;  /* 0x0000004002577220 */ /* 0x040fe20000410000 */
[----:B------:R-:W1:Y:S01]  /*18670*/  @P0 LDC R60, c[0x0][0x450] ;  /* 0x00011400ff3c0b82 */ /* 0x000e620000000800 */
[----:B------:R-:W-:Y:S01]  /*18680*/  IMAD.IADD R64, R211, 0x1, R203 ;  /* 0x00000001d3407824 */ /* 0x000fe200078e02cb */
[----:B------:R-:W-:Y:S01]  /*18690*/  WARPGROUP.ARRIVE ;  /* 0x00000000000079c5 */ /* 0x000fe20000000000 */
[C---:B------:R-:W-:Y:S01]  /*186a0*/  FMUL.FTZ R95, R2.reuse, R57 ;  /* 0x00000039025f7220 */ /* 0x040fe20000410000 */
[----:B------:R-:W-:Y:S01]  /*186b0*/  FMUL.FTZ R57, R2, R63 ;  /* 0x0000003f02397220 */ /* 0x000fe20000410000 */
[----:B0-----:R-:W-:-:S04]  /*186c0*/  @P0 IMAD.HI.U32 R7, R64, R7, RZ ;  /* 0x0000000740070227 */ /* 0x001fc800078e00ff */
[C---:B------:R-:W-:Y:S01]  /*186d0*/  FMUL.FTZ R79, R2.reuse, R61 ;  /* 0x0000003d024f7220 */ /* 0x040fe20000410000 */
[C---:B------:R-:W-:Y:S01]  /*186e0*/  FMUL.FTZ R82, R2.reuse, R56 ;  /* 0x0000003802527220 */ /* 0x040fe20000410000 */
[----:B------:R-:W-:Y:S01]  /*186f0*/  QGMMA.64x32x32.F32.E4M3.E4M3 R40, gdesc[UR20], R40, gsb0 ;  /* 0x00600000142879f3 */ /* 0x000fe20008000828 */
[----:B------:R-:W-:Y:S02]  /*18700*/  IMAD.MOV.U32 R61, RZ, RZ, -0xa0 ;  /* 0xffffff60ff3d7424 */ /* 0x000fe400078e00ff */
[C---:B------:R-:W-:Y:S01]  /*18710*/  FMUL.FTZ R56, R2.reuse, R62 ;  /* 0x0000003e02387220 */ /* 0x040fe20000410000 */
[C---:B------:R-:W-:Y:S01]  /*18720*/  FMUL.FTZ R8, R2.reuse, R58 ;  /* 0x0000003a02087220 */ /* 0x040fe20000410000 */
[----:B------:R-:W-:Y:S01]  /*18730*/  FMUL.FTZ R58, R2, R66 ;  /* 0x00000042023a7220 */ /* 0x000fe20000410000 */
[----:B------:R-:W-:Y:S01]  /*18740*/  IMAD R61, R162, R61, 0xa1 ;  /* 0x000000a1a23d7424 */ /* 0x000fe200078e023d */
[----:B------:R-:W-:Y:S01]  /*18750*/  R2UR UR22, R6 ;  /* 0x00000000061672ca */ /* 0x000fe200000e0000 */
[----:B------:R-:W0:Y:S01]  /*18760*/  MUFU.TANH R101, R101 ;  /* 0x0000006500657308 */ /* 0x000e220000002400 */
[----:B------:R-:W-:Y:S01]  /*18770*/  FMUL.FTZ R83, R2, R65 ;  /* 0x0000004102537220 */ /* 0x000fe20000410000 */
[----:B------:R-:W-:-:S02]  /*18780*/  IMAD R61, R210, -0x2, R61 ;  /* 0xfffffffed23d7824 */ /* 0x000fc400078e023d */
[C---:B------:R-:W-:Y:S01]  /*18790*/  FMUL.FTZ R81, R2.reuse, R68 ;  /* 0x0000004402517220 */ /* 0x040fe20000410000 */
[C---:B------:R-:W-:Y:S01]  /*187a0*/  FMUL.FTZ R65, R2.reuse, R69 ;  /* 0x0000004502417220 */ /* 0x040fe20000410000 */
[C---:B------:R-:W-:Y:S01]  /*187b0*/  FMUL.FTZ R9, R2.reuse, R59 ;  /* 0x0000003b02097220 */ /* 0x040fe20000410000 */
[----:B------:R-:W-:Y:S01]  /*187c0*/  FMUL.FTZ R59, R2, R67 ;  /* 0x00000043023b7220 */ /* 0x000fe20000410000 */
[----:B------:R-:W-:Y:S01]  /*187d0*/  IADD3 R62, -R204, R61, R205 ;  /* 0x0000003dcc3e7210 */ /* 0x000fe20007ffe1cd */
[----:B------:R-:W0:Y:S01]  /*187e0*/  MUFU.TANH R99, R99 ;  /* 0x0000006300637308 */ /* 0x000e220000002400 */
[----:B-1----:R-:W-:Y:S01]  /*187f0*/  @P0 SHF.R.U32.HI R64, RZ, R60, R7 ;  /* 0x0000003cff400219 */ /* 0x002fe20000011607 */
[----:B------:R-:W-:Y:S02]  /*18800*/  IMAD R7, R162, -0xa0, R205 ;  /* 0xffffff60a2077824 */ /* 0x000fe400078e02cd */
[C---:B------:R-:W-:Y:S01]  /*18810*/  FMUL.FTZ R61, R2.reuse, R71 ;  /* 0x00000047023d7220 */ /* 0x040fe20000410000 */
[----:B------:R-:W-:Y:S01]  /*18820*/  FMUL.FTZ R60, R2, R70 ;  /* 0x00000046023c7220 */ /* 0x000fe20000410000 */
[----:B------:R-:W1:Y:S01]  /*18830*/  SHFL.IDX PT, R63, R64, RZ, 0x1c1f ;  /* 0x001c1fff403f7589 */ /* 0x000e6200000e0000 */
[----:B------:R-:W-:Y:S01]  /*18840*/  VIADD R7, R7, 0xa0 ;  /* 0x000000a007077836 */ /* 0x000fe20000000000 */
[----:B------:R-:W0:Y:S02]  /*18850*/  MUFU.TANH R82, R82 ;  /* 0x0000005200527308 */ /* 0x000e240000002400 */
[----:B------:R-:W0:Y:S01]  /*18860*/  SHFL.IDX PT, R64, R64, 0x1, 0x1c1f ;  /* 0x003c1f0040407f89 */ /* 0x000e2200000e0000 */
[----:B------:R-:W-:-:S02]  /*18870*/  IMAD R85, R210, -0x2, R7 ;  /* 0xfffffffed2557824 */ /* 0x000fc400078e0207 */
[----:B------:R-:W-:-:S03]  /*18880*/  IMAD.MOV.U32 R7, RZ, RZ, -0x7fffffe0 ;  /* 0x80000020ff077424 */ /* 0x000fc600078e00ff */
[----:B------:R-:W0:Y:S02]  /*18890*/  MUFU.TANH R95, R95 ;  /* 0x0000005f005f7308 */ /* 0x000e240000002400 */
[----:B------:R-:W-:-:S06]  /*188a0*/  R2UR UR23, R7 ;  /* 0x00000000071772ca */ /* 0x000fcc00000e0000 */
[----:B------:R-:W0:Y:S01]  /*188b0*/  MUFU.TANH R80, R80 ;  /* 0x0000005000507308 */ /* 0x000e220000002400 */
[----:B-1----:R-:W-:-:S07]  /*188c0*/  VIADDMNMX R66, R63, R62, R85, PT ;  /* 0x0000003e3f427246 */ /* 0x002fce0003800155 */
[----:B------:R-:W1:Y:S01]  /*188d0*/  MUFU.TANH R79, R79 ;  /* 0x0000004f004f7308 */ /* 0x000e620000002400 */
[C---:B------:R-:W-:Y:S02]  /*188e0*/  ISETP.GT.AND P4, PT, R66.reuse, RZ, PT ;  /* 0x000000ff4200720c */ /* 0x040fe40003f84270 */
[C---:B------:R-:W-:Y:S02]  /*188f0*/  ISETP.GT.AND P3, PT, R66.reuse, 0x1, PT ;  /* 0x000000014200780c */ /* 0x040fe40003f64270 */
[----:B------:R-:W-:Y:S02]  /*18900*/  ISETP.GT.AND P5, PT, R66, 0x8, PT ;  /* 0x000000084200780c */ /* 0x000fe40003fa4270 */
[----:B------:R-:W-:Y:S01]  /*18910*/  FSEL R109, R12, -INF , P4 ;  /* 0xff8000000c6d7808 */ /* 0x000fe20002000000 */
[----:B------:R-:W1:Y:S01]  /*18920*/  MUFU.TANH R87, R87 ;  /* 0x0000005700577308 */ /* 0x000e620000002400 */
[----:B--2---:R-:W-:Y:S02]  /*18930*/  FSEL R88, R88, -INF , P3 ;  /* 0xff80000058587808 */ /* 0x004fe40001800000 */
[----:B------:R-:W-:Y:S01]  /*18940*/  ISETP.GT.AND P4, PT, R66, 0x9, PT ;  /* 0x000000094200780c */ /* 0x000fe20003f84270 */
[----:B------:R-:W-:-:S02]  /*18950*/  WARPGROUP.DEPBAR.LE gsb0, 0x0 ;  /* 0x00008000000079c5 */ /* 0x000fc40000010000 */
[----:B---3--:R-:W-:Y:S01]  /*18960*/  FSEL R115, R89, -INF , P5 ;  /* 0xff80000059737808 */ /* 0x008fe20002800000 */
[----:B------:R-:W-:Y:S01]  /*18970*/  WARPGROUP.ARRIVE ;  /* 0x00000000000079c5 */ /* 0x000fe20000000000 */
[----:B------:R-:W-:Y:S01]  /*18980*/  FMNMX.FTZ R6, R109, R88, !PT ;  /* 0x000000586d067209 */ /* 0x000fe20007810000 */
[----:B------:R-:W2:Y:S01]  /*18990*/  MUFU.TANH R83, R83 ;  /* 0x0000005300537308 */ /* 0x000ea20000002400 */
[----:B------:R-:W-:Y:S01]  /*189a0*/  ISETP.GT.AND P3, PT, R66, 0x10, PT ;  /* 0x000000104200780c */ /* 0x000fe20003f64270 */
[----:B------:R-:W-:Y:S01]  /*189b0*/  FMUL.FTZ R40, R2, R40 ;  /* 0x0000002802287220 */ /* 0x000fe20000410000 */
[----:B----4-:R-:W-:Y:S01]  /*189c0*/  FSEL R119, R92, -INF , P4 ;  /* 0xff8000005c777808 */ /* 0x010fe20002000000 */
[----:B------:R-:W-:Y:S01]  /*189d0*/  QGMMA.64x32x32.F32.E4M3.E4M3 R24, gdesc[UR20], R24, gsb0 ;  /* 0x00600000141879f3 */ /* 0x000fe20008000818 */
[----:B------:R-:W-:Y:S01]  /*189e0*/  FMNMX.FTZ R6, R115, R6, !PT ;  /* 0x0000000673067209 */ /* 0x000fe20007810000 */
[----:B------:R-:W-:Y:S01]  /*189f0*/  FMUL.FTZ R41, R2, R41 ;  /* 0x0000002902297220 */ /* 0x000fe20000410000 */
[----:B------:R-:W-:Y:S01]  /*18a00*/  ISETP.GT.AND P5, PT, R66, 0x11, PT ;  /* 0x000000114200780c */ /* 0x000fe20003fa4270 */
[----:B------:R-:W3:Y:S01]  /*18a10*/  MUFU.TANH R81, R81 ;  /* 0x0000005100517308 */ /* 0x000ee20000002400 */
[----:B-----5:R-:W-:Y:S01]  /*18a20*/  FSEL R123, R93, -INF , P3 ;  /* 0xff8000005d7b7808 */ /* 0x020fe20001800000 */
[C---:B------:R-:W-:Y:S01]  /*18a30*/  FMUL.FTZ R44, R2.reuse, R44 ;  /* 0x0000002c022c7220 */ /* 0x040fe20000410000 */
[----:B------:R-:W-:Y:S01]  /*18a40*/  FMNMX.FTZ R6, R119, R6, !PT ;  /* 0x0000000677067209 */ /* 0x000fe20007810000 */
[----:B------:R-:W-:Y:S01]  /*18a50*/  FMUL.FTZ R45, R2, R45 ;  /* 0x0000002d022d7220 */ /* 0x000fe20000410000 */
[----:B------:R-:W-:Y:S01]  /*18a60*/  ISETP.GT.AND P4, PT, R66, 0x18, PT ;  /* 0x000000184200780c */ /* 0x000fe20003f84270 */
[----:B------:R-:W-:Y:S01]  /*18a70*/  FMUL.FTZ R48, R2, R48 ;  /* 0x0000003002307220 */ /* 0x000fe20000410000 */
[----:B------:R-:W-:Y:S01]  /*18a80*/  FSEL R127, R96, -INF , P5 ;  /* 0xff800000607f7808 */ /* 0x000fe20002800000 */
[----:B------:R-:W4:Y:S01]  /*18a90*/  MUFU.TANH R65, R65 ;  /* 0x0000004100417308 */ /* 0x000f220000002400 */
[----:B------:R-:W-:Y:S01]  /*18aa0*/  FMNMX.FTZ R6, R123, R6, !PT ;  /* 0x000000067b067209 */ /* 0x000fe20007810000 */
[----:B------:R-:W-:Y:S01]  /*18ab0*/  FMUL.FTZ R49, R2, R49 ;  /* 0x0000003102317220 */ /* 0x000fe20000410000 */
[----:B------:R-:W-:Y:S01]  /*18ac0*/  ISETP.GT.AND P3, PT, R66, 0x19, PT ;  /* 0x000000194200780c */ /* 0x000fe20003f64270 */
[C---:B------:R-:W-:Y:S01]  /*18ad0*/  FMUL.FTZ R52, R2.reuse, R52 ;  /* 0x0000003402347220 */ /* 0x040fe20000410000 */
[----:B------:R-:W-:Y:S01]  /*18ae0*/  FSEL R125, R97, -INF , P4 ;  /* 0xff800000617d7808 */ /* 0x000fe20002000000 */
[----:B------:R-:W-:Y:S01]  /*18af0*/  FMUL.FTZ R53, R2, R53 ;  /* 0x0000003502357220 */ /* 0x000fe20000410000 */
[----:B------:R-:W-:Y:S01]  /*18b00*/  FMNMX.FTZ R6, R127, R6, !PT ;  /* 0x000000067f067209 */ /* 0x000fe20007810000 */
[----:B------:R5:W4:Y:S01]  /*18b10*/  MUFU.TANH R71, R40 ;  /* 0x0000002800477308 */ /* 0x000b220000002400 */
[----:B------:R-:W-:-:S02]  /*18b20*/  ISETP.GT.AND P4, PT, R66, 0x20, PT ;  /* 0x000000204200780c */ /* 0x000fc40003f84270 */
[----:B------:R-:W-:Y:S02]  /*18b30*/  FSEL R121, R100, -INF , P3 ;  /* 0xff80000064797808 */ /* 0x000fe40001800000 */
[----:B------:R-:W-:Y:S02]  /*18b40*/  FMNMX.FTZ R6, R125, R6, !PT ;  /* 0x000000067d067209 */ /* 0x000fe40007810000 */
[----:B------:R-:W-:Y:S01]  /*18b50*/  ISETP.GT.AND P3, PT, R66, 0x21, PT ;  /* 0x000000214200780c */ /* 0x000fe20003f64270 */
[----:B------:R-:W4:Y:S01]  /*18b60*/  MUFU.TANH R7, R41 ;  /* 0x0000002900077308 */ /* 0x000f220000002400 */
[----:B------:R-:W-:Y:S01]  /*18b70*/  FSEL R117, R117, -INF , P4 ;  /* 0xff80000075757808 */ /* 0x000fe20002000000 */
[C---:B-----5:R-:W-:Y:S01]  /*18b80*/  FMUL.FTZ R40, R2.reuse, R42 ;  /* 0x0000002a02287220 */ /* 0x060fe20000410000 */
[----:B------:R-:W-:Y:S01]  /*18b90*/  FMNMX.FTZ R6, R121, R6, !PT ;  /* 0x0000000679067209 */ /* 0x000fe20007810000 */
[----:B------:R-:W-:Y:S01]  /*18ba0*/  FMUL.FTZ R42, R2, R43 ;  /* 0x0000002b022a7220 */ /* 0x000fe20000410000 */
[----:B------:R-:W-:-:S02]  /*18bb0*/  ISETP.GT.AND P4, PT, R66, 0x28, PT ;  /* 0x000000284200780c */ /* 0x000fc40003f84270 */
[----:B------:R-:W-:Y:S01]  /*18bc0*/  FSEL R113, R113, -INF , P3 ;  /* 0xff80000071717808 */ /* 0x000fe20001800000 */
[----:B------:R-:W5:Y:S01]  /*18bd0*/  MUFU.TANH R44, R44 ;  /* 0x0000002c002c7308 */ /* 0x000f620000002400 */
[----:B------:R-:W-:Y:S02]  /*18be0*/  FMNMX.FTZ R6, R117, R6, !PT ;  /* 0x0000000675067209 */ /* 0x000fe40007810000 */
[C---:B------:R-:W-:Y:S02]  /*18bf0*/  ISETP.GT.AND P3, PT, R66.reuse, 0x29, PT ;  /* 0x000000294200780c */ /* 0x040fe40003f64270 */
[----:B------:R-:W-:Y:S02]  /*18c00*/  FSEL R111, R111, -INF , P4 ;  /* 0xff8000006f6f7808 */ /* 0x000fe40002000000 */
[----:B------:R-:W-:Y:S01]  /*18c10*/  FMNMX.FTZ R6, R113, R6, !PT ;  /* 0x0000000671067209 */ /* 0x000fe20007810000 */
[----:B------:R-:W5:Y:S01]  /*18c20*/  MUFU.TANH R45, R45 ;  /* 0x0000002d002d7308 */ /* 0x000f620000002400 */
[----:B------:R-:W-:-:S02]  /*18c30*/  ISETP.GT.AND P4, PT, R66, 0x30, PT ;  /* 0x000000304200780c */ /* 0x000fc40003f84270 */
[----:B------:R-:W-:Y:S02]  /*18c40*/  FSEL R107, R107, -INF , P3 ;  /* 0xff8000006b6b7808 */ /* 0x000fe40001800000 */
[----:B------:R-:W-:Y:S02]  /*18c50*/  FMNMX.FTZ R6, R111, R6, !PT ;  /* 0x000000066f067209 */ /* 0x000fe40007810000 */
[C---:B------:R-:W-:Y:S01]  /*18c60*/  ISETP.GT.AND P3, PT, R66.reuse, 0x31, PT ;  /* 0x000000314200780c */ /* 0x040fe20003f64270 */
[----:B------:R-:W5:Y:S01]  /*18c70*/  MUFU.TANH R41, R48 ;  /* 0x0000003000297308 */ /* 0x000f620000002400 */
[----:B------:R-:W-:Y:S02]  /*18c80*/  FSEL R105, R105, -INF , P4 ;  /* 0xff80000069697808 */ /* 0x000fe40002000000 */
[----:B------:R-:W-:Y:S02]  /*18c90*/  FMNMX.FTZ R6, R107, R6, !PT ;  /* 0x000000066b067209 */ /* 0x000fe40007810000 */
[----:B------:R-:W-:-:S02]  /*18ca0*/  ISETP.GT.AND P4, PT, R66, 0x38, PT ;  /* 0x000000384200780c */ /* 0x000fc40003f84270 */
[----:B------:R-:W-:Y:S01]  /*18cb0*/  FSEL R103, R103, -INF , P3 ;  /* 0xff80000067677808 */ /* 0x000fe20001800000 */
[----:B------:R-:W5:Y:S01]  /*18cc0*/  MUFU.TANH R49, R49 ;  /* 0x0000003100317308 */ /* 0x000f620000002400 */
[----:B------:R-:W-:Y:S01]  /*18cd0*/  FMNMX.FTZ R6, R105, R6, !PT ;  /* 0x0000000669067209 */ /* 0x000fe20007810000 */
[----:B------:R-:W-:Y:S02]  /*18ce0*/  WARPGROUP.DEPBAR.LE gsb0, 0x0 ;  /* 0x00008000000079c5 */ /* 0x000fe40000010000 */
[----:B------:R-:W-:Y:S01]  /*18cf0*/  ISETP.GT.AND P3, PT, R66, 0x39, PT ;  /* 0x000000394200780c */ /* 0x000fe20003f64270 */
[C---:B------:R-:W-:Y:S01]  /*18d00*/  FMUL.FTZ R25, R2.reuse, R25 ;  /* 0x0000001902197220 */ /* 0x040fe20000410000 */
[----:B0-----:R-:W-:Y:S01]  /*18d10*/  FSEL R101, R101, -INF , P4 ;  /* 0xff80000065657808 */ /* 0x001fe20002000000 */
[----:B------:R-:W-:Y:S01]  /*18d20*/  FMUL.FTZ R24, R2, R24 ;  /* 0x0000001802187220 */ /* 0x000fe20000410000 */
[----:B------:R-:W-:Y:S01]  /*18d30*/  FMNMX.FTZ R6, R103, R6, !PT ;  /* 0x0000000667067209 */ /* 0x000fe20007810000 */
[----:B------:R-:W0:Y:S01]  /*18d40*/  MUFU.TANH R52, R52 ;  /* 0x0000003400347308 */ /* 0x000e220000002400 */
[----:B------:R-:W-:Y:S01]  /*18d50*/  ISETP.GT.AND P4, PT, R66, 0x40, PT ;  /* 0x000000404200780c */ /* 0x000fe20003f84270 */
[C---:B------:R-:W-:Y:S01]  /*18d60*/  FMUL.FTZ R28, R2.reuse, R28 ;  /* 0x0000001c021c7220 */ /* 0x040fe20000410000 */
[----:B------:R-:W-:Y:S01]  /*18d70*/  FSEL R99, R99, -INF , P3 ;  /* 0xff80000063637808 */ /* 0x000fe20001800000 */
[C---:B------:R-:W-:Y:S01]  /*18d80*/  FMUL.FTZ R32, R2.reuse, R32 ;  /* 0x0000002002207220 */ /* 0x040fe20000410000 */
[----:B------:R-:W-:Y:S01]  /*18d90*/  FMNMX.FTZ R6, R101, R6, !PT ;  /* 0x0000000665067209 */ /* 0x000fe20007810000 */
[----:B------:R-:W-:Y:S01]  /*18da0*/  FMUL.FTZ R36, R2, R36 ;  /* 0x0000002402247220 */ /* 0x000fe20000410000 */
[----:B------:R-:W-:Y:S01]  /*18db0*/  ISETP.GT.AND P3, PT, R66, 0x41, PT ;  /* 0x000000414200780c */ /* 0x000fe20003f64270 */
[----:B------:R-:W0:Y:S01]  /*18dc0*/  MUFU.TANH R53, R53 ;  /* 0x0000003500357308 */ /* 0x000e220000002400 */
[----:B------:R-:W-:Y:S01]  /*18dd0*/  FSEL R97, R82, -INF , P4 ;  /* 0xff80000052617808 */ /* 0x000fe20002000000 */
[C---:B------:R-:W-:Y:S01]  /*18de0*/  FMUL.FTZ R82, R2.reuse, R39 ;  /* 0x0000002702527220 */ /* 0x040fe20000410000 */
[----:B------:R-:W-:Y:S01]  /*18df0*/  FMNMX.FTZ R6, R99, R6, !PT ;  /* 0x0000000663067209 */ /* 0x000fe20007810000 */
[----:B------:R-:W-:Y:S01]  /*18e00*/  FMUL.FTZ R68, R2, R31 ;  /* 0x0000001f02447220 */ /* 0x000fe20000410000 */
[----:B------:R-:W-:Y:S01]  /*18e10*/  ISETP.GT.AND P4, PT, R66, 0x48, PT ;  /* 0x000000484200780c */ /* 0x000fe20003f84270 */
[C---:B------:R-:W-:Y:S01]  /*18e20*/  FMUL.FTZ R70, R2.reuse, R35 ;  /* 0x0000002302467220 */ /* 0x040fe20000410000 */
[----:B------:R-:W-:Y:S01]  /*18e30*/  FSEL R95, R95, -INF , P3 ;  /* 0xff8000005f5f7808 */ /* 0x000fe20001800000 */
[----:B------:R-:W-:Y:S01]  /*18e40*/  MUFU.TANH R48, R25 ;  /* 0x0000001900307308 */ /* 0x000fe20000002400 */
[----:B------:R-:W-:Y:S01]  /*18e50*/  FMNMX.FTZ R6, R97, R6, !PT ;  /* 0x0000000661067209 */ /* 0x000fe20007810000 */
[----:B------:R-:W-:Y:S01]  /*18e60*/  FMUL.FTZ R34, R2, R34 ;  /* 0x0000002202227220 */ /* 0x000fe20000410000 */
[----:B------:R-:W-:Y:S01]  /*18e70*/  ISETP.GT.AND P3, PT, R66, 0x49, PT ;  /* 0x000000494200780c */ /* 0x000fe20003f64270 */
[----:B------:R0:W-:Y:S01]  /*18e80*/  @!P2 SYNCS.ARRIVE.TRANS64.RED.A1T0 RZ, [R0+URZ], RZ ;  /* 0x000000ff00ffa9a7 */ /* 0x0001e2000810043f */
[----:B------:R-:W-:Y:S01]  /*18e90*/  FSEL R93, R80, -INF , P4 ;  /* 0xff800000505d7808 */ /* 0x000fe20002000000 */
[----:B------:R-:W-:Y:S01]  /*18ea0*/  FMUL.FTZ R80, R2, R38 ;  /* 0x0000002602507220 */ /* 0x000fe20000410000 */
[----:B------:R-:W-:Y:S01]  /*18eb0*/  FMNMX.FTZ R6, R95, R6, !PT ;  /* 0x000000065f067209 */ /* 0x000fe20007810000 */
[----:B------:R-:W0:Y:S01]  /*18ec0*/  MUFU.TANH R24, R24 ;  /* 0x0000001800187308 */ /* 0x000e220000002400 */
[----:B------:R-:W-:-:S02]  /*18ed0*/  ISETP.GT.AND P4, PT, R66, 0x50, PT ;  /* 0x000000504200780c */ /* 0x000fc40003f84270 */
[----:B-1----:R-:W-:Y:S02]  /*18ee0*/  FSEL R89, R79, -INF , P3 ;  /* 0xff8000004f597808 */ /* 0x002fe40001800000 */
[----:B------:R-:W-:Y:S02]  /*18ef0*/  FMNMX.FTZ R6, R93, R6, !PT ;  /* 0x000000065d067209 */ /* 0x000fe40007810000 */
[C---:B------:R-:W-:Y:S01]  /*18f00*/  ISETP.GT.AND P3, PT, R66.reuse, 0x51, PT ;  /* 0x000000514200780c */ /* 0x040fe20003f64270 */
[----:B------:R-:W1:Y:S01]  /*18f10*/  MUFU.TANH R28, R28 ;  /* 0x0000001c001c7308 */ /* 0x000e620000002400 */
[----:B------:R-:W-:Y:S02]  /*18f20*/  FSEL R87, R87, -INF , P4 ;  /* 0xff80000057577808 */ /* 0x000fe40002000000 */
[----:B------:R-:W-:Y:S02]  /*18f30*/  FMNMX.FTZ R6, R89, R6, !PT ;  /* 0x0000000659067209 */ /* 0x000fe40007810000 */
[----:B------:R-:W-:-:S02]  /*18f40*/  ISETP.GT.AND P4, PT, R66, 0x58, PT ;  /* 0x000000584200780c */ /* 0x000fc40003f84270 */
[----:B--2---:R-:W-:Y:S01]  /*18f50*/  FSEL R83, R83, -INF , P3 ;  /* 0xff80000053537808 */ /* 0x004fe20001800000 */
[----:B------:R2:W-:Y:S01]  /*18f60*/  MUFU.TANH R67, R32 ;  /* 0x0000002000437308 */ /* 0x0005e20000002400 */
[----:B------:R-:W-:Y:S02]  /*18f70*/  FMNMX.FTZ R6, R87, R6, !PT ;  /* 0x0000000657067209 */ /* 0x000fe40007810000 */
[C---:B------:R-:W-:Y:S02]  /*18f80*/  ISETP.GT.AND P3, PT, R66.reuse, 0x59, PT ;  /* 0x000000594200780c */ /* 0x040fe40003f64270 */
[----:B---3--:R-:W-:Y:S02]  /*18f90*/  FSEL R81, R81, -INF , P4 ;  /* 0xff80000051517808 */ /* 0x008fe40002000000 */
[----:B------:R-:W-:Y:S01]  /*18fa0*/  FMNMX.FTZ R6, R83, R6, !PT ;  /* 0x0000000653067209 */ /* 0x000fe20007810000 */
[----:B------:R-:W-:Y:S01]  /*18fb0*/  MUFU.TANH R36, R36 ;  /* 0x0000002400247308 */ /* 0x000fe20000002400 */
[----:B------:R-:W-:Y:S01]  /*18fc0*/  ISETP.GT.AND P4, PT, R66, 0x60, PT ;  /* 0x000000604200780c */ /* 0x000fe20003f84270 */
[C---:B--2---:R-:W-:Y:S01]  /*18fd0*/  FMUL.FTZ R32, R2.reuse, R46 ;  /* 0x0000002e02207220 */ /* 0x044fe20000410000 */
[----:B----4-:R-:W-:Y:S01]  /*18fe0*/  FSEL R79, R65, -INF , P3 ;  /* 0xff800000414f7808 */ /* 0x010fe20001800000 */
[C---:B------:R-:W-:Y:S01]  /*18ff0*/  FMUL.FTZ R46, R2.reuse, R54 ;  /* 0x00000036022e7220 */ /* 0x040fe20000410000 */
[----:B------:R-:W-:Y:S01]  /*19000*/  FMNMX.FTZ R6, R81, R6, !PT ;  /* 0x0000000651067209 */ /* 0x000fe20007810000 */
[----:B------:R-:W-:Y:S01]  /*19010*/  FMUL.FTZ R54, R2, R27 ;  /* 0x0000001b02367220 */ /* 0x000fe20000410000 */
[----:B------:R-:W-:Y:S01]  /*19020*/  ISETP.GT.AND P3, PT, R66, 0x61, PT ;  /* 0x000000614200780c */ /* 0x000fe20003f64270 */
[----:B------:R-:W-:Y:S01]  /*19030*/  MUFU.TANH R3, R3 ;  /* 0x0000000300037308 */ /* 0x000fe20000002400 */
[----:B------:R-:W-:-:S02]  /*19040*/  FSEL R71, R71, -INF , P4 ;  /* 0xff80000047477808 */ /* 0x000fc40002000000 */
[----:B------:R-:W-:Y:S02]  /*19050*/  FMNMX.FTZ R6, R79, R6, !PT ;  /* 0x000000064f067209 */ /* 0x000fe40007810000 */
[----:B------:R-:W-:Y:S02]  /*19060*/  ISETP.GT.AND P4, PT, R66, 0x68, PT ;  /* 0x000000684200780c */ /* 0x000fe40003f84270 */
[----:B------:R-:W-:Y:S01]  /*19070*/  FSEL R7, R7, -INF , P3 ;  /* 0xff80000007077808 */ /* 0x000fe20001800000 */
[----:B------:R-:W-:Y:S01]  /*19080*/  MUFU.TANH R5, R5 ;  /* 0x0000000500057308 */ /* 0x000fe20000002400 */
[----:B------:R-:W-:Y:S01]  /*19090*/  FMNMX.FTZ R12, R71, R6, !PT ;  /* 0x00000006470c7209 */ /* 0x000fe20007810000 */
[----:B------:R-:W-:Y:S01]  /*190a0*/  FMUL.FTZ R6, R2, R29 ;  /* 0x0000001d02067220 */ /* 0x000fe20000410000 */
[----:B------:R-:W-:Y:S02]  /*190b0*/  ISETP.GT.AND P3, PT, R66, 0x69, PT ;  /* 0x000000694200780c */ /* 0x000fe40003f64270 */
[----:B-----5:R-:W-:Y:S01]  /*190c0*/  FSEL R29, R44, -INF , P4 ;  /* 0xff8000002c1d7808 */ /* 0x020fe20002000000 */
[----:B------:R-:W-:Y:S01]  /*190d0*/  FMUL.FTZ R44, R2, R47 ;  /* 0x0000002f022c7220 */ /* 0x000fe20000410000 */
[----:B------:R-:W-:Y:S01]  /*190e0*/  FMNMX.FTZ R12, R7, R12, !PT ;  /* 0x0000000c070c7209 */ /* 0x000fe20007810000 */
[----:B------:R2:W3:Y:S01]  /*190f0*/  MUFU.TANH R63, R6 ;  /* 0x00000006003f7308 */ /* 0x0004e20000002400 */
[----:B------:R-:W-:-:S02]  /*19100*/  ISETP.GT.AND P4, PT, R66, 0x70, PT ;  /* 0x000000704200780c */ /* 0x000fc40003f84270 */
[----:B------:R-:W-:Y:S02]  /*19110*/  FSEL R25, R45, -INF , P3 ;  /* 0xff8000002d197808 */ /* 0x000fe40001800000 */
[----:B------:R-:W-:Y:S02]  /*19120*/  FMNMX.FTZ R12, R29, R12, !PT ;  /* 0x0000000c1d0c7209 */ /* 0x000fe40007810000 */
[----:B------:R-:W-:Y:S01]  /*19130*/  ISETP.GT.AND P3, PT, R66, 0x71, PT ;  /* 0x000000714200780c */ /* 0x000fe20003f64270 */
[----:B------:R-:W-:Y:S01]  /*19140*/  MUFU.TANH R10, R10 ;  /* 0x0000000a000a7308 */ /* 0x000fe20000002400 */
[----:B------:R-:W-:Y:S01]  /*19150*/  FSEL R41, R41, -INF , P4 ;  /* 0xff80000029297808 */ /* 0x000fe20002000000 */
[----:B--2---:R-:W-:Y:S01]  /*19160*/  FMUL.FTZ R6, R2, R33 ;  /* 0x0000002102067220 */ /* 0x004fe20000410000 */
[----:B------:R-:W-:Y:S02]  /*19170*/  FMNMX.FTZ R12, R25, R12, !PT ;  /* 0x0000000c190c7209 */ /* 0x000fe40007810000 */
[----:B------:R-:W-:-:S02]  /*19180*/  ISETP.GT.AND P4, PT, R66, 0x78, PT ;  /* 0x000000784200780c */ /* 0x000fc40003f84270 */
[----:B------:R-:W-:Y:S01]  /*19190*/  FSEL R43, R49, -INF , P3 ;  /* 0xff800000312b7808 */ /* 0x000fe20001800000 */
[----:B------:R2:W4:Y:S01]  /*191a0*/  MUFU.TANH R65, R6 ;  /* 0x0000000600417308 */ /* 0x0005220000002400 */
[----:B------:R-:W-:Y:S02]  /*191b0*/  FMNMX.FTZ R12, R41, R12, !PT ;  /* 0x0000000c290c7209 */ /* 0x000fe40007810000 */
[----:B------:R-:W-:Y:S02]  /*191c0*/  ISETP.GT.AND P3, PT, R66, 0x79, PT ;  /* 0x000000794200780c */ /* 0x000fe40003f64270 */
[----:B0-----:R-:W-:Y:S01]  /*191d0*/  FSEL R45, R52, -INF , P4 ;  /* 0xff800000342d7808 */ /* 0x001fe20002000000 */
[----:B------:R-:W-:Y:S01]  /*191e0*/  FMUL.FTZ R52, R2, R55 ;  /* 0x0000003702347220 */ /* 0x000fe20000410000 */
[----:B------:R-:W-:Y:S01]  /*191f0*/  FMNMX.FTZ R12, R43, R12, !PT ;  /* 0x0000000c2b0c7209 */ /* 0x000fe20007810000 */
[----:B------:R-:W-:Y:S01]  /*19200*/  MUFU.TANH R11, R11 ;  /* 0x0000000b000b7308 */ /* 0x000fe20000002400 */
[----:B------:R-:W-:Y:S01]  /*19210*/  ISETP.GT.AND P4, PT, R66, 0x80, PT ;  /* 0x000000804200780c */ /* 0x000fe20003f84270 */
[----:B--2---:R-:W-:Y:S01]  /*19220*/  FMUL.FTZ R6, R2, R37 ;  /* 0x0000002502067220 */ /* 0x004fe20000410000 */
[----:B------:R-:W-:-:S02]  /*19230*/  FSEL R33, R53, -INF , P3 ;  /* 0xff80000035217808 */ /* 0x000fc40001800000 */
[----:B------:R-:W-:Y:S02]  /*19240*/  FMNMX.FTZ R12, R45, R12, !PT ;  /* 0x0000000c2d0c7209 */ /* 0x000fe40007810000 */
[----:B------:R-:W-:Y:S01]  /*19250*/  ISETP.GT.AND P3, PT, R66, 0x81, PT ;  /* 0x000000814200780c */ /* 0x000fe20003f64270 */
[----:B------:R-:W0:Y:S01]  /*19260*/  MUFU.TANH R6, R6 ;  /* 0x0000000600067308 */ /* 0x000e220000002400 */
[----:B------:R-:W-:Y:S02]  /*19270*/  FSEL R53, R24, -INF , P4 ;  /* 0xff80000018357808 */ /* 0x000fe40002000000 */
[----:B------:R-:W-:Y:S02]  /*19280*/  FMNMX.FTZ R12, R33, R12, !PT ;  /* 0x0000000c210c7209 */ /* 0x000fe40007810000 */
[----:B------:R-:W-:Y:S02]  /*19290*/  ISETP.GT.AND P4, PT, R66, 0x88, PT ;  /* 0x000000884200780c */ /* 0x000fe40003f84270 */
[----:B------:R-:W-:Y:S01]  /*192a0*/  FSEL R49, R48, -INF , P3 ;  /* 0xff80000030317808 */ /* 0x000fe20001800000 */
[----:B------:R-:W2:Y:S01]  /*192b0*/  MUFU.TANH R13, R13 ;  /* 0x0000000d000d7308 */ /* 0x000ea20000002400 */
[----:B------:R-:W-:Y:S01]  /*192c0*/  FMNMX.FTZ R12, R53, R12, !PT ;  /* 0x0000000c350c7209 */ /* 0x000fe20007810000 */
[----:B------:R-:W-:Y:S01]  /*192d0*/  FMUL.FTZ R48, R2, R51 ;  /* 0x0000003302307220 */ /* 0x000fe20000410000 */
[----:B------:R-:W-:-:S02]  /*192e0*/  ISETP.GT.AND P3, PT, R66, 0x89, PT ;  /* 0x000000894200780c */ /* 0x000fc40003f64270 */
[----:B-1----:R-:W-:Y:S02]  /*192f0*/  FSEL R37, R28, -INF , P4 ;  /* 0xff8000001c257808 */ /* 0x002fe40002000000 */
[----:B------:R-:W-:Y:S01]  /*19300*/  FMNMX.FTZ R12, R49, R12, !PT ;  /* 0x0000000c310c7209 */ /* 0x000fe20007810000 */
[----:B------:R-:W1:Y:S01]  /*19310*/  MUFU.TANH R15, R15 ;  /* 0x0000000f000f7308 */ /* 0x000e620000002400 */
[C---:B------:R-:W-:Y:S02]  /*19320*/  ISETP.GT.AND P4, PT, R66.reuse, 0x90, PT ;  /* 0x000000904200780c */ /* 0x040fe40003f84270 */
[----:B---3--:R-:W-:Y:S02]  /*19330*/  FSEL R63, R63, -INF , P3 ;  /* 0xff8000003f3f7808 */ /* 0x008fe40001800000 */
[----:B------:R-:W-:Y:S02]  /*19340*/  FMNMX.FTZ R12, R37, R12, !PT ;  /* 0x0000000c250c7209 */ /* 0x000fe40007810000 */
[----:B------:R-:W-:Y:S01]  /*19350*/  ISETP.GT.AND P3, PT, R66, 0x91, PT ;  /* 0x000000914200780c */ /* 0x000fe20003f64270 */
[----:B------:R-:W3:Y:S01]  /*19360*/  MUFU.TANH R14, R14 ;  /* 0x0000000e000e7308 */ /* 0x000ee20000002400 */
[----:B------:R-:W-:-:S02]  /*19370*/  FSEL R67, R67, -INF , P4 ;  /* 0xff80000043437808 */ /* 0x000fc40002000000 */
[----:B------:R-:W-:Y:S02]  /*19380*/  FMNMX.FTZ R12, R63, R12, !PT ;  /* 0x0000000c3f0c7209 */ /* 0x000fe40007810000 */
[C---:B------:R-:W-:Y:S02]  /*19390*/  ISETP.GT.AND P4, PT, R66.reuse, 0x98, PT ;  /* 0x000000984200780c */ /* 0x040fe40003f84270 */
[----:B----4-:R-:W-:Y:S01]  /*193a0*/  FSEL R65, R65, -INF , P3 ;  /* 0xff80000041417808 */ /* 0x010fe20001800000 */
[----:B------:R-:W4:Y:S01]  /*193b0*/  MUFU.TANH R20, R20 ;  /* 0x0000001400147308 */ /* 0x000f220000002400 */
[----:B------:R-:W-:Y:S02]  /*193c0*/  FMNMX.FTZ R12, R67, R12, !PT ;  /* 0x0000000c430c7209 */ /* 0x000fe40007810000 */
[----:B------:R-:W-:Y:S01]  /*193d0*/  ISETP.GT.AND P3, PT, R66, 0x99, PT ;  /* 0x000000994200780c */ /* 0x000fe20003f64270 */
[----:B------:R-:W-:Y:S01]  /*193e0*/  FMUL.FTZ R66, R2, R30 ;  /* 0x0000001e02427220 */ /* 0x000fe20000410000 */
[----:B------:R-:W-:Y:S01]  /*193f0*/  FSEL R47, R36, -INF , P4 ;  /* 0xff800000242f7808 */ /* 0x000fe20002000000 */
[----:B------:R-:W-:Y:S01]  /*19400*/  FMUL.FTZ R36, R2, R50 ;  /* 0x0000003202247220 */ /* 0x000fe20000410000 */
[----:B------:R-:W-:Y:S01]  /*19410*/  FMNMX.FTZ R12, R65, R12, !PT ;  /* 0x0000000c410c7209 */ /* 0x000fe20007810000 */
[----:B------:R-:W5:Y:S01]  /*19420*/  MUFU.TANH R21, R21 ;  /* 0x0000001500157308 */ /* 0x000f620000002400 */
[----:B0-----:R-:W-:Y:S01]  /*19430*/  FSEL R69, R6, -INF , P3 ;  /* 0xff80000006457808 */ /* 0x001fe20001800000 */
[----:B------:R-:W-:Y:S01]  /*19440*/  FMUL.FTZ R50, R2, R26 ;  /* 0x0000001a02327220 */ /* 0x000fe20000410000 */
[----:B------:R-:W-:-:S02]  /*19450*/  FMNMX.FTZ R12, R47, R12, !PT ;  /* 0x0000000c2f0c7209 */ /* 0x000fc40007810000 */
[----:B------:R-:W-:Y:S02]  /*19460*/  VIADDMNMX R62, R64, R62, R85, PT ;  /* 0x0000003e403e7246 */ /* 0x000fe40003800155 */
[----:B------:R-:W-:Y:S01]  /*19470*/  FMNMX.FTZ R12, R69, R12, !PT ;  /* 0x0000000c450c7209 */ /* 0x000fe20007810000 */
[----:B------:R-:W0:Y:S01]  /*19480*/  MUFU.TANH R72, R72 ;  /* 0x0000004800487308 */ /* 0x000e220000002400 */
[C---:B------:R-:W-:Y:S02]  /*19490*/  ISETP.GT.AND P4, PT, R62.reuse, RZ, PT ;  /* 0x000000ff3e00720c */ /* 0x040fe40003f84270 */
[C---:B------:R-:W-:Y:S01]  /*194a0*/  ISETP.GT.AND P5, PT, R62.reuse, 0x1, PT ;  /* 0x000000013e00780c */ /* 0x040fe20003fa4270 */
[----:B------:R-:W2:Y:S01]  /*194b0*/  SHFL.BFLY PT, R91, R12, 0x2, 0x1f ;  /* 0x0c401f000c5b7f89 */ /* 0x000ea200000e0000 */
[----:B------:R-:W-:Y:S02]  /*194c0*/  FSEL R39, R3, -INF , P4 ;  /* 0xff80000003277808 */ /* 0x000fe40002000000 */
[----:B------:R-:W-:Y:S01]  /*194d0*/  FSEL R30, R5, -INF , P5 ;  /* 0xff800000051e7808 */ /* 0x000fe20002800000 */
[----:B------:R-:W0:Y:S01]  /*194e0*/  MUFU.TANH R73, R73 ;  /* 0x0000004900497308 */ /* 0x000e220000002400 */
[----:B------:R-:W-:-:S02]  /*194f0*/  ISETP.GT.AND P4, PT, R62, 0x9, PT ;  /* 0x000000093e00780c */ /* 0x000fc40003f84270 */
[----:B------:R-:W-:Y:S02]  /*19500*/  FMNMX.FTZ R38, R39, R30, !PT ;  /* 0x0000001e27267209 */ /* 0x000fe40007810000 */
[----:B------:R-:W-:Y:S02]  /*19510*/  FSEL R55, R11, -INF , P4 ;  /* 0xff8000000b377808 */ /* 0x000fe40002000000 */
[----:B------:R-:W-:Y:S01]  /*19520*/  ISETP.GT.AND P4, PT, R62, 0x11, PT ;  /* 0x000000113e00780c */ /* 0x000fe20003f84270 */
[----:B------:R-:W0:Y:S08]  /*19530*/  MUFU.TANH R75, R75 ;  /* 0x0000004b004b7308 */ /* 0x000e300000002400 */
[----:B------:R-:W0:Y:S01]  /*19540*/  MUFU.TANH R74, R74 ;  /* 0x0000004a004a7308 */ /* 0x000e220000002400 */
[----:B--2---:R-:W-:Y:S01]  /*19550*/  FMNMX.FTZ R6, R12, R91, !PT ;  /* 0x0000005b0c067209 */ /* 0x004fe20007810000 */
[----:B------:R-:W-:-:S06]  /*19560*/  IMAD.U32 R12, RZ, RZ, UR6 ;  /* 0x00000006ff0c7e24 */ /* 0x000fcc000f8e00ff */
[----:B------:R-:W2:Y:S01]  /*19570*/  MUFU.TANH R77, R77 ;  /* 0x0000004d004d7308 */ /* 0x000ea20000002400 */
[----:B------:R-:W1:Y:S07]  /*19580*/  SHFL.BFLY PT, R91, R6, 0x1, 0x1f ;  /* 0x0c201f00065b7f89 */ /* 0x000e6e00000e0000 */
[----:B------:R-:W2:Y:S08]  /*19590*/  MUFU.TANH R76, R76 ;  /* 0x0000004c004c7308 */ /* 0x000eb00000002400 */
[----:B------:R-:W2:Y:S08]  /*195a0*/  MUFU.TANH R78, R78 ;  /* 0x0000004e004e7308 */ /* 0x000eb00000002400 */
[----:B------:R-:W2:Y:S01]  /*195b0*/  MUFU.TANH R8, R8 ;  /* 0x0000000800087308 */ /* 0x000ea20000002400 */
[----:B-1----:R-:W-:-:S04]  /*195c0*/  FMNMX.FTZ R91, R6, R91, !PT ;  /* 0x0000005b065b7209 */ /* 0x002fc80007810000 */
[C---:B------:R-:W-:Y:S01]  /*195d0*/  FSETP.NEU.FTZ.AND P3, PT, R91.reuse, -INF , PT ;  /* 0xff8000005b00780b */ /* 0x040fe20003f7d000 */
[----:B------:R-:W-:-:S02]  /*195e0*/  FFMA.FTZ R28, R91, R12, -8 ;  /* 0xc10000005b1c7423 */ /* 0x000fc4000001000c */
[----:B------:R-:W1:Y:S03]  /*195f0*/  MUFU.TANH R9, R9 ;  /* 0x0000000900097308 */ /* 0x000e660000002400 */
[----:B------:R-:W-:Y:S02]  /*19600*/  FSEL R28, R28, RZ, P3 ;  /* 0x000000ff1c1c7208 */ /* 0x000fe40001800000 */
[----:B------:R-:W-:-:S03]  /*19610*/  ISETP.GT.AND P3, PT, R62, 0x8, PT ;  /* 0x000000083e00780c */ /* 0x000fc60003f64270 */
[-CC-:B------:R-:W-:Y:S01]  /*19620*/  FFMA.FTZ R6, R109, R12.reuse, -R28.reuse ;  /* 0x0000000c6d067223 */ /* 0x180fe2000001081c */
[----:B------:R-:W-:Y:S01]  /*19630*/  FSEL R51, R10, -INF , P3 ;  /* 0xff8000000a337808 */ /* 0x000fe20001800000 */
[-CC-:B------:R-:W-:Y:S01]  /*19640*/  FFMA.FTZ R24, R115, R12.reuse, -R28.reuse ;  /* 0x0000000c73187223 */ /* 0x180fe2000001081c */
[C---:B------:R-:W-:Y:S01]  /*19650*/  ISETP.GT.AND P3, PT, R62.reuse, 0x10, PT ;  /* 0x000000103e00780c */ /* 0x040fe20003f64270 */
[--C-:B------:R-:W-:Y:S01]  /*19660*/  FFMA.FTZ R11, R111, R12, -R28.reuse ;  /* 0x0000000c6f0b7223 */ /* 0x100fe2000001081c */
[----:B------:R-:W-:Y:S01]  /*19670*/  FMNMX.FTZ R38, R51, R38, !PT ;  /* 0x0000002633267209 */ /* 0x000fe20007810000 */
[----:B------:R-:W1:Y:S01]  /*19680*/  MUFU.TANH R56, R56 ;  /* 0x0000003800387308 */ /* 0x000e620000002400 */
[----:B------:R-:W-:Y:S01]  /*19690*/  FSEL R85, R13, -INF , P3 ;  /* 0xff8000000d557808 */ /* 0x000fe20001800000 */
[--C-:B------:R-:W-:Y:S01]  /*196a0*/  FFMA.FTZ R13, R103, R12, -R28.reuse ;  /* 0x0000000c670d7223 */ /* 0x100fe2000001081c */
[----:B------:R-:W-:Y:S01]  /*196b0*/  FMNMX.FTZ R38, R55, R38, !PT ;  /* 0x0000002637267209 */ /* 0x000fe20007810000 */
[-CC-:B------:R-:W-:Y:S01]  /*196c0*/  FFMA.FTZ R5, R117, R12.reuse, -R28.reuse ;  /* 0x0000000c75057223 */ /* 0x180fe2000001081c */
[C---:B------:R-:W-:Y:S01]  /*196d0*/  ISETP.GT.AND P3, PT, R62.reuse, 0x18, PT ;  /* 0x000000183e00780c */ /* 0x040fe20003f64270 */
[-CC-:B------:R-:W-:Y:S01]  /*196e0*/  FFMA.FTZ R31, R119, R12.reuse, -R28.reuse ;  /* 0x0000000c771f7223 */ /* 0x180fe2000001081c */
[----:B------:R-:W-:Y:S01]  /*196f0*/  FSEL R109, R15, -INF , P4 ;  /* 0xff8000000f6d7808 */ /* 0x000fe20002000000 */
[--C-:B------:R-:W-:Y:S01]  /*19700*/  FFMA.FTZ R15, R105, R12, -R28.reuse ;  /* 0x0000000c690f7223 */ /* 0x100fe2000001081c */
[----:B------:R-:W-:Y:S01]  /*19710*/  FMNMX.FTZ R38, R85, R38, !PT ;  /* 0x0000002655267209 */ /* 0x000fe20007810000 */
[----:B------:R-:W1:Y:S01]  /*19720*/  MUFU.TANH R57, R57 ;  /* 0x0000003900397308 */ /* 0x000e620000002400 */
[----:B------:R-:W-:Y:S01]  /*19730*/  ISETP.GT.AND P4, PT, R62, 0x19, PT ;  /* 0x000000193e00780c */ /* 0x000fe20003f84270 */
[-CC-:B------:R-:W-:Y:S01]  /*19740*/  FFMA.FTZ R10, R121, R12.reuse, -R28.reuse ;  /* 0x0000000c790a7223 */ /* 0x180fe2000001081c */
[----:B---3--:R-:W-:Y:S01]  /*19750*/  FSEL R115, R14, -INF , P3 ;  /* 0xff8000000e737808 */ /* 0x008fe20001800000 */
[--C-:B------:R-:W-:Y:S01]  /*19760*/  FFMA.FTZ R14, R113, R12, -R28.reuse ;  /* 0x0000000c710e7223 */ /* 0x100fe2000001081c */
[----:B------:R-:W-:Y:S01]  /*19770*/  FMNMX.FTZ R38, R109, R38, !PT ;  /* 0x000000266d267209 */ /* 0x000fe20007810000 */
[-CC-:B------:R-:W-:Y:S01]  /*19780*/  FFMA.FTZ R26, R123, R12.reuse, -R28.reuse ;  /* 0x0000000c7b1a7223 */ /* 0x180fe2000001081c */
[----:B------:R-:W-:Y:S01]  /*19790*/  ISETP.GT.AND P3, PT, R62, 0x20, PT ;  /* 0x000000203e00780c */ /* 0x000fe20003f64270 */
[----:B------:R-:W3:Y:S01]  /*197a0*/  MUFU.TANH R58, R58 ;  /* 0x0000003a003a7308 */ /* 0x000ee20000002400 */
[----:B----4-:R-:W-:Y:S01]  /*197b0*/  FSEL R113, R20, -INF , P4 ;  /* 0xff80000014717808 */ /* 0x010fe20002000000 */
[--C-:B------:R-:W-:Y:S01]  /*197c0*/  FFMA.FTZ R20, R107, R12, -R28.reuse ;  /* 0x0000000c6b147223 */ /* 0x100fe2000001081c */
[----:B------:R-:W-:Y:S01]  /*197d0*/  FMNMX.FTZ R38, R115, R38, !PT ;  /* 0x0000002673267209 */ /* 0x000fe20007810000 */
[-CC-:B------:R-:W-:Y:S01]  /*197e0*/  FFMA.FTZ R125, R125, R12.reuse, -R28.reuse ;  /* 0x0000000c7d7d7223 */ /* 0x180fe2000001081c */
[----:B------:R-:W-:Y:S01]  /*197f0*/  ISETP.GT.AND P4, PT, R62, 0x21, PT ;  /* 0x000000213e00780c */ /* 0x000fe20003f84270 */
[--C-:B------:R-:W-:Y:S01]  /*19800*/  FFMA.FTZ R35, R127, R12, -R28.reuse ;  /* 0x0000000c7f237223 */ /* 0x100fe2000001081c */
[----:B-----5:R-:W-:Y:S01]  /*19810*/  FSEL R21, R21, -INF , P3 ;  /* 0xff80000015157808 */ /* 0x020fe20001800000 */
[----:B------:R-:W4:Y:S01]  /*19820*/  MUFU.TANH R59, R59 ;  /* 0x0000003b003b7308 */ /* 0x000f220000002400 */
[----:B------:R-:W-:Y:S01]  /*19830*/  FMNMX.FTZ R38, R113, R38, !PT ;  /* 0x0000002671267209 */ /* 0x000fe20007810000 */
[-CC-:B------:R-:W-:Y:S01]  /*19840*/  FFMA.FTZ R27, R88, R12.reuse, -R28.reuse ;  /* 0x0000000c581b7223 */ /* 0x180fe2000001081c */
[----:B------:R-:W-:Y:S01]  /*19850*/  ISETP.GT.AND P3, PT, R62, 0x28, PT ;  /* 0x000000283e00780c */ /* 0x000fe20003f64270 */
[-CC-:B------:R-:W-:Y:S01]  /*19860*/  FFMA.FTZ R89, R89, R12.reuse, -R28.reuse ;  /* 0x0000000c59597223 */ /* 0x180fe2000001081c */
[----:B0-----:R-:W-:Y:S01]  /*19870*/  FSEL R111, R72, -INF , P4 ;  /* 0xff800000486f7808 */ /* 0x001fe20002000000 */
[--C-:B------:R-:W-:Y:S01]  /*19880*/  FFMA.FTZ R83, R83, R12, -R28.reuse ;  /* 0x0000000c53537223 */ /* 0x100fe2000001081c */
[----:B------:R-:W-:Y:S01]  /*19890*/  FMNMX.FTZ R38, R21, R38, !PT ;  /* 0x0000002615267209 */ /* 0x000fe20007810000 */
[----:B------:R-:W0:Y:S01]  /*198a0*/  MUFU.TANH R60, R60 ;  /* 0x0000003c003c7308 */ /* 0x000e220000002400 */
[C---:B------:R-:W-:Y:S01]  /*198b0*/  ISETP.GT.AND P4, PT, R62.reuse, 0x29, PT ;  /* 0x000000293e00780c */ /* 0x040fe20003f84270 */
[-CC-:B------:R-:W-:Y:S01]  /*198c0*/  FFMA.FTZ R79, R79, R12.reuse, -R28.reuse ;  /* 0x0000000c4f4f7223 */ /* 0x180fe2000001081c */
[----:B------:R-:W-:Y:S01]  /*198d0*/  FSEL R73, R73, -INF , P3 ;  /* 0xff80000049497808 */ /* 0x000fe20001800000 */
[--C-:B------:R-:W-:Y:S01]  /*198e0*/  FFMA.FTZ R7, R7, R12, -R28.reuse ;  /* 0x0000000c07077223 */ /* 0x100fe2000001081c */
[----:B------:R-:W-:Y:S01]  /*198f0*/  FMNMX.FTZ R38, R111, R38, !PT ;  /* 0x000000266f267209 */ /* 0x000fe20007810000 */
[-CC-:B------:R-:W-:Y:S01]  /*19900*/  FFMA.FTZ R29, R29, R12.reuse, -R28.reuse ;  /* 0x0000000c1d1d7223 */ /* 0x180fe2000001081c */
[C---:B------:R-:W-:Y:S01]  /*19910*/  ISETP.GT.AND P3, PT, R62.reuse, 0x30, PT ;  /* 0x000000303e00780c */ /* 0x040fe20003f64270 */
[----:B------:R-:W5:Y:S01]  /*19920*/  MUFU.TANH R61, R61 ;  /* 0x0000003d003d7308 */ /* 0x000f620000002400 */
[----:B------:R-:W-:Y:S01]  /*19930*/  FSEL R75, R75, -INF , P4 ;  /* 0xff8000004b4b7808 */ /* 0x000fe20002000000 */
[--C-:B------:R-:W-:Y:S01]  /*19940*/  FFMA.FTZ R37, R37, R12, -R28.reuse ;  /* 0x0000000c25257223 */ /* 0x100fe2000001081c */
[----:B------:R-:W-:Y:S01]  /*19950*/  FMNMX.FTZ R38, R73, R38, !PT ;  /* 0x0000002649267209 */ /* 0x000fe20007810000 */
[----:B------:R-:W-:Y:S01]  /*19960*/  FFMA.FTZ R65, R65, R12, -R28 ;  /* 0x0000000c41417223 */ /* 0x000fe2000001081c */
[----:B------:R-:W-:-:S02]  /*19970*/  ISETP.GT.AND P4, PT, R62, 0x31, PT ;  /* 0x000000313e00780c */ /* 0x000fc40003f84270 */
[----:B------:R-:W-:Y:S01]  /*19980*/  FSEL R107, R74, -INF , P3 ;  /* 0xff8000004a6b7808 */ /* 0x000fe20001800000 */
[----:B------:R-:W5:Y:S01]  /*19990*/  MUFU.TANH R40, R40 ;  /* 0x0000002800287308 */ /* 0x000f620000002400 */
[----:B------:R-:W-:Y:S02]  /*199a0*/  FMNMX.FTZ R38, R75, R38, !PT ;  /* 0x000000264b267209 */ /* 0x000fe40007810000 */
[C---:B------:R-:W-:Y:S02]  /*199b0*/  ISETP.GT.AND P3, PT, R62.reuse, 0x38, PT ;  /* 0x000000383e00780c */ /* 0x040fe40003f64270 */
[----:B--2---:R-:W-:Y:S02]  /*199c0*/  FSEL R77, R77, -INF , P4 ;  /* 0xff8000004d4d7808 */ /* 0x004fe40002000000 */
[----:B------:R-:W-:Y:S01]  /*199d0*/  FMNMX.FTZ R38, R107, R38, !PT ;  /* 0x000000266b267209 */ /* 0x000fe20007810000 */
[----:B------:R-:W2:Y:S01]  /*199e0*/  MUFU.TANH R42, R42 ;  /* 0x0000002a002a7308 */ /* 0x000ea20000002400 */
[----:B------:R-:W-:-:S02]  /*199f0*/  ISETP.GT.AND P4, PT, R62, 0x39, PT ;  /* 0x000000393e00780c */ /* 0x000fc40003f84270 */
[----:B------:R-:W-:Y:S02]  /*19a00*/  FSEL R105, R76, -INF , P3 ;  /* 0xff8000004c697808 */ /* 0x000fe40001800000 */
[----:B------:R-:W-:Y:S02]  /*19a10*/  FMNMX.FTZ R64, R77, R38, !PT ;  /* 0x000000264d407209 */ /* 0x000fe40007810000 */
[----:B------:R-:W-:Y:S01]  /*19a20*/  ISETP.GT.AND P3, PT, R62, 0x40, PT ;  /* 0x000000403e00780c */ /* 0x000fe20003f64270 */
[----:B------:R1:W-:Y:S01]  /*19a30*/  MUFU.EX2 R38, R13 ;  /* 0x0000000d00267308 */ /* 0x0003e20000000800 */
[----:B------:R-:W-:Y:S02]  /*19a40*/  FSEL R103, R78, -INF , P4 ;  /* 0xff8000004e677808 */ /* 0x000fe40002000000 */
[----:B------:R-:W-:Y:S02]  /*19a50*/  FMNMX.FTZ R64, R105, R64, !PT ;  /* 0x0000004069407209 */ /* 0x000fe40007810000 */
[----:B------:R-:W-:-:S02]  /*19a60*/  ISETP.GT.AND P4, PT, R62, 0x41, PT ;  /* 0x000000413e00780c */ /* 0x000fc40003f84270 */
[----:B------:R-:W-:Y:S01]  /*19a70*/  FSEL R117, R8, -INF , P3 ;  /* 0xff80000008757808 */ /* 0x000fe20001800000 */
[----:B------:R-:W-:-:S01]  /*19a80*/  FFMA.FTZ R8, R101, R12, -R28 ;  /* 0x0000000c65087223 */ /* 0x000fc2000001081c */
[----:B------:R-:W-:Y:S01]  /*19a90*/  FMNMX.FTZ R64, R103, R64, !PT ;  /* 0x0000004067407209 */ /* 0x000fe20007810000 */
[----:B-1----:R-:W-:-:S01]  /*19aa0*/  FFMA.FTZ R13, R99, R12, -R28 ;  /* 0x0000000c630d7223 */ /* 0x002fc2000001081c */
[C---:B------:R-:W-:Y:S01]  /*19ab0*/  ISETP.GT.AND P3, PT, R62.reuse, 0x48, PT ;  /* 0x000000483e00780c */ /* 0x040fe20003f64270 */
[----:B------:R-:W1:Y:S01]  /*19ac0*/  MUFU.TANH R32, R32 ;  /* 0x0000002000207308 */ /* 0x000e620000002400 */
[----:B------:R-:W-:Y:S01]  /*19ad0*/  FSEL R101, R9, -INF , P4 ;  /* 0xff80000009657808 */ /* 0x000fe20002000000 */
[----:B------:R-:W-:Y:S01]  /*19ae0*/  FFMA.FTZ R9, R97, R12, -R28 ;  /* 0x0000000c61097223 */ /* 0x000fe2000001081c */
[----:B------:R-:W-:Y:S02]  /*19af0*/  FMNMX.FTZ R64, R117, R64, !PT ;  /* 0x0000004075407209 */ /* 0x000fe40007810000 */
[----:B------:R-:W-:-:S02]  /*19b00*/  ISETP.GT.AND P4, PT, R62, 0x49, PT ;  /* 0x000000493e00780c */ /* 0x000fc40003f84270 */
[----:B------:R-:W-:Y:S01]  /*19b10*/  FSEL R119, R56, -INF , P3 ;  /* 0xff80000038777808 */ /* 0x000fe20001800000 */
[----:B------:R-:W1:Y:S01]  /*19b20*/  MUFU.TANH R44, R44 ;  /* 0x0000002c002c7308 */ /* 0x000e620000002400 */
[----:B------:R-:W-:Y:S01]  /*19b30*/  FMNMX.FTZ R64, R101, R64, !PT ;  /* 0x0000004065407209 */ /* 0x000fe20007810000 */
[----:B------:R-:W-:Y:S01]  /*19b40*/  FFMA.FTZ R56, R95, R12, -R28 ;  /* 0x0000000c5f387223 */ /* 0x000fe2000001081c */
[C---:B------:R-:W-:Y:S02]  /*19b50*/  ISETP.GT.AND P3, PT, R62.reuse, 0x50, PT ;  /* 0x000000503e00780c */ /* 0x040fe40003f64270 */
[----:B------:R-:W-:Y:S02]  /*19b60*/  FSEL R99, R57, -INF , P4 ;  /* 0xff80000039637808 */ /* 0x000fe40002000000 */
[----:B------:R-:W-:Y:S01]  /*19b70*/  FMNMX.FTZ R64, R119, R64, !PT ;  /* 0x0000004077407209 */ /* 0x000fe20007810000 */
[----:B------:R-:W1:Y:S01]  /*19b80*/  MUFU.TANH R36, R36 ;  /* 0x0000002400247308 */ /* 0x000e620000002400 */
[----:B------:R-:W-:-:S02]  /*19b90*/  ISETP.GT.AND P4, PT, R62, 0x51, PT ;  /* 0x000000513e00780c */ /* 0x000fc40003f84270 */
[----:B---3--:R-:W-:Y:S02]  /*19ba0*/  FSEL R121, R58, -INF , P3 ;  /* 0xff8000003a797808 */ /* 0x008fe40001800000 */
[----:B------:R-:W-:Y:S02]  /*19bb0*/  FMNMX.FTZ R64, R99, R64, !PT ;  /* 0x0000004063407209 */ /* 0x000fe40007810000 */
[C---:B------:R-:W-:Y:S01]  /*19bc0*/  ISETP.GT.AND P3, PT, R62.reuse, 0x58, PT ;  /* 0x000000583e00780c */ /* 0x040fe20003f64270 */
[----:B------:R-:W3:Y:S01]  /*19bd0*/  MUFU.TANH R48, R48 ;  /* 0x0000003000307308 */ /* 0x000ee20000002400 */
[----:B----4-:R-:W-:Y:S02]  /*19be0*/  FSEL R59, R59, -INF , P4 ;  /* 0xff8000003b3b7808 */ /* 0x010fe40002000000 */
[----:B------:R-:W-:Y:S02]  /*19bf0*/  FMNMX.FTZ R64, R121, R64, !PT ;  /* 0x0000004079407209 */ /* 0x000fe40007810000 */
[----:B------:R-:W-:-:S02]  /*19c00*/  ISETP.GT.AND P4, PT, R62, 0x59, PT ;  /* 0x000000593e00780c */ /* 0x000fc40003f84270 */
[----:B0-----:R-:W-:Y:S01]  /*19c10*/  FSEL R97, R60, -INF , P3 ;  /* 0xff8000003c617808 */ /* 0x001fe20001800000 */
[----:B------:R-:W0:Y:S01]  /*19c20*/  MUFU.TANH R46, R46 ;  /* 0x0000002e002e7308 */ /* 0x000e220000002400 */
[----:B------:R-:W-:Y:S02]  /*19c30*/  FMNMX.FTZ R64, R59, R64, !PT ;  /* 0x000000403b407209 */ /* 0x000fe40007810000 */
[C---:B------:R-:W-:Y:S02]  /*19c40*/  ISETP.GT.AND P3, PT, R62.reuse, 0x60, PT ;  /* 0x000000603e00780c */ /* 0x040fe40003f64270 */
[----:B-----5:R-:W-:Y:S02]  /*19c50*/  FSEL R61, R61, -INF , P4 ;  /* 0xff8000003d3d7808 */ /* 0x020fe40002000000 */
[----:B------:R-:W-:Y:S01]  /*19c60*/  FMNMX.FTZ R64, R97, R64, !PT ;  /* 0x0000004061407209 */ /* 0x000fe20007810000 */
[----:B------:R-:W4:Y:S01]  /*19c70*/  MUFU.TANH R52, R52 ;  /* 0x0000003400347308 */ /* 0x000f220000002400 */
[----:B------:R-:W-:-:S02]  /*19c80*/  ISETP.GT.AND P4, PT, R62, 0x61, PT ;  /* 0x000000613e00780c */ /* 0x000fc40003f84270 */
[----:B------:R-:W-:Y:S01]  /*19c90*/  FSEL R95, R40, -INF , P3 ;  /* 0xff800000285f7808 */ /* 0x000fe20001800000 */
[----:B------:R-:W-:-:S01]  /*19ca0*/  FFMA.FTZ R40, R93, R12, -R28 ;  /* 0x0000000c5d287223 */ /* 0x000fc2000001081c */
[----:B------:R-:W-:Y:S02]  /*19cb0*/  FMNMX.FTZ R64, R61, R64, !PT ;  /* 0x000000403d407209 */ /* 0x000fe40007810000 */
[----:B------:R-:W-:Y:S01]  /*19cc0*/  ISETP.GT.AND P3, PT, R62, 0x68, PT ;  /* 0x000000683e00780c */ /* 0x000fe20003f64270 */
[----:B------:R5:W-:Y:S01]  /*19cd0*/  MUFU.EX2 R3, R125 ;  /* 0x0000007d00037308 */ /* 0x000be20000000800 */
[----:B--2---:R-:W-:Y:S01]  /*19ce0*/  FSEL R93, R42, -INF , P4 ;  /* 0xff8000002a5d7808 */ /* 0x004fe20002000000 */
[--C-:B------:R-:W-:Y:S01]  /*19cf0*/  FFMA.FTZ R42, R25, R12, -R28.reuse ;  /* 0x0000000c192a7223 */ /* 0x100fe2000001081c */
[----:B------:R-:W-:Y:S01]  /*19d00*/  FMNMX.FTZ R64, R95, R64, !PT ;  /* 0x000000405f407209 */ /* 0x000fe20007810000 */
[-CC-:B------:R-:W-:Y:S01]  /*19d10*/  FFMA.FTZ R25, R41, R12.reuse, -R28.reuse ;  /* 0x0000000c29197223 */ /* 0x180fe2000001081c */
[----:B------:R-:W-:Y:S01]  /*19d20*/  ISETP.GT.AND P4, PT, R62, 0x69, PT ;  /* 0x000000693e00780c */ /* 0x000fe20003f84270 */
[--C-:B------:R-:W-:Y:S01]  /*19d30*/  FFMA.FTZ R41, R45, R12, -R28.reuse ;  /* 0x0000000c2d297223 */ /* 0x100fe2000001081c */
[----:B-1----:R-:W-:Y:S01]  /*19d40*/  FSEL R123, R32, -INF , P3 ;  /* 0xff800000207b7808 */ /* 0x002fe20001800000 */
[----:B------:R-:W1:Y:S01]  /*19d50*/  MUFU.TANH R50, R50 ;  /* 0x0000003200327308 */ /* 0x000e620000002400 */
[----:B------:R-:W-:Y:S01]  /*19d60*/  FMNMX.FTZ R64, R93, R64, !PT ;  /* 0x000000405d407209 */ /* 0x000fe20007810000 */
[----:B------:R-:W-:Y:S01]  /*19d70*/  FFMA.FTZ R32, R87, R12, -R28 ;  /* 0x0000000c57207223 */ /* 0x000fe2000001081c */
[----:B------:R-:W-:-:S02]  /*19d80*/  ISETP.GT.AND P3, PT, R62, 0x70, PT ;  /* 0x000000703e00780c */ /* 0x000fc40003f64270 */
[----:B-----5:R-:W-:Y:S01]  /*19d90*/  FSEL R125, R44, -INF , P4 ;  /* 0xff8000002c7d7808 */ /* 0x020fe20002000000 */
[----:B------:R-:W-:-:S01]  /*19da0*/  FFMA.FTZ R44, R43, R12, -R28 ;  /* 0x0000000c2b2c7223 */ /* 0x000fc2000001081c */
[----:B------:R-:W-:Y:S01]  /*19db0*/  FMNMX.FTZ R64, R123, R64, !PT ;  /* 0x000000407b407209 */ /* 0x000fe20007810000 */
[----:B------:R-:W2:Y:S01]  /*19dc0*/  MUFU.TANH R54, R54 ;  /* 0x0000003600367308 */ /* 0x000ea20000002400 */
[----:B------:R-:W-:Y:S01]  /*19dd0*/  ISETP.GT.AND P4, PT, R62, 0x71, PT ;  /* 0x000000713e00780c */ /* 0x000fe20003f84270 */
[-CC-:B------:R-:W-:Y:S01]  /*19de0*/  FFMA.FTZ R43, R67, R12.reuse, -R28.reuse ;  /* 0x0000000c432b7223 */ /* 0x180fe2000001081c */
[----:B------:R-:W-:Y:S01]  /*19df0*/  FSEL R127, R36, -INF , P3 ;  /* 0xff800000247f7808 */ /* 0x000fe20001800000 */
[--C-:B------:R-:W-:Y:S01]  /*19e00*/  FFMA.FTZ R36, R81, R12, -R28.reuse ;  /* 0x0000000c51247223 */ /* 0x100fe2000001081c */
[----:B------:R-:W-:Y:S02]  /*19e10*/  FMNMX.FTZ R64, R125, R64, !PT ;  /* 0x000000407d407209 */ /* 0x000fe40007810000 */
[----:B------:R-:W-:Y:S01]  /*19e20*/  ISETP.GT.AND P3, PT, R62, 0x78, PT ;  /* 0x000000783e00780c */ /* 0x000fe20003f64270 */
[----:B------:R-:W5:Y:S01]  /*19e30*/  MUFU.TANH R66, R66 ;  /* 0x0000004200427308 */ /* 0x000f620000002400 */
[----:B---3--:R-:W-:Y:S01]  /*19e40*/  FSEL R87, R48, -INF , P4 ;  /* 0xff80000030577808 */ /* 0x008fe20002000000 */
[----:B------:R-:W-:Y:S01]  /*19e50*/  FFMA.FTZ R48, R49, R12, -R28 ;  /* 0x0000000c31307223 */ /* 0x000fe2000001081c */
[----:B------:R-:W-:-:S02]  /*19e60*/  FMNMX.FTZ R64, R127, R64, !PT ;  /* 0x000000407f407209 */ /* 0x000fc40007810000 */
[----:B------:R-:W-:Y:S02]  /*19e70*/  ISETP.GT.AND P4, PT, R62, 0x79, PT ;  /* 0x000000793e00780c */ /* 0x000fe40003f84270 */
[----:B0-----:R-:W-:Y:S01]  /*19e80*/  FSEL R129, R46, -INF , P3 ;  /* 0xff8000002e817808 */ /* 0x001fe20001800000 */
[----:B------:R-:W0:Y:S01]  /*19e90*/  MUFU.TANH R68, R68 ;  /* 0x0000004400447308 */ /* 0x000e220000002400 */
[----:B------:R-:W-:Y:S01]  /*19ea0*/  FMNMX.FTZ R64, R87, R64, !PT ;  /* 0x0000004057407209 */ /* 0x000fe20007810000 */
[-CC-:B------:R-:W-:Y:S01]  /*19eb0*/  FFMA.FTZ R46, R33, R12.reuse, -R28.reuse ;  /* 0x0000000c212e7223 */ /* 0x180fe2000001081c */
[----:B------:R-:W-:Y:S01]  /*19ec0*/  ISETP.GT.AND P3, PT, R62, 0x80, PT ;  /* 0x000000803e00780c */ /* 0x000fe20003f64270 */
[----:B------:R-:W-:Y:S01]  /*19ed0*/  FFMA.FTZ R33, R53, R12, -R28 ;  /* 0x0000000c35217223 */ /* 0x000fe2000001081c */
[----:B----4-:R-:W-:Y:S02]  /*19ee0*/  FSEL R131, R52, -INF , P4 ;  /* 0xff80000034837808 */ /* 0x010fe40002000000 */
[----:B------:R-:W-:Y:S01]  /*19ef0*/  FMNMX.FTZ R64, R129, R64, !PT ;  /* 0x0000004081407209 */ /* 0x000fe20007810000 */
[----:B------:R-:W3:Y:S01]  /*19f00*/  MUFU.TANH R34, R34 ;  /* 0x0000002200227308 */ /* 0x000ee20000002400 */
[----:B------:R-:W-:-:S02]  /*19f10*/  ISETP.GT.AND P4, PT, R62, 0x81, PT ;  /* 0x000000813e00780c */ /* 0x000fc40003f84270 */
[----:B-1----:R-:W-:Y:S01]  /*19f20*/  FSEL R133, R50, -INF , P3 ;  /* 0xff80000032857808 */ /* 0x002fe20001800000 */
[----:B------:R-:W-:-:S01]  /*19f30*/  FFMA.FTZ R50, R63, R12, -R28 ;  /* 0x0000000c3f327223 */ /* 0x000fc2000001081c */
[----:B------:R-:W-:Y:S02]  /*19f40*/  FMNMX.FTZ R64, R131, R64, !PT ;  /* 0x0000004083407209 */ /* 0x000fe40007810000 */
[----:B------:R-:W-:Y:S01]  /*19f50*/  ISETP.GT.AND P3, PT, R62, 0x88, PT ;  /* 0x000000883e00780c */ /* 0x000fe20003f64270 */
[----:B------:R-:W1:Y:S01]  /*19f60*/  MUFU.TANH R70, R70 ;  /* 0x0000004600467308 */ /* 0x000e620000002400 */
[----:B--2---:R-:W-:Y:S02]  /*19f70*/  FSEL R81, R54, -INF , P4 ;  /* 0xff80000036517808 */ /* 0x004fe40002000000 */
[----:B------:R-:W-:Y:S02]  /*19f80*/  FMNMX.FTZ R64, R133, R64, !PT ;  /* 0x0000004085407209 */ /* 0x000fe40007810000 */
[----:B------:R-:W-:-:S02]  /*19f90*/  ISETP.GT.AND P4, PT, R62, 0x89, PT ;  /* 0x000000893e00780c */ /* 0x000fc40003f84270 */
[----:B-----5:R-:W-:Y:S01]  /*19fa0*/  FSEL R135, R66, -INF , P3 ;  /* 0xff80000042877808 */ /* 0x020fe20001800000 */
[----:B------:R-:W2:Y:S01]  /*19fb0*/  MUFU.TANH R80, R80 ;  /* 0x0000005000507308 */ /* 0x000ea20000002400 */
[----:B------:R-:W-:Y:S02]  /*19fc0*/  FMNMX.FTZ R64, R81, R64, !PT ;  /* 0x0000004051407209 */ /* 0x000fe40007810000 */
[----:B------:R-:W-:Y:S02]  /*19fd0*/  ISETP.GT.AND P3, PT, R62, 0x90, PT ;  /* 0x000000903e00780c */ /* 0x000fe40003f64270 */
[----:B0-----:R-:W-:Y:S02]  /*19fe0*/  FSEL R137, R68, -INF , P4 ;  /* 0xff80000044897808 */ /* 0x001fe40002000000 */
[----:B------:R-:W-:Y:S01]  /*19ff0*/  FMNMX.FTZ R64, R135, R64, !PT ;  /* 0x0000004087407209 */ /* 0x000fe20007810000 */
[----:B------:R-:W0:Y:S01]  /*1a000*/  MUFU.TANH R82, R82 ;  /* 0x0000005200527308 */ /* 0x000e220000002400 */
[----:B------:R-:W-:-:S02]  /*1a010*/  ISETP.GT.AND P4, PT, R62, 0x91, PT ;  /* 0x000000913e00780c */ /* 0x000fc40003f84270 */
[----:B---3--:R-:W-:Y:S01]  /*1a020*/  FSEL R139, R34, -INF , P3 ;  /* 0xff800000228b7808 */ /* 0x008fe20001800000 */
[----:B------:R-:W-:-:S01]  /*1a030*/  FFMA.FTZ R34, R71, R12, -R28 ;  /* 0x0000000c47227223 */ /* 0x000fc2000001081c */
[----:B------:R-:W-:Y:S02]  /*1a040*/  FMNMX.FTZ R64, R137, R64, !PT ;  /* 0x0000004089407209 */ /* 0x000fe40007810000 */
[----:B------:R-:W-:Y:S01]  /*1a050*/  ISETP.GT.AND P3, PT, R62, 0x98, PT ;  /* 0x000000983e00780c */ /* 0x000fe20003f64270 */
[----:B------:R3:W-:Y:S01]  /*1a060*/  MUFU.EX2 R57, R13 ;  /* 0x0000000d00397308 */ /* 0x0007e20000000800 */
[----:B-1----:R-:W-:Y:S02]  /*1a070*/  FSEL R71, R70, -INF , P4 ;  /* 0xff80000046477808 */ /* 0x002fe40002000000 */
[----:B------:R-:W-:Y:S02]  /*1a080*/  FMNMX.FTZ R64, R139, R64, !PT ;  /* 0x000000408b407209 */ /* 0x000fe40007810000 */
[----:B------:R-:W-:-:S02]  /*1a090*/  ISETP.GT.AND P4, PT, R62, 0x99, PT ;  /* 0x000000993e00780c */ /* 0x000fc40003f84270 */
[----:B--2---:R-:W-:Y:S01]  /*1a0a0*/  FSEL R141, R80, -INF , P3 ;  /* 0xff800000508d7808 */ /* 0x004fe20001800000 */
[----:B------:R-:W-:Y:S01]  /*1a0b0*/  MUFU.EX2 R6, R6 ;  /* 0x0000000600067308 */ /* 0x000fe20000000800 */
[----:B------:R-:W-:Y:S02]  /*1a0c0*/  FMNMX.FTZ R64, R71, R64, !PT ;  /* 0x0000004047407209 */ /* 0x000fe40007810000 */
[----:B0-----:R-:W-:Y:S02]  /*1a0d0*/  FSEL R143, R82, -INF , P4 ;  /* 0xff800000528f7808 */ /* 0x001fe40002000000 */
[----:B------:R-:W-:-:S03]  /*1a0e0*/  FMNMX.FTZ R64, R141, R64, !PT ;  /* 0x000000408d407209 */ /* 0x000fc60007810000 */
[----:B------:R-:W0:Y:S01]  /*1a0f0*/  MUFU.EX2 R27, R27 ;  /* 0x0000001b001b7308 */ /* 0x000e220000000800 */
[----:B------:R-:W-:-:S05]  /*1a100*/  FMNMX.FTZ R64, R143, R64, !PT ;  /* 0x000000408f407209 */ /* 0x000fca0007810000 */
[----:B---3--:R-:W1:Y:S02]  /*1a110*/  SHFL.BFLY PT, R13, R64, 0x2, 0x1f ;  /* 0x0c401f00400d7f89 */ /* 0x008e6400000e0000 */
[----:B------:R-:W2:Y:S08]  /*1a120*/  MUFU.EX2 R24, R24 ;  /* 0x0000001800187308 */ /* 0x000eb00000000800 */
[----:B------:R-:W3:Y:S01]  /*1a130*/  MUFU.EX2 R31, R31 ;  /* 0x0000001f001f7308 */ /* 0x000ee20000000800 */
[----:B0-----:R-:W-:-:S07]  /*1a140*/  FADD.FTZ R67, R6, R27 ;  /* 0x0000001b06437221 */ /* 0x001fce0000010000 */
[----:B------:R-:W-:Y:S01]  /*1a150*/  MUFU.EX2 R26, R26 ;  /* 0x0000001a001a7308 */ /* 0x000fe20000000800 */
[----:B--2---:R-:W-:-:S01]  /*1a160*/  FADD.FTZ R82, R24, R67 ;  /* 0x0000004318527221 */ /* 0x004fc20000010000 */
[----:B-1----:R-:W-:-:S06]  /*1a170*/  FMNMX.FTZ R45, R64, R13, !PT ;  /* 0x0000000d402d7209 */ /* 0x002fcc0007810000 */
[----:B------:R-:W-:Y:S01]  /*1a180*/  MUFU.EX2 R35, R35 ;  /* 0x0000002300237308 */ /* 0x000fe20000000800 */
[----:B---3--:R-:W-:Y:S01]  /*1a190*/  F2FP.SATFINITE.E4M3.F32.PACK_AB_MERGE_C R184, R31, R24, RZ ;  /* 0x000000181fb8723e */ /* 0x008fe200048070ff */
[----:B------:R-:W0:Y:S03]  /*1a1a0*/  SHFL.BFLY PT, R52, R45, 0x1, 0x1f ;  /* 0x0c201f002d347f89 */ /* 0x000e2600000e0000 */
[----:B------:R-:W-:-:S03]  /*1a1b0*/  F2FP.SATFINITE.E4M3.F32.PACK_AB_MERGE_C R184, R27, R6, R184 ;  /* 0x000000061bb8723e */ /* 0x000fc600048070b8 */
[----:B------:R-:W1:Y:S08]  /*1a1c0*/  MUFU.EX2 R10, R10 ;  /* 0x0000000a000a7308 */ /* 0x000e700000000800 */
[----:B------:R-:W-:Y:S08]  /*1a1d0*/  MUFU.EX2 R5, R5 ;  /* 0x0000000500057308 */ /* 0x000ff00000000800 */
[----:B------:R-:W-:Y:S01]  /*1a1e0*/  MUFU.EX2 R14, R14 ;  /* 0x0000000e000e7308 */ /* 0x000fe20000000800 */
[----:B-1----:R-:W-:-:S02]  /*1a1f0*/  F2FP.SATFINITE.E4M3.F32.PACK_AB_MERGE_C R186, R10, R3, RZ ;  /* 0x000000030aba723e */ /* 0x002fc400048070ff */
[----:B0-----:R-:W-:Y:S01]  /*1a200*/  FMNMX.FTZ R13, R45, R52, !PT ;  /* 0x000000342d0d7209 */ /* 0x001fe20007810000 */
[----:B------:R-:W-:-:S01]  /*1a210*/  FFMA.FTZ R45, R47, R12, -R28 ;  /* 0x0000000c2f2d7223 */ /* 0x000fc2000001081c */
[----:B------:R-:W-:Y:S01]  /*1a220*/  FFMA.FTZ R28, R69, R12, -R28 ;  /* 0x0000000c451c7223 */ /* 0x000fe2000001081c */
[----:B------:R-:W-:-:S01]  /*1a230*/  FADD.FTZ R69, R31, R82 ;  /* 0x000000521f457221 */ /* 0x000fc20000010000 */
[C---:B------:R-:W-:Y:S01]  /*1a240*/  FSETP.NEU.FTZ.AND P3, PT, R13.reuse, -INF , PT ;  /* 0xff8000000d00780b */ /* 0x040fe20003f7d000 */
[----:B------:R-:W-:-:S01]  /*1a250*/  FFMA.FTZ R54, R13, R12, -8 ;  /* 0xc10000000d367423 */ /* 0x000fc2000001000c */
[----:B------:R-:W-:Y:S01]  /*1a260*/  MUFU.EX2 R11, R11 ;  /* 0x0000000b000b7308 */ /* 0x000fe20000000800 */
[----:B------:R-:W-:-:S01]  /*1a270*/  FADD.FTZ R82, R26, R69 ;  /* 0x000000451a527221 */ /* 0x000fc20000010000 */
[C---:B------:R-:W-:Y:S02]  /*1a280*/  F2FP.SATFINITE.E4M3.F32.PACK_AB_MERGE_C R186, R35.reuse, R26, R186 ;  /* 0x0000001a23ba723e */ /* 0x040fe400048070ba */
[----:B------:R-:W-:Y:S01]  /*1a290*/  FSEL R54, R54, RZ, P3 ;  /* 0x000000ff36367208 */ /* 0x000fe20001800000 */
[----:B------:R-:W-:Y:S01]  /*1a2a0*/  FADD.FTZ R82, R35, R82 ;  /* 0x0000005223527221 */ /* 0x000fe20000010000 */
[----:B------:R-:W0:Y:S02]  /*1a2b0*/  @P0 LDC R26, c[0x0][0x44c] ;  /* 0x00011300ff1a0b82 */ /* 0x000e240000000800 */
        /* <DEDUP_REMOVED lines=22> */
[----:B-1----:R-:W-:Y:S01]  /*1a420*/  F2FP.SATFINITE.E4M3.F32.PACK_AB_MERGE_C R180, R20, R11, RZ ;  /* 0x0000000b14b4723e */ /* 0x002fe200048070ff */
[----:B------:R-:W-:-:S01]  /*1a430*/  FFMA.FTZ R70, R99, R12, -R54 ;  /* 0x0000000c63467223 */ /* 0x000fc20000010836 */
[----:B------:R-:W1:Y:S01]  /*1a440*/  MUFU.EX2 R49, R49 ;  /* 0x0000003100317308 */ /* 0x000e620000000800 */
[----:B------:R-:W-:-:S01]  /*1a450*/  FFMA.FTZ R66, R59, R12, -R54 ;  /* 0x0000000c3b427223 */ /* 0x000fc20000010836 */
[-CC-:B------:R-:W-:Y:S01]  /*1a460*/  FFMA.FTZ R59, R97, R12.reuse, -R54.reuse ;  /* 0x0000000c613b7223 */ /* 0x180fe20000010836 */
[----:B------:R-:W-:-:S01]  /*1a470*/  FFMA.FTZ R68, R61, R12, -R54 ;  /* 0x0000000c3d447223 */ /* 0x000fc20000010836 */
[-C--:B------:R-:W-:Y:S01]  /*1a480*/  FFMA.FTZ R0, R95, R12.reuse, -R54 ;  /* 0x0000000c5f007223 */ /* 0x080fe20000010836 */
[----:B------:R-:W-:Y:S01]  /*1a490*/  F2FP.SATFINITE.E4M3.F32.PACK_AB_MERGE_C R180, R14, R5, R180 ;  /* 0x000000050eb4723e */ /* 0x000fe200048070b4 */
[-CC-:B------:R-:W-:Y:S01]  /*1a4a0*/  FFMA.FTZ R61, R93, R12.reuse, -R54.reuse ;  /* 0x0000000c5d3d7223 */ /* 0x180fe20000010836 */
[----:B------:R-:W-:-:S01]  /*1a4b0*/  FFMA.FTZ R125, R125, R12, -R54 ;  /* 0x0000000c7d7d7223 */ /* 0x000fc20000010836 */
[----:B------:R3:W4:Y:S01]  /*1a4c0*/  MUFU.EX2 R72, R55 ;  /* 0x0000003700487308 */ /* 0x0007220000000800 */
        /* <DEDUP_REMOVED lines=9> */
[-CC-:B---3--:R-:W-:Y:S01]  /*1a560*/  FFMA.FTZ R55, R121, R12.reuse, -R54.reuse ;  /* 0x0000000c79377223 */ /* 0x188fe20000010836 */
[----:B------:R-:W-:-:S01]  /*1a570*/  FFMA.FTZ R135, R135, R12, -R54 ;  /* 0x0000000c87877223 */ /* 0x000fc20000010836 */
[-CC-:B------:R-:W-:Y:S01]  /*1a580*/  FFMA.FTZ R137, R137, R12.reuse, -R54.reuse ;  /* 0x0000000c89897223 */ /* 0x180fe20000010836 */
[----:B------:R-:W-:-:S01]  /*1a590*/  FFMA.FTZ R139, R139, R12, -R54 ;  /* 0x0000000c8b8b7223 */ /* 0x000fc20000010836 */
[-CC-:B------:R-:W-:Y:S01]  /*1a5a0*/  FFMA.FTZ R71, R71, R12.reuse, -R54.reuse ;  /* 0x0000000c47477223 */ /* 0x180fe20000010836 */
[----:B------:R-:W-:-:S01]  /*1a5b0*/  FFMA.FTZ R141, R141, R12, -R54 ;  /* 0x0000000c8d8d7223 */ /* 0x000fc20000010836 */
[----:B------:R-:W1:Y:S01]  /*1a5c0*/  MUFU.EX2 R58, R58 ;  /* 0x0000003a003a7308 */ /* 0x000e620000000800 */
[----:B----4-:R-:W-:-:S01]  /*1a5d0*/  FADD.FTZ R80, R72, R67 ;  /* 0x0000004348507221 */ /* 0x010fc20000010000 */
[----:B------:R-:W-:-:S04]  /*1a5e0*/  F2FP.SATFINITE.E4M3.F32.PACK_AB_MERGE_C R185, R72, R49, RZ ;  /* 0x0000003148b9723e */ /* 0x000fc800048070ff */
[----:B------:R-:W-:Y:S02]  /*1a5f0*/  F2FP.SATFINITE.E4M3.F32.PACK_AB_MERGE_C R185, R30, R39, R185 ;  /* 0x000000271eb9723e */ /* 0x000fe400048070b9 */
[----:B------:R-:W3:Y:S01]  /*1a600*/  MUFU.EX2 R115, R115 ;  /* 0x0000007300737308 */ /* 0x000ee20000000800 */
[----:B--2---:R-:W-:-:S01]  /*1a610*/  FADD.FTZ R67, R47, R80 ;  /* 0x000000502f437221 */ /* 0x004fc20000010000 */
[----:B------:R-:W2:Y:S06]  /*1a620*/  @P0 LDC R30, c[0x0][0x450] ;  /* 0x00011400ff1e0b82 */ /* 0x000eac0000000800 */
[----:B------:R-:W4:Y:S01]  /*1a630*/  MUFU.EX2 R74, R113 ;  /* 0x00000071004a7308 */ /* 0x000f220000000800 */
[----:B-1----:R-:W-:-:S01]  /*1a640*/  FADD.FTZ R80, R58, R67 ;  /* 0x000000433a507221 */ /* 0x002fc20000010000 */
[----:B------:R-:W-:-:S04]  /*1a650*/  FADD.FTZ R67, R3, R82 ;  /* 0x0000005203437221 */ /* 0x000fc80000010000 */
[----:B------:R-:W-:Y:S02]  /*1a660*/  FADD.FTZ R82, R10, R67 ;  /* 0x000000430a527221 */ /* 0x000fe40000010000 */
[----:B------:R-:W1:Y:S01]  /*1a670*/  MUFU.EX2 R21, R21 ;  /* 0x0000001500157308 */ /* 0x000e620000000800 */
[----:B---3--:R-:W-:-:S01]  /*1a680*/  FADD.FTZ R69, R115, R80 ;  /* 0x0000005073457221 */ /* 0x008fc20000010000 */
[----:B------:R-:W-:-:S04]  /*1a690*/  FADD.FTZ R67, R5, R82 ;  /* 0x0000005205437221 */ /* 0x000fc80000010000 */
[----:B------:R-:W-:Y:S02]  /*1a6a0*/  FADD.FTZ R82, R14, R67 ;  /* 0x000000430e527221 */ /* 0x000fe40000010000 */
[----:B------:R-:W3:Y:S01]  /*1a6b0*/  MUFU.EX2 R60, R60 ;  /* 0x0000003c003c7308 */ /* 0x000ee20000000800 */
[----:B----4-:R-:W-:-:S01]  /*1a6c0*/  FADD.FTZ R84, R74, R69 ;  /* 0x000000454a547221 */ /* 0x010fc20000010000 */
[----:B------:R-:W-:Y:S01]  /*1a6d0*/  FADD.FTZ R67, R11, R82 ;  /* 0x000000520b437221 */ /* 0x000fe20000010000 */
[----:B------:R-:W-:-:S03]  /*1a6e0*/  F2FP.SATFINITE.E4M3.F32.PACK_AB_MERGE_C R187, R74, R115, RZ ;  /* 0x000000734abb723e */ /* 0x000fc600048070ff */
[----:B------:R-:W-:Y:S01]  /*1a6f0*/  FADD.FTZ R24, R20, R67 ;  /* 0x0000004314187221 */ /* 0x000fe20000010000 */
[----:B------:R-:W-:Y:S01]  /*1a700*/  F2FP.SATFINITE.E4M3.F32.PACK_AB_MERGE_C R187, R58, R47, R187 ;  /* 0x0000002f3abb723e */ /* 0x000fe200048070bb */
[----:B------:R-:W4:Y:S01]  /*1a710*/  MUFU.EX2 R73, R73 ;  /* 0x0000004900497308 */ /* 0x000f220000000800 */
[----:B-1----:R-:W-:-:S07]  /*1a720*/  FADD.FTZ R69, R21, R84 ;  /* 0x0000005415457221 */ /* 0x002fce0000010000 */
[----:B------:R1:W5:Y:S01]  /*1a730*/  MUFU.EX2 R76, R75 ;  /* 0x0000004b004c7308 */ /* 0x0003620000000800 */
[----:B---3--:R-:W-:-:S07]  /*1a740*/  FADD.FTZ R84, R60, R69 ;  /* 0x000000453c547221 */ /* 0x008fce0000010000 */
[----:B------:R-:W3:Y:S01]  /*1a750*/  MUFU.EX2 R15, R15 ;  /* 0x0000000f000f7308 */ /* 0x000ee20000000800 */
[----:B----4-:R-:W-:-:S01]  /*1a760*/  FADD.FTZ R31, R73, R84 ;  /* 0x00000054491f7221 */ /* 0x010fc20000010000 */
[----:B------:R-:W-:Y:S02]  /*1a770*/  CS2R R84, SRZ ;  /* 0x0000000000547805 */ /* 0x000fe4000001ff00 */
[----:B-1----:R-:W-:-:S04]  /*1a780*/  CS2R R74, SRZ ;  /* 0x00000000004a7805 */ /* 0x002fc8000001ff00 */
[----:B------:R-:W1:Y:S01]  /*1a790*/  MUFU.EX2 R51, R51 ;  /* 0x0000003300337308 */ /* 0x000e620000000800 */
[----:B-----5:R-:W-:-:S01]  /*1a7a0*/  FADD.FTZ R72, R76, R31 ;  /* 0x0000001f4c487221 */ /* 0x020fc20000010000 */
[----:B------:R-:W-:Y:S02]  /*1a7b0*/  F2FP.SATFINITE.E4M3.F32.PACK_AB_MERGE_C R181, R76, R73, RZ ;  /* 0x000000494cb5723e */ /* 0x000fe400048070ff */
[----:B------:R-:W-:Y:S02]  /*1a7c0*/  CS2R R76, SRZ ;  /* 0x00000000004c7805 */ /* 0x000fe4000001ff00 */
[----:B------:R-:W-:Y:S02]  /*1a7d0*/  F2FP.SATFINITE.E4M3.F32.PACK_AB_MERGE_C R181, R60, R21, R181 ;  /* 0x000000153cb5723e */ /* 0x000fe400048070b5 */
[----:B------:R-:W4:Y:S01]  /*1a7e0*/  MUFU.EX2 R62, R62 ;  /* 0x0000003e003e7308 */ /* 0x000f220000000800 */
[----:B---3--:R-:W-:-:S04]  /*1a7f0*/  FADD.FTZ R3, R15, R24 ;  /* 0x000000180f037221 */ /* 0x008fc80000010000 */
[----:B------:R-:W-:-:S03]  /*1a800*/  FADD.FTZ R3, R38, R3 ;  /* 0x0000000326037221 */ /* 0x000fc60000010000 */
[----:B------:R-:W3:Y:S01]  /*1a810*/  MUFU.EX2 R8, R8 ;  /* 0x0000000800087308 */ /* 0x000ee20000000800 */
[----:B-1----:R-:W-:-:S01]  /*1a820*/  FADD.FTZ R31, R51, R72 ;  /* 0x00000048331f7221 */ /* 0x002fc20000010000 */
[----:B------:R-:W-:-:S06]  /*1a830*/  CS2R R72, SRZ ;  /* 0x0000000000487805 */ /* 0x000fcc000001ff00 */
[----:B------:R-:W1:Y:S01]  /*1a840*/  MUFU.EX2 R105, R105 ;  /* 0x0000006900697308 */ /* 0x000e620000000800 */
[----:B----4-:R-:W-:-:S07]  /*1a850*/  FADD.FTZ R20, R62, R31 ;  /* 0x0000001f3e147221 */ /* 0x010fce0000010000 */
[----:B------:R-:W4:Y:S01]  /*1a860*/  MUFU.EX2 R78, R103 ;  /* 0x00000067004e7308 */ /* 0x000f220000000800 */
[----:B---3--:R-:W-:-:S01]  /*1a870*/  FADD.FTZ R24, R8, R3 ;  /* 0x0000000308187221 */ /* 0x008fc20000010000 */
[----:B------:R-:W-:-:S03]  /*1a880*/  F2FP.SATFINITE.E4M3.F32.PACK_AB_MERGE_C R182, R57, R8, RZ ;  /* 0x0000000839b6723e */ /* 0x000fc600048070ff */
[----:B------:R-:W-:Y:S01]  /*1a890*/  FADD.FTZ R24, R57, R24 ;  /* 0x0000001839187221 */ /* 0x000fe20000010000 */
[----:B------:R-:W-:Y:S02]  /*1a8a0*/  F2FP.SATFINITE.E4M3.F32.PACK_AB_MERGE_C R182, R38, R15, R182 ;  /* 0x0000000f26b6723e */ /* 0x000fe400048070b6 */
[----:B------:R-:W-:Y:S01]  /*1a8b0*/  CS2R R38, SRZ ;  /* 0x0000000000267805 */ /* 0x000fe2000001ff00 */
[----:B------:R-:W3:Y:S01]  /*1a8c0*/  MUFU.EX2 R9, R9 ;  /* 0x0000000900097308 */ /* 0x000ee20000000800 */
[----:B-1----:R-:W-:-:S07]  /*1a8d0*/  FADD.FTZ R3, R105, R20 ;  /* 0x0000001469037221 */ /* 0x002fce0000010000 */
[----:B------:R-:W1:Y:S01]  /*1a8e0*/  MUFU.EX2 R53, R53 ;  /* 0x0000003500357308 */ /* 0x000e620000000800 */
[C---:B----4-:R-:W-:Y:S01]  /*1a8f0*/  F2FP.SATFINITE.E4M3.F32.PACK_AB_MERGE_C R183, R78.reuse, R105, RZ ;  /* 0x000000694eb7723e */ /* 0x050fe200048070ff */
[----:B------:R-:W-:-:S03]  /*1a900*/  FADD.FTZ R78, R78, R3 ;  /* 0x000000034e4e7221 */ /* 0x000fc60000010000 */
[----:B------:R-:W-:-:S03]  /*1a910*/  F2FP.SATFINITE.E4M3.F32.PACK_AB_MERGE_C R183, R62, R51, R183 ;  /* 0x000000333eb7723e */ /* 0x000fc600048070b7 */
[----:B------:R-:W4:Y:S01]  /*1a920*/  MUFU.EX2 R56, R56 ;  /* 0x0000003800387308 */ /* 0x000f220000000800 */
[----:B---3--:R-:W-:-:S07]  /*1a930*/  FADD.FTZ R3, R9, R24 ;  /* 0x0000001809037221 */ /* 0x008fce0000010000 */
[----:B------:R-:W3:Y:S01]  /*1a940*/  MUFU.EX2 R64, R64 ;  /* 0x0000004000407308 */ /* 0x000ee20000000800 */
[----:B-1----:R-:W-:-:S07]  /*1a950*/  FADD.FTZ R11, R53, R78 ;  /* 0x0000004e350b7221 */ /* 0x002fce0000010000 */
[----:B------:R-:W1:Y:S01]  /*1a960*/  MUFU.EX2 R40, R40 ;  /* 0x0000002800287308 */ /* 0x000e620000000800 */
[----:B----4-:R-:W-:-:S07]  /*1a970*/  FADD.FTZ R3, R56, R3 ;  /* 0x0000000338037221 */ /* 0x010fce0000010000 */
[----:B------:R-:W4:Y:S01]  /*1a980*/  MUFU.EX2 R89, R89 ;  /* 0x0000005900597308 */ /* 0x000f220000000800 */
[----:B---3--:R-:W-:-:S01]  /*1a990*/  FADD.FTZ R8, R64, R11 ;  /* 0x0000000b40087221 */ /* 0x008fc20000010000 */
[----:B0-----:R-:W-:Y:S01]  /*1a9a0*/  @P0 IMAD.HI.U32 R11, R203, R26, RZ ;  /* 0x0000001acb0b0227 */ /* 0x001fe200078e00ff */
[----:B------:R-:W-:-:S05]  /*1a9b0*/  CS2R R26, SRZ ;  /* 0x00000000001a7805 */ /* 0x000fca000001ff00 */
[----:B------:R-:W0:Y:S01]  /*1a9c0*/  MUFU.EX2 R63, R63 ;  /* 0x0000003f003f7308 */ /* 0x000e220000000800 */
[----:B-1----:R-:W-:-:S07]  /*1a9d0*/  FADD.FTZ R20, R40, R3 ;  /* 0x0000000328147221 */ /* 0x002fce0000010000 */
[----:B------:R-:W1:Y:S01]  /*1a9e0*/  MUFU.EX2 R70, R70 ;  /* 0x0000004600467308 */ /* 0x000e620000000800 */
[C---:B----4-:R-:W-:Y:S01]  /*1a9f0*/  F2FP.SATFINITE.E4M3.F32.PACK_AB_MERGE_C R176, R89.reuse, R40, RZ ;  /* 0x0000002859b0723e */ /* 0x050fe200048070ff */
[----:B------:R-:W-:-:S03]  /*1aa00*/  FADD.FTZ R89, R89, R20 ;  /* 0x0000001459597221 */ /* 0x000fc60000010000 */
[----:B------:R-:W-:Y:S02]  /*1aa10*/  F2FP.SATFINITE.E4M3.F32.PACK_AB_MERGE_C R176, R56, R9, R176 ;  /* 0x0000000938b0723e */ /* 0x000fe400048070b0 */
[----:B------:R-:W-:Y:S02]  /*1aa20*/  CS2R R56, SRZ ;  /* 0x0000000000387805 */ /* 0x000fe4000001ff00 */
[----:B------:R-:W-:Y:S01]  /*1aa30*/  MOV R9, R203 ;  /* 0x000000cb00097202 */ /* 0x000fe20000000f00 */
[----:B------:R-:W3:Y:S01]  /*1aa40*/  MUFU.EX2 R32, R32 ;  /* 0x0000002000207308 */ /* 0x000ee20000000800 */
[----:B0-----:R-:W-:-:S01]  /*1aa50*/  FADD.FTZ R3, R63, R8 ;  /* 0x000000083f037221 */ /* 0x001fc20000010000 */
[----:B--2---:R-:W-:Y:S02]  /*1aa60*/  @P0 SHF.R.U32.HI R9, RZ, R30, R11 ;  /* 0x0000001eff090219 */ /* 0x004fe4000001160b */
[----:B------:R-:W-:-:S04]  /*1aa70*/  CS2R R30, SRZ ;  /* 0x00000000001e7805 */ /* 0x000fc8000001ff00 */
[----:B------:R-:W0:Y:S01]  /*1aa80*/  MUFU.EX2 R55, R55 ;  /* 0x0000003700377308 */ /* 0x000e220000000800 */
[C---:B-1----:R-:W-:Y:S01]  /*1aa90*/  F2FP.SATFINITE.E4M3.F32.PACK_AB_MERGE_C R177, R70.reuse, R63, RZ ;  /* 0x0000003f46b1723e */ /* 0x042fe200048070ff */
[----:B------:R-:W-:Y:S01]  /*1aaa0*/  FADD.FTZ R70, R70, R3 ;  /* 0x0000000346467221 */ /* 0x000fe20000010000 */
[----:B------:R-:W-:Y:S02]  /*1aab0*/  CS2R R62, SRZ ;  /* 0x00000000003e7805 */ /* 0x000fe4000001ff00 */
[----:B------:R-:W-:-:S03]  /*1aac0*/  F2FP.SATFINITE.E4M3.F32.PACK_AB_MERGE_C R177, R64, R53, R177 ;  /* 0x0000003540b1723e */ /* 0x000fc600048070b1 */
        /* <DEDUP_REMOVED lines=11> */
[C---:B-1----:R-:W-:Y:S01]  /*1ab80*/  F2FP.SATFINITE.E4M3.F32.PACK_AB_MERGE_C R178, R79.reuse, R36, RZ ;  /* 0x000000244fb2723e */ /* 0x042fe200048070ff */
[----:B------:R-:W-:-:S03]  /*1ab90*/  FADD.FTZ R79, R79, R20 ;  /* 0x000000144f4f7221 */ /* 0x000fc60000010000 */
[----:B------:R-:W-:Y:S02]  /*1aba0*/  F2FP.SATFINITE.E4M3.F32.PACK_AB_MERGE_C R178, R83, R32, R178 ;  /* 0x0000002053b2723e */ /* 0x000fe400048070b2 */
[----:B------:R-:W-:Y:S01]  /*1abb0*/  CS2R R82, SRZ ;  /* 0x0000000000527805 */ /* 0x000fe2000001ff00 */
[----:B------:R-:W1:Y:S01]  /*1abc0*/  MUFU.EX2 R34, R34 ;  /* 0x0000002200227308 */ /* 0x000e620000000800 */
[----:B--2---:R-:W-:-:S07]  /*1abd0*/  FADD.FTZ R3, R59, R14 ;  /* 0x0000000e3b037221 */ /* 0x004fce0000010000 */
[----:B------:R-:W2:Y:S01]  /*1abe0*/  MUFU.EX2 R0, R0 ;  /* 0x0000000000007308 */ /* 0x000ea20000000800 */
[----:B0-----:R-:W-:-:S01]  /*1abf0*/  FADD.FTZ R3, R68, R3 ;  /* 0x0000000344037221 */ /* 0x001fc20000010000 */
[----:B------:R-:W-:Y:S02]  /*1ac00*/  F2FP.SATFINITE.E4M3.F32.PACK_AB_MERGE_C R179, R68, R59, RZ ;  /* 0x0000003b44b3723e */ /* 0x000fe400048070ff */
[----:B------:R-:W-:Y:S02]  /*1ac10*/  CS2R R68, SRZ ;  /* 0x0000000000447805 */ /* 0x000fe4000001ff00 */
[----:B------:R-:W-:Y:S02]  /*1ac20*/  CS2R R58, SRZ ;  /* 0x00000000003a7805 */ /* 0x000fe4000001ff00 */
[----:B------:R-:W-:Y:S02]  /*1ac30*/  F2FP.SATFINITE.E4M3.F32.PACK_AB_MERGE_C R179, R66, R55, R179 ;  /* 0x0000003742b3723e */ /* 0x000fe400048070b3 */
[----:B------:R-:W-:Y:S01]  /*1ac40*/  CS2R R66, SRZ ;  /* 0x0000000000427805 */ /* 0x000fe2000001ff00 */
[----:B------:R-:W0:Y:S01]  /*1ac50*/  MUFU.EX2 R7, R7 ;  /* 0x0000000700077308 */ /* 0x000e220000000800 */
[----:B-1----:R-:W-:-:S01]  /*1ac60*/  FADD.FTZ R20, R34, R79 ;  /* 0x0000004f22147221 */ /* 0x002fc20000010000 */
[----:B------:R-:W-:-:S06]  /*1ac70*/  CS2R R78, SRZ ;  /* 0x00000000004e7805 */ /* 0x000fcc000001ff00 */
[----:B------:R1:W-:Y:S01]  /*1ac80*/  MUFU.EX2 R52, R65 ;  /* 0x0000004100347308 */ /* 0x0003e20000000800 */
[----:B--2---:R-:W-:-:S07]  /*1ac90*/  FADD.FTZ R24, R0, R3 ;  /* 0x0000000300187221 */ /* 0x004fce0000010000 */
[----:B------:R-:W2:Y:S01]  /*1aca0*/  MUFU.EX2 R61, R61 ;  /* 0x0000003d003d7308 */ /* 0x000ea20000000800 */
[----:B-1----:R-:W-:-:S01]  /*1acb0*/  FFMA.FTZ R65, R123, R12, -R54 ;  /* 0x0000000c7b417223 */ /* 0x002fc20000010836 */
[----:B0-----:R-:W-:Y:S01]  /*1acc0*/  FADD.FTZ R20, R7, R20 ;  /* 0x0000001407147221 */ /* 0x001fe20000010000 */
[----:B------:R-:W-:-:S05]  /*1acd0*/  FFMA.FTZ R54, R143, R12, -R54 ;  /* 0x0000000c8f367223 */ /* 0x000fca0000010836 */
[----:B------:R-:W0:Y:S08]  /*1ace0*/  MUFU.EX2 R29, R29 ;  /* 0x0000001d001d7308 */ /* 0x000e300000000800 */
        /* <DEDUP_REMOVED lines=12> */
[C---:B0-----:R-:W-:Y:S01]  /*1adb0*/  F2FP.SATFINITE.E4M3.F32.PACK_AB_MERGE_C R65, R80.reuse, R65, RZ ;  /* 0x000000415041723e */ /* 0x041fe200048070ff */
[----:B------:R-:W-:-:S03]  /*1adc0*/  FADD.FTZ R80, R80, R5 ;  /* 0x0000000550507221 */ /* 0x000fc60000010000 */
[----:B------:R-:W-:Y:S02]  /*1add0*/  F2FP.SATFINITE.E4M3.F32.PACK_AB_MERGE_C R173, R61, R0, R65 ;  /* 0x000000003dad723e */ /* 0x000fe40004807041 */
[----:B------:R-:W-:Y:S02]  /*1ade0*/  CS2R R64, SRZ ;  /* 0x0000000000407805 */ /* 0x000fe4000001ff00 */
[----:B------:R-:W-:Y:S01]  /*1adf0*/  CS2R R60, SRZ ;  /* 0x00000000003c7805 */ /* 0x000fe2000001ff00 */
[----:B------:R-:W0:Y:S01]  /*1ae00*/  MUFU.EX2 R44, R44 ;  /* 0x0000002c002c7308 */ /* 0x000e220000000800 */
[----:B-1----:R-:W-:-:S07]  /*1ae10*/  FADD.FTZ R3, R25, R42 ;  /* 0x0000002a19037221 */ /* 0x002fce0000010000 */
[----:B------:R-:W-:Y:S01]  /*1ae20*/  MUFU.EX2 R41, R41 ;  /* 0x0000002900297308 */ /* 0x000fe20000000800 */
[----:B--2---:R-:W-:-:S07]  /*1ae30*/  FADD.FTZ R5, R127, R80 ;  /* 0x000000507f057221 */ /* 0x004fce0000010000 */
[----:B------:R-:W1:Y:S01]  /*1ae40*/  MUFU.EX2 R46, R46 ;  /* 0x0000002e002e7308 */ /* 0x000e620000000800 */
[----:B0-----:R-:W-:-:S07]  /*1ae50*/  FADD.FTZ R20, R44, R3 ;  /* 0x000000032c147221 */ /* 0x001fce0000010000 */
[----:B------:R0:W2:Y:S08]  /*1ae60*/  MUFU.EX2 R10, R87 ;  /* 0x00000057000a7308 */ /* 0x0000b00000000800 */
[----:B------:R-:W-:Y:S01]  /*1ae70*/  MUFU.EX2 R129, R129 ;  /* 0x0000008100817308 */ /* 0x000fe20000000800 */
[----:B-1----:R-:W-:Y:S01]  /*1ae80*/  F2FP.SATFINITE.E4M3.F32.PACK_AB_MERGE_C R3, R46, R41, RZ ;  /* 0x000000292e03723e */ /* 0x002fe200048070ff */
[----:B------:R-:W-:Y:S01]  /*1ae90*/  FADD.FTZ R41, R41, R20 ;  /* 0x0000001429297221 */ /* 0x000fe20000010000 */
[----:B0-----:R-:W-:-:S02]  /*1aea0*/  CS2R R86, SRZ ;  /* 0x0000000000567805 */ /* 0x001fc4000001ff00 */
[----:B------:R-:W-:Y:S01]  /*1aeb0*/  F2FP.SATFINITE.E4M3.F32.PACK_AB_MERGE_C R174, R44, R25, R3 ;  /* 0x000000192cae723e */ /* 0x000fe20004807003 */
[----:B------:R-:W-:-:S01]  /*1aec0*/  FADD.FTZ R46, R46, R41 ;  /* 0x000000292e2e7221 */ /* 0x000fc20000010000 */
[----:B------:R-:W-:Y:S01]  /*1aed0*/  CS2R R40, SRZ ;  /* 0x0000000000287805 */ /* 0x000fe2000001ff00 */
[----:B------:R-:W0:Y:S01]  /*1aee0*/  MUFU.EX2 R6, R131 ;  /* 0x0000008300067308 */ /* 0x000e220000000800 */
[----:B--2---:R-:W-:-:S07]  /*1aef0*/  FADD.FTZ R24, R10, R5 ;  /* 0x000000050a187221 */ /* 0x004fce0000010000 */
[----:B------:R-:W1:Y:S08]  /*1af00*/  MUFU.EX2 R33, R33 ;  /* 0x0000002100217308 */ /* 0x000e700000000800 */
[----:B------:R-:W2:Y:S01]  /*1af10*/  MUFU.EX2 R133, R133 ;  /* 0x0000008500857308 */ /* 0x000ea20000000800 */
[----:B0-----:R-:W-:Y:S01]  /*1af20*/  F2FP.SATFINITE.E4M3.F32.PACK_AB_MERGE_C R5, R6, R129, RZ ;  /* 0x000000810605723e */ /* 0x001fe200048070ff */
[----:B------:R-:W-:Y:S01]  /*1af30*/  FADD.FTZ R129, R129, R24 ;  /* 0x0000001881817221 */ /* 0x000fe20000010000 */
[----:B------:R-:W-:-:S02]  /*1af40*/  CS2R R24, SRZ ;  /* 0x0000000000187805 */ /* 0x000fc4000001ff00 */
[----:B------:R-:W-:Y:S01]  /*1af50*/  F2FP.SATFINITE.E4M3.F32.PACK_AB_MERGE_C R175, R10, R127, R5 ;  /* 0x0000007f0aaf723e */ /* 0x000fe20004807005 */
[----:B------:R-:W-:-:S02]  /*1af60*/  FADD.FTZ R6, R6, R129 ;  /* 0x0000008106067221 */ /* 0x000fc40000010000 */
[----:B------:R-:W0:Y:S01]  /*1af70*/  MUFU.EX2 R48, R48 ;  /* 0x0000003000307308 */ /* 0x000e220000000800 */
[----:B-1----:R-:W-:-:S01]  /*1af80*/  FADD.FTZ R3, R33, R46 ;  /* 0x0000002e21037221 */ /* 0x002fc20000010000 */
[----:B------:R-:W-:-:S06]  /*1af90*/  CS2R R46, SRZ ;  /* 0x00000000002e7805 */ /* 0x000fcc000001ff00 */
[----:B------:R-:W-:Y:S01]  /*1afa0*/  MUFU.EX2 R37, R37 ;  /* 0x0000002500257308 */ /* 0x000fe20000000800 */
[----:B--2---:R-:W-:-:S07]  /*1afb0*/  FADD.FTZ R5, R133, R6 ;  /* 0x0000000685057221 */ /* 0x004fce0000010000 */
[----:B------:R-:W1:Y:S01]  /*1afc0*/  MUFU.EX2 R50, R50 ;  /* 0x0000003200327308 */ /* 0x000e620000000800 */
[----:B0-----:R-:W-:-:S07]  /*1afd0*/  FADD.FTZ R6, R48, R3 ;  /* 0x0000000330067221 */ /* 0x001fce0000010000 */
[----:B------:R0:W2:Y:S08]  /*1afe0*/  MUFU.EX2 R8, R81 ;  /* 0x0000005100087308 */ /* 0x0000b00000000800 */
[----:B------:R-:W3:Y:S01]  /*1aff0*/  MUFU.EX2 R135, R135 ;  /* 0x0000008700877308 */ /* 0x000ee20000000800 */
[----:B-1----:R-:W-:Y:S01]  /*1b000*/  F2FP.SATFINITE.E4M3.F32.PACK_AB_MERGE_C R7, R50, R37, RZ ;  /* 0x000000253207723e */ /* 0x002fe200048070ff */
[----:B------:R-:W-:Y:S01]  /*1b010*/  FADD.FTZ R37, R37, R6 ;  /* 0x0000000625257221 */ /* 0x000fe20000010000 */
[----:B------:R-:W-:-:S02]  /*1b020*/  IADD3 R6, R9, R205, -R204 ;  /* 0x000000cd09067210 */ /* 0x000fc40007ffe8cc */
[----:B0-----:R-:W-:Y:S02]  /*1b030*/  CS2R R80, SRZ ;  /* 0x0000000000507805 */ /* 0x001fe4000001ff00 */
[----:B------:R-:W-:Y:S01]  /*1b040*/  F2FP.SATFINITE.E4M3.F32.PACK_AB_MERGE_C R168, R48, R33, R7 ;  /* 0x0000002130a8723e */ /* 0x000fe20004807007 */
[----:B------:R-:W-:Y:S01]  /*1b050*/  FADD.FTZ R50, R50, R37 ;  /* 0x0000002532327221 */ /* 0x000fe20000010000 */
[----:B------:R-:W-:Y:S01]  /*1b060*/  CS2R R48, SRZ ;  /* 0x0000000000307805 */ /* 0x000fe2000001ff00 */
[----:B------:R-:W0:Y:S01]  /*1b070*/  MUFU.EX2 R14, R137 ;  /* 0x00000089000e7308 */ /* 0x000e220000000800 */
[----:B--2---:R-:W-:-:S01]  /*1b080*/  FADD.FTZ R10, R8, R5 ;  /* 0x00000005080a7221 */ /* 0x004fc20000010000 */
[----:B------:R-:W-:Y:S01]  /*1b090*/  IMAD.HI R9, R6, 0x66666667, RZ ;  /* 0x6666666706097827 */ /* 0x000fe200078e02ff */
[----:B------:R-:W-:Y:S02]  /*1b0a0*/  CS2R R36, SRZ ;  /* 0x0000000000247805 */ /* 0x000fe4000001ff00 */
[----:B------:R-:W-:-:S03]  /*1b0b0*/  CS2R R32, SRZ ;  /* 0x0000000000207805 */ /* 0x000fc6000001ff00 */
[----:B------:R-:W1:Y:S01]  /*1b0c0*/  MUFU.EX2 R43, R43 ;  /* 0x0000002b002b7308 */ /* 0x000e620000000800 */
[----:B---3--:R-:W-:-:S07]  /*1b0d0*/  FADD.FTZ R3, R135, R10 ;  /* 0x0000000a87037221 */ /* 0x008fce0000010000 */
[----:B------:R-:W2:Y:S01]  /*1b0e0*/  MUFU.EX2 R139, R139 ;  /* 0x0000008b008b7308 */ /* 0x000ea20000000800 */
[C---:B0-----:R-:W-:Y:S01]  /*1b0f0*/  F2FP.SATFINITE.E4M3.F32.PACK_AB_MERGE_C R135, R14.reuse, R135, RZ ;  /* 0x000000870e87723e */ /* 0x041fe200048070ff */
[----:B------:R-:W-:-:S03]  /*1b100*/  FADD.FTZ R14, R14, R3 ;  /* 0x000000030e0e7221 */ /* 0x000fc60000010000 */
[----:B------:R-:W-:-:S03]  /*1b110*/  F2FP.SATFINITE.E4M3.F32.PACK_AB_MERGE_C R169, R8, R133, R135 ;  /* 0x0000008508a9723e */ /* 0x000fc60004807087 */
[----:B------:R0:W3:Y:S01]  /*1b120*/  MUFU.EX2 R0, R71 ;  /* 0x0000004700007308 */ /* 0x0000e20000000800 */
[----:B-1----:R-:W-:-:S01]  /*1b130*/  FADD.FTZ R3, R43, R50 ;  /* 0x000000322b037221 */ /* 0x002fc20000010000 */
[----:B------:R-:W-:-:S03]  /*1b140*/  CS2R R50, SRZ ;  /* 0x0000000000327805 */ /* 0x000fc6000001ff00 */
[----:B------:R-:W-:-:S03]  /*1b150*/  FADD.FTZ R6, R52, R3 ;  /* 0x0000000334067221 */ /* 0x000fc60000010000 */
[----:B------:R-:W1:Y:S01]  /*1b160*/  MUFU.EX2 R45, R45 ;  /* 0x0000002d002d7308 */ /* 0x000e620000000800 */
[----:B--2---:R-:W-:-:S01]  /*1b170*/  FADD.FTZ R5, R139, R14 ;  /* 0x0000000e8b057221 */ /* 0x004fc20000010000 */
[----:B0-----:R-:W-:-:S06]  /*1b180*/  CS2R R70, SRZ ;  /* 0x0000000000467805 */ /* 0x001fcc000001ff00 */
[----:B------:R-:W-:Y:S01]  /*1b190*/  MUFU.EX2 R141, R141 ;  /* 0x0000008d008d7308 */ /* 0x000fe20000000800 */
[----:B---3--:R-:W-:-:S07]  /*1b1a0*/  FADD.FTZ R8, R0, R5 ;  /* 0x0000000500087221 */ /* 0x008fce0000010000 */
[----:B------:R-:W0:Y:S01]  /*1b1b0*/  MUFU.EX2 R54, R54 ;  /* 0x0000003600367308 */ /* 0x000e220000000800 */
[----:B-1----:R-:W-:-:S01]  /*1b1c0*/  FADD.FTZ R3, R45, R6 ;  /* 0x000000062d037221 */ /* 0x002fc20000010000 */
[----:B------:R-:W-:-:S06]  /*1b1d0*/  SHF.R.U32.HI R6, RZ, 0x1f, R9 ;  /* 0x0000001fff067819 */ /* 0x000fcc0000011609 */
[----:B------:R-:W1:Y:S01]  /*1b1e0*/  MUFU.EX2 R28, R28 ;  /* 0x0000001c001c7308 */ /* 0x000e620000000800 */
[----:B0-----:R-:W-:Y:S01]  /*1b1f0*/  F2FP.SATFINITE.E4M3.F32.PACK_AB_MERGE_C R5, R54, R141, RZ ;  /* 0x0000008d3605723e */ /* 0x001fe200048070ff */
[----:B------:R-:W-:Y:S01]  /*1b200*/  FADD.FTZ R141, R141, R8 ;  /* 0x000000088d8d7221 */ /* 0x000fe20000010000 */
[----:B------:R-:W-:Y:S02]  /*1b210*/  VIADD R8, R162, 0xfffffffe ;  /* 0xfffffffea2087836 */ /* 0x000fe40000000000 */
[----:B------:R-:W-:Y:S01]  /*1b220*/  F2FP.SATFINITE.E4M3.F32.PACK_AB_MERGE_C R171, R0, R139, R5 ;  /* 0x0000008b00ab723e */ /* 0x000fe20004807005 */
[----:B------:R-:W-:-:S01]  /*1b230*/  FADD.FTZ R0, R54, R141 ;  /* 0x0000008d36007221 */ /* 0x000fc20000010000 */
[----:B------:R-:W-:Y:S02]  /*1b240*/  LEA.HI.SX32 R5, R9, R6, 0x1a ;  /* 0x0000000609057211 */ /* 0x000fe400078fd2ff */
[----:B------:R-:W-:Y:S02]  /*1b250*/  CS2R R54, SRZ ;  /* 0x0000000000367805 */ /* 0x000fe4000001ff00 */
[C---:B-1----:R-:W-:Y:S01]  /*1b260*/  F2FP.SATFINITE.E4M3.F32.PACK_AB_MERGE_C R7, R28.reuse, R45, RZ ;  /* 0x0000002d1c07723e */ /* 0x042fe200048070ff */
[----:B------:R-:W-:-:S01]  /*1b270*/  FADD.FTZ R3, R28, R3 ;  /* 0x000000031c037221 */ /* 0x000fc20000010000 */
[----:B------:R-:W-:-:S02]  /*1b280*/  VIMNMX R5, RZ, R5, !PT ;  /* 0x00000005ff057248 */ /* 0x000fc40007fe0100 */
[----:B------:R-:W-:Y:S02]  /*1b290*/  CS2R R44, SRZ ;  /* 0x00000000002c7805 */ /* 0x000fe4000001ff00 */
[----:B------:R-:W-:Y:S02]  /*1b2a0*/  F2FP.SATFINITE.E4M3.F32.PACK_AB_MERGE_C R170, R52, R43, R7 ;  /* 0x0000002b34aa723e */ /* 0x000fe40004807007 */
[----:B------:R-:W-:Y:S02]  /*1b2b0*/  CS2R R52, SRZ ;  /* 0x0000000000347805 */ /* 0x000fe4000001ff00 */
[----:B------:R-:W-:Y:S02]  /*1b2c0*/  ISETP.GE.AND P2, PT, R8, R5, PT ;  /* 0x000000050800720c */ /* 0x000fe40003f46270 */
[----:B------:R-:W-:Y:S02]  /*1b2d0*/  CS2R R42, SRZ ;  /* 0x00000000002a7805 */ /* 0x000fe4000001ff00 */
[----:B------:R-:W-:-:S09]  /*1b2e0*/  CS2R R28, SRZ ;  /* 0x00000000001c7805 */ /* 0x000fd2000001ff00 */
[----:B------:R-:W-:Y:S05]  /*1b2f0*/  @!P2 BRA `(.L_x_2477) ;  /* 0x0000004400f4a947 */ /* 0x000fea0003800000 */
[----:B------:R-:W-:Y:S01]  /*1b300*/  IMAD.MOV.U32 R6, RZ, RZ, R13 ;  /* 0x000000ffff067224 */ /* 0x000fe200078e000d */
[----:B------:R-:W-:Y:S01]  /*1b310*/  MOV R9, R190 ;  /* 0x000000be00097202 */ /* 0x000fe20000000f00 */
[----:B------:R-:W-:Y:S02]  /*1b320*/  IMAD.MOV.U32 R7, RZ, RZ, R91 ;  /* 0x000000ffff077224 */ /* 0x000fe400078e005b */
[----:B------:R-:W-:-:S07]  /*1b330*/  IMAD.MOV.U32 R87, RZ, RZ, RZ ;  /* 0x000000ffff577224 */ /* 0x000fce00078e00ff */
.L_x_2488:
        /* <DEDUP_REMOVED lines=8> */
.L_x_2479:
        /* <DEDUP_REMOVED lines=8> */
.L_x_2480:
[----:B------:R-:W-:Y:S04]  /*1b440*/  BSSY B0, `(.L_x_2478) ;  /* 0x0000004000007945 */ /* 0x000fe80003800000 */
[----:B-1----:R-:W-:Y:S05]  /*1b450*/  @P3 BRA `(.L_x_2481) ;  /* 0x0000000000083947 */ /* 0x002fea0003800000 */
[----:B------:R-:W1:Y:S02]  /*1b460*/  SYNCS.PHASECHK.TRANS64.TRYWAIT P3, [R11+URZ+0x29830], R10 ;  /* 0x0298300a0b0075a7 */ /* 0x000e64000806017f */
[----:B-1----:R-:W-:Y:S05]  /*1b470*/  @!P3 BRA `(.L_x_2482) ;  /* 0x000001280098b947 */ /* 0x002fea0003800000 */
.L_x_2481:
[----:B------:R-:W-:Y:S05]  /*1b480*/  BSYNC B0 ;  /* 0x0000000000007941 */ /* 0x000fea0003800000 */
.L_x_2478:
        /* <DEDUP_REMOVED lines=9> */
[----:B------:R-:W-:Y:S01]  /*1b520*/  MOV R89, 0x80000020 ;  /* 0x8000002000597802 */ /* 0x000fe20000000f00 */
[----:B------:R-:W-:Y:S01]  /*1b530*/  IMAD.MOV.U32 R21, RZ, RZ, -0x7fffffe0 ;  /* 0x80000020ff157424 */ /* 0x000fe200078e00ff */
[----:B------:R-:W-:Y:S01]  /*1b540*/  R2UR UR47, R15 ;  /* 0x000000000f2f72ca */ /* 0x000fe200000e0000 */
[----:B------:R-:W-:Y:S01]  /*1b550*/  UMOV UR28, UR24 ;  /* 0x00000018001c7c82 */ /* 0x000fe20008000000 */
[----:B------:R-:W-:Y:S01]  /*1b560*/  R2UR UR27, R89 ;  /* 0x00000000591b72ca */ /* 0x000fe200000e0000 */
[----:B------:R-:W-:Y:S01]  /*1b570*/  UMOV UR29, UR25 ;  /* 0x00000019001d7c82 */ /* 0x000fe20008000000 */
[----:B------:R-:W-:Y:S01]  /*1b580*/  R2UR UR31, R21 ;  /* 0x00000000151f72ca */ /* 0x000fe200000e0000 */
[----:B------:R-:W-:Y:S01]  /*1b590*/  UMOV UR32, UR24 ;  /* 0x0000001800207c82 */ /* 0x000fe20008000000 */
[----:B------:R-:W-:Y:S01]  /*1b5a0*/  R2UR UR35, R15 ;  /* 0x000000000f2372ca */ /* 0x000fe200000e0000 */
[----:B------:R-:W-:Y:S01]  /*1b5b0*/  UMOV UR33, UR25 ;  /* 0x0000001900217c82 */ /* 0x000fe20008000000 */
[----:B------:R-:W-:Y:S01]  /*1b5c0*/  R2UR UR7, R89 ;  /* 0x00000000590772ca */ /* 0x000fe200000e0000 */
[----:B------:R-:W-:-:S02]  /*1b5d0*/  IMAD.MOV.U32 R21, RZ, RZ, -0x7fffffe0 ;  /* 0x80000020ff157424 */ /* 0x000fc400078e00ff */
[----:B------:R-:W-:Y:S02]  /*1b5e0*/  IMAD.MOV.U32 R15, RZ, RZ, -0x7fffffe0 ;  /* 0x80000020ff0f7424 */ /* 0x000fe400078e00ff */
[----:B------:R-:W-:Y:S01]  /*1b5f0*/  IMAD.MOV.U32 R13, RZ, RZ, -0x7fffffe0 ;  /* 0x80000020ff0d7424 */ /* 0x000fe200078e00ff */
[----:B0-----:R-:W-:Y:S02]  /*1b600*/  SHF.R.U32.HI R11, RZ, 0x7, R10 ;  /* 0x00000007ff0b7819 */ /* 0x001fe4000001160a */
[----:B------:R-:W-:-:S03]  /*1b610*/  IADD3 R10, R189, 0x1, RZ ;  /* 0x00000001bd0a7810 */ /* 0x000fc60007ffe0ff */
[----:B------:R-:W-:-:S05]  /*1b620*/  VIADD R11, R11, 0x8 ;  /* 0x000000080b0b7836 */ /* 0x000fca0000000000 */
[----:B------:R0:W-:Y:S01]  /*1b630*/  BAR.SYNC.DEFER_BLOCKING R11, 0x100 ;  /* 0x0004000b0000751d */ /* 0x0001e20000010000 */
[----:B------:R-:W-:-:S04]  /*1b640*/  ISETP.NE.AND P3, PT, R10, 0x2, PT ;  /* 0x000000020a00780c */ /* 0x000fc80003f65270 */
[----:B------:R-:W-:-:S05]  /*1b650*/  SEL R10, R10, RZ, P3 ;  /* 0x000000ff0a0a7207 */ /* 0x000fca0001800000 */
[----:B------:R-:W-:-:S04]  /*1b660*/  IMAD R12, R10, 0x780, R4 ;  /* 0x000007800a0c7824 */ /* 0x000fc800078e0204 */
[C---:B------:R-:W-:Y:S01]  /*1b670*/  VIADD R14, R12.reuse, 0x80 ;  /* 0x000000800c0e7836 */ /* 0x040fe20000000000 */
[C---:B------:R-:W-:Y:S01]  /*1b680*/  R2UR UR50, R12.reuse ;  /* 0x000000000c3272ca */ /* 0x040fe200000e0000 */
[C---:B------:R-:W-:Y:S01]  /*1b690*/  VIADD R20, R12.reuse, 0x180 ;  /* 0x000001800c147836 */ /* 0x040fe20000000000 */
[----:B------:R-:W-:Y:S02]  /*1b6a0*/  IADD3 R88, R12, 0x100, RZ ;  /* 0x000001000c587810 */ /* 0x000fe40007ffe0ff */
[----:B------:R-:W-:Y:S01]  /*1b6b0*/  R2UR UR46, R14 ;  /* 0x000000000e2e72ca */ /* 0x000fe200000e0000 */
[----:B------:R-:W-:Y:S01]  /*1b6c0*/  VIADD R14, R12, 0x200 ;  /* 0x000002000c0e7836 */ /* 0x000fe20000000000 */
[----:B------:R-:W-:Y:S01]  /*1b6d0*/  R2UR UR26, R88 ;  /* 0x00000000581a72ca */ /* 0x000fe200000e0000 */
[----:B------:R-:W-:Y:S01]  /*1b6e0*/  VIADD R88, R12, 0x2 ;  /* 0x000000020c587836 */ /* 0x000fe20000000000 */
[----:B------:R-:W-:Y:S01]  /*1b6f0*/  R2UR UR30, R20 ;  /* 0x00000000141e72ca */ /* 0x000fe200000e0000 */
[----:B------:R-:W-:Y:S01]  /*1b700*/  WARPGROUP.ARRIVE ;  /* 0x00000000000079c5 */ /* 0x000fe20000000000 */
[----:B------:R-:W-:Y:S01]  /*1b710*/  R2UR UR34, R14 ;  /* 0x000000000e2272ca */ /* 0x000fe200000e0000 */
[----:B------:R-:W-:Y:S01]  /*1b720*/  VIADD R20, R12, 0x82 ;  /* 0x000000820c147836 */ /* 0x000fe20000000000 */
[----:B------:R-:W-:-:S02]  /*1b730*/  R2UR UR6, R88 ;  /* 0x00000000580672ca */ /* 0x000fc400000e0000 */
[----:B------:R-:W-:Y:S01]  /*1b740*/  IADD3 R14, R12, 0x102, RZ ;  /* 0x000001020c0e7810 */ /* 0x000fe20007ffe0ff */
        /* <DEDUP_REMOVED lines=9> */
[----:B------:R-:W-:Y:S01]  /*1b7e0*/  QGMMA.64x32x32.F32.E4M3.E4M3 R136, gdesc[UR44], RZ, !UPT, gsb0 ;  /* 0x006000002c8879f3 */ /* 0x000fe2000c0008ff */
[----:B------:R-:W-:Y:S01]  /*1b7f0*/  R2UR UR46, R20 ;  /* 0x00000000142e72ca */ /* 0x000fe200000e0000 */
[----:B------:R-:W-:Y:S01]  /*1b800*/  UMOV UR44, UR4 ;  /* 0x00000004002c7c82 */ /* 0x000fe20008000000 */
[----:B------:R-:W-:Y:S01]  /*1b810*/  R2UR UR47, R21 ;  /* 0x00000000152f72ca */ /* 0x000fe200000e0000 */
[----:B------:R-:W-:Y:S01]  /*1b820*/  UMOV UR45, UR5 ;  /* 0x00000005002d7c82 */ /* 0x000fe20008000000 */
        /* <DEDUP_REMOVED lines=56> */
[----:B------:R-:W-:Y:S01]  /*1bbb0*/  R2UR UR46, R14 ;  /* 0x000000000e2e72ca */ /* 0x000fe200000e0000 */
[----:B------:R-:W-:Y:S01]  /*1bbc0*/  VIADD R14, R12, 0x480 ;  /* 0x000004800c0e7836 */ /* 0x000fe20000000000 */
[----:B------:R-:W-:Y:S02]  /*1bbd0*/  R2UR UR47, R15 ;  /* 0x000000000f2f72ca */ /* 0x000fe400000e0000 */
[----:B------:R-:W-:Y:S02]  /*1bbe0*/  MOV R15, 0x80000020 ;  /* 0x80000020000f7802 */ /* 0x000fe40000000f00 */
[----:B------:R-:W-:Y:S01]  /*1bbf0*/  R2UR UR50, R14 ;  /* 0x000000000e3272ca */ /* 0x000fe200000e0000 */
[----:B------:R-:W-:Y:S01]  /*1bc00*/  VIADD R14, R12, 0x282 ;  /* 0x000002820c0e7836 */ /* 0x000fe20000000000 */
[----:B------:R-:W-:Y:S01]  /*1bc10*/  R2UR UR51, R15 ;  /* 0x000000000f3372ca */ /* 0x000fe200000e0000 */
[----:B------:R-:W-:-:S03]  /*1bc20*/  IMAD.MOV.U32 R15, RZ, RZ, -0x7fffffe0 ;  /* 0x80000020ff0f7424 */ /* 0x000fc600078e00ff */
        /* <DEDUP_REMOVED lines=109> */
[C---:B------:R-:W-:Y:S01]  /*1c300*/  VIADD R14, R12.reuse, 0x682 ;  /* 0x000006820c0e7836 */ /* 0x040fe20000000000 */
[----:B------:R-:W-:Y:S01]  /*1c310*/  MOV R15, 0x80000020 ;  /* 0x80000020000f7802 */ /* 0x000fe20000000f00 */
        /* <DEDUP_REMOVED lines=34> */
.L_x_2484:
[----:B------:R-:W-:Y:S01]  /*1c540*/  SHF.L.U32 R9, R9, 0x1f, RZ ;  /* 0x0000001f09097819 */ /* 0x000fe200000006ff */
[----:B------:R-:W-:-:S04]  /*1c550*/  IMAD R11, R189, 0x8, R16 ;  /* 0x00000008bd0b7824 */ /* 0x000fc800078e0210 */
[----:B------:R0:W1:Y:S01]  /*1c560*/  SYNCS.PHASECHK.TRANS64.TRYWAIT P2, [R11+URZ+0x29850], R9 ;  /* 0x029850090b0075a7 */ /* 0x000062000804017f */
[----:B------:R-:W-:Y:S05]  /*1c570*/  @!P1 BRA `(.L_x_2485) ;  /* 0x0000000000049947 */ /* 0x000fea0003800000 */
[----:B------:R-:W-:Y:S01]  /*1c580*/  BPT.TRAP 0x1 ;  /* 0x000000040000795c */ /* 0x000fe20000300000 */
.L_x_2485:
[----:B-1----:R-:W-:Y:S05]  /*1c590*/  @P2 BRA `(.L_x_2483) ;  /* 0x0000000000082947 */ /* 0x002fea0003800000 */
[----:B------:R-:W1:Y:S02]  /*1c5a0*/  SYNCS.PHASECHK.TRANS64.TRYWAIT P2, [R11+URZ+0x29850], R9 ;  /* 0x029850090b0075a7 */ /* 0x000e64000804017f */
[----:B-1----:R-:W-:Y:S05]  /*1c5b0*/  @!P2 BRA `(.L_x_2486) ;  /* 0x00000118005ca947 */ /* 0x002fea0003800000 */
.L_x_2483:
[----:B01----:R-:W-:Y:S01]  /*1c5c0*/  IADD3 R9, R16, 0x400, RZ ;  /* 0x0000040010097810 */ /* 0x003fe20007ffe0ff */
[----:B------:R-:W-:Y:S01]  /*1c5d0*/  IMAD.MOV.U32 R13, RZ, RZ, -0x3ffffff0 ;  /* 0xc0000010ff0d7424 */ /* 0x000fe200078e00ff */
[----:B------:R-:W-:Y:S05]  /*1c5e0*/  WARPSYNC.ALL ;  /* 0x0000000000007948 */ /* 0x000fea0003800000 */
[----:B------:R-:W-:Y:S01]  /*1c5f0*/  SHF.R.U32.HI R9, RZ, 0x4, R9 ;  /* 0x00000004ff097819 */ /* 0x000fe20000011609 */
[----:B------:R-:W-:Y:S01]  /*1c600*/  WARPGROUP.ARRIVE ;  /* 0x00000000000079c5 */ /* 0x000fe20000000000 */
[----:B------:R-:W-:Y:S01]  /*1c610*/  R2UR UR7, R13 ;  /* 0x000000000d0772ca */ /* 0x000fe200000e0000 */
[----:B------:R-:W-:Y:S01]  /*1c620*/  IMAD.MOV.U32 R15, RZ, RZ, -0x3ffffff0 ;  /* 0xc0000010ff0f7424 */ /* 0x000fe200078e00ff */
[----:B------:R-:W-:Y:S01]  /*1c630*/  LOP3.LUT R9, R9, 0x3fff, RZ, 0xc0, !PT ;  /* 0x00003fff09097812 */ /* 0x000fe200078ec0ff */
[----:B------:R-:W0:Y:S01]  /*1c640*/  @P0 LDC R20, c[0x0][0x450] ;  /* 0x00011400ff140b82 */ /* 0x000e220000000800 */
[----:B------:R-:W-:-:S02]  /*1c650*/  IMAD.MOV.U32 R13, RZ, RZ, -0x3ffffff0 ;  /* 0xc0000010ff0d7424 */ /* 0x000fc400078e00ff */
[C---:B------:R-:W-:Y:S01]  /*1c660*/  FMUL.FTZ R21, R2.reuse, R158 ;  /* 0x0000009e02157220 */ /* 0x040fe20000410000 */
[----:B------:R-:W-:Y:S01]  /*1c670*/  LOP3.LUT R9, R9, 0x10000, RZ, 0xfc, !PT ;  /* 0x0001000009097812 */ /* 0x000fe200078efcff */
[C---:B------:R-:W-:Y:S01]  /*1c680*/  FMUL.FTZ R158, R2.reuse, R165 ;  /* 0x000000a5029e7220 */ /* 0x040fe20000410000 */
[C---:B------:R-:W-:Y:S01]  /*1c690*/  FMUL.FTZ R136, R2.reuse, R136 ;  /* 0x0000008802887220 */ /* 0x040fe20000410000 */
[C---:B------:R-:W-:Y:S01]  /*1c6a0*/  FMUL.FTZ R141, R2.reuse, R141 ;  /* 0x0000008d028d7220 */ /* 0x040fe20000410000 */
[C---:B------:R-:W-:Y:S01]  /*1c6b0*/  FMUL.FTZ R144, R2.reuse, R144 ;  /* 0x0000009002907220 */ /* 0x040fe20000410000 */
[----:B------:R-:W-:Y:S01]  /*1c6c0*/  IMAD R12, R189, 0x500, R9 ;  /* 0x00000500bd0c7824 */ /* 0x000fe200078e0209 */
[----:B------:R-:W-:Y:S01]  /*1c6d0*/  IADD3 R9, R211, R203, RZ ;  /* 0x000000cbd3097210 */ /* 0x000fe20007ffe0ff */
[----:B------:R-:W-:Y:S01]  /*1c6e0*/  MUFU.TANH R158, R158 ;  /* 0x0000009e009e7308 */ /* 0x000fe20000002400 */
[----:B------:R-:W-:Y:S01]  /*1c6f0*/  FMUL.FTZ R145, R2, R145 ;  /* 0x0000009102917220 */ /* 0x000fe20000410000 */
[C---:B------:R-:W-:Y:S01]  /*1c700*/  VIADD R14, R12.reuse, 0x100 ;  /* 0x000001000c0e7836 */ /* 0x040fe20000000000 */
[----:B------:R-:W-:Y:S01]  /*1c710*/  R2UR UR6, R12 ;  /* 0x000000000c0672ca */ /* 0x000fe200000e0000 */
[C---:B------:R-:W-:Y:S01]  /*1c720*/  FMUL.FTZ R148, R2.reuse, R148 ;  /* 0x0000009402947220 */ /* 0x040fe20000410000 */
        /* <DEDUP_REMOVED lines=13> */
[----:B------:R-:W-:Y:S01]  /*1c800*/  MUFU.TANH R141, R141 ;  /* 0x0000008d008d7308 */ /* 0x000fe20000002400 */
[----:B------:R-:W-:Y:S01]  /*1c810*/  R2UR UR7, R15 ;  /* 0x000000000f0772ca */ /* 0x000fe200000e0000 */
[----:B------:R-:W-:Y:S01]  /*1c820*/  IMAD.MOV.U32 R15, RZ, RZ, -0x3ffffff0 ;  /* 0xc0000010ff0f7424 */ /* 0x000fe200078e00ff */
[----:B------:R-:W-:Y:S01]  /*1c830*/  IADD3 R14, R12, 0x200, RZ ;  /* 0x000002000c0e7810 */ /* 0x000fe20007ffe0ff */
[C---:B------:R-:W-:Y:S01]  /*1c840*/  FMUL.FTZ R95, R2.reuse, R95 ;  /* 0x0000005f025f7220 */ /* 0x040fe20000410000 */
[C---:B------:R-:W-:Y:S01]  /*1c850*/  FMUL.FTZ R98, R2.reuse, R98 ;  /* 0x0000006202627220 */ /* 0x040fe20000410000 */
[C---:B------:R-:W-:Y:S01]  /*1c860*/  FMUL.FTZ R99, R2.reuse, R99 ;  /* 0x0000006302637220 */ /* 0x040fe20000410000 */
[----:B------:R-:W-:Y:S01]  /*1c870*/  FMUL.FTZ R103, R2, R103 ;  /* 0x0000006702677220 */ /* 0x000fe20000410000 */
[----:B------:R-:W-:Y:S08]  /*1c880*/  MUFU.TANH R144, R144 ;  /* 0x0000009000907308 */ /* 0x000ff00000002400 */
        /* <DEDUP_REMOVED lines=15> */
[----:B------:R-:W-:Y:S01]  /*1c980*/  MUFU.TANH R103, R103 ;  /* 0x0000006700677308 */ /* 0x000fe20000002400 */
[----:B------:R-:W-:-:S02]  /*1c990*/  WARPGROUP.DEPBAR.LE gsb0, 0x0 ;  /* 0x00008000000079c5 */ /* 0x000fc40000010000 */
[----:B------:R-:W-:Y:S01]  /*1c9a0*/  WARPGROUP.ARRIVE ;  /* 0x00000000000079c5 */ /* 0x000fe20000000000 */
[C---:B------:R-:W-:Y:S01]  /*1c9b0*/  FMUL.FTZ R185, R2.reuse, R88 ;  /* 0x0000005802b97220 */ /* 0x040fe20000410000 */
[C---:B------:R-:W-:Y:S01]  /*1c9c0*/  FMUL.FTZ R187, R2.reuse, R93 ;  /* 0x0000005d02bb7220 */ /* 0x040fe20000410000 */
[C---:B------:R-:W-:Y:S01]  /*1c9d0*/  FMUL.FTZ R88, R2.reuse, R92 ;  /* 0x0000005c02587220 */ /* 0x040fe20000410000 */
[C---:B------:R-:W-:Y:S01]  /*1c9e0*/  FMUL.FTZ R92, R2.reuse, R110 ;  /* 0x0000006e025c7220 */ /* 0x040fe20000410000 */
[----:B------:R-:W-:Y:S01]  /*1c9f0*/  FMUL.FTZ R110, R2, R119 ;  /* 0x00000077026e7220 */ /* 0x000fe20000410000 */
[----:B------:R-:W-:Y:S01]  /*1ca00*/  QGMMA.64x128x32.F32.E4M3.E4M3 R24, R180, gdesc[UR4], R24, gsb0 ;  /* 0x01e00004b4187df3 */ /* 0x000fe20008000818 */
[----:B------:R-:W-:Y:S01]  /*1ca10*/  R2UR UR6, R14 ;  /* 0x000000000e0672ca */ /* 0x000fe200000e0000 */
[C---:B------:R-:W-:Y:S01]  /*1ca20*/  VIADD R14, R12.reuse, 0x300 ;  /* 0x000003000c0e7836 */ /* 0x040fe20000000000 */
[----:B------:R-:W-:Y:S01]  /*1ca30*/  R2UR UR7, R15 ;  /* 0x000000000f0772ca */ /* 0x000fe200000e0000 */
[----:B------:R-:W-:Y:S01]  /*1ca40*/  IMAD.MOV.U32 R15, RZ, RZ, -0x3ffffff0 ;  /* 0xc0000010ff0f7424 */ /* 0x000fe200078e00ff */
[----:B------:R-:W-:Y:S01]  /*1ca50*/  MUFU.TANH R185, R185 ;  /* 0x000000b900b97308 */ /* 0x000fe20000002400 */
[----:B------:R-:W-:Y:S01]  /*1ca60*/  VIADD R12, R12, 0x400 ;  /* 0x000004000c0c7836 */ /* 0x000fe20000000000 */
[----:B------:R-:W1:Y:S06]  /*1ca70*/  S2R R186, SR_TID.X ;  /* 0x0000000000ba7919 */ /* 0x000e6c0000002100 */
[----:B------:R-:W-:Y:S08]  /*1ca80*/  MUFU.TANH R88, R88 ;  /* 0x0000005800587308 */ /* 0x000ff00000002400 */
[----:B------:R-:W-:Y:S08]  /*1ca90*/  MUFU.TANH R187, R187 ;  /* 0x000000bb00bb7308 */ /* 0x000ff00000002400 */
[----:B------:R-:W-:Y:S08]  /*1caa0*/  MUFU.TANH R92, R92 ;  /* 0x0000005c005c7308 */ /* 0x000ff00000002400 */
[----:B------:R-:W-:Y:S01]  /*1cab0*/  MUFU.TANH R110, R110 ;  /* 0x0000006e006e7308 */ /* 0x000fe20000002400 */
[----:B-1----:R-:W-:-:S02]  /*1cac0*/  LOP3.LUT R184, R186, 0x7f, RZ, 0xc0, !PT ;  /* 0x0000007fbab87812 */ /* 0x002fc400078ec0ff */
[----:B------:R-:W1:Y:S02]  /*1cad0*/  S2R R186, SR_TID.X ;  /* 0x0000000000ba7919 */ /* 0x000e640000002100 */
[----:B-1----:R-:W-:Y:S01]  /*1cae0*/  SHF.R.U32.HI R186, RZ, 0x7, R186 ;  /* 0x00000007ffba7819 */ /* 0x002fe200000116ba */
[----:B------:R-:W-:Y:S02]  /*1caf0*/  WARPGROUP.DEPBAR.LE gsb0, 0x0 ;  /* 0x00008000000079c5 */ /* 0x000fe40000010000 */
[----:B------:R-:W-:Y:S01]  /*1cb00*/  WARPGROUP.ARRIVE ;  /* 0x00000000000079c5 */ /* 0x000fe20000000000 */
[C---:B------:R-:W-:Y:S01]  /*1cb10*/  FMUL.FTZ R181, R2.reuse, R117 ;  /* 0x0000007502b57220 */ /* 0x040fe20000410000 */
[----:B------:R-:W-:-:S04]  /*1cb20*/  FMUL.FTZ R183, R2, R89 ;  /* 0x0000005902b77220 */ /* 0x000fc80000410000 */
[----:B------:R-:W-:Y:S01]  /*1cb30*/  QGMMA.64x128x32.F32.E4M3.E4M3 R24, R176, gdesc[UR4], R24, gsb0 ;  /* 0x01e00004b0187df3 */ /* 0x000fe20008000818 */
[----:B------:R-:W-:Y:S01]  /*1cb40*/  R2UR UR6, R14 ;  /* 0x000000000e0672ca */ /* 0x000fe200000e0000 */
[----:B------:R-:W-:Y:S01]  /*1cb50*/  MUFU.TANH R181, R181 ;  /* 0x000000b500b57308 */ /* 0x000fe20000002400 */
[----:B------:R-:W-:Y:S01]  /*1cb60*/  R2UR UR7, R15 ;  /* 0x000000000f0772ca */ /* 0x000fe200000e0000 */
[----:B------:R-:W1:Y:S01]  /*1cb70*/  @P0 LDC R14, c[0x0][0x44c] ;  /* 0x00011300ff0e0b82 */ /* 0x000e620000000800 */
[C---:B------:R-:W-:Y:S01]  /*1cb80*/  FMUL.FTZ R15, R2.reuse, R156 ;  /* 0x0000009c020f7220 */ /* 0x040fe20000410000 */
[----:B------:R-:W-:-:S04]  /*1cb90*/  FMUL.FTZ R156, R2, R163 ;  /* 0x000000a3029c7220 */ /* 0x000fc80000410000 */
[----:B------:R-:W-:Y:S08]  /*1cba0*/  MUFU.TANH R183, R183 ;  /* 0x000000b700b77308 */ /* 0x000ff00000002400 */
[----:B------:R-:W-:Y:S08]  /*1cbb0*/  MUFU.TANH R15, R15 ;  /* 0x0000000f000f7308 */ /* 0x000ff00000002400 */
[----:B------:R-:W-:Y:S01]  /*1cbc0*/  MUFU.TANH R156, R156 ;  /* 0x0000009c009c7308 */ /* 0x000fe20000002400 */
[----:B-1----:R-:W-:-:S04]  /*1cbd0*/  @P0 IMAD.HI.U32 R11, R9, R14, RZ ;  /* 0x0000000e090b0227 */ /* 0x002fc800078e00ff */
[C---:B------:R-:W-:Y:S01]  /*1cbe0*/  FMUL.FTZ R14, R2.reuse, R155 ;  /* 0x0000009b020e7220 */ /* 0x040fe20000410000 */
[C---:B------:R-:W-:Y:S01]  /*1cbf0*/  FMUL.FTZ R155, R2.reuse, R162 ;  /* 0x000000a2029b7220 */ /* 0x040fe20000410000 */
[C---:B------:R-:W-:Y:S01]  /*1cc00*/  FMUL.FTZ R162, R2.reuse, R121 ;  /* 0x0000007902a27220 */ /* 0x040fe20000410000 */
[C---:B------:R-:W-:Y:S01]  /*1cc10*/  FMUL.FTZ R121, R2.reuse, R123 ;  /* 0x0000007b02797220 */ /* 0x040fe20000410000 */
[----:B0-----:R-:W-:Y:S01]  /*1cc20*/  @P0 SHF.R.U32.HI R9, RZ, R20, R11 ;  /* 0x00000014ff090219 */ /* 0x001fe2000001160b */
[C---:B------:R-:W-:Y:S01]  /*1cc30*/  FMUL.FTZ R20, R2.reuse, R157 ;  /* 0x0000009d02147220 */ /* 0x040fe20000410000 */
[C---:B------:R-:W-:Y:S01]  /*1cc40*/  FMUL.FTZ R157, R2.reuse, R164 ;  /* 0x000000a4029d7220 */ /* 0x040fe20000410000 */
[C---:B------:R-:W-:Y:S01]  /*1cc50*/  FMUL.FTZ R123, R2.reuse, R124 ;  /* 0x0000007c027b7220 */ /* 0x040fe20000410000 */
[C---:B------:R-:W-:Y:S01]  /*1cc60*/  FMUL.FTZ R124, R2.reuse, R127 ;  /* 0x0000007f027c7220 */ /* 0x040fe20000410000 */
[----:B------:R-:W0:Y:S01]  /*1cc70*/  SHFL.IDX PT, R164, R9, RZ, 0x1c1f ;  /* 0x001c1fff09a47589 */ /* 0x000e2200000e0000 */
[C---:B------:R-:W-:Y:S01]  /*1cc80*/  FMUL.FTZ R127, R2.reuse, R128 ;  /* 0x00000080027f7220 */ /* 0x040fe20000410000 */
[C---:B------:R-:W-:Y:S01]  /*1cc90*/  FMUL.FTZ R128, R2.reuse, R129 ;  /* 0x0000008102807220 */ /* 0x040fe20000410000 */
[----:B------:R-:W-:Y:S01]  /*1cca0*/  FMUL.FTZ R129, R2, R131 ;  /* 0x0000008302817220 */ /* 0x000fe20000410000 */
[----:B------:R-:W-:-:S02]  /*1ccb0*/  IMAD.MOV.U32 R131, RZ, RZ, -0xa0 ;  /* 0xffffff60ff837424 */ /* 0x000fc400078e00ff */
[C---:B------:R-:W-:Y:S01]  /*1ccc0*/  FMUL.FTZ R11, R2.reuse, R152 ;  /* 0x00000098020b7220 */ /* 0x040fe20000410000 */
[----:B------:R-:W-:Y:S01]  /*1ccd0*/  MUFU.TANH R20, R20 ;  /* 0x0000001400147308 */ /* 0x000fe20000002400 */
[----:B------:R-:W-:Y:S01]  /*1cce0*/  FMUL.FTZ R152, R2, R159 ;  /* 0x0000009f02987220 */ /* 0x000fe20000410000 */
[----:B------:R-:W-:Y:S02]  /*1ccf0*/  IMAD R131, R8, R131, 0x1 ;  /* 0x0000000108837424 */ /* 0x000fe400078e0283 */
[----:B------:R-:W-:Y:S02]  /*1cd00*/  FMUL.FTZ R159, R2, R166 ;  /* 0x000000a6029f7220 */ /* 0x000fe40000410000 */
[----:B------:R-:W-:Y:S02]  /*1cd10*/  IMAD R131, R210, -0x2, R131 ;  /* 0xfffffffed2837824 */ /* 0x000fe400078e0283 */
[----:B------:R-:W1:Y:S03]  /*1cd20*/  MUFU.TANH R11, R11 ;  /* 0x0000000b000b7308 */ /* 0x000e660000002400 */
[----:B------:R-:W-:-:S05]  /*1cd30*/  IADD3 R131, -R204, R131, R205 ;  /* 0x00000083cc837210 */ /* 0x000fca0007ffe1cd */
        /* <DEDUP_REMOVED lines=15> */
[----:B------:R-:W-:Y:S02]  /*1ce30*/  FMUL.FTZ R112, R2, R116 ;  /* 0x0000007402707220 */ /* 0x000fe40000410000 */
[----:B------:R-:W-:Y:S01]  /*1ce40*/  MUFU.TANH R129, R129 ;  /* 0x0000008100817308 */ /* 0x000fe20000002400 */
        /* <DEDUP_REMOVED lines=24> */
[----:B0-----:R-:W-:Y:S01]  /*1cfd0*/  IADD3 R135, R131, R164, RZ ;  /* 0x000000a483877210 */ /* 0x001fe20007ffe0ff */
[C---:B------:R-:W-:Y:S01]  /*1cfe0*/  FMUL.FTZ R153, R2.reuse, R160 ;  /* 0x000000a002997220 */ /* 0x040fe20000410000 */
[----:B------:R-:W-:Y:S01]  /*1cff0*/  MUFU.TANH R154, R154 ;  /* 0x0000009a009a7308 */ /* 0x000fe20000002400 */
[----:B------:R-:W-:Y:S01]  /*1d000*/  FMUL.FTZ R160, R2, R167 ;  /* 0x000000a702a07220 */ /* 0x000fe20000410000 */
[----:B------:R-:W-:-:S02]  /*1d010*/  ISETP.GT.AND P2, PT, R135, RZ, PT ;  /* 0x000000ff8700720c */ /* 0x000fc40003f44270 */
[----:B------:R-:W-:Y:S02]  /*1d020*/  ISETP.GT.AND P3, PT, R135, 0x1, PT ;  /* 0x000000018700780c */ /* 0x000fe40003f64270 */
[----:B-1----:R-:W-:Y:S02]  /*1d030*/  FSEL R11, R11, -INF , P2 ;  /* 0xff8000000b0b7808 */ /* 0x002fe40001000000 */
[----:B------:R-:W0:Y:S01]  /*1d040*/  MUFU.TANH R153, R153 ;  /* 0x0000009900997308 */ /* 0x000e220000002400 */
[----:B------:R-:W-:Y:S02]  /*1d050*/  ISETP.GT.AND P2, PT, R135, 0x8, PT ;  /* 0x000000088700780c */ /* 0x000fe40003f44270 */
[----:B--2---:R-:W-:Y:S01]  /*1d060*/  FSEL R163, R12, -INF , P3 ;  /* 0xff8000000ca37808 */ /* 0x004fe20001800000 */
[----:B------:R-:W-:Y:S01]  /*1d070*/  FMUL.FTZ R12, R2, R105 ;  /* 0x00000069020c7220 */ /* 0x000fe20000410000 */
[----:B------:R-:W-:Y:S02]  /*1d080*/  FMNMX.FTZ R164, R11, R7, !PT ;  /* 0x000000070ba47209 */ /* 0x000fe40007810000 */
[----:B------:R-:W-:Y:S01]  /*1d090*/  ISETP.GT.AND P3, PT, R135, 0x9, PT ;  /* 0x000000098700780c */ /* 0x000fe20003f64270 */
[----:B------:R-:W1:Y:S01]  /*1d0a0*/  MUFU.TANH R161, R161 ;  /* 0x000000a100a17308 */ /* 0x000e620000002400 */
[----:B------:R-:W-:-:S02]  /*1d0b0*/  FSEL R15, R15, -INF , P2 ;  /* 0xff8000000f0f7808 */ /* 0x000fc40001000000 */
[----:B------:R-:W-:Y:S02]  /*1d0c0*/  FMNMX.FTZ R164, R163, R164, !PT ;  /* 0x000000a4a3a47209 */ /* 0x000fe40007810000 */
[----:B------:R-:W-:Y:S02]  /*1d0d0*/  ISETP.GT.AND P2, PT, R135, 0x10, PT ;  /* 0x000000108700780c */ /* 0x000fe40003f44270 */
[----:B------:R-:W-:Y:S01]  /*1d0e0*/  FSEL R105, R20, -INF , P3 ;  /* 0xff80000014697808 */ /* 0x000fe20001800000 */
[----:B------:R-:W2:Y:S01]  /*1d0f0*/  MUFU.TANH R139, R139 ;  /* 0x0000008b008b7308 */ /* 0x000ea20000002400 */
[----:B------:R-:W-:Y:S01]  /*1d100*/  FMNMX.FTZ R164, R15, R164, !PT ;  /* 0x000000a40fa47209 */ /* 0x000fe20007810000 */
[C---:B------:R-:W-:Y:S01]  /*1d110*/  FMUL.FTZ R20, R2.reuse, R106 ;  /* 0x0000006a02147220 */ /* 0x040fe20000410000 */
[----:B------:R-:W-:Y:S01]  /*1d120*/  ISETP.GT.AND P3, PT, R135, 0x11, PT ;  /* 0x000000118700780c */ /* 0x000fe20003f64270 */
[----:B------:R-:W-:Y:S01]  /*1d130*/  FMUL.FTZ R106, R2, R107 ;  /* 0x0000006b026a7220 */ /* 0x000fe20000410000 */
[----:B0-----:R-:W-:-:S02]  /*1d140*/  FSEL R153, R153, -INF , P2 ;  /* 0xff80000099997808 */ /* 0x001fc40001000000 */
[----:B------:R-:W-:Y:S01]  /*1d150*/  FMNMX.FTZ R164, R105, R164, !PT ;  /* 0x000000a469a47209 */ /* 0x000fe20007810000 */
[----:B------:R-:W0:Y:S01]  /*1d160*/  MUFU.TANH R151, R151 ;  /* 0x0000009700977308 */ /* 0x000e220000002400 */
[----:B------:R-:W-:Y:S02]  /*1d170*/  ISETP.GT.AND P2, PT, R135, 0x18, PT ;  /* 0x000000188700780c */ /* 0x000fe40003f44270 */
[----:B------:R-:W-:Y:S02]  /*1d180*/  FSEL R165, R154, -INF , P3 ;  /* 0xff8000009aa57808 */ /* 0x000fe40001800000 */
[----:B------:R-:W-:Y:S02]  /*1d190*/  FMNMX.FTZ R164, R153, R164, !PT ;  /* 0x000000a499a47209 */ /* 0x000fe40007810000 */
[----:B------:R-:W-:Y:S01]  /*1d1a0*/  ISETP.GT.AND P3, PT, R135, 0x19, PT ;  /* 0x000000198700780c */ /* 0x000fe20003f64270 */
[----:B------:R-:W3:Y:S01]  /*1d1b0*/  MUFU.TANH R130, R130 ;  /* 0x0000008200827308 */ /* 0x000ee20000002400 */
[----:B------:R-:W-:-:S02]  /*1d1c0*/  FSEL R157, R157, -INF , P2 ;  /* 0xff8000009d9d7808 */ /* 0x000fc40001000000 */
[----:B------:R-:W-:Y:S02]  /*1d1d0*/  FMNMX.FTZ R164, R165, R164, !PT ;  /* 0x000000a4a5a47209 */ /* 0x000fe40007810000 */
[----:B------:R-:W-:Y:S02]  /*1d1e0*/  ISETP.GT.AND P2, PT, R135, 0x20, PT ;  /* 0x000000208700780c */ /* 0x000fe40003f44270 */
[----:B------:R-:W-:Y:S01]  /*1d1f0*/  FSEL R107, R158, -INF , P3 ;  /* 0xff8000009e6b7808 */ /* 0x000fe20001800000 */
[----:B------:R-:W4:Y:S01]  /*1d200*/  MUFU.TANH R12, R12 ;  /* 0x0000000c000c7308 */ /* 0x000f220000002400 */
[----:B------:R-:W-:Y:S02]  /*1d210*/  FMNMX.FTZ R164, R157, R164, !PT ;  /* 0x000000a49da47209 */ /* 0x000fe40007810000 */
[----:B------:R-:W-:Y:S02]  /*1d220*/  ISETP.GT.AND P3, PT, R135, 0x21, PT ;  /* 0x000000218700780c */ /* 0x000fe40003f64270 */
[----:B------:R-:W-:Y:S01]  /*1d230*/  FSEL R167, R136, -INF , P2 ;  /* 0xff80000088a77808 */ /* 0x000fe20001000000 */
[----:B------:R-:W-:Y:S01]  /*1d240*/  FMUL.FTZ R136, R2, R109 ;  /* 0x0000006d02887220 */ /* 0x000fe20000410000 */
[----:B------:R-:W-:Y:S01]  /*1d250*/  FMNMX.FTZ R164, R107, R164, !PT ;  /* 0x000000a46ba47209 */ /* 0x000fe20007810000 */
[----:B------:R-:W-:Y:S01]  /*1d260*/  MUFU.TANH R177, R177 ;  /* 0x000000b100b17308 */ /* 0x000fe20000002400 */
[----:B------:R-:W-:-:S02]  /*1d270*/  ISETP.GT.AND P2, PT, R135, 0x28, PT ;  /* 0x000000288700780c */ /* 0x000fc40003f44270 */
[----:B-1----:R-:W-:Y:S02]  /*1d280*/  FSEL R161, R161, -INF , P3 ;  /* 0xff800000a1a17808 */ /* 0x002fe40001800000 */
[----:B------:R-:W-:Y:S02]  /*1d290*/  FMNMX.FTZ R164, R167, R164, !PT ;  /* 0x000000a4a7a47209 */ /* 0x000fe40007810000 */
[----:B------:R-:W-:Y:S01]  /*1d2a0*/  ISETP.GT.AND P3, PT, R135, 0x29, PT ;  /* 0x000000298700780c */ /* 0x000fe20003f64270 */
[----:B------:R-:W1:Y:S01]  /*1d2b0*/  MUFU.TANH R136, R136 ;  /* 0x0000008800887308 */ /* 0x000e620000002400 */
[----:B--2---:R-:W-:Y:S02]  /*1d2c0*/  FSEL R139, R139, -INF , P2 ;  /* 0xff8000008b8b7808 */ /* 0x004fe40001000000 */
[----:B------:R-:W-:Y:S02]  /*1d2d0*/  FMNMX.FTZ R164, R161, R164, !PT ;  /* 0x000000a4a1a47209 */ /* 0x000fe40007810000 */
[----:B------:R-:W-:-:S02]  /*1d2e0*/  ISETP.GT.AND P2, PT, R135, 0x30, PT ;  /* 0x000000308700780c */ /* 0x000fc40003f44270 */
[----:B------:R-:W-:Y:S01]  /*1d2f0*/  FSEL R141, R141, -INF , P3 ;  /* 0xff8000008d8d7808 */ /* 0x000fe20001800000 */
[----:B------:R-:W2:Y:S01]  /*1d300*/  MUFU.TANH R179, R179 ;  /* 0x000000b300b37308 */ /* 0x000ea20000002400 */
[----:B------:R-:W-:Y:S02]  /*1d310*/  FMNMX.FTZ R164, R139, R164, !PT ;  /* 0x000000a48ba47209 */ /* 0x000fe40007810000 */
[----:B------:R-:W-:Y:S02]  /*1d320*/  ISETP.GT.AND P3, PT, R135, 0x31, PT ;  /* 0x000000318700780c */ /* 0x000fe40003f64270 */
[----:B------:R-:W-:Y:S02]  /*1d330*/  FSEL R109, R144, -INF , P2 ;  /* 0xff800000906d7808 */ /* 0x000fe40001000000 */
[----:B------:R-:W-:Y:S01]  /*1d340*/  FMNMX.FTZ R164, R141, R164, !PT ;  /* 0x000000a48da47209 */ /* 0x000fe20007810000 */
[----:B------:R-:W5:Y:S01]  /*1d350*/  MUFU.TANH R112, R112 ;  /* 0x0000007000707308 */ /* 0x000f620000002400 */
[----:B------:R-:W-:-:S02]  /*1d360*/  ISETP.GT.AND P2, PT, R135, 0x38, PT ;  /* 0x000000388700780c */ /* 0x000fc40003f44270 */
[----:B------:R-:W-:Y:S02]  /*1d370*/  FSEL R145, R145, -INF , P3 ;  /* 0xff80000091917808 */ /* 0x000fe40001800000 */
[----:B------:R-:W-:Y:S02]  /*1d380*/  FMNMX.FTZ R164, R109, R164, !PT ;  /* 0x000000a46da47209 */ /* 0x000fe40007810000 */
[----:B------:R-:W-:Y:S01]  /*1d390*/  ISETP.GT.AND P3, PT, R135, 0x39, PT ;  /* 0x000000398700780c */ /* 0x000fe20003f64270 */
[----:B------:R-:W-:Y:S01]  /*1d3a0*/  MUFU.TANH R13, R13 ;  /* 0x0000000d000d7308 */ /* 0x000fe20000002400 */
[----:B------:R-:W-:Y:S02]  /*1d3b0*/  FSEL R113, R148, -INF , P2 ;  /* 0xff80000094717808 */ /* 0x000fe40001000000 */
[----:B------:R-:W-:Y:S02]  /*1d3c0*/  FMNMX.FTZ R164, R145, R164, !PT ;  /* 0x000000a491a47209 */ /* 0x000fe40007810000 */
[----:B------:R-:W-:-:S02]  /*1d3d0*/  ISETP.GT.AND P2, PT, R135, 0x40, PT ;  /* 0x000000408700780c */ /* 0x000fc40003f44270 */
[----:B------:R-:W-:Y:S01]  /*1d3e0*/  FSEL R149, R149, -INF , P3 ;  /* 0xff80000095957808 */ /* 0x000fe20001800000 */
[----:B------:R-:W-:Y:S01]  /*1d3f0*/  MUFU.TANH R160, R160 ;  /* 0x000000a000a07308 */ /* 0x000fe20000002400 */
[----:B------:R-:W-:Y:S02]  /*1d400*/  FMNMX.FTZ R164, R113, R164, !PT ;  /* 0x000000a471a47209 */ /* 0x000fe40007810000 */
[----:B------:R-:W-:Y:S02]  /*1d410*/  ISETP.GT.AND P3, PT, R135, 0x41, PT ;  /* 0x000000418700780c */ /* 0x000fe40003f64270 */
[----:B0-----:R-:W-:Y:S02]  /*1d420*/  FSEL R151, R151, -INF , P2 ;  /* 0xff80000097977808 */ /* 0x001fe40001000000 */
[----:B------:R-:W-:Y:S01]  /*1d430*/  FMNMX.FTZ R164, R149, R164, !PT ;  /* 0x000000a495a47209 */ /* 0x000fe20007810000 */
[----:B------:R-:W-:Y:S01]  /*1d440*/  MUFU.TANH R137, R137 ;  /* 0x0000008900897308 */ /* 0x000fe20000002400 */
[----:B------:R-:W-:-:S02]  /*1d450*/  ISETP.GT.AND P2, PT, R135, 0x48, PT ;  /* 0x000000488700780c */ /* 0x000fc40003f44270 */
[----:B------:R-:W-:Y:S02]  /*1d460*/  FMNMX.FTZ R164, R151, R164, !PT ;  /* 0x000000a497a47209 */ /* 0x000fe40007810000 */
[----:B------:R-:W-:Y:S02]  /*1d470*/  FSEL R123, R123, -INF , P2 ;  /* 0xff8000007b7b7808 */ /* 0x000fe40001000000 */
[----:B------:R-:W-:Y:S01]  /*1d480*/  ISETP.GT.AND P2, PT, R135, 0x50, PT ;  /* 0x000000508700780c */ /* 0x000fe20003f44270 */
[----:B------:R-:W-:Y:S03]  /*1d490*/  MUFU.TANH R138, R138 ;  /* 0x0000008a008a7308 */ /* 0x000fe60000002400 */
[----:B------:R-:W-:Y:S01]  /*1d4a0*/  FSEL R127, R127, -INF , P2 ;  /* 0xff8000007f7f7808 */ /* 0x000fe20001000000 */
[----:B------:R-:W-:Y:S02]  /*1d4b0*/  WARPGROUP.DEPBAR.LE gsb0, 0x0 ;  /* 0x00008000000079c5 */ /* 0x000fe40000010000 */
[----:B------:R-:W-:Y:S01]  /*1d4c0*/  WARPGROUP.ARRIVE ;  /* 0x00000000000079c5 */ /* 0x000fe20000000000 */
[C---:B------:R-:W-:Y:S01]  /*1d4d0*/  ISETP.GT.AND P2, PT, R135.reuse, 0x58, PT ;  /* 0x000000588700780c */ /* 0x040fe20003f44270 */
[----:B------:R-:W-:Y:S03]  /*1d4e0*/  MUFU.TANH R140, R140 ;  /* 0x0000008c008c7308 */ /* 0x000fe60000002400 */
[----:B---3--:R-:W-:Y:S01]  /*1d4f0*/  FSEL R89, R130, -INF , P2 ;  /* 0xff80000082597808 */ /* 0x008fe20001000000 */
[----:B------:R-:W-:Y:S01]  /*1d500*/  QGMMA.64x128x32.F32.E4M3.E4M3 R24, R168, gdesc[UR4], R24, gsb0 ;  /* 0x01e00004a8187df3 */ /* 0x000fe20008000818 */
[----:B------:R-:W-:-:S03]  /*1d510*/  ISETP.GT.AND P2, PT, R135, 0x60, PT ;  /* 0x000000608700780c */ /* 0x000fc60003f44270 */
        /* <DEDUP_REMOVED lines=13> */
[----:B------:R-:W-:Y:S02]  /*1d5f0*/  FSEL R169, R162, -INF , P3 ;  /* 0xff800000a2a97808 */ /* 0x000fe40001800000 */
[----:B------:R-:W-:Y:S02]  /*1d600*/  ISETP.GT.AND P3, PT, R135, 0x49, PT ;  /* 0x000000498700780c */ /* 0x000fe40003f64270 */
[----:B------:R-:W-:Y:S02]  /*1d610*/  FMNMX.FTZ R164, R169, R164, !PT ;  /* 0x000000a4a9a47209 */ /* 0x000fe40007810000 */
[----:B------:R-:W-:Y:S02]  /*1d620*/  FSEL R125, R125, -INF , P3 ;  /* 0xff8000007d7d7808 */ /* 0x000fe40001800000 */
[----:B------:R-:W-:Y:S02]  /*1d630*/  FMNMX.FTZ R164, R123, R164, !PT ;  /* 0x000000a47ba47209 */ /* 0x000fe40007810000 */
[----:B------:R-:W-:-:S02]  /*1d640*/  ISETP.GT.AND P3, PT, R135, 0x51, PT ;  /* 0x000000518700780c */ /* 0x000fc40003f64270 */
[----:B------:R-:W-:Y:S02]  /*1d650*/  FMNMX.FTZ R164, R125, R164, !PT ;  /* 0x000000a47da47209 */ /* 0x000fe40007810000 */
[----:B------:R-:W-:Y:S02]  /*1d660*/  FSEL R117, R128, -INF , P3 ;  /* 0xff80000080757808 */ /* 0x000fe40001800000 */
[----:B------:R-:W-:Y:S01]  /*1d670*/  FMNMX.FTZ R164, R127, R164, !PT ;  /* 0x000000a47fa47209 */ /* 0x000fe20007810000 */
[----:B------:R-:W0:Y:S01]  /*1d680*/  SHFL.IDX PT, R128, R9, 0x1, 0x1c1f ;  /* 0x003c1f0009807f89 */ /* 0x000e2200000e0000 */
[----:B------:R-:W-:Y:S02]  /*1d690*/  ISETP.GT.AND P3, PT, R135, 0x59, PT ;  /* 0x000000598700780c */ /* 0x000fe40003f64270 */
[----:B------:R-:W-:Y:S02]  /*1d6a0*/  FMNMX.FTZ R164, R117, R164, !PT ;  /* 0x000000a475a47209 */ /* 0x000fe40007810000 */
[----:B------:R-:W-:-:S02]  /*1d6b0*/  FSEL R133, R133, -INF , P3 ;  /* 0xff80000085857808 */ /* 0x000fc40001800000 */
[----:B------:R-:W-:Y:S02]  /*1d6c0*/  FMNMX.FTZ R164, R89, R164, !PT ;  /* 0x000000a459a47209 */ /* 0x000fe40007810000 */
[----:B------:R-:W-:Y:S02]  /*1d6d0*/  ISETP.GT.AND P3, PT, R135, 0x61, PT ;  /* 0x000000618700780c */ /* 0x000fe40003f64270 */
[----:B------:R-:W-:Y:S02]  /*1d6e0*/  FSEL R171, R104, -INF , P2 ;  /* 0xff80000068ab7808 */ /* 0x000fe40001000000 */
[----:B------:R-:W-:Y:S01]  /*1d6f0*/  FMNMX.FTZ R164, R133, R164, !PT ;  /* 0x000000a485a47209 */ /* 0x000fe20007810000 */
[----:B------:R3:W-:Y:S01]  /*1d700*/  MUFU.TANH R104, R96 ;  /* 0x0000006000687308 */ /* 0x0007e20000002400 */
[----:B------:R-:W-:Y:S02]  /*1d710*/  ISETP.GT.AND P2, PT, R135, 0x68, PT ;  /* 0x000000688700780c */ /* 0x000fe40003f44270 */
[----:B----4-:R-:W-:Y:S01]  /*1d720*/  FSEL R173, R12, -INF , P3 ;  /* 0xff8000000cad7808 */ /* 0x010fe20001800000 */
[----:B------:R-:W-:Y:S01]  /*1d730*/  FMUL.FTZ R12, R2, R97 ;  /* 0x00000061020c7220 */ /* 0x000fe20000410000 */
[----:B------:R-:W-:-:S02]  /*1d740*/  FMNMX.FTZ R164, R171, R164, !PT ;  /* 0x000000a4aba47209 */ /* 0x000fc40007810000 */
[----:B------:R-:W-:Y:S02]  /*1d750*/  ISETP.GT.AND P3, PT, R135, 0x69, PT ;  /* 0x000000698700780c */ /* 0x000fe40003f64270 */
[----:B------:R-:W-:Y:S01]  /*1d760*/  FSEL R175, R108, -INF , P2 ;  /* 0xff8000006caf7808 */ /* 0x000fe20001000000 */
[----:B------:R-:W4:Y:S01]  /*1d770*/  MUFU.TANH R12, R12 ;  /* 0x0000000c000c7308 */ /* 0x000f220000002400 */
[----:B------:R-:W-:Y:S01]  /*1d780*/  FMNMX.FTZ R164, R173, R164, !PT ;  /* 0x000000a4ada47209 */ /* 0x000fe20007810000 */
[----:B---3--:R-:W-:Y:S01]  /*1d790*/  FMUL.FTZ R96, R2, R111 ;  /* 0x0000006f02607220 */ /* 0x008fe20000410000 */
[----:B------:R-:W-:Y:S01]  /*1d7a0*/  ISETP.GT.AND P2, PT, R135, 0x70, PT ;  /* 0x000000708700780c */ /* 0x000fe20003f44270 */
[----:B0-----:R-:W-:Y:S01]  /*1d7b0*/  IMAD.IADD R131, R131, 0x1, R128 ;  /* 0x0000000183837824 */ /* 0x001fe200078e0280 */
[----:B-1----:R-:W-:Y:S01]  /*1d7c0*/  FSEL R93, R136, -INF , P3 ;  /* 0xff800000885d7808 */ /* 0x002fe20001800000 */
[----:B------:R-:W-:Y:S01]  /*1d7d0*/  FMUL.FTZ R108, R2, R118 ;  /* 0x00000076026c7220 */ /* 0x000fe20000410000 */
[----:B------:R-:W-:Y:S01]  /*1d7e0*/  FMNMX.FTZ R164, R175, R164, !PT ;  /* 0x000000a4afa47209 */ /* 0x000fe20007810000 */
[----:B------:R-:W0:Y:S01]  /*1d7f0*/  MUFU.TANH R96, R96 ;  /* 0x0000006000607308 */ /* 0x000e220000002400 */
[----:B------:R-:W-:-:S02]  /*1d800*/  ISETP.GT.AND P3, PT, R135, 0x71, PT ;  /* 0x000000718700780c */ /* 0x000fc40003f64270 */
[----:B------:R-:W-:Y:S02]  /*1d810*/  FSEL R177, R177, -INF , P2 ;  /* 0xff800000b1b17808 */ /* 0x000fe40001000000 */
[----:B------:R-:W-:Y:S02]  /*1d820*/  FMNMX.FTZ R164, R93, R164, !PT ;  /* 0x000000a45da47209 */ /* 0x000fe40007810000 */
[----:B------:R-:W-:Y:S01]  /*1d830*/  ISETP.GT.AND P2, PT, R135, 0x78, PT ;  /* 0x000000788700780c */ /* 0x000fe20003f44270 */
[----:B------:R-:W-:Y:S01]  /*1d840*/  MUFU.TANH R108, R108 ;  /* 0x0000006c006c7308 */ /* 0x000fe20000002400 */
[----:B--2---:R-:W-:Y:S02]  /*1d850*/  FSEL R179, R179, -INF , P3 ;  /* 0xff800000b3b37808 */ /* 0x004fe40001800000 */
[----:B------:R-:W-:Y:S02]  /*1d860*/  FMNMX.FTZ R164, R177, R164, !PT ;  /* 0x000000a4b1a47209 */ /* 0x000fe40007810000 */
[----:B------:R-:W-:-:S02]  /*1d870*/  ISETP.GT.AND P3, PT, R135, 0x79, PT ;  /* 0x000000798700780c */ /* 0x000fc40003f64270 */
[----:B-----5:R-:W-:Y:S01]  /*1d880*/  FSEL R97, R112, -INF , P2 ;  /* 0xff80000070617808 */ /* 0x020fe20001000000 */
[----:B------:R-:W-:Y:S01]  /*1d890*/  FMUL.FTZ R112, R2, R91 ;  /* 0x0000005b02707220 */ /* 0x000fe20000410000 */
[----:B------:R-:W-:Y:S02]  /*1d8a0*/  FMNMX.FTZ R164, R179, R164, !PT ;  /* 0x000000a4b3a47209 */ /* 0x000fe40007810000 */
[----:B------:R-:W-:Y:S02]  /*1d8b0*/  ISETP.GT.AND P2, PT, R135, 0x80, PT ;  /* 0x000000808700780c */ /* 0x000fe40003f44270 */
[----:B------:R-:W-:Y:S01]  /*1d8c0*/  FSEL R181, R181, -INF , P3 ;  /* 0xff800000b5b57808 */ /* 0x000fe20001800000 */
[----:B------:R-:W-:Y:S01]  /*1d8d0*/  MUFU.TANH R112, R112 ;  /* 0x0000007000707308 */ /* 0x000fe20000002400 */
[----:B------:R-:W-:Y:S02]  /*1d8e0*/  FMNMX.FTZ R164, R97, R164, !PT ;  /* 0x000000a461a47209 */ /* 0x000fe40007810000 */
[----:B------:R-:W-:-:S02]  /*1d8f0*/  ISETP.GT.AND P3, PT, R135, 0x81, PT ;  /* 0x000000818700780c */ /* 0x000fc40003f64270 */
[----:B------:R-:W-:Y:S02]  /*1d900*/  FSEL R185, R185, -INF , P2 ;  /* 0xff800000b9b97808 */ /* 0x000fe40001000000 */
[----:B------:R-:W-:Y:S02]  /*1d910*/  FMNMX.FTZ R164, R181, R164, !PT ;  /* 0x000000a4b5a47209 */ /* 0x000fe40007810000 */
[----:B------:R-:W-:Y:S02]  /*1d920*/  ISETP.GT.AND P2, PT, R135, 0x88, PT ;  /* 0x000000888700780c */ /* 0x000fe40003f44270 */
[----:B------:R-:W-:Y:S02]  /*1d930*/  FSEL R183, R183, -INF , P3 ;  /* 0xff800000b7b77808 */ /* 0x000fe40001800000 */
        /* <DEDUP_REMOVED lines=11> */
[----:B----4-:R-:W-:Y:S02]  /*1d9f0*/  FSEL R88, R12, -INF , P3 ;  /* 0xff8000000c587808 */ /* 0x010fe40001800000 */
[----:B------:R-:W-:Y:S02]  /*1da00*/  FMNMX.FTZ R164, R207, R164, !PT ;  /* 0x000000a4cfa47209 */ /* 0x000fe40007810000 */
[----:B------:R-:W-:-:S02]  /*1da10*/  ISETP.GT.AND P3, PT, R135, 0x99, PT ;  /* 0x000000998700780c */ /* 0x000fc40003f64270 */
[----:B------:R-:W-:Y:S01]  /*1da20*/  FSEL R111, R100, -INF , P2 ;  /* 0xff800000646f7808 */ /* 0x000fe20001000000 */
[----:B------:R-:W-:Y:S01]  /*1da30*/  FMUL.FTZ R100, R2, R114 ;  /* 0x0000007202647220 */ /* 0x000fe20000410000 */
[----:B------:R-:W-:Y:S01]  /*1da40*/  FMNMX.FTZ R164, R88, R164, !PT ;  /* 0x000000a458a47209 */ /* 0x000fe20007810000 */
[----:B------:R-:W-:Y:S01]  /*1da50*/  FMUL.FTZ R114, R2, R102 ;  /* 0x0000006602727220 */ /* 0x000fe20000410000 */
[----:B------:R-:W-:Y:S01]  /*1da60*/  FSEL R135, R104, -INF , P3 ;  /* 0xff80000068877808 */ /* 0x000fe20001800000 */
[----:B------:R-:W-:Y:S01]  /*1da70*/  FMUL.FTZ R104, R2, R115 ;  /* 0x0000007302687220 */ /* 0x000fe20000410000 */
[----:B------:R-:W-:Y:S01]  /*1da80*/  FMNMX.FTZ R164, R111, R164, !PT ;  /* 0x000000a46fa47209 */ /* 0x000fe20007810000 */
[----:B------:R-:W1:Y:S01]  /*1da90*/  MUFU.TANH R100, R100 ;  /* 0x0000006400647308 */ /* 0x000e620000002400 */
[----:B------:R-:W-:Y:S02]  /*1daa0*/  ISETP.GT.AND P3, PT, R131, RZ, PT ;  /* 0x000000ff8300720c */ /* 0x000fe40003f64270 */
[----:B------:R-:W-:-:S02]  /*1dab0*/  FMNMX.FTZ R164, R135, R164, !PT ;  /* 0x000000a487a47209 */ /* 0x000fc40007810000 */
[----:B------:R-:W-:Y:S02]  /*1dac0*/  ISETP.GT.AND P4, PT, R131, 0x1, PT ;  /* 0x000000018300780c */ /* 0x000fe40003f84270 */
[----:B------:R-:W-:Y:S01]  /*1dad0*/  FSEL R9, R13, -INF , P3 ;  /* 0xff8000000d097808 */ /* 0x000fe20001800000 */
[----:B------:R-:W2:Y:S01]  /*1dae0*/  SHFL.BFLY PT, R12, R164, 0x2, 0x1f ;  /* 0x0c401f00a40c7f89 */ /* 0x000ea200000e0000 */
[----:B------:R-:W-:Y:S01]  /*1daf0*/  ISETP.GT.AND P3, PT, R131, 0x8, PT ;  /* 0x000000088300780c */ /* 0x000fe20003f64270 */
[----:B------:R-:W3:Y:S01]  /*1db00*/  MUFU.TANH R104, R104 ;  /* 0x0000006800687308 */ /* 0x000ee20000002400 */
[----:B------:R-:W-:Y:S02]  /*1db10*/  FSEL R115, R14, -INF , P4 ;  /* 0xff8000000e737808 */ /* 0x000fe40002000000 */
[----:B------:R-:W-:Y:S02]  /*1db20*/  FMNMX.FTZ R130, R9, R6, !PT ;  /* 0x0000000609827209 */ /* 0x000fe40007810000 */
[----:B------:R-:W-:-:S02]  /*1db30*/  ISETP.GT.AND P4, PT, R131, 0x9, PT ;  /* 0x000000098300780c */ /* 0x000fc40003f84270 */
[----:B------:R-:W-:Y:S01]  /*1db40*/  FSEL R21, R21, -INF , P3 ;  /* 0xff80000015157808 */ /* 0x000fe20001800000 */
[----:B------:R-:W4:Y:S01]  /*1db50*/  MUFU.TANH R114, R114 ;  /* 0x0000007200727308 */ /* 0x000f220000002400 */
[----:B------:R-:W-:Y:S02]  /*1db60*/  FMNMX.FTZ R130, R115, R130, !PT ;  /* 0x0000008273827209 */ /* 0x000fe40007810000 */
[----:B------:R-:W-:Y:S02]  /*1db70*/  ISETP.GT.AND P3, PT, R131, 0x10, PT ;  /* 0x000000108300780c */ /* 0x000fe40003f64270 */
[----:B------:R-:W-:Y:S02]  /*1db80*/  FSEL R119, R152, -INF , P4 ;  /* 0xff80000098777808 */ /* 0x000fe40002000000 */
[----:B------:R-:W-:Y:S02]  /*1db90*/  FMNMX.FTZ R130, R21, R130, !PT ;  /* 0x0000008215827209 */ /* 0x000fe40007810000 */
[----:B------:R-:W-:-:S02]  /*1dba0*/  ISETP.GT.AND P4, PT, R131, 0x11, PT ;  /* 0x000000118300780c */ /* 0x000fc40003f84270 */
[----:B------:R-:W-:Y:S02]  /*1dbb0*/  FSEL R155, R155, -INF , P3 ;  /* 0xff8000009b9b7808 */ /* 0x000fe40001800000 */
[----:B------:R-:W-:Y:S02]  /*1dbc0*/  FMNMX.FTZ R136, R119, R130, !PT ;  /* 0x0000008277887209 */ /* 0x000fe40007810000 */
[----:B--2---:R-:W-:Y:S02]  /*1dbd0*/  FMNMX.FTZ R12, R164, R12, !PT ;  /* 0x0000000ca40c7209 */ /* 0x004fe40007810000 */
[----:B------:R-:W-:Y:S02]  /*1dbe0*/  ISETP.GT.AND P3, PT, R131, 0x18, PT ;  /* 0x000000188300780c */ /* 0x000fe40003f64270 */
[----:B------:R-:W-:Y:S01]  /*1dbf0*/  FMNMX.FTZ R136, R155, R136, !PT ;  /* 0x000000889b887209 */ /* 0x000fe20007810000 */
[----:B------:R-:W2:Y:S01]  /*1dc00*/  SHFL.BFLY PT, R91, R12, 0x1, 0x1f ;  /* 0x0c201f000c5b7f89 */ /* 0x000ea200000e0000 */
[----:B------:R-:W-:-:S02]  /*1dc10*/  FSEL R159, R159, -INF , P3 ;  /* 0xff8000009f9f7808 */ /* 0x000fc40001800000 */
[----:B------:R-:W-:-:S04]  /*1dc20*/  ISETP.GT.AND P3, PT, R131, 0x20, PT ;  /* 0x000000208300780c */ /* 0x000fc80003f64270 */
[----:B------:R-:W-:Y:S02]  /*1dc30*/  FSEL R137, R137, -INF , P3 ;  /* 0xff80000089897808 */ /* 0x000fe40001800000 */
[----:B------:R-:W-:Y:S02]  /*1dc40*/  ISETP.GT.AND P3, PT, R131, 0x28, PT ;  /* 0x000000288300780c */ /* 0x000fe40003f64270 */
[----:B--2---:R-:W-:Y:S01]  /*1dc50*/  FMNMX.FTZ R91, R12, R91, !PT ;  /* 0x0000005b0c5b7209 */ /* 0x004fe20007810000 */
[----:B------:R-:W-:-:S03]  /*1dc60*/  IMAD.U32 R12, RZ, RZ, UR55 ;  /* 0x00000037ff0c7e24 */ /* 0x000fc6000f8e00ff */
[C---:B------:R-:W-:Y:S01]  /*1dc70*/  FSETP.NEU.FTZ.AND P2, PT, R91.reuse, -INF , PT ;  /* 0xff8000005b00780b */ /* 0x040fe20003f5d000 */
[----:B------:R-:W-:-:S03]  /*1dc80*/  FFMA.FTZ R102, R91, R12, -8 ;  /* 0xc10000005b667423 */ /* 0x000fc6000001000c */
[----:B------:R-:W-:Y:S02]  /*1dc90*/  FSEL R168, R91, RZ, P2 ;  /* 0x000000ff5ba87208 */ /* 0x000fe40001000000 */
[----:B------:R-:W-:Y:S02]  /*1dca0*/  FSEL R102, R102, RZ, P2 ;  /* 0x000000ff66667208 */ /* 0x000fe40001000000 */
[----:B------:R-:W-:-:S03]  /*1dcb0*/  ISETP.NE.AND P2, PT, R184, RZ, PT ;  /* 0x000000ffb800720c */ /* 0x000fc60003f45270 */
[-CC-:B------:R-:W-:Y:S01]  /*1dcc0*/  FFMA.FTZ R118, R105, R12.reuse, -R102.reuse ;  /* 0x0000000c69767223 */ /* 0x180fe20000010866 */
[----:B------:R-:W-:-:S01]  /*1dcd0*/  FFMA.FTZ R105, R153, R12, -R102 ;  /* 0x0000000c99697223 */ /* 0x000fc20000010866 */
[----:B------:R-:W-:Y:S01]  /*1dce0*/  FSEL R153, R156, -INF , P4 ;  /* 0xff8000009c997808 */ /* 0x000fe20002000000 */
[----:B------:R-:W-:-:S01]  /*1dcf0*/  FFMA.FTZ R157, R157, R12, -R102 ;  /* 0x0000000c9d9d7223 */ /* 0x000fc20000010866 */
[----:B------:R-:W-:Y:S01]  /*1dd00*/  ISETP.GT.AND P4, PT, R131, 0x19, PT ;  /* 0x000000198300780c */ /* 0x000fe20003f84270 */
[----:B------:R-:W-:-:S01]  /*1dd10*/  FFMA.FTZ R13, R139, R12, -R102 ;  /* 0x0000000c8b0d7223 */ /* 0x000fc20000010866 */
[----:B------:R-:W-:Y:S01]  /*1dd20*/  FMNMX.FTZ R136, R153, R136, !PT ;  /* 0x0000008899887209 */ /* 0x000fe20007810000 */
[----:B------:R2:W-:Y:S01]  /*1dd30*/  MUFU.EX2 R14, R157 ;  /* 0x0000009d000e7308 */ /* 0x0005e20000000800 */
[----:B------:R-:W-:-:S01]  /*1dd40*/  FFMA.FTZ R116, R11, R12, -R102 ;  /* 0x0000000c0b747223 */ /* 0x000fc20000010866 */
[--C-:B------:R-:W-:Y:S01]  /*1dd50*/  FFMA.FTZ R11, R163, R12, -R102.reuse ;  /* 0x0000000ca30b7223 */ /* 0x100fe20000010866 */
[----:B------:R-:W-:Y:S01]  /*1dd60*/  FMNMX.FTZ R136, R159, R136, !PT ;  /* 0x000000889f887209 */ /* 0x000fe20007810000 */
[-CC-:B------:R-:W-:Y:S01]  /*1dd70*/  FFMA.FTZ R165, R165, R12.reuse, -R102.reuse ;  /* 0x0000000ca5a57223 */ /* 0x180fe20000010866 */
[----:B------:R-:W-:Y:S01]  /*1dd80*/  FSEL R163, R140, -INF , P3 ;  /* 0xff8000008ca37808 */ /* 0x000fe20001800000 */
[-CC-:B------:R-:W-:Y:S01]  /*1dd90*/  FFMA.FTZ R167, R167, R12.reuse, -R102.reuse ;  /* 0x0000000ca7a77223 */ /* 0x180fe20000010866 */
[----:B------:R-:W-:Y:S01]  /*1dda0*/  ISETP.GT.AND P3, PT, R131, 0x30, PT ;  /* 0x000000308300780c */ /* 0x000fe20003f64270 */
[----:B------:R5:W-:Y:S01]  /*1ddb0*/  MUFU.EX2 R128, R165 ;  /* 0x000000a500807308 */ /* 0x000be20000000800 */
[----:B--2---:R-:W-:-:S01]  /*1ddc0*/  FFMA.FTZ R157, R161, R12, -R102 ;  /* 0x0000000ca19d7223 */ /* 0x004fc20000010866 */
[----:B------:R-:W-:Y:S01]  /*1ddd0*/  FSEL R161, R160, -INF , P4 ;  /* 0xff800000a0a17808 */ /* 0x000fe20002000000 */
[----:B------:R-:W-:-:S01]  /*1dde0*/  FFMA.FTZ R15, R15, R12, -R102 ;  /* 0x0000000c0f0f7223 */ /* 0x000fc20000010866 */
[----:B------:R-:W-:Y:S01]  /*1ddf0*/  ISETP.GT.AND P4, PT, R131, 0x21, PT ;  /* 0x000000218300780c */ /* 0x000fe20003f84270 */
[----:B------:R-:W-:-:S01]  /*1de00*/  FFMA.FTZ R107, R107, R12, -R102 ;  /* 0x0000000c6b6b7223 */ /* 0x000fc20000010866 */
[----:B------:R-:W-:Y:S01]  /*1de10*/  FMNMX.FTZ R144, R161, R136, !PT ;  /* 0x00000088a1907209 */ /* 0x000fe20007810000 */
[----:B------:R-:W-:-:S01]  /*1de20*/  FFMA.FTZ R141, R141, R12, -R102 ;  /* 0x0000000c8d8d7223 */ /* 0x000fc20000010866 */
[----:B------:R-:W-:Y:S01]  /*1de30*/  FSEL R139, R138, -INF , P4 ;  /* 0xff8000008a8b7808 */ /* 0x000fe20002000000 */
[----:B------:R2:W-:Y:S01]  /*1de40*/  MUFU.EX2 R130, R167 ;  /* 0x000000a700827308 */ /* 0x0005e20000000800 */
[----:B------:R-:W-:Y:S01]  /*1de50*/  FMNMX.FTZ R144, R137, R144, !PT ;  /* 0x0000009089907209 */ /* 0x000fe20007810000 */
[-CC-:B------:R-:W-:Y:S01]  /*1de60*/  FFMA.FTZ R138, R145, R12.reuse, -R102.reuse ;  /* 0x0000000c918a7223 */ /* 0x180fe20000010866 */
[----:B------:R-:W-:Y:S01]  /*1de70*/  ISETP.GT.AND P4, PT, R131, 0x29, PT ;  /* 0x000000298300780c */ /* 0x000fe20003f84270 */
[--C-:B------:R-:W-:Y:S01]  /*1de80*/  FFMA.FTZ R109, R109, R12, -R102.reuse ;  /* 0x0000000c6d6d7223 */ /* 0x100fe20000010866 */
[----:B------:R-:W-:Y:S01]  /*1de90*/  FMNMX.FTZ R144, R139, R144, !PT ;  /* 0x000000908b907209 */ /* 0x000fe20007810000 */
[--C-:B------:R-:W-:Y:S01]  /*1dea0*/  FFMA.FTZ R113, R113, R12, -R102.reuse ;  /* 0x0000000c71717223 */ /* 0x100fe20000010866 */
[----:B-----5:R-:W-:Y:S01]  /*1deb0*/  FSEL R165, R142, -INF , P4 ;  /* 0xff8000008ea57808 */ /* 0x020fe20002000000 */
[----:B------:R5:W-:Y:S01]  /*1dec0*/  MUFU.EX2 R136, R13 ;  /* 0x0000000d00887308 */ /* 0x000be20000000800 */
[----:B------:R-:W-:Y:S01]  /*1ded0*/  FMNMX.FTZ R144, R163, R144, !PT ;  /* 0x00000090a3907209 */ /* 0x000fe20007810000 */
[-CC-:B------:R-:W-:Y:S01]  /*1dee0*/  FFMA.FTZ R142, R149, R12.reuse, -R102.reuse ;  /* 0x0000000c958e7223 */ /* 0x180fe20000010866 */
[----:B------:R-:W-:Y:S01]  /*1def0*/  ISETP.GT.AND P4, PT, R131, 0x31, PT ;  /* 0x000000318300780c */ /* 0x000fe20003f84270 */
[-CC-:B------:R-:W-:Y:S01]  /*1df00*/  FFMA.FTZ R125, R125, R12.reuse, -R102.reuse ;  /* 0x0000000c7d7d7223 */ /* 0x180fe20000010866 */
[----:B------:R-:W-:Y:S01]  /*1df10*/  FSEL R143, R143, -INF , P3 ;  /* 0xff8000008f8f7808 */ /* 0x000fe20001800000 */
[--C-:B------:R-:W-:Y:S01]  /*1df20*/  FFMA.FTZ R117, R117, R12, -R102.reuse ;  /* 0x0000000c75757223 */ /* 0x100fe20000010866 */
[----:B------:R-:W-:Y:S01]  /*1df30*/  FMNMX.FTZ R144, R165, R144, !PT ;  /* 0x00000090a5907209 */ /* 0x000fe20007810000 */
[-CC-:B------:R-:W-:Y:S01]  /*1df40*/  FFMA.FTZ R89, R89, R12.reuse, -R102.reuse ;  /* 0x0000000c59597223 */ /* 0x180fe20000010866 */
[----:B------:R-:W-:Y:S01]  /*1df50*/  ISETP.GT.AND P3, PT, R131, 0x38, PT ;  /* 0x000000388300780c */ /* 0x000fe20003f64270 */
[-CC-:B------:R-:W-:Y:S01]  /*1df60*/  FFMA.FTZ R173, R173, R12.reuse, -R102.reuse ;  /* 0x0000000cadad7223 */ /* 0x180fe20000010866 */
[----:B--2---:R-:W-:Y:S01]  /*1df70*/  FSEL R167, R146, -INF , P4 ;  /* 0xff80000092a77808 */ /* 0x004fe20002000000 */
        /* <DEDUP_REMOVED lines=10> */
[----:B------:R-:W-:Y:S01]  /*1e020*/  MUFU.EX2 R116, R116 ;  /* 0x0000007400747308 */ /* 0x000fe20000000800 */
[----:B------:R-:W-:Y:S01]  /*1e030*/  FSEL R145, R150, -INF , P4 ;  /* 0xff80000096917808 */ /* 0x000fe20002000000 */
[----:B------:R-:W-:Y:S01]  /*1e040*/  FFMA.FTZ R150, R207, R12, -R102 ;  /* 0x0000000ccf967223 */ /* 0x000fe20000010866 */
[----:B------:R-:W-:-:S02]  /*1e050*/  FMNMX.FTZ R144, R147, R144, !PT ;  /* 0x0000009093907209 */ /* 0x000fc40007810000 */
[----:B------:R-:W-:Y:S02]  /*1e060*/  ISETP.GT.AND P4, PT, R131, 0x41, PT ;  /* 0x000000418300780c */ /* 0x000fe40003f84270 */
[----:B------:R-:W-:Y:S01]  /*1e070*/  FSEL R120, R120, -INF , P3 ;  /* 0xff80000078787808 */ /* 0x000fe20001800000 */
[----:B------:R-:W-:Y:S01]  /*1e080*/  MUFU.EX2 R11, R11 ;  /* 0x0000000b000b7308 */ /* 0x000fe20000000800 */
[----:B-----5:R-:W-:Y:S01]  /*1e090*/  FMNMX.FTZ R13, R145, R144, !PT ;  /* 0x00000090910d7209 */ /* 0x020fe20007810000 */
[----:B------:R-:W-:Y:S01]  /*1e0a0*/  FFMA.FTZ R144, R151, R12, -R102 ;  /* 0x0000000c97907223 */ /* 0x000fe20000010866 */
[----:B------:R-:W-:Y:S02]  /*1e0b0*/  ISETP.GT.AND P3, PT, R131, 0x48, PT ;  /* 0x000000488300780c */ /* 0x000fe40003f64270 */
[----:B------:R-:W-:Y:S02]  /*1e0c0*/  FSEL R121, R121, -INF , P4 ;  /* 0xff80000079797808 */ /* 0x000fe40002000000 */
[----:B------:R-:W-:Y:S01]  /*1e0d0*/  FMNMX.FTZ R140, R120, R13, !PT ;  /* 0x0000000d788c7209 */ /* 0x000fe20007810000 */
[----:B------:R-:W-:Y:S01]  /*1e0e0*/  MUFU.EX2 R15, R15 ;  /* 0x0000000f000f7308 */ /* 0x000fe20000000800 */
[----:B------:R-:W-:-:S02]  /*1e0f0*/  ISETP.GT.AND P4, PT, R131, 0x49, PT ;  /* 0x000000498300780c */ /* 0x000fc40003f84270 */
[----:B------:R-:W-:Y:S02]  /*1e100*/  FSEL R122, R122, -INF , P3 ;  /* 0xff8000007a7a7808 */ /* 0x000fe40001800000 */
[----:B------:R-:W-:Y:S02]  /*1e110*/  FMNMX.FTZ R13, R121, R140, !PT ;  /* 0x0000008c790d7209 */ /* 0x000fe40007810000 */
[C---:B------:R-:W-:Y:S01]  /*1e120*/  ISETP.GT.AND P3, PT, R131.reuse, 0x50, PT ;  /* 0x000000508300780c */ /* 0x040fe20003f64270 */
[----:B------:R-:W-:Y:S01]  /*1e130*/  MUFU.EX2 R118, R118 ;  /* 0x0000007600767308 */ /* 0x000fe20000000800 */
[----:B------:R-:W-:Y:S02]  /*1e140*/  FSEL R149, R124, -INF , P4 ;  /* 0xff8000007c957808 */ /* 0x000fe40002000000 */
[----:B------:R-:W-:Y:S02]  /*1e150*/  FMNMX.FTZ R140, R122, R13, !PT ;  /* 0x0000000d7a8c7209 */ /* 0x000fe40007810000 */
[----:B------:R-:W-:-:S02]  /*1e160*/  ISETP.GT.AND P4, PT, R131, 0x51, PT ;  /* 0x000000518300780c */ /* 0x000fc40003f84270 */
[----:B------:R-:W-:Y:S01]  /*1e170*/  FSEL R126, R126, -INF , P3 ;  /* 0xff8000007e7e7808 */ /* 0x000fe20001800000 */
[----:B------:R2:W-:Y:S01]  /*1e180*/  MUFU.EX2 R124, R142 ;  /* 0x0000008e007c7308 */ /* 0x0005e20000000800 */
[----:B------:R-:W-:Y:S02]  /*1e190*/  FMNMX.FTZ R13, R149, R140, !PT ;  /* 0x0000008c950d7209 */ /* 0x000fe40007810000 */
[----:B------:R-:W-:Y:S02]  /*1e1a0*/  ISETP.GT.AND P3, PT, R131, 0x58, PT ;  /* 0x000000588300780c */ /* 0x000fe40003f64270 */
[----:B------:R-:W-:Y:S02]  /*1e1b0*/  FSEL R151, R129, -INF , P4 ;  /* 0xff80000081977808 */ /* 0x000fe40002000000 */
[----:B------:R-:W-:Y:S01]  /*1e1c0*/  FMNMX.FTZ R140, R126, R13, !PT ;  /* 0x0000000d7e8c7209 */ /* 0x000fe20007810000 */
[----:B------:R5:W-:Y:S01]  /*1e1d0*/  MUFU.EX2 R129, R144 ;  /* 0x0000009000817308 */ /* 0x000be20000000800 */
[----:B------:R-:W-:Y:S01]  /*1e1e0*/  ISETP.GT.AND P4, PT, R131, 0x59, PT ;  /* 0x000000598300780c */ /* 0x000fe20003f84270 */
[----:B--2---:R-:W-:Y:S01]  /*1e1f0*/  FFMA.FTZ R142, R169, R12, -R102 ;  /* 0x0000000ca98e7223 */ /* 0x004fe20000010866 */
[----:B------:R-:W-:-:S02]  /*1e200*/  FSEL R132, R132, -INF , P3 ;  /* 0xff80000084847808 */ /* 0x000fc40001800000 */
[----:B------:R-:W-:Y:S02]  /*1e210*/  FMNMX.FTZ R13, R151, R140, !PT ;  /* 0x0000008c970d7209 */ /* 0x000fe40007810000 */
[----:B------:R-:W-:Y:S01]  /*1e220*/  ISETP.GT.AND P3, PT, R131, 0x60, PT ;  /* 0x000000608300780c */ /* 0x000fe20003f64270 */
[----:B------:R-:W-:Y:S01]  /*1e230*/  MUFU.EX2 R105, R105 ;  /* 0x0000006900697308 */ /* 0x000fe20000000800 */
[----:B------:R-:W-:Y:S01]  /*1e240*/  FSEL R169, R134, -INF , P4 ;  /* 0xff80000086a97808 */ /* 0x000fe20002000000 */
[----:B-----5:R-:W-:Y:S01]  /*1e250*/  FFMA.FTZ R144, R123, R12, -R102 ;  /* 0x0000000c7b907223 */ /* 0x020fe20000010866 */
[----:B------:R-:W-:Y:S02]  /*1e260*/  FMNMX.FTZ R140, R132, R13, !PT ;  /* 0x0000000d848c7209 */ /* 0x000fe40007810000 */
[----:B------:R-:W-:Y:S02]  /*1e270*/  ISETP.GT.AND P4, PT, R131, 0x61, PT ;  /* 0x000000618300780c */ /* 0x000fe40003f84270 */
[----:B------:R-:W-:Y:S01]  /*1e280*/  FSEL R20, R20, -INF , P3 ;  /* 0xff80000014147808 */ /* 0x000fe20001800000 */
[----:B------:R2:W-:Y:S01]  /*1e290*/  MUFU.EX2 R134, R142 ;  /* 0x0000008e00867308 */ /* 0x0005e20000000800 */
[----:B------:R-:W-:-:S02]  /*1e2a0*/  FMNMX.FTZ R13, R169, R140, !PT ;  /* 0x0000008ca90d7209 */ /* 0x000fc40007810000 */
[C---:B------:R-:W-:Y:S02]  /*1e2b0*/  ISETP.GT.AND P3, PT, R131.reuse, 0x68, PT ;  /* 0x000000688300780c */ /* 0x040fe40003f64270 */
[----:B------:R-:W-:Y:S02]  /*1e2c0*/  FSEL R123, R106, -INF , P4 ;  /* 0xff8000006a7b7808 */ /* 0x000fe40002000000 */
[----:B------:R-:W-:Y:S01]  /*1e2d0*/  FMNMX.FTZ R140, R20, R13, !PT ;  /* 0x0000000d148c7209 */ /* 0x000fe20007810000 */
[----:B------:R5:W-:Y:S01]  /*1e2e0*/  MUFU.EX2 R106, R144 ;  /* 0x00000090006a7308 */ /* 0x000be20000000800 */
[----:B------:R-:W-:Y:S01]  /*1e2f0*/  ISETP.GT.AND P4, PT, R131, 0x69, PT ;  /* 0x000000698300780c */ /* 0x000fe20003f84270 */
[----:B--2---:R-:W-:Y:S01]  /*1e300*/  FFMA.FTZ R142, R127, R12, -R102 ;  /* 0x0000000c7f8e7223 */ /* 0x004fe20000010866 */
[----:B------:R-:W-:Y:S02]  /*1e310*/  FSEL R92, R92, -INF , P3 ;  /* 0xff8000005c5c7808 */ /* 0x000fe40001800000 */
[----:B------:R-:W-:-:S02]  /*1e320*/  FMNMX.FTZ R13, R123, R140, !PT ;  /* 0x0000008c7b0d7209 */ /* 0x000fc40007810000 */
[----:B------:R-:W-:Y:S01]  /*1e330*/  ISETP.GT.AND P3, PT, R131, 0x70, PT ;  /* 0x000000708300780c */ /* 0x000fe20003f64270 */
[----:B------:R-:W-:Y:S01]  /*1e340*/  MUFU.EX2 R107, R107 ;  /* 0x0000006b006b7308 */ /* 0x000fe20000000800 */
[----:B0-----:R-:W-:Y:S01]  /*1e350*/  FSEL R96, R96, -INF , P4 ;  /* 0xff80000060607808 */ /* 0x001fe20002000000 */
[----:B-----5:R-:W-:Y:S01]  /*1e360*/  FFMA.FTZ R144, R181, R12, -R102 ;  /* 0x0000000cb5907223 */ /* 0x020fe20000010866 */
[----:B------:R-:W-:Y:S02]  /*1e370*/  FMNMX.FTZ R13, R92, R13, !PT ;  /* 0x0000000d5c0d7209 */ /* 0x000fe40007810000 */
[----:B------:R-:W-:Y:S02]  /*1e380*/  ISETP.GT.AND P4, PT, R131, 0x71, PT ;  /* 0x000000718300780c */ /* 0x000fe40003f84270 */
[----:B-1----:R-:W-:Y:S01]  /*1e390*/  FSEL R100, R100, -INF , P3 ;  /* 0xff80000064647808 */ /* 0x002fe20001800000 */
[----:B------:R-:W-:Y:S01]  /*1e3a0*/  MUFU.EX2 R157, R157 ;  /* 0x0000009d009d7308 */ /* 0x000fe20000000800 */
[----:B------:R-:W-:-:S02]  /*1e3b0*/  FMNMX.FTZ R13, R96, R13, !PT ;  /* 0x0000000d600d7209 */ /* 0x000fc40007810000 */
[C---:B------:R-:W-:Y:S02]  /*1e3c0*/  ISETP.GT.AND P3, PT, R131.reuse, 0x78, PT ;  /* 0x000000788300780c */ /* 0x040fe40003f64270 */
[----:B---3--:R-:W-:Y:S02]  /*1e3d0*/  FSEL R127, R104, -INF , P4 ;  /* 0xff800000687f7808 */ /* 0x008fe40002000000 */
[----:B------:R-:W-:Y:S01]  /*1e3e0*/  FMNMX.FTZ R140, R100, R13, !PT ;  /* 0x0000000d648c7209 */ /* 0x000fe20007810000 */
[----:B------:R0:W-:Y:S01]  /*1e3f0*/  MUFU.EX2 R104, R142 ;  /* 0x0000008e00687308 */ /* 0x0001e20000000800 */
[----:B------:R-:W-:Y:S02]  /*1e400*/  ISETP.GT.AND P4, PT, R131, 0x79, PT ;  /* 0x000000798300780c */ /* 0x000fe40003f84270 */
[----:B------:R-:W-:Y:S02]  /*1e410*/  FSEL R108, R108, -INF , P3 ;  /* 0xff8000006c6c7808 */ /* 0x000fe40001800000 */
[----:B------:R-:W-:Y:S01]  /*1e420*/  FMNMX.FTZ R13, R127, R140, !PT ;  /* 0x0000008c7f0d7209 */ /* 0x000fe20007810000 */
[----:B------:R-:W-:Y:S01]  /*1e430*/  FFMA.FTZ R140, R133, R12, -R102 ;  /* 0x0000000c858c7223 */ /* 0x000fe20000010866 */
[----:B------:R-:W-:Y:S01]  /*1e440*/  ISETP.GT.AND P3, PT, R131, 0x80, PT ;  /* 0x000000808300780c */ /* 0x000fe20003f64270 */
[----:B------:R-:W-:Y:S01]  /*1e450*/  MUFU.EX2 R141, R141 ;  /* 0x0000008d008d7308 */ /* 0x000fe20000000800 */
[----:B------:R-:W-:-:S02]  /*1e460*/  FSEL R110, R110, -INF , P4 ;  /* 0xff8000006e6e7808 */ /* 0x000fc40002000000 */
[----:B------:R-:W-:Y:S02]  /*1e470*/  FMNMX.FTZ R13, R108, R13, !PT ;  /* 0x0000000d6c0d7209 */ /* 0x000fe40007810000 */
[C---:B------:R-:W-:Y:S02]  /*1e480*/  ISETP.GT.AND P4, PT, R131.reuse, 0x81, PT ;  /* 0x000000818300780c */ /* 0x040fe40003f84270 */
[----:B------:R-:W-:Y:S01]  /*1e490*/  FSEL R90, R90, -INF , P3 ;  /* 0xff8000005a5a7808 */ /* 0x000fe20001800000 */
[----:B------:R-:W-:Y:S01]  /*1e4a0*/  MUFU.EX2 R109, R109 ;  /* 0x0000006d006d7308 */ /* 0x000fe20000000800 */
[----:B------:R-:W-:Y:S02]  /*1e4b0*/  FMNMX.FTZ R13, R110, R13, !PT ;  /* 0x0000000d6e0d7209 */ /* 0x000fe40007810000 */
[----:B------:R-:W-:Y:S02]  /*1e4c0*/  ISETP.GT.AND P3, PT, R131, 0x88, PT ;  /* 0x000000888300780c */ /* 0x000fe40003f64270 */
[----:B------:R-:W-:-:S02]  /*1e4d0*/  FSEL R112, R112, -INF , P4 ;  /* 0xff80000070707808 */ /* 0x000fc40002000000 */
[----:B------:R-:W-:Y:S01]  /*1e4e0*/  FMNMX.FTZ R13, R90, R13, !PT ;  /* 0x0000000d5a0d7209 */ /* 0x000fe20007810000 */
[----:B------:R-:W-:Y:S01]  /*1e4f0*/  MUFU.EX2 R138, R138 ;  /* 0x0000008a008a7308 */ /* 0x000fe20000000800 */
[C---:B------:R-:W-:Y:S02]  /*1e500*/  ISETP.GT.AND P4, PT, R131.reuse, 0x89, PT ;  /* 0x000000898300780c */ /* 0x040fe40003f84270 */
[----:B------:R-:W-:Y:S02]  /*1e510*/  FSEL R94, R94, -INF , P3 ;  /* 0xff8000005e5e7808 */ /* 0x000fe40001800000 */
[----:B------:R-:W-:Y:S02]  /*1e520*/  FMNMX.FTZ R13, R112, R13, !PT ;  /* 0x0000000d700d7209 */ /* 0x000fe40007810000 */
[----:B------:R-:W-:Y:S01]  /*1e530*/  ISETP.GT.AND P3, PT, R131, 0x90, PT ;  /* 0x000000908300780c */ /* 0x000fe20003f64270 */
[----:B------:R-:W-:Y:S01]  /*1e540*/  MUFU.EX2 R113, R113 ;  /* 0x0000007100717308 */ /* 0x000fe20000000800 */
[----:B------:R-:W-:-:S02]  /*1e550*/  FSEL R95, R95, -INF , P4 ;  /* 0xff8000005f5f7808 */ /* 0x000fc40002000000 */
[----:B0-----:R-:W-:Y:S02]  /*1e560*/  FMNMX.FTZ R142, R94, R13, !PT ;  /* 0x0000000d5e8e7209 */ /* 0x001fe40007810000 */
[----:B------:R-:W-:Y:S02]  /*1e570*/  ISETP.GT.AND P4, PT, R131, 0x91, PT ;  /* 0x000000918300780c */ /* 0x000fe40003f84270 */
[----:B------:R-:W-:Y:S01]  /*1e580*/  FSEL R133, R98, -INF , P3 ;  /* 0xff80000062857808 */ /* 0x000fe20001800000 */
[----:B------:R-:W-:-:S01]  /*1e590*/  FFMA.FTZ R98, R171, R12, -R102 ;  /* 0x0000000cab627223 */ /* 0x000fc20000010866 */
[----:B------:R-:W-:Y:S01]  /*1e5a0*/  FMNMX.FTZ R142, R95, R142, !PT ;  /* 0x0000008e5f8e7209 */ /* 0x000fe20007810000 */
[----:B------:R-:W-:Y:S01]  /*1e5b0*/  MUFU.EX2 R125, R125 ;  /* 0x0000007d007d7308 */ /* 0x000fe20000000800 */
[----:B------:R-:W-:Y:S02]  /*1e5c0*/  ISETP.GT.AND P3, PT, R131, 0x98, PT ;  /* 0x000000988300780c */ /* 0x000fe40003f64270 */
[----:B------:R-:W-:-:S02]  /*1e5d0*/  FSEL R99, R99, -INF , P4 ;  /* 0xff80000063637808 */ /* 0x000fc40002000000 */
[----:B------:R-:W-:Y:S02]  /*1e5e0*/  FMNMX.FTZ R142, R133, R142, !PT ;  /* 0x0000008e858e7209 */ /* 0x000fe40007810000 */
[----:B------:R-:W-:Y:S01]  /*1e5f0*/  ISETP.GT.AND P4, PT, R131, 0x99, PT ;  /* 0x000000998300780c */ /* 0x000fe20003f84270 */
[----:B------:R-:W-:Y:S01]  /*1e600*/  MUFU.EX2 R117, R117 ;  /* 0x0000007500757308 */ /* 0x000fe20000000800 */
[----:B----4-:R-:W-:Y:S01]  /*1e610*/  FSEL R131, R114, -INF , P3 ;  /* 0xff80000072837808 */ /* 0x010fe20001800000 */
[--C-:B------:R-:W-:Y:S01]  /*1e620*/  FFMA.FTZ R114, R175, R12, -R102.reuse ;  /* 0x0000000caf727223 */ /* 0x100fe20000010866 */
[----:B------:R-:W-:Y:S01]  /*1e630*/  FMNMX.FTZ R142, R99, R142, !PT ;  /* 0x0000008e638e7209 */ /* 0x000fe20007810000 */
[--C-:B------:R-:W-:Y:S01]  /*1e640*/  FFMA.FTZ R175, R183, R12, -R102.reuse ;  /* 0x0000000cb7af7223 */ /* 0x100fe20000010866 */
[----:B------:R-:W-:Y:S02]  /*1e650*/  FSEL R171, R103, -INF , P4 ;  /* 0xff80000067ab7808 */ /* 0x000fe40002000000 */
[----:B------:R-:W-:Y:S01]  /*1e660*/  FMNMX.FTZ R142, R131, R142, !PT ;  /* 0x0000008e838e7209 */ /* 0x000fe20007810000 */
[----:B------:R-:W-:Y:S03]  /*1e670*/  MUFU.EX2 R89, R89 ;  /* 0x0000005900597308 */ /* 0x000fe60000000800 */
[----:B------:R-:W-:Y:S01]  /*1e680*/  FMNMX.FTZ R13, R171, R142, !PT ;  /* 0x0000008eab0d7209 */ /* 0x000fe20007810000 */
[-CC-:B------:R-:W-:Y:S01]  /*1e690*/  FFMA.FTZ R142, R177, R12.reuse, -R102.reuse ;  /* 0x0000000cb18e7223 */ /* 0x180fe20000010866 */
[----:B------:R-:W-:-:S01]  /*1e6a0*/  FFMA.FTZ R177, R88, R12, -R102 ;  /* 0x0000000c58b17223 */ /* 0x000fc20000010866 */
[-CC-:B------:R-:W-:Y:S01]  /*1e6b0*/  FFMA.FTZ R88, R111, R12.reuse, -R102.reuse ;  /* 0x0000000c6f587223 */ /* 0x180fe20000010866 */
[----:B------:R-:W-:-:S01]  /*1e6c0*/  FFMA.FTZ R111, R135, R12, -R102 ;  /* 0x0000000c876f7223 */ /* 0x000fc20000010866 */
[----:B------:R-:W0:Y:S01]  /*1e6d0*/  SHFL.BFLY PT, R146, R13, 0x2, 0x1f ;  /* 0x0c401f000d927f89 */ /* 0x000e2200000e0000 */
[----:B------:R-:W-:Y:S08]  /*1e6e0*/  MUFU.EX2 R140, R140 ;  /* 0x0000008c008c7308 */ /* 0x000ff00000000800 */
        /* <DEDUP_REMOVED lines=13> */
[----:B------:R-:W-:-:S05]  /*1e7c0*/  FSEL R102, R152, RZ, P3 ;  /* 0x000000ff98667208 */ /* 0x000fca0001800000 */
[----:B------:R-:W-:Y:S01]  /*1e7d0*/  MUFU.EX2 R144, R144 ;  /* 0x0000009000907308 */ /* 0x000fe20000000800 */
[----:B------:R-:W-:-:S01]  /*1e7e0*/  FFMA.FTZ R160, R139, R12, -R102 ;  /* 0x0000000c8ba07223 */ /* 0x000fc20000010866 */
[-CC-:B------:R-:W-:Y:S01]  /*1e7f0*/  FFMA.FTZ R139, R143, R12.reuse, -R102.reuse ;  /* 0x0000000c8f8b7223 */ /* 0x180fe20000010866 */
[----:B------:R-:W-:-:S01]  /*1e800*/  FFMA.FTZ R143, R147, R12, -R102 ;  /* 0x0000000c938f7223 */ /* 0x000fc20000010866 */
        /* <DEDUP_REMOVED lines=38> */
[----:B------:R-:W-:Y:S01]  /*1ea70*/  FFMA.FTZ R133, R133, R12, -R102 ;  /* 0x0000000c85857223 */ /* 0x000fe20000010866 */
[----:B------:R-:W-:-:S01]  /*1ea80*/  FADD.FTZ R168, R11, R168 ;  /* 0x000000a80ba87221 */ /* 0x000fc20000010000 */
[----:B------:R-:W-:-:S02]  /*1ea90*/  @!P2 IMAD R161, R10, 0x8, R16 ;  /* 0x000000080aa1a824 */ /* 0x000fc400078e0210 */
[----:B------:R-:W0:Y:S01]  /*1eaa0*/  MUFU.EX2 R21, R21 ;  /* 0x0000001500157308 */ /* 0x000e220000000800 */
[----:B-1----:R-:W-:-:S07]  /*1eab0*/  FFMA.FTZ R3, R6, R0, R9 ;  /* 0x0000000006037223 */ /* 0x002fce0000010009 */
        /* <DEDUP_REMOVED lines=19> */
[----:B------:R-:W-:-:S04]  /*1ebf0*/  FADD.FTZ R151, R157, R168 ;  /* 0x000000a89d977221 */ /* 0x000fc80000010000 */
[----:B------:R-:W-:Y:S01]  /*1ec00*/  FADD.FTZ R168, R136, R151 ;  /* 0x0000009788a87221 */ /* 0x000fe20000010000 */
[----:B------:R-:W-:-:S01]  /*1ec10*/  FFMA.FTZ R151, R96, R12, -R102 ;  /* 0x0000000c60977223 */ /* 0x000fc20000010866 */
[----:B------:R-:W1:Y:S01]  /*1ec20*/  MUFU.EX2 R160, R160 ;  /* 0x000000a000a07308 */ /* 0x000e620000000800 */
[----:B--2---:R-:W-:-:S01]  /*1ec30*/  FADD.FTZ R0, R158, R3 ;  /* 0x000000039e007221 */ /* 0x004fc20000010000 */
[----:B------:R-:W-:Y:S01]  /*1ec40*/  FADD.FTZ R168, R141, R168 ;  /* 0x000000a88da87221 */ /* 0x000fe20000010000 */
        /* <DEDUP_REMOVED lines=27> */
[----:B--2---:R-:W-:-:S01]  /*1ee00*/  FADD.FTZ R0, R120, R153 ;  /* 0x0000009978007221 */ /* 0x004fc20000010000 */
[----:B------:R-:W-:-:S06]  /*1ee10*/  FFMA.FTZ R153, R110, R12, -R102 ;  /* 0x0000000c6e997223 */ /* 0x000fcc0000010866 */
[----:B------:R-:W2:Y:S01]  /*1ee20*/  MUFU.EX2 R122, R122 ;  /* 0x0000007a007a7308 */ /* 0x000ea20000000800 */
[----:B0-----:R-:W-:-:S07]  /*1ee30*/  FADD.FTZ R0, R121, R0 ;  /* 0x0000000079007221 */ /* 0x001fce0000010000 */
[----:B------:R-:W0:Y:S01]  /*1ee40*/  MUFU.EX2 R126, R126 ;  /* 0x0000007e007e7308 */ /* 0x000e220000000800 */
[----:B-1----:R-:W-:-:S01]  /*1ee50*/  FADD.FTZ R3, R7, R0 ;  /* 0x0000000007037221 */ /* 0x002fc20000010000 */
[----:B------:R-:W-:Y:S01]  /*1ee60*/  FADD.FTZ R0, R104, R155 ;  /* 0x0000009b68007221 */ /* 0x000fe20000010000 */
[----:B------:R-:W-:-:S03]  /*1ee70*/  FFMA.FTZ R155, R112, R12, -R102 ;  /* 0x0000000c709b7223 */ /* 0x000fc60000010866 */
        /* <DEDUP_REMOVED lines=20> */
[----:B------:R-:W-:Y:S01]  /*1efc0*/  FADD.FTZ R3, R93, R0 ;  /* 0x000000005d037221 */ /* 0x000fe20000010000 */
[----:B------:R-:W-:-:S05]  /*1efd0*/  IADD3 R0, -R186, 0xb, RZ ;  /* 0x0000000bba007810 */ /* 0x000fca0007ffe1ff */
[----:B------:R-:W2:Y:S01]  /*1efe0*/  MUFU.EX2 R96, R96 ;  /* 0x0000006000607308 */ /* 0x000ea20000000800 */
[----:B0-----:R-:W-:-:S07]  /*1eff0*/  FADD.FTZ R108, R92, R159 ;  /* 0x0000009f5c6c7221 */ /* 0x001fce0000010000 */
[----:B------:R-:W0:Y:S01]  /*1f000*/  MUFU.EX2 R127, R127 ;  /* 0x0000007f007f7308 */ /* 0x000e220000000800 */
[----:B-1----:R-:W-:-:S01]  /*1f010*/  FADD.FTZ R159, R151, R108 ;  /* 0x0000006c979f7221 */ /* 0x002fc20000010000 */
[----:B------:R-:W-:-:S04]  /*1f020*/  FADD.FTZ R108, R142, R3 ;  /* 0x000000038e6c7221 */ /* 0x000fc80000010000 */
[----:B------:R-:W-:Y:S01]  /*1f030*/  FADD.FTZ R112, R173, R108 ;  /* 0x0000006cad707221 */ /* 0x000fe20000010000 */
[----:B------:R-:W-:-:S01]  /*1f040*/  FFMA.FTZ R108, R99, R12, -R102 ;  /* 0x0000000c636c7223 */ /* 0x000fc20000010866 */
        /* <DEDUP_REMOVED lines=14> */
[----:B------:R-:W-:Y:S01]  /*1f130*/  MUFU.EX2 R155, R155 ;  /* 0x0000009b009b7308 */ /* 0x000fe20000000800 */
[----:B-1----:R-:W-:-:S01]  /*1f140*/  FADD.FTZ R168, R90, R3 ;  /* 0x000000035aa87221 */ /* 0x002fc20000010000 */
[----:B------:R-:W-:-:S04]  /*1f150*/  @!P2 IADD3 R3, R161, 0x29840, RZ ;  /* 0x00029840a103a810 */ /* 0x000fc80007ffe0ff */
[----:B------:R-:W-:Y:S01]  /*1f160*/  @!P2 PRMT R3, RZ, 0x654, R3 ;  /* 0x00000654ff03a816 */ /* 0x000fe20000000003 */
[----:B------:R0:W-:Y:S06]  /*1f170*/  BAR.ARV R0, 0x100 ;  /* 0x000400000000751d */ /* 0x0001ec0000002000 */
[----:B------:R-:W1:Y:S01]  /*1f180*/  MUFU.EX2 R101, R101 ;  /* 0x0000006500657308 */ /* 0x000e620000000800 */
[----:B--2---:R-:W-:-:S01]  /*1f190*/  FADD.FTZ R112, R175, R112 ;  /* 0x00000070af707221 */ /* 0x004fc20000010000 */
[----:B------:R2:W-:Y:S06]  /*1f1a0*/  @!P2 SYNCS.ARRIVE.TRANS64.RED.A1T0 RZ, [R3+URZ], RZ ;  /* 0x000000ff03ffa9a7 */ /* 0x0005ec000810043f */
[----:B------:R-:W-:Y:S08]  /*1f1b0*/  MUFU.EX2 R94, R94 ;  /* 0x0000005e005e7308 */ /* 0x000ff00000000800 */
[----:B------:R-:W3:Y:S01]  /*1f1c0*/  MUFU.EX2 R148, R148 ;  /* 0x0000009400947308 */ /* 0x000ee20000000800 */
[----:B-1----:R-:W-:-:S07]  /*1f1d0*/  FADD.FTZ R159, R101, R112 ;  /* 0x00000070659f7221 */ /* 0x002fce0000010000 */
[----:B------:R-:W-:Y:S08]  /*1f1e0*/  MUFU.EX2 R95, R95 ;  /* 0x0000005f005f7308 */ /* 0x000ff00000000800 */
[----:B------:R-:W1:Y:S01]  /*1f1f0*/  MUFU.EX2 R150, R150 ;  /* 0x0000009600967308 */ /* 0x000e620000000800 */
[----:B---3--:R-:W-:-:S07]  /*1f200*/  FADD.FTZ R159, R148, R159 ;  /* 0x0000009f949f7221 */ /* 0x008fce0000010000 */
[----:B------:R3:W2:Y:S08]  /*1f210*/  MUFU.EX2 R99, R133 ;  /* 0x0000008500637308 */ /* 0x0006b00000000800 */
[----:B------:R-:W4:Y:S01]  /*1f220*/  MUFU.EX2 R177, R177 ;  /* 0x000000b100b17308 */ /* 0x000f220000000800 */
[----:B---3--:R-:W-:-:S01]  /*1f230*/  FADD.FTZ R133, R155, R168 ;  /* 0x000000a89b857221 */ /* 0x008fc20000010000 */
[----:B-1----:R-:W-:-:S03]  /*1f240*/  FADD.FTZ R102, R150, R159 ;  /* 0x0000009f96667221 */ /* 0x002fc60000010000 */
[----:B0-----:R-:W-:-:S03]  /*1f250*/  FADD.FTZ R0, R94, R133 ;  /* 0x000000855e007221 */ /* 0x001fc60000010000 */
[----:B------:R-:W0:Y:S01]  /*1f260*/  MUFU.EX2 R108, R108 ;  /* 0x0000006c006c7308 */ /* 0x000e220000000800 */
[----:B------:R-:W-:-:S04]  /*1f270*/  FADD.FTZ R0, R95, R0 ;  /* 0x000000005f007221 */ /* 0x000fc80000010000 */
[----:B--2---:R-:W-:-:S03]  /*1f280*/  FADD.FTZ R3, R99, R0 ;  /* 0x0000000063037221 */ /* 0x004fc60000010000 */
[----:B------:R-:W1:Y:S01]  /*1f290*/  MUFU.EX2 R88, R88 ;  /* 0x0000005800587308 */ /* 0x000e620000000800 */
[----:B----4-:R-:W-:-:S07]  /*1f2a0*/  FADD.FTZ R133, R177, R102 ;  /* 0x00000066b1857221 */ /* 0x010fce0000010000 */
        /* <DEDUP_REMOVED lines=10> */
.L_x_2487:
[----:B------:R-:W-:Y:S01]  /*1f350*/  F2FP.SATFINITE.E4M3.F32.PACK_AB_MERGE_C R7, R122, R7, RZ ;  /* 0x000000077a07723e */ /* 0x000fe200048070ff */
[----:B------:R-:W-:Y:S01]  /*1f360*/  FMUL.FTZ R26, R26, R6 ;  /* 0x000000061a1a7220 */ /* 0x000fe20000410000 */
[----:B------:R-:W-:Y:S01]  /*1f370*/  F2FP.SATFINITE.E4M3.F32.PACK_AB_MERGE_C R14, R107, R14, RZ ;  /* 0x0000000e6b0e723e */ /* 0x000fe200048070ff */
[----:B------:R-:W-:Y:S01]  /*1f380*/  FMUL.FTZ R27, R27, R6 ;  /* 0x000000061b1b7220 */ /* 0x000fe20000410000 */
[----:B------:R-:W-:Y:S01]  /*1f390*/  F2FP.SATFINITE.E4M3.F32.PACK_AB_MERGE_C R120, R121, R120, R7 ;  /* 0x000000787978723e */ /* 0x000fe20004807007 */
[----:B------:R-:W-:Y:S01]  /*1f3a0*/  IMAD R7, R189, 0x8, R16 ;  /* 0x00000008bd077824 */ /* 0x000fe200078e0210 */
[----:B------:R-:W-:Y:S01]  /*1f3b0*/  ISETP.GT.AND P2, PT, R8, R5, PT ;  /* 0x000000050800720c */ /* 0x000fe20003f44270 */
[----:B------:R-:W-:Y:S01]  /*1f3c0*/  FMUL.FTZ R30, R30, R6 ;  /* 0x000000061e1e7220 */ /* 0x000fe20000410000 */
[----:B------:R-:W-:Y:S01]  /*1f3d0*/  F2FP.SATFINITE.E4M3.F32.PACK_AB_MERGE_C R186, R128, R105, R14 ;  /* 0x0000006980ba723e */ /* 0x000fe2000480700e */
[----:B------:R-:W-:Y:S01]  /*1f3e0*/  IMAD.U32 R14, RZ, RZ, UR37 ;  /* 0x00000025ff0e7e24 */ /* 0x000fe2000f8e00ff */
        /* <DEDUP_REMOVED lines=14> */
[----:B------:R-:W-:Y:S01]  /*1f4d0*/  F2FP.SATFINITE.E4M3.F32.PACK_AB_MERGE_C R92, R123, R20, R92 ;  /* 0x000000147b5c723e */ /* 0x000fe2000480705c */
[----:B------:R-:W-:Y:S01]  /*1f4e0*/  FMUL.FTZ R42, R42, R6 ;  /* 0x000000062a2a7220 */ /* 0x000fe20000410000 */
[----:B------:R-:W-:Y:S01]  /*1f4f0*/  F2FP.SATFINITE.E4M3.F32.PACK_AB_MERGE_C R100, R127, R96, R100 ;  /* 0x000000607f64723e */ /* 0x000fe20004807064 */
        /* <DEDUP_REMOVED lines=84> */
[----:B------:R-:W-:Y:S01]  /*1fa40*/  IMAD.MOV.U32 R6, RZ, RZ, R13 ;  /* 0x000000ffff067224 */ /* 0x000fe200078e000d */
[----:B------:R-:W-:Y:S01]  /*1fa50*/  MOV R189, R10 ;  /* 0x0000000a00bd7202 */ /* 0x000fe20000000f00 */
[----:B0-----:R-:W-:-:S02]  /*1fa60*/  IMAD.MOV.U32 R7, RZ, RZ, R91 ;  /* 0x000000ffff077224 */ /* 0x001fc400078e005b */
[----:B------:R-:W-:Y:S02]  /*1fa70*/  IMAD.MOV.U32 R9, RZ, RZ, R190 ;  /* 0x000000ffff097224 */ /* 0x000fe400078e00be */
[----:B------:R-:W-:Y:S02]  /*1fa80*/  IMAD.MOV.U32 R177, RZ, RZ, R120 ;  /* 0x000000ffffb17224 */ /* 0x000fe400078e0078 */
[----:B------:R-:W-:Y:S02]  /*1fa90*/  IMAD.MOV.U32 R173, RZ, RZ, R92 ;  /* 0x000000ffffad7224 */ /* 0x000fe400078e005c */
[----:B------:R-:W-:Y:S01]  /*1faa0*/  IMAD.MOV.U32 R175, RZ, RZ, R100 ;  /* 0x000000ffffaf7224 */ /* 0x000fe200078e0064 */
[----:B------:R-:W-:Y:S06]  /*1fab0*/  @P2 BRA `(.L_x_2488) ;  /* 0xffffffb800202947 */ /* 0x000fec000383ffff */
[----:B------:R-:W-:-:S07]  /*1fac0*/  MOV R189, R10 ;  /* 0x0000000a00bd7202 */ /* 0x000fce0000000f00 */
.L_x_2477:
[----:B------:R-:W-:-:S13]  /*1fad0*/  ISETP.GE.AND P0, PT, R8, RZ, PT ;  /* 0x000000ff0800720c */ /* 0x000fda0003f06270 */
[----:B------:R-:W-:Y:S05]  /*1fae0*/  @!P0 BRA `(.L_x_2489) ;  /* 0x0000003c00148947 */ /* 0x000fea0003800000 */
[----:B------:R-:W-:Y:S01]  /*1faf0*/  IMAD.MOV.U32 R5, RZ, RZ, R13 ;  /* 0x000000ffff057224 */ /* 0x000fe200078e000d */
[----:B------:R-:W-:Y:S01]  /*1fb00*/  MOV R9, R189 ;  /* 0x000000bd00097202 */ /* 0x000fe20000000f00 */
[----:B------:R-:W-:Y:S02]  /*1fb10*/  IMAD.MOV.U32 R6, RZ, RZ, R91 ;  /* 0x000000ffff067224 */ /* 0x000fe400078e005b */
[----:B------:R-:W-:-:S07]  /*1fb20*/  IMAD.MOV.U32 R7, RZ, RZ, R190 ;  /* 0x000000ffff077224 */ /* 0x000fce00078e00be */
.L_x_2500:
[----:B------:R-:W-:Y:S01]  /*1fb30*/  ISETP.NE.AND P2, PT, R197, RZ, PT ;  /* 0x000000ffc500720c */ /* 0x000fe20003f45270 */
[----:B------:R-:W-:Y:S01]  /*1fb40*/  VIADD R189, R9, 0x1 ;  /* 0x0000000109bd7836 */ /* 0x000fe20000000000 */
[----:B------:R-:W-:Y:S05]  /*1fb50*/  YIELD ;  /* 0x0000000000007946 */ /* 0x000fea0003800000 */
[----:B------:R-:W-:-:S04]  /*1fb60*/  ISETP.NE.AND P0, PT, R189, 0x2, PT ;  /* 0x00000002bd00780c */ /* 0x000fc80003f05270 */
[----:B------:R-:W-:Y:S02]  /*1fb70*/  SEL R190, RZ, 0x1, P0 ;  /* 0x00000001ffbe7807 */ /* 0x000fe40000000000 */
[----:B------:R-:W-:Y:S02]  /*1fb80*/  SEL R189, R189, RZ, P0 ;  /* 0x000000ffbdbd7207 */ /* 0x000fe40000000000 */
[----:B------:R-:W-:Y:S01]  /*1fb90*/  LOP3.LUT R190, R7, R190, RZ, 0x3c, !PT ;  /* 0x000000be07be7212 */ /* 0x000fe200078e3cff */
[----:B------:R-:W-:Y:S06]  /*1fba0*/  @P2 BRA `(.L_x_2490) ;  /* 0x0000000000302947 */ /* 0x000fec0003800000 */
[----:B------:R-:W-:Y:S05]  /*1fbb0*/  @!P1 BRA `(.L_x_2491) ;  /* 0x0000000000049947 */ /* 0x000fea0003800000 */
[----:B------:R-:W-:Y:S01]  /*1fbc0*/  BPT.TRAP 0x1 ;  /* 0x000000040000795c */ /* 0x000fe20000300000 */
.L_x_2491:
[----:B------:R-:W-:Y:S01]  /*1fbd0*/  IMAD R10, R189, 0x8, R16 ;  /* 0x00000008bd0a7824 */ /* 0x000fe200078e0210 */
[----:B------:R-:W-:-:S04]  /*1fbe0*/  SHF.L.U32 R11, R190, 0x1f, RZ ;  /* 0x0000001fbe0b7819 */ /* 0x000fc800000006ff */
[----:B------:R0:W1:Y:S01]  /*1fbf0*/  SYNCS.PHASECHK.TRANS64.TRYWAIT P0, [R10+URZ+0x29830], R11 ;  /* 0x0298300b0a0075a7 */ /* 0x000062000800017f */
[----:B------:R-:W-:Y:S05]  /*1fc00*/  @!P1 BRA `(.L_x_2492) ;  /* 0x0000000000049947 */ /* 0x000fea0003800000 */
[----:B------:R-:W-:Y:S01]  /*1fc10*/  BPT.TRAP 0x1 ;  /* 0x000000040000795c */ /* 0x000fe20000300000 */
.L_x_2492:
[----:B------:R-:W-:Y:S04]  /*1fc20*/  BSSY B0, `(.L_x_2490) ;  /* 0x0000004000007945 */ /* 0x000fe80003800000 */
[----:B-1----:R-:W-:Y:S05]  /*1fc30*/  @P0 BRA `(.L_x_2493) ;  /* 0x0000000000080947 */ /* 0x002fea0003800000 */
[----:B------:R-:W1:Y:S02]  /*1fc40*/  SYNCS.PHASECHK.TRANS64.TRYWAIT P0, [R10+URZ+0x29830], R11 ;  /* 0x0298300b0a0075a7 */ /* 0x000e64000800017f */
[----:B-1----:R-:W-:Y:S05]  /*1fc50*/  @!P0 BRA `(.L_x_2494) ;  /* 0x000000e000c88947 */ /* 0x002fea0003800000 */
.L_x_2493:
[----:B------:R-:W-:Y:S05]  /*1fc60*/  BSYNC B0 ;  /* 0x0000000000007941 */ /* 0x000fea0003800000 */
.L_x_2490:
        /* <DEDUP_REMOVED lines=23> */
[----:B0-----:R-:W-:-:S05]  /*1fde0*/  SHF.R.U32.HI R10, RZ, 0x7, R10 ;  /* 0x00000007ff0a7819 */ /* 0x001fca000001160a */
[----:B------:R-:W-:Y:S02]  /*1fdf0*/  VIADD R88, R10, 0x8 ;  /* 0x000000080a587836 */ /* 0x000fe40000000000 */
[----:B------:R-:W-:-:S03]  /*1fe00*/  IMAD R10, R189, 0x780, R4 ;  /* 0x00000780bd0a7824 */ /* 0x000fc600078e0204 */
[----:B------:R0:W-:Y:S01]  /*1fe10*/  BAR.SYNC.DEFER_BLOCKING R88, 0x100 ;  /* 0x000400580000751d */ /* 0x0001e20000010000 */
[C---:B------:R-:W-:Y:S01]  /*1fe20*/  VIADD R14, R10.reuse, 0x100 ;  /* 0x000001000a0e7836 */ /* 0x040fe20000000000 */
[C---:B------:R-:W-:Y:S01]  /*1fe30*/  R2UR UR50, R10.reuse ;  /* 0x000000000a3272ca */ /* 0x040fe200000e0000 */
[C---:B------:R-:W-:Y:S01]  /*1fe40*/  VIADD R20, R10.reuse, 0x200 ;  /* 0x000002000a147836 */ /* 0x040fe20000000000 */
[----:B------:R-:W-:Y:S02]  /*1fe50*/  IADD3 R12, R10, 0x80, RZ ;  /* 0x000000800a0c7810 */ /* 0x000fe40007ffe0ff */
[----:B------:R-:W-:Y:S01]  /*1fe60*/  R2UR UR26, R14 ;  /* 0x000000000e1a72ca */ /* 0x000fe200000e0000 */
[----:B------:R-:W-:Y:S01]  /*1fe70*/  VIADD R14, R10, 0x2 ;  /* 0x000000020a0e7836 */ /* 0x000fe20000000000 */
[----:B------:R-:W-:Y:S02]  /*1fe80*/  R2UR UR46, R12 ;  /* 0x000000000c2e72ca */ /* 0x000fe400000e0000 */
[----:B------:R-:W-:-:S02]  /*1fe90*/  IADD3 R12, R10, 0x180, RZ ;  /* 0x000001800a0c7810 */ /* 0x000fc40007ffe0ff */
[----:B------:R-:W-:Y:S02]  /*1fea0*/  R2UR UR34, R20 ;  /* 0x00000000142272ca */ /* 0x000fe400000e0000 */
[----:B------:R-:W-:Y:S01]  /*1feb0*/  R2UR UR30, R12 ;  /* 0x000000000c1e72ca */ /* 0x000fe200000e0000 */
[----:B------:R-:W-:Y:S01]  /*1fec0*/  VIADD R12, R10, 0x102 ;  /* 0x000001020a0c7836 */ /* 0x000fe20000000000 */
[----:B------:R-:W-:Y:S01]  /*1fed0*/  R2UR UR6, R14 ;  /* 0x000000000e0672ca */ /* 0x000fe200000e0000 */
[----:B------:R-:W-:Y:S01]  /*1fee0*/  VIADD R14, R10, 0x82 ;  /* 0x000000820a0e7836 */ /* 0x000fe20000000000 */
        /* <DEDUP_REMOVED lines=28> */
[----:B0-----:R-:W-:-:S06]  /*200b0*/  WARPGROUP.ARRIVE ;  /* 0x00000000000079c5 */ /* 0x001fcc0000000000 */
[----:B------:R-:W-:Y:S01]  /*200c0*/  QGMMA.64x32x32.F32.E4M3.E4M3 R88, gdesc[UR32], RZ, !UPT, gsb0 ;  /* 0x00600000205879f3 */ /* 0x000fe2000c0008ff */
        /* <DEDUP_REMOVED lines=158> */
[C---:B------:R-:W-:Y:S02]  /*20ab0*/  VIADD R12, R10.reuse, 0x682 ;  /* 0x000006820a0c7836 */ /* 0x040fe40000000000 */
[----:B------:R-:W-:Y:S02]  /*20ac0*/  IMAD.MOV.U32 R13, RZ, RZ, -0x7fffffe0 ;  /* 0x80000020ff0d7424 */ /* 0x000fe400078e00ff */
[----:B------:R-:W-:Y:S01]  /*20ad0*/  VIADD R10, R10, 0x702 ;  /* 0x000007020a0a7836 */ /* 0x000fe20000000000 */
[----:B------:R-:W-:-:S02]  /*20ae0*/  WARPGROUP.DEPBAR.LE gsb0, 0x0 ;  /* 0x00008000000079c5 */ /* 0x000fc40000010000 */
        /* <DEDUP_REMOVED lines=29> */
[----:B------:R-:W-:Y:S05]  /*20cc0*/  @P2 BRA `(.L_x_2495) ;  /* 0x0000000000282947 */ /* 0x000fea0003800000 */
[----:B------:R-:W-:Y:S05]  /*20cd0*/  @!P1 BRA `(.L_x_2496) ;  /* 0x0000000000049947 */ /* 0x000fea0003800000 */
[----:B------:R-:W-:Y:S01]  /*20ce0*/  BPT.TRAP 0x1 ;  /* 0x000000040000795c */ /* 0x000fe20000300000 */
.L_x_2496:
[----:B------:R-:W-:Y:S01]  /*20cf0*/  SHF.L.U32 R7, R7, 0x1f, RZ ;  /* 0x0000001f07077819 */ /* 0x000fe200000006ff */
[----:B------:R-:W-:-:S04]  /*20d00*/  IMAD R10, R9, 0x8, R16 ;  /* 0x00000008090a7824 */ /* 0x000fc800078e0210 */
[----:B------:R0:W1:Y:S01]  /*20d10*/  SYNCS.PHASECHK.TRANS64.TRYWAIT P0, [R10+URZ+0x29850], R7 ;  /* 0x029850070a0075a7 */ /* 0x000062000800017f */
[----:B------:R-:W-:Y:S05]  /*20d20*/  @!P1 BRA `(.L_x_2497) ;  /* 0x0000000000049947 */ /* 0x000fea0003800000 */
[----:B------:R-:W-:Y:S01]  /*20d30*/  BPT.TRAP 0x1 ;  /* 0x000000040000795c */ /* 0x000fe20000300000 */
.L_x_2497:
[----:B-1----:R-:W-:Y:S05]  /*20d40*/  @P0 BRA `(.L_x_2495) ;  /* 0x0000000000080947 */ /* 0x002fea0003800000 */
[----:B------:R-:W1:Y:S02]  /*20d50*/  SYNCS.PHASECHK.TRANS64.TRYWAIT P0, [R10+URZ+0x29850], R7 ;  /* 0x029850070a0075a7 */ /* 0x000e64000800017f */
[----:B-1----:R-:W-:Y:S05]  /*20d60*/  @!P0 BRA `(.L_x_2498) ;  /* 0x000000d000988947 */ /* 0x002fea0003800000 */
.L_x_2495:
[----:B01----:R-:W-:Y:S01]  /*20d70*/  VIADD R7, R16, 0x400 ;  /* 0x0000040010077836 */ /* 0x003fe20000000000 */
[----:B------:R-:W-:Y:S05]  /*20d80*/  WARPSYNC.ALL ;  /* 0x0000000000007948 */ /* 0x000fea0003800000 */
[----:B------:R-:W-:Y:S01]  /*20d90*/  SHF.R.U32.HI R7, RZ, 0x4, R7 ;  /* 0x00000004ff077819 */ /* 0x000fe20000011607 */
[----:B------:R-:W-:Y:S01]  /*20da0*/  IMAD.MOV.U32 R11, RZ, RZ, -0x3ffffff0 ;  /* 0xc0000010ff0b7424 */ /* 0x000fe200078e00ff */
[----:B------:R-:W-:Y:S01]  /*20db0*/  WARPGROUP.ARRIVE ;  /* 0x00000000000079c5 */ /* 0x000fe20000000000 */
[----:B------:R-:W-:Y:S01]  /*20dc0*/  IMAD.MOV.U32 R13, RZ, RZ, -0x3ffffff0 ;  /* 0xc0000010ff0d7424 */ /* 0x000fe200078e00ff */
[----:B------:R-:W-:Y:S01]  /*20dd0*/  LOP3.LUT R7, R7, 0x3fff, RZ, 0xc0, !PT ;  /* 0x00003fff07077812 */ /* 0x000fe200078ec0ff */
[C---:B------:R-:W-:Y:S01]  /*20de0*/  FMUL.FTZ R14, R2.reuse, R154 ;  /* 0x0000009a020e7220 */ /* 0x040fe20000410000 */
[----:B------:R-:W-:Y:S01]  /*20df0*/  R2UR UR7, R11 ;  /* 0x000000000b0772ca */ /* 0x000fe200000e0000 */
[C---:B------:R-:W-:Y:S01]  /*20e00*/  FMUL.FTZ R11, R2.reuse, R153 ;  /* 0x00000099020b7220 */ /* 0x040fe20000410000 */
[----:B------:R-:W-:Y:S01]  /*20e10*/  LOP3.LUT R10, R7, 0x10000, RZ, 0xfc, !PT ;  /* 0x00010000070a7812 */ /* 0x000fe200078efcff */
[C---:B------:R-:W-:Y:S01]  /*20e20*/  FMUL.FTZ R7, R2.reuse, R152 ;  /* 0x0000009802077220 */ /* 0x040fe20000410000 */
[C---:B------:R-:W-:Y:S01]  /*20e30*/  FMUL.FTZ R15, R2.reuse, R155 ;  /* 0x0000009b020f7220 */ /* 0x040fe20000410000 */
[----:B------:R-:W-:Y:S01]  /*20e40*/  FMUL.FTZ R20, R2, R156 ;  /* 0x0000009c02147220 */ /* 0x000fe20000410000 */
[----:B------:R-:W-:Y:S01]  /*20e50*/  MUFU.TANH R14, R14 ;  /* 0x0000000e000e7308 */ /* 0x000fe20000002400 */
[----:B------:R-:W-:-:S02]  /*20e60*/  IMAD R10, R9, 0x500, R10 ;  /* 0x00000500090a7824 */ /* 0x000fc400078e020a */
[C---:B------:R-:W-:Y:S01]  /*20e70*/  FMUL.FTZ R152, R2.reuse, R158 ;  /* 0x0000009e02987220 */ /* 0x040fe20000410000 */
[C---:B------:R-:W-:Y:S01]  /*20e80*/  FMUL.FTZ R21, R2.reuse, R157 ;  /* 0x0000009d02157220 */ /* 0x040fe20000410000 */
[C---:B------:R-:W-:Y:S01]  /*20e90*/  FMUL.FTZ R153, R2.reuse, R159 ;  /* 0x0000009f02997220 */ /* 0x040fe20000410000 */
[----:B------:R-:W-:Y:S01]  /*20ea0*/  FMUL.FTZ R154, R2, R160 ;  /* 0x000000a0029a7220 */ /* 0x000fe20000410000 */
[----:B------:R-:W-:Y:S01]  /*20eb0*/  R2UR UR6, R10 ;  /* 0x000000000a0672ca */ /* 0x000fe200000e0000 */
[----:B------:R-:W-:Y:S01]  /*20ec0*/  FMUL.FTZ R155, R2, R162 ;  /* 0x000000a2029b7220 */ /* 0x000fe20000410000 */
[----:B------:R-:W-:Y:S01]  /*20ed0*/  IADD3 R12, R10, 0x100, RZ ;  /* 0x000001000a0c7810 */ /* 0x000fe20007ffe0ff */
        /* <DEDUP_REMOVED lines=9> */
[----:B------:R-:W-:Y:S01]  /*20f70*/  FMUL.FTZ R159, R2, R164 ;  /* 0x000000a4029f7220 */ /* 0x000fe20000410000 */
[----:B------:R-:W-:Y:S01]  /*20f80*/  QGMMA.64x128x32.F32.E4M3.E4M3 R24, R184, gdesc[UR4], R24, gsb0 ;  /* 0x01e00004b8187df3 */ /* 0x000fe20008000818 */
[----:B------:R-:W-:Y:S01]  /*20f90*/  R2UR UR6, R12 ;  /* 0x000000000c0672ca */ /* 0x000fe200000e0000 */
[----:B------:R-:W-:Y:S01]  /*20fa0*/  VIADD R12, R10, 0x200 ;  /* 0x000002000a0c7836 */ /* 0x000fe20000000000 */
[----:B------:R-:W-:Y:S01]  /*20fb0*/  R2UR UR7, R13 ;  /* 0x000000000d0772ca */ /* 0x000fe200000e0000 */
[----:B------:R-:W-:-:S02]  /*20fc0*/  IMAD.MOV.U32 R13, RZ, RZ, -0x3ffffff0 ;  /* 0xc0000010ff0d7424 */ /* 0x000fc400078e00ff */
        /* <DEDUP_REMOVED lines=48> */
[----:B------:R-:W-:Y:S01]  /*212d0*/  FMUL.FTZ R103, R2, R103 ;  /* 0x0000006702677220 */ /* 0x000fe20000410000 */
[----:B------:R-:W-:Y:S01]  /*212e0*/  MUFU.TANH R155, R155 ;  /* 0x0000009b009b7308 */ /* 0x000fe20000002400 */
[----:B------:R-:W5:Y:S07]  /*212f0*/  S2R R204, SR_TID.X ;  /* 0x0000000000cc7919 */ /* 0x000f6e0000002100 */
[----:B------:R-:W4:Y:S08]  /*21300*/  MUFU.TANH R157, R157 ;  /* 0x0000009d009d7308 */ /* 0x000f300000002400 */
[----:B------:R-:W-:Y:S08]  /*21310*/  MUFU.TANH R156, R156 ;  /* 0x0000009c009c7308 */ /* 0x000ff00000002400 */
[----:B------:R-:W4:Y:S08]  /*21320*/  MUFU.TANH R159, R159 ;  /* 0x0000009f009f7308 */ /* 0x000f300000002400 */
[----:B------:R-:W-:Y:S08]  /*21330*/  MUFU.TANH R158, R158 ;  /* 0x0000009e009e7308 */ /* 0x000ff00000002400 */
[----:B------:R-:W4:Y:S08]  /*21340*/  MUFU.TANH R161, R161 ;  /* 0x000000a100a17308 */ /* 0x000f300000002400 */
[----:B------:R-:W-:Y:S08]  /*21350*/  MUFU.TANH R160, R160 ;  /* 0x000000a000a07308 */ /* 0x000ff00000002400 */
[----:B------:R-:W4:Y:S08]  /*21360*/  MUFU.TANH R162, R162 ;  /* 0x000000a200a27308 */ /* 0x000f300000002400 */
[----:B------:R-:W-:Y:S08]  /*21370*/  MUFU.TANH R136, R136 ;  /* 0x0000008800887308 */ /* 0x000ff00000002400 */
[----:B------:R-:W4:Y:S08]  /*21380*/  MUFU.TANH R137, R137 ;  /* 0x0000008900897308 */ /* 0x000f300000002400 */
[----:B------:R-:W-:Y:S01]  /*21390*/  MUFU.TANH R138, R138 ;  /* 0x0000008a008a7308 */ /* 0x000fe20000002400 */
[----:B------:R-:W-:-:S02]  /*213a0*/  WARPGROUP.DEPBAR.LE gsb0, 0x0 ;  /* 0x00008000000079c5 */ /* 0x000fc40000010000 */
[----:B------:R-:W-:-:S05]  /*213b0*/  WARPGROUP.ARRIVE ;  /* 0x00000000000079c5 */ /* 0x000fca0000000000 */
[----:B------:R-:W4:Y:S01]  /*213c0*/  MUFU.TANH R140, R140 ;  /* 0x0000008c008c7308 */ /* 0x000f220000002400 */
[C---:B------:R-:W-:Y:S01]  /*213d0*/  FMUL.FTZ R185, R2.reuse, R129 ;  /* 0x0000008102b97220 */ /* 0x040fe20000410000 */
[C---:B------:R-:W-:Y:S01]  /*213e0*/  FMUL.FTZ R129, R2.reuse, R130 ;  /* 0x0000008202817220 */ /* 0x040fe20000410000 */
[----:B------:R-:W-:Y:S01]  /*213f0*/  FMUL.FTZ R187, R2, R132 ;  /* 0x0000008402bb7220 */ /* 0x000fe20000410000 */
[----:B-----5:R-:W-:Y:S01]  /*21400*/  LOP3.LUT R186, R204, 0x7f, RZ, 0xc0, !PT ;  /* 0x0000007fccba7812 */ /* 0x020fe200078ec0ff */
[----:B------:R-:W-:Y:S01]  /*21410*/  QGMMA.64x128x32.F32.E4M3.E4M3 R24, R180, gdesc[UR4], R24, gsb0 ;  /* 0x01e00004b4187df3 */ /* 0x000fe20008000818 */
[----:B------:R-:W-:Y:S02]  /*21420*/  R2UR UR6, R12 ;  /* 0x000000000c0672ca */ /* 0x000fe400000e0000 */
[----:B------:R-:W5:Y:S01]  /*21430*/  S2R R204, SR_TID.X ;  /* 0x0000000000cc7919 */ /* 0x000f620000002100 */
[----:B------:R-:W-:Y:S01]  /*21440*/  R2UR UR7, R13 ;  /* 0x000000000d0772ca */ /* 0x000fe200000e0000 */
[----:B------:R-:W-:Y:S01]  /*21450*/  MUFU.TANH R139, R139 ;  /* 0x0000008b008b7308 */ /* 0x000fe20000002400 */
[----:B0-----:R-:W-:-:S02]  /*21460*/  FMNMX.FTZ R12, R7, R6, !PT ;  /* 0x00000006070c7209 */ /* 0x001fc40007810000 */
[----:B------:R-:W-:Y:S02]  /*21470*/  ISETP.NE.AND P0, PT, R186, RZ, PT ;  /* 0x000000ffba00720c */ /* 0x000fe40003f05270 */
[----:B-1----:R-:W-:Y:S02]  /*21480*/  FMNMX.FTZ R13, R11, R12, !PT ;  /* 0x0000000c0b0d7209 */ /* 0x002fe40007810000 */
[----:B------:R-:W-:Y:S01]  /*21490*/  FMNMX.FTZ R12, R14, R5, !PT ;  /* 0x000000050e0c7209 */ /* 0x000fe20007810000 */
[----:B------:R-:W0:Y:S01]  /*214a0*/  MUFU.TANH R163, R163 ;  /* 0x000000a300a37308 */ /* 0x000e220000002400 */
[----:B--2---:R-:W-:Y:S02]  /*214b0*/  FMNMX.FTZ R118, R20, R13, !PT ;  /* 0x0000000d14767209 */ /* 0x004fe40007810000 */
[----:B------:R-:W-:Y:S02]  /*214c0*/  FMNMX.FTZ R12, R15, R12, !PT ;  /* 0x0000000c0f0c7209 */ /* 0x000fe40007810000 */
[----:B---3--:R-:W-:-:S02]  /*214d0*/  FMNMX.FTZ R13, R21, R118, !PT ;  /* 0x00000076150d7209 */ /* 0x008fc40007810000 */
[----:B------:R-:W-:Y:S01]  /*214e0*/  FMNMX.FTZ R12, R152, R12, !PT ;  /* 0x0000000c980c7209 */ /* 0x000fe20007810000 */
[----:B------:R-:W-:Y:S01]  /*214f0*/  MUFU.TANH R141, R141 ;  /* 0x0000008d008d7308 */ /* 0x000fe20000002400 */
[----:B----4-:R-:W-:Y:S02]  /*21500*/  FMNMX.FTZ R118, R154, R13, !PT ;  /* 0x0000000d9a767209 */ /* 0x010fe40007810000 */
[----:B------:R-:W-:Y:S02]  /*21510*/  FMNMX.FTZ R12, R153, R12, !PT ;  /* 0x0000000c990c7209 */ /* 0x000fe40007810000 */
[----:B------:R-:W-:Y:S02]  /*21520*/  FMNMX.FTZ R118, R157, R118, !PT ;  /* 0x000000769d767209 */ /* 0x000fe40007810000 */
[----:B------:R-:W-:Y:S01]  /*21530*/  FMNMX.FTZ R13, R155, R12, !PT ;  /* 0x0000000c9b0d7209 */ /* 0x000fe20007810000 */
[----:B------:R-:W1:Y:S01]  /*21540*/  MUFU.TANH R143, R143 ;  /* 0x0000008f008f7308 */ /* 0x000e620000002400 */
[----:B------:R-:W-:Y:S01]  /*21550*/  FMNMX.FTZ R12, R159, R118, !PT ;  /* 0x000000769f0c7209 */ /* 0x000fe20007810000 */
[----:B------:R-:W-:Y:S01]  /*21560*/  FMUL.FTZ R118, R2, R89 ;  /* 0x0000005902767220 */ /* 0x000fe20000410000 */
[----:B------:R-:W-:-:S02]  /*21570*/  FMNMX.FTZ R13, R156, R13, !PT ;  /* 0x0000000d9c0d7209 */ /* 0x000fc40007810000 */
[----:B------:R-:W-:Y:S02]  /*21580*/  FMNMX.FTZ R89, R161, R12, !PT ;  /* 0x0000000ca1597209 */ /* 0x000fe40007810000 */
[----:B------:R-:W-:Y:S01]  /*21590*/  FMNMX.FTZ R13, R158, R13, !PT ;  /* 0x0000000d9e0d7209 */ /* 0x000fe20007810000 */
[----:B------:R-:W2:Y:S01]  /*215a0*/  MUFU.TANH R142, R142 ;  /* 0x0000008e008e7308 */ /* 0x000ea20000002400 */
[----:B------:R-:W-:Y:S01]  /*215b0*/  FMNMX.FTZ R12, R162, R89, !PT ;  /* 0x00000059a20c7209 */ /* 0x000fe20007810000 */
[----:B------:R-:W-:Y:S01]  /*215c0*/  FMUL.FTZ R89, R2, R90 ;  /* 0x0000005a02597220 */ /* 0x000fe20000410000 */
[----:B------:R-:W-:Y:S01]  /*215d0*/  FMNMX.FTZ R13, R160, R13, !PT ;  /* 0x0000000da00d7209 */ /* 0x000fe20007810000 */
[----:B------:R-:W-:Y:S01]  /*215e0*/  FMUL.FTZ R90, R2, R91 ;  /* 0x0000005b025a7220 */ /* 0x000fe20000410000 */
[----:B------:R-:W-:Y:S02]  /*215f0*/  FMNMX.FTZ R12, R137, R12, !PT ;  /* 0x0000000c890c7209 */ /* 0x000fe40007810000 */
[----:B------:R-:W-:Y:S01]  /*21600*/  FMNMX.FTZ R13, R136, R13, !PT ;  /* 0x0000000d880d7209 */ /* 0x000fe20007810000 */
[----:B------:R-:W3:Y:S01]  /*21610*/  MUFU.TANH R145, R145 ;  /* 0x0000009100917308 */ /* 0x000ee20000002400 */
[----:B------:R-:W-:-:S02]  /*21620*/  FMNMX.FTZ R12, R140, R12, !PT ;  /* 0x0000000c8c0c7209 */ /* 0x000fc40007810000 */
[----:B------:R-:W-:Y:S02]  /*21630*/  FMNMX.FTZ R120, R138, R13, !PT ;  /* 0x0000000d8a787209 */ /* 0x000fe40007810000 */
[----:B0-----:R-:W-:Y:S02]  /*21640*/  FMNMX.FTZ R12, R163, R12, !PT ;  /* 0x0000000ca30c7209 */ /* 0x001fe40007810000 */
[----:B------:R-:W-:Y:S01]  /*21650*/  FMNMX.FTZ R120, R139, R120, !PT ;  /* 0x000000788b787209 */ /* 0x000fe20007810000 */
[----:B------:R-:W-:Y:S01]  /*21660*/  MUFU.TANH R144, R144 ;  /* 0x0000009000907308 */ /* 0x000fe20000002400 */
[----:B-1----:R-:W-:Y:S02]  /*21670*/  FMNMX.FTZ R12, R143, R12, !PT ;  /* 0x0000000c8f0c7209 */ /* 0x002fe40007810000 */
[----:B------:R-:W-:Y:S01]  /*21680*/  FMNMX.FTZ R13, R141, R120, !PT ;  /* 0x000000788d0d7209 */ /* 0x000fe20007810000 */
[C---:B------:R-:W-:Y:S01]  /*21690*/  FMUL.FTZ R120, R2.reuse, R93 ;  /* 0x0000005d02787220 */ /* 0x040fe20000410000 */
[C---:B------:R-:W-:Y:S01]  /*216a0*/  FMUL.FTZ R93, R2.reuse, R94 ;  /* 0x0000005e025d7220 */ /* 0x040fe20000410000 */
[----:B------:R-:W-:Y:S01]  /*216b0*/  FMUL.FTZ R94, R2, R96 ;  /* 0x00000060025e7220 */ /* 0x000fe20000410000 */
[----:B--2---:R-:W-:Y:S01]  /*216c0*/  FMNMX.FTZ R13, R142, R13, !PT ;  /* 0x0000000d8e0d7209 */ /* 0x004fe20007810000 */
[----:B------:R-:W0:Y:S01]  /*216d0*/  MUFU.TANH R165, R165 ;  /* 0x000000a500a57308 */ /* 0x000e220000002400 */
[----:B---3--:R-:W-:Y:S01]  /*216e0*/  FMNMX.FTZ R12, R145, R12, !PT ;  /* 0x0000000c910c7209 */ /* 0x008fe20007810000 */
[C---:B------:R-:W-:Y:S01]  /*216f0*/  FMUL.FTZ R96, R2.reuse, R97 ;  /* 0x0000006102607220 */ /* 0x040fe20000410000 */
[C---:B------:R-:W-:Y:S01]  /*21700*/  FMUL.FTZ R97, R2.reuse, R98 ;  /* 0x0000006202617220 */ /* 0x040fe20000410000 */
[C---:B------:R-:W-:Y:S01]  /*21710*/  FMUL.FTZ R98, R2.reuse, R100 ;  /* 0x0000006402627220 */ /* 0x040fe20000410000 */
[----:B------:R-:W-:Y:S01]  /*21720*/  FMUL.FTZ R100, R2, R102 ;  /* 0x0000006602647220 */ /* 0x000fe20000410000 */
[----:B-----5:R-:W-:-:S02]  /*21730*/  SHF.R.U32.HI R204, RZ, 0x7, R204 ;  /* 0x00000007ffcc7819 */ /* 0x020fc400000116cc */
[----:B------:R-:W-:Y:S08]  /*21740*/  MUFU.TANH R147, R147 ;  /* 0x0000009300937308 */ /* 0x000ff00000002400 */
[----:B------:R-:W1:Y:S01]  /*21750*/  MUFU.TANH R167, R167 ;  /* 0x000000a700a77308 */ /* 0x000e620000002400 */
[----:B0-----:R-:W-:-:S07]  /*21760*/  FMNMX.FTZ R12, R165, R12, !PT ;  /* 0x0000000ca50c7209 */ /* 0x001fce0007810000 */
[----:B------:R-:W-:Y:S08]  /*21770*/  MUFU.TANH R149, R149 ;  /* 0x0000009500957308 */ /* 0x000ff00000002400 */
[----:B------:R-:W0:Y:S01]  /*21780*/  MUFU.TANH R151, R151 ;  /* 0x0000009700977308 */ /* 0x000e220000002400 */
[----:B-1----:R-:W-:-:S07]  /*21790*/  FMNMX.FTZ R12, R167, R12, !PT ;  /* 0x0000000ca70c7209 */ /* 0x002fce0007810000 */
[----:B------:R-:W-:Y:S08]  /*217a0*/  MUFU.TANH R123, R123 ;  /* 0x0000007b007b7308 */ /* 0x000ff00000002400 */
[----:B------:R-:W-:Y:S01]  /*217b0*/  MUFU.TANH R127, R127 ;  /* 0x0000007f007f7308 */ /* 0x000fe20000002400 */
[----:B0-----:R-:W-:-:S07]  /*217c0*/  FMNMX.FTZ R12, R151, R12, !PT ;  /* 0x0000000c970c7209 */ /* 0x001fce0007810000 */
        /* <DEDUP_REMOVED lines=10> */
[----:B------:R-:W-:Y:S07]  /*21870*/  QGMMA.64x128x32.F32.E4M3.E4M3 R24, R176, gdesc[UR4], R24, gsb0 ;  /* 0x01e00004b0187df3 */ /* 0x000fee0008000818 */
        /* <DEDUP_REMOVED lines=18> */
[C---:B------:R-:W-:Y:S01]  /*219a0*/  FMUL.FTZ R177, R2.reuse, R121 ;  /* 0x0000007902b17220 */ /* 0x040fe20000410000 */
[C---:B------:R-:W-:Y:S01]  /*219b0*/  FMUL.FTZ R121, R2.reuse, R122 ;  /* 0x0000007a02797220 */ /* 0x040fe20000410000 */
[----:B------:R-:W-:Y:S01]  /*219c0*/  FMUL.FTZ R179, R2, R124 ;  /* 0x0000007c02b37220 */ /* 0x000fe20000410000 */
[----:B------:R-:W-:Y:S02]  /*219d0*/  FMNMX.FTZ R122, R144, R13, !PT ;  /* 0x0000000d907a7209 */ /* 0x000fe40007810000 */
[----:B------:R-:W-:Y:S01]  /*219e0*/  MUFU.TANH R114, R114 ;  /* 0x0000007200727308 */ /* 0x000fe20000002400 */
[----:B------:R-:W-:Y:S01]  /*219f0*/  WARPGROUP.ARRIVE ;  /* 0x00000000000079c5 */ /* 0x000fe20000000000 */
[----:B------:R-:W-:-:S04]  /*21a00*/  FMNMX.FTZ R122, R147, R122, !PT ;  /* 0x0000007a937a7209 */ /* 0x000fc80007810000 */
[----:B------:R-:W-:Y:S02]  /*21a10*/  FMNMX.FTZ R122, R149, R122, !PT ;  /* 0x0000007a957a7209 */ /* 0x000fe40007810000 */
[----:B------:R-:W0:Y:S08]  /*21a20*/  MUFU.TANH R121, R121 ;  /* 0x0000007900797308 */ /* 0x000e300000002400 */
[----:B------:R-:W1:Y:S08]  /*21a30*/  MUFU.TANH R177, R177 ;  /* 0x000000b100b17308 */ /* 0x000e700000002400 */
[----:B------:R-:W2:Y:S01]  /*21a40*/  MUFU.TANH R179, R179 ;  /* 0x000000b300b37308 */ /* 0x000ea20000002400 */
[----:B0-----:R-:W-:-:S04]  /*21a50*/  FMNMX.FTZ R122, R121, R122, !PT ;  /* 0x0000007a797a7209 */ /* 0x001fc80007810000 */
[----:B------:R-:W-:-:S03]  /*21a60*/  FMNMX.FTZ R122, R123, R122, !PT ;  /* 0x0000007a7b7a7209 */ /* 0x000fc60007810000 */
[----:B------:R-:W0:Y:S01]  /*21a70*/  MUFU.TANH R117, R117 ;  /* 0x0000007500757308 */ /* 0x000e220000002400 */
[----:B-1----:R-:W-:Y:S02]  /*21a80*/  FMNMX.FTZ R12, R177, R12, !PT ;  /* 0x0000000cb10c7209 */ /* 0x002fe40007810000 */
[----:B------:R-:W-:-:S04]  /*21a90*/  FMNMX.FTZ R122, R125, R122, !PT ;  /* 0x0000007a7d7a7209 */ /* 0x000fc80007810000 */
[----:B------:R-:W-:Y:S01]  /*21aa0*/  FMNMX.FTZ R122, R127, R122, !PT ;  /* 0x0000007a7f7a7209 */ /* 0x000fe20007810000 */
[----:B------:R-:W-:Y:S01]  /*21ab0*/  MUFU.TANH R116, R116 ;  /* 0x0000007400747308 */ /* 0x000fe20000002400 */
[----:B--2---:R-:W-:Y:S02]  /*21ac0*/  FMNMX.FTZ R12, R179, R12, !PT ;  /* 0x0000000cb30c7209 */ /* 0x004fe40007810000 */
[----:B------:R-:W-:Y:S02]  /*21ad0*/  FMNMX.FTZ R122, R129, R122, !PT ;  /* 0x0000007a817a7209 */ /* 0x000fe40007810000 */
[----:B------:R-:W-:Y:S02]  /*21ae0*/  FMNMX.FTZ R12, R181, R12, !PT ;  /* 0x0000000cb50c7209 */ /* 0x000fe40007810000 */
[----:B------:R-:W-:Y:S01]  /*21af0*/  FMNMX.FTZ R122, R131, R122, !PT ;  /* 0x0000007a837a7209 */ /* 0x000fe20007810000 */
[----:B------:R-:W1:Y:S01]  /*21b00*/  MUFU.TANH R119, R119 ;  /* 0x0000007700777308 */ /* 0x000e620000002400 */
[----:B------:R-:W-:-:S02]  /*21b10*/  FMNMX.FTZ R12, R183, R12, !PT ;  /* 0x0000000cb70c7209 */ /* 0x000fc40007810000 */
[----:B------:R-:W-:Y:S02]  /*21b20*/  FMNMX.FTZ R122, R133, R122, !PT ;  /* 0x0000007a857a7209 */ /* 0x000fe40007810000 */
[----:B------:R-:W-:Y:S02]  /*21b30*/  FMNMX.FTZ R12, R185, R12, !PT ;  /* 0x0000000cb90c7209 */ /* 0x000fe40007810000 */
[----:B------:R-:W-:Y:S01]  /*21b40*/  FMNMX.FTZ R122, R135, R122, !PT ;  /* 0x0000007a877a7209 */ /* 0x000fe20007810000 */
[----:B------:R-:W-:Y:S01]  /*21b50*/  MUFU.TANH R88, R88 ;  /* 0x0000005800587308 */ /* 0x000fe20000002400 */
[----:B------:R-:W-:Y:S02]  /*21b60*/  FMNMX.FTZ R12, R187, R12, !PT ;  /* 0x0000000cbb0c7209 */ /* 0x000fe40007810000 */
[----:B------:R-:W-:Y:S02]  /*21b70*/  FMNMX.FTZ R122, R105, R122, !PT ;  /* 0x0000007a697a7209 */ /* 0x000fe40007810000 */
[----:B------:R-:W-:-:S02]  /*21b80*/  FMNMX.FTZ R12, R205, R12, !PT ;  /* 0x0000000ccd0c7209 */ /* 0x000fc40007810000 */
[----:B------:R-:W-:Y:S01]  /*21b90*/  FMNMX.FTZ R122, R107, R122, !PT ;  /* 0x0000007a6b7a7209 */ /* 0x000fe20007810000 */
[----:B------:R-:W2:Y:S01]  /*21ba0*/  MUFU.TANH R89, R89 ;  /* 0x0000005900597308 */ /* 0x000ea20000002400 */
[----:B------:R-:W-:Y:S02]  /*21bb0*/  FMNMX.FTZ R13, R207, R12, !PT ;  /* 0x0000000ccf0d7209 */ /* 0x000fe40007810000 */
[----:B------:R-:W-:Y:S02]  /*21bc0*/  FMNMX.FTZ R122, R109, R122, !PT ;  /* 0x0000007a6d7a7209 */ /* 0x000fe40007810000 */
[----:B------:R-:W-:Y:S02]  /*21bd0*/  FMNMX.FTZ R13, R104, R13, !PT ;  /* 0x0000000d680d7209 */ /* 0x000fe40007810000 */
[----:B------:R-:W-:Y:S01]  /*21be0*/  FMNMX.FTZ R122, R111, R122, !PT ;  /* 0x0000007a6f7a7209 */ /* 0x000fe20007810000 */
[----:B------:R-:W-:Y:S01]  /*21bf0*/  MUFU.TANH R118, R118 ;  /* 0x0000007600767308 */ /* 0x000fe20000002400 */
[----:B------:R-:W-:-:S02]  /*21c00*/  FMNMX.FTZ R13, R106, R13, !PT ;  /* 0x0000000d6a0d7209 */ /* 0x000fc40007810000 */
[----:B------:R-:W-:Y:S02]  /*21c10*/  FMNMX.FTZ R122, R113, R122, !PT ;  /* 0x0000007a717a7209 */ /* 0x000fe40007810000 */
[----:B------:R-:W-:Y:S02]  /*21c20*/  FMNMX.FTZ R13, R108, R13, !PT ;  /* 0x0000000d6c0d7209 */ /* 0x000fe40007810000 */
[----:B------:R-:W-:Y:S01]  /*21c30*/  FMNMX.FTZ R122, R115, R122, !PT ;  /* 0x0000007a737a7209 */ /* 0x000fe20007810000 */
[----:B------:R-:W3:Y:S01]  /*21c40*/  MUFU.TANH R90, R90 ;  /* 0x0000005a005a7308 */ /* 0x000ee20000002400 */
[----:B------:R-:W-:Y:S02]  /*21c50*/  FMNMX.FTZ R13, R110, R13, !PT ;  /* 0x0000000d6e0d7209 */ /* 0x000fe40007810000 */
[----:B0-----:R-:W-:Y:S02]  /*21c60*/  FMNMX.FTZ R122, R117, R122, !PT ;  /* 0x0000007a757a7209 */ /* 0x001fe40007810000 */
[----:B------:R-:W-:-:S02]  /*21c70*/  FMNMX.FTZ R13, R112, R13, !PT ;  /* 0x0000000d700d7209 */ /* 0x000fc40007810000 */
[----:B-1----:R-:W-:Y:S01]  /*21c80*/  FMNMX.FTZ R122, R119, R122, !PT ;  /* 0x0000007a777a7209 */ /* 0x002fe20007810000 */
[----:B------:R-:W0:Y:S01]  /*21c90*/  MUFU.TANH R92, R92 ;  /* 0x0000005c005c7308 */ /* 0x000e220000002400 */
[----:B------:R-:W-:Y:S02]  /*21ca0*/  FMNMX.FTZ R13, R114, R13, !PT ;  /* 0x0000000d720d7209 */ /* 0x000fe40007810000 */
[----:B--2---:R-:W-:Y:S02]  /*21cb0*/  FMNMX.FTZ R91, R89, R122, !PT ;  /* 0x0000007a595b7209 */ /* 0x004fe40007810000 */
[----:B------:R-:W-:-:S03]  /*21cc0*/  FMNMX.FTZ R13, R116, R13, !PT ;  /* 0x0000000d740d7209 */ /* 0x000fc60007810000 */
[----:B------:R-:W1:Y:S01]  /*21cd0*/  MUFU.TANH R93, R93 ;  /* 0x0000005d005d7308 */ /* 0x000e620000002400 */
[----:B------:R-:W-:Y:S02]  /*21ce0*/  FMNMX.FTZ R13, R88, R13, !PT ;  /* 0x0000000d580d7209 */ /* 0x000fe40007810000 */
[----:B---3--:R-:W-:Y:S02]  /*21cf0*/  FMNMX.FTZ R12, R90, R91, !PT ;  /* 0x0000005b5a0c7209 */ /* 0x008fe40007810000 */
[----:B------:R-:W-:-:S03]  /*21d00*/  FMNMX.FTZ R13, R118, R13, !PT ;  /* 0x0000000d760d7209 */ /* 0x000fc60007810000 */
        /* <DEDUP_REMOVED lines=19> */
[----:B0-----:R-:W-:Y:S02]  /*21e40*/  FMNMX.FTZ R122, R101, R12, !PT ;  /* 0x0000000c657a7209 */ /* 0x001fe40007810000 */
[C---:B------:R-:W-:Y:S01]  /*21e50*/  IADD3 R12, R10.reuse, 0x300, RZ ;  /* 0x000003000a0c7810 */ /* 0x040fe20007ffe0ff */
[----:B------:R-:W-:Y:S02]  /*21e60*/  VIADD R10, R10, 0x400 ;  /* 0x000004000a0a7836 */ /* 0x000fe40000000000 */
[----:B------:R-:W0:Y:S01]  /*21e70*/  SHFL.BFLY PT, R13, R122, 0x2, 0x1f ;  /* 0x0c401f007a0d7f89 */ /* 0x000e2200000e0000 */
[----:B------:R-:W-:Y:S01]  /*21e80*/  R2UR UR6, R12 ;  /* 0x000000000c0672ca */ /* 0x000fe200000e0000 */
[----:B------:R-:W-:Y:S01]  /*21e90*/  IMAD.U32 R12, RZ, RZ, UR54 ;  /* 0x00000036ff0c7e24 */ /* 0x000fe2000f8e00ff */
[----:B-1----:R-:W-:-:S04]  /*21ea0*/  FMNMX.FTZ R102, R100, R91, !PT ;  /* 0x0000005b64667209 */ /* 0x002fc80007810000 */
[----:B--2---:R-:W-:-:S05]  /*21eb0*/  FMNMX.FTZ R102, R103, R102, !PT ;  /* 0x0000006667667209 */ /* 0x004fca0007810000 */
[----:B------:R-:W1:Y:S01]  /*21ec0*/  SHFL.BFLY PT, R91, R102, 0x2, 0x1f ;  /* 0x0c401f00665b7f89 */ /* 0x000e6200000e0000 */
[----:B0-----:R-:W-:Y:S01]  /*21ed0*/  FMNMX.FTZ R124, R122, R13, !PT ;  /* 0x0000000d7a7c7209 */ /* 0x001fe20007810000 */
[----:B------:R-:W-:-:S05]  /*21ee0*/  IMAD.MOV.U32 R13, RZ, RZ, -0x3ffffff0 ;  /* 0xc0000010ff0d7424 */ /* 0x000fca00078e00ff */
[----:B------:R-:W-:Y:S02]  /*21ef0*/  R2UR UR7, R13 ;  /* 0x000000000d0772ca */ /* 0x000fe400000e0000 */
[----:B-1----:R-:W-:Y:S02]  /*21f00*/  FMNMX.FTZ R126, R102, R91, !PT ;  /* 0x0000005b667e7209 */ /* 0x002fe40007810000 */
[----:B------:R-:W0:Y:S09]  /*21f10*/  SHFL.BFLY PT, R91, R124, 0x1, 0x1f ;  /* 0x0c201f007c5b7f89 */ /* 0x000e3200000e0000 */
[----:B------:R-:W-:Y:S01]  /*21f20*/  QGMMA.64x128x32.F32.E4M3.E4M3 R24, R172, gdesc[UR4], R24, gsb0 ;  /* 0x01e00004ac187df3 */ /* 0x000fe20008000818 */
[----:B------:R-:W-:Y:S01]  /*21f30*/  R2UR UR6, R10 ;  /* 0x000000000a0672ca */ /* 0x000fe200000e0000 */
[----:B------:R-:W1:Y:S01]  /*21f40*/  SHFL.BFLY PT, R128, R126, 0x1, 0x1f ;  /* 0x0c201f007e807f89 */ /* 0x000e6200000e0000 */
[----:B0-----:R-:W-:-:S02]  /*21f50*/  FMNMX.FTZ R91, R124, R91, !PT ;  /* 0x0000005b7c5b7209 */ /* 0x001fc40007810000 */
[----:B-1----:R-:W-:-:S05]  /*21f60*/  FMNMX.FTZ R13, R126, R128, !PT ;  /* 0x000000807e0d7209 */ /* 0x002fca0007810000 */
[C---:B------:R-:W-:Y:S01]  /*21f70*/  FADD.FTZ R5, -R13.reuse, R5 ;  /* 0x000000050d057221 */ /* 0x040fe20000010100 */
[----:B------:R-:W-:-:S03]  /*21f80*/  FFMA.FTZ R10, R13, R12, -8 ;  /* 0xc10000000d0a7423 */ /* 0x000fc6000001000c */
[-C--:B------:R-:W-:Y:S01]  /*21f90*/  FMUL.FTZ R5, R5, R12.reuse ;  /* 0x0000000c05057220 */ /* 0x080fe20000410000 */
[----:B------:R-:W-:-:S01]  /*21fa0*/  FFMA.FTZ R14, R14, R12, -R10 ;  /* 0x0000000c0e0e7223 */ /* 0x000fc2000001080a */
[-CC-:B------:R-:W-:Y:S01]  /*21fb0*/  FFMA.FTZ R15, R15, R12.reuse, -R10.reuse ;  /* 0x0000000c0f0f7223 */ /* 0x180fe2000001080a */
[----:B------:R-:W-:-:S01]  /*21fc0*/  FFMA.FTZ R121, R121, R12, -R10 ;  /* 0x0000000c79797223 */ /* 0x000fc2000001080a */
[-CC-:B------:R-:W-:Y:S01]  /*21fd0*/  FFMA.FTZ R105, R105, R12.reuse, -R10.reuse ;  /* 0x0000000c69697223 */ /* 0x180fe2000001080a */
[----:B------:R-:W-:-:S01]  /*21fe0*/  FFMA.FTZ R89, R89, R12, -R10 ;  /* 0x0000000c59597223 */ /* 0x000fc2000001080a */
[----:B------:R-:W-:Y:S01]  /*21ff0*/  MUFU.EX2 R5, R5 ;  /* 0x0000000500057308 */ /* 0x000fe20000000800 */
[----:B------:R-:W-:-:S01]  /*22000*/  FFMA.FTZ R90, R90, R12, -R10 ;  /* 0x0000000c5a5a7223 */ /* 0x000fc2000001080a */
[----:B------:R-:W-:-:S06]  /*22010*/  FFMA.FTZ R93, R93, R12, -R10 ;  /* 0x0000000c5d5d7223 */ /* 0x000fcc000001080a */
[----:B------:R-:W0:Y:S08]  /*22020*/  MUFU.EX2 R14, R14 ;  /* 0x0000000e000e7308 */ /* 0x000e300000000800 */
[----:B------:R-:W-:Y:S08]  /*22030*/  MUFU.EX2 R15, R15 ;  /* 0x0000000f000f7308 */ /* 0x000ff00000000800 */
[----:B------:R-:W-:Y:S01]  /*22040*/  MUFU.EX2 R121, R121 ;  /* 0x0000007900797308 */ /* 0x000fe20000000800 */
[----:B0-----:R-:W-:-:S07]  /*22050*/  FFMA.FTZ R0, R5, R0, R14 ;  /* 0x0000000005007223 */ /* 0x001fce000001000e */
[----:B------:R-:W-:Y:S08]  /*22060*/  MUFU.EX2 R105, R105 ;  /* 0x0000006900697308 */ /* 0x000ff00000000800 */
[----:B------:R-:W-:Y:S08]  /*22070*/  MUFU.EX2 R89, R89 ;  /* 0x0000005900597308 */ /* 0x000ff00000000800 */
[----:B------:R-:W-:Y:S08]  /*22080*/  MUFU.EX2 R90, R90 ;  /* 0x0000005a005a7308 */ /* 0x000ff00000000800 */
[----:B------:R-:W-:Y:S01]  /*22090*/  MUFU.EX2 R93, R93 ;  /* 0x0000005d005d7308 */ /* 0x000fe20000000800 */
[----:B------:R-:W-:-:S02]  /*220a0*/  WARPGROUP.DEPBAR.LE gsb0, 0x0 ;  /* 0x00008000000079c5 */ /* 0x000fc40000010000 */
[----:B------:R-:W-:Y:S01]  /*220b0*/  FADD.FTZ R173, -R91, R6 ;  /* 0x000000065bad7221 */ /* 0x000fe20000010100 */
[----:B------:R-:W-:-:S03]  /*220c0*/  WARPGROUP.ARRIVE ;  /* 0x00000000000079c5 */ /* 0x000fc60000000000 */
[-C--:B------:R-:W-:Y:S01]  /*220d0*/  FMUL.FTZ R6, R173, R12.reuse ;  /* 0x0000000cad067220 */ /* 0x080fe20000410000 */
[----:B------:R-:W-:-:S04]  /*220e0*/  FFMA.FTZ R173, R91, R12, -8 ;  /* 0xc10000005bad7423 */ /* 0x000fc8000001000c */
        /* <DEDUP_REMOVED lines=45> */
[----:B------:R-:W2:Y:S01]  /*223c0*/  MUFU.EX2 R20, R20 ;  /* 0x0000001400147308 */ /* 0x000ea20000000800 */
[----:B------:R-:W-:-:S01]  /*223d0*/  FFMA.FTZ R110, R155, R12, -R10 ;  /* 0x0000000c9b6e7223 */ /* 0x000fc2000001080a */
[----:B------:R-:W-:Y:S01]  /*223e0*/  FFMA.FTZ R153, R156, R12, -R10 ;  /* 0x0000000c9c997223 */ /* 0x000fe2000001080a */
[----:B0-----:R-:W-:-:S01]  /*223f0*/  FFMA.FTZ R3, R6, R3, R7 ;  /* 0x0000000306037223 */ /* 0x001fc20000010007 */
[-CC-:B------:R-:W-:Y:S01]  /*22400*/  FFMA.FTZ R114, R136, R12.reuse, -R10.reuse ;  /* 0x0000000c88727223 */ /* 0x180fe2000001080a */
[----:B------:R-:W-:-:S01]  /*22410*/  FFMA.FTZ R112, R158, R12, -R10 ;  /* 0x0000000c9e707223 */ /* 0x000fc2000001080a */
[-CC-:B------:R-:W-:Y:S01]  /*22420*/  FFMA.FTZ R136, R123, R12.reuse, -R10.reuse ;  /* 0x0000000c7b887223 */ /* 0x180fe2000001080a */
[----:B------:R-:W-:-:S01]  /*22430*/  FFMA.FTZ R123, R125, R12, -R10 ;  /* 0x0000000c7d7b7223 */ /* 0x000fc2000001080a */
[----:B------:R-:W0:Y:S01]  /*22440*/  MUFU.EX2 R98, R98 ;  /* 0x0000006200627308 */ /* 0x000e220000000800 */
[----:B------:R-:W-:-:S01]  /*22450*/  FFMA.FTZ R125, R129, R12, -R10 ;  /* 0x0000000c817d7223 */ /* 0x000fc2000001080a */
[----:B-1----:R-:W-:Y:S01]  /*22460*/  FADD.FTZ R3, R102, R3 ;  /* 0x0000000366037221 */ /* 0x002fe20000010000 */
[----:B------:R-:W-:-:S01]  /*22470*/  FADD.FTZ R129, R15, R0 ;  /* 0x000000000f817221 */ /* 0x000fc20000010000 */
[-CC-:B------:R-:W-:Y:S01]  /*22480*/  FFMA.FTZ R155, R160, R12.reuse, -R10.reuse ;  /* 0x0000000ca09b7223 */ /* 0x180fe2000001080a */
[----:B------:R-:W-:Y:S01]  /*22490*/  MOV R11, 0xc0000010 ;  /* 0xc0000010000b7802 */ /* 0x000fe20000000f00 */
[-CC-:B------:R-:W-:Y:S01]  /*224a0*/  FFMA.FTZ R116, R139, R12.reuse, -R10.reuse ;  /* 0x0000000c8b747223 */ /* 0x180fe2000001080a */
[----:B------:R-:W-:-:S01]  /*224b0*/  FFMA.FTZ R139, R141, R12, -R10 ;  /* 0x0000000c8d8b7223 */ /* 0x000fc2000001080a */
[----:B------:R-:W1:Y:S01]  /*224c0*/  MUFU.EX2 R21, R21 ;  /* 0x0000001500157308 */ /* 0x000e620000000800 */
[----:B--2---:R-:W-:-:S01]  /*224d0*/  FADD.FTZ R0, R20, R3 ;  /* 0x0000000314007221 */ /* 0x004fc20000010000 */
[----:B------:R-:W-:Y:S01]  /*224e0*/  R2UR UR7, R11 ;  /* 0x000000000b0772ca */ /* 0x000fe200000e0000 */
[----:B------:R-:W-:-:S01]  /*224f0*/  FFMA.FTZ R118, R142, R12, -R10 ;  /* 0x0000000c8e767223 */ /* 0x000fc2000001080a */
[-CC-:B------:R-:W-:Y:S01]  /*22500*/  FFMA.FTZ R141, R144, R12.reuse, -R10.reuse ;  /* 0x0000000c908d7223 */ /* 0x180fe2000001080a */
[----:B------:R-:W-:-:S01]  /*22510*/  FFMA.FTZ R120, R147, R12, -R10 ;  /* 0x0000000c93787223 */ /* 0x000fc2000001080a */
[-CC-:B------:R-:W-:Y:S01]  /*22520*/  FFMA.FTZ R147, R149, R12.reuse, -R10.reuse ;  /* 0x0000000c95937223 */ /* 0x180fe2000001080a */
[----:B------:R-:W-:-:S01]  /*22530*/  FFMA.FTZ R142, R131, R12, -R10 ;  /* 0x0000000c838e7223 */ /* 0x000fc2000001080a */
[----:B------:R-:W2:Y:S01]  /*22540*/  MUFU.EX2 R101, R101 ;  /* 0x0000006500657308 */ /* 0x000ea20000000800 */
[----:B0-----:R-:W-:-:S01]  /*22550*/  FADD.FTZ R152, R98, R129 ;  /* 0x0000008162987221 */ /* 0x001fc20000010000 */
[----:B------:R-:W-:-:S05]  /*22560*/  FFMA.FTZ R144, R135, R12, -R10 ;  /* 0x0000000c87907223 */ /* 0x000fca000001080a */
[----:B------:R-:W-:Y:S01]  /*22570*/  QGMMA.64x128x32.F32.E4M3.E4M3 R24, R168, gdesc[UR4], R24, gsb0 ;  /* 0x01e00004a8187df3 */ /* 0x000fe20008000818 */
        /* <DEDUP_REMOVED lines=17> */
[----:B------:R2:W-:Y:S01]  /*22690*/  MUFU.EX2 R11, R173 ;  /* 0x000000ad000b7308 */ /* 0x0005e20000000800 */
[----:B0-----:R-:W-:-:S07]  /*226a0*/  FADD.FTZ R3, R159, R0 ;  /* 0x000000009f037221 */ /* 0x001fce0000010000 */
[----:B------:R-:W0:Y:S01]  /*226b0*/  MUFU.EX2 R126, R126 ;  /* 0x0000007e007e7308 */ /* 0x000e220000000800 */
[----:B--2---:R-:W-:-:S01]  /*226c0*/  FFMA.FTZ R173, R138, R12, -R10 ;  /* 0x0000000c8aad7223 */ /* 0x004fc2000001080a */
[----:B-1----:R-:W-:Y:S01]  /*226d0*/  FADD.FTZ R107, R155, R154 ;  /* 0x0000009a9b6b7221 */ /* 0x002fe20000010000 */
[----:B------:R-:W-:-:S01]  /*226e0*/  FFMA.FTZ R138, R127, R12, -R10 ;  /* 0x0000000c7f8a7223 */ /* 0x000fc2000001080a */
[----:B------:R-:W-:-:S04]  /*226f0*/  FFMA.FTZ R127, R133, R12, -R10 ;  /* 0x0000000c857f7223 */ /* 0x000fc8000001080a */
[----:B------:R-:W1:Y:S08]  /*22700*/  MUFU.EX2 R114, R114 ;  /* 0x0000007200727308 */ /* 0x000e700000000800 */
        /* <DEDUP_REMOVED lines=15> */
[----:B0-----:R-:W-:-:S01]  /*22800*/  FADD.FTZ R3, R161, R0 ;  /* 0x00000000a1037221 */ /* 0x001fc20000010000 */
[----:B------:R-:W-:-:S06]  /*22810*/  WARPGROUP.DEPBAR.LE gsb0, 0x0 ;  /* 0x00008000000079c5 */ /* 0x000fcc0000010000 */
        /* <DEDUP_REMOVED lines=10> */
[----:B--2---:R-:W-:-:S01]  /*228c0*/  FADD.FTZ R111, R141, R156 ;  /* 0x0000009c8d6f7221 */ /* 0x004fc20000010000 */
[----:B------:R-:W-:Y:S01]  /*228d0*/  FFMA.FTZ R156, R115, R12, -R10 ;  /* 0x0000000c739c7223 */ /* 0x000fe2000001080a */
[----:B------:R-:W-:-:S05]  /*228e0*/  @!P0 IMAD R115, R189, 0x8, R16 ;  /* 0x00000008bd738824 */ /* 0x000fca00078e0210 */
        /* <DEDUP_REMOVED lines=10> */
[----:B-1----:R-:W-:-:S01]  /*22990*/  FADD.FTZ R0, R134, R3 ;  /* 0x0000000386007221 */ /* 0x002fc20000010000 */
[----:B------:R-:W-:Y:S01]  /*229a0*/  FADD.FTZ R3, R121, R158 ;  /* 0x0000009e79037221 */ /* 0x000fe20000010000 */
[----:B------:R-:W-:-:S05]  /*229b0*/  FFMA.FTZ R158, R119, R12, -R10 ;  /* 0x0000000c779e7223 */ /* 0x000fca000001080a */
        /* <DEDUP_REMOVED lines=64> */
[----:B0-----:R-:W-:-:S04]  /*22dc0*/  FADD.FTZ R0, R158, R3 ;  /* 0x000000039e007221 */ /* 0x001fc80000010000 */
[----:B------:R-:W-:Y:S01]  /*22dd0*/  FADD.FTZ R3, R89, R0 ;  /* 0x0000000059037221 */ /* 0x000fe20000010000 */
[----:B------:R-:W-:Y:S02]  /*22de0*/  @!P0 VIADD R0, R115, 0x29840 ;  /* 0x0002984073008836 */ /* 0x000fe40000000000 */
[----:B------:R-:W0:Y:S01]  /*22df0*/  MUFU.EX2 R92, R92 ;  /* 0x0000005c005c7308 */ /* 0x000e220000000800 */
[----:B-1----:R-:W-:-:S02]  /*22e00*/  FADD.FTZ R100, R88, R99 ;  /* 0x0000006358647221 */ /* 0x002fc40000010000 */
[----:B------:R-:W-:Y:S01]  /*22e10*/  @!P0 PRMT R0, RZ, 0x654, R0 ;  /* 0x00000654ff008816 */ /* 0x000fe20000000000 */
[----:B------:R1:W-:Y:S06]  /*22e20*/  BAR.ARV R113, 0x100 ;  /* 0x000400710000751d */ /* 0x0003ec0000002000 */
[----:B------:R-:W3:Y:S01]  /*22e30*/  MUFU.EX2 R185, R185 ;  /* 0x000000b900b97308 */ /* 0x000ee20000000800 */
[----:B--2---:R-:W-:-:S01]  /*22e40*/  FADD.FTZ R99, R183, R100 ;  /* 0x00000064b7637221 */ /* 0x004fc20000010000 */
[----:B------:R-:W-:Y:S01]  /*22e50*/  FADD.FTZ R100, R90, R3 ;  /* 0x000000035a647221 */ /* 0x000fe20000010000 */
[----:B------:R2:W-:Y:S03]  /*22e60*/  @!P0 SYNCS.ARRIVE.TRANS64.RED.A1T0 RZ, [R0+URZ], RZ ;  /* 0x000000ff00ff89a7 */ /* 0x0005e6000810043f */
[----:B------:R-:W-:-:S01]  /*22e70*/  FADD.FTZ R3, R93, R100 ;  /* 0x000000645d037221 */ /* 0x000fc20000010000 */
[----:B0-----:R-:W-:Y:S01]  /*22e80*/  FADD.FTZ R164, R92, R99 ;  /* 0x000000635ca47221 */ /* 0x001fe20000010000 */
[----:B------:R-:W2:Y:S08]  /*22e90*/  MUFU.EX2 R160, R160 ;  /* 0x000000a000a07308 */ /* 0x000eb00000000800 */
[----:B------:R-:W0:Y:S01]  /*22ea0*/  MUFU.EX2 R94, R94 ;  /* 0x0000005e005e7308 */ /* 0x000e220000000800 */
[----:B---3--:R-:W-:-:S07]  /*22eb0*/  FADD.FTZ R99, R185, R164 ;  /* 0x000000a4b9637221 */ /* 0x008fce0000010000 */
[----:B------:R-:W3:Y:S01]  /*22ec0*/  MUFU.EX2 R95, R95 ;  /* 0x0000005f005f7308 */ /* 0x000ee20000000800 */
[----:B--2---:R-:W-:-:S07]  /*22ed0*/  FADD.FTZ R0, R160, R3 ;  /* 0x00000003a0007221 */ /* 0x004fce0000010000 */
[----:B------:R-:W2:Y:S01]  /*22ee0*/  MUFU.EX2 R187, R187 ;  /* 0x000000bb00bb7308 */ /* 0x000ea20000000800 */
[----:B0-----:R-:W-:-:S07]  /*22ef0*/  FADD.FTZ R100, R94, R99 ;  /* 0x000000635e647221 */ /* 0x001fce0000010000 */
[----:B------:R-:W0:Y:S01]  /*22f00*/  MUFU.EX2 R162, R162 ;  /* 0x000000a200a27308 */ /* 0x000e220000000800 */
[----:B---3--:R-:W-:-:S07]  /*22f10*/  FADD.FTZ R3, R95, R0 ;  /* 0x000000005f037221 */ /* 0x008fce0000010000 */
[----:B------:R-:W3:Y:S01]  /*22f20*/  MUFU.EX2 R96, R96 ;  /* 0x0000006000607308 */ /* 0x000ee20000000800 */
[----:B--2---:R-:W-:-:S07]  /*22f30*/  FADD.FTZ R99, R187, R100 ;  /* 0x00000064bb637221 */ /* 0x004fce0000010000 */
[----:B------:R-:W2:Y:S01]  /*22f40*/  MUFU.EX2 R97, R97 ;  /* 0x0000006100617308 */ /* 0x000ea20000000800 */
[----:B0-----:R-:W-:-:S07]  /*22f50*/  FADD.FTZ R0, R162, R3 ;  /* 0x00000003a2007221 */ /* 0x001fce0000010000 */
[----:B------:R-:W0:Y:S01]  /*22f60*/  MUFU.EX2 R10, R10 ;  /* 0x0000000a000a7308 */ /* 0x000e220000000800 */
[----:B---3--:R-:W-:-:S04]  /*22f70*/  FADD.FTZ R100, R96, R99 ;  /* 0x0000006360647221 */ /* 0x008fc80000010000 */
[----:B------:R-:W-:Y:S01]  /*22f80*/  FADD.FTZ R3, R11, R100 ;  /* 0x000000640b037221 */ /* 0x000fe20000010000 */
[----:B--2---:R-:W-:-:S04]  /*22f90*/  FADD.FTZ R99, R97, R0 ;  /* 0x0000000061637221 */ /* 0x004fc80000010000 */
[----:B0-----:R-:W-:Y:S01]  /*22fa0*/  FADD.FTZ R0, R10, R99 ;  /* 0x000000630a007221 */ /* 0x001fe20000010000 */
[----:B-1----:R-:W-:Y:S06]  /*22fb0*/  @!P1 BRA `(.L_x_2499) ;  /* 0x0000000000049947 */ /* 0x002fec0003800000 */
[----:B------:R-:W-:Y:S01]  /*22fc0*/  BPT.TRAP 0x1 ;  /* 0x000000040000795c */ /* 0x000fe20000300000 */
.L_x_2499:
[----:B------:R-:W-:Y:S01]  /*22fd0*/  F2FP.SATFINITE.E4M3.F32.PACK_AB_MERGE_C R20, R21, R20, RZ ;  /* 0x000000141514723e */ /* 0x000fe200048070ff */
[----:B------:R-:W-:Y:S01]  /*22fe0*/  FMUL.FTZ R24, R24, R6 ;  /* 0x0000000618187220 */ /* 0x000fe20000410000 */
[----:B------:R-:W-:Y:S01]  /*22ff0*/  F2FP.SATFINITE.E4M3.F32.PACK_AB_MERGE_C R98, R101, R98, RZ ;  /* 0x000000626562723e */ /* 0x000fe200048070ff */
[-C--:B------:R-:W-:Y:S01]  /*23000*/  FMUL.FTZ R25, R25, R6.reuse ;  /* 0x0000000619197220 */ /* 0x080fe20000410000 */
[----:B------:R-:W-:Y:S01]  /*23010*/  F2FP.SATFINITE.E4M3.F32.PACK_AB_MERGE_C R184, R102, R7, R20 ;  /* 0x0000000766b8723e */ /* 0x000fe20004807014 */
[----:B------:R-:W-:Y:S01]  /*23020*/  IMAD R7, R9, 0x8, R16 ;  /* 0x0000000809077824 */ /* 0x000fe200078e0210 */
[----:B------:R-:W-:Y:S01]  /*23030*/  ISETP.GT.AND P0, PT, R8, RZ, PT ;  /* 0x000000ff0800720c */ /* 0x000fe20003f04270 */
[----:B------:R-:W-:Y:S01]  /*23040*/  FMUL.FTZ R28, R28, R6 ;  /* 0x000000061c1c7220 */ /* 0x000fe20000410000 */
[----:B------:R-:W-:Y:S01]  /*23050*/  F2FP.SATFINITE.E4M3.F32.PACK_AB_MERGE_C R92, R185, R92, RZ ;  /* 0x0000005cb95c723e */ /* 0x000fe200048070ff */
[----:B------:R-:W-:Y:S01]  /*23060*/  VIADD R7, R7, 0x29860 ;  /* 0x0002986007077836 */ /* 0x000fe20000000000 */
[----:B------:R-:W-:Y:S01]  /*23070*/  F2FP.SATFINITE.E4M3.F32.PACK_AB_MERGE_C R185, R15, R14, R98 ;  /* 0x0000000e0fb9723e */ /* 0x000fe20004807062 */
[-C--:B------:R-:W-:Y:S01]  /*23080*/  FMUL.FTZ R29, R29, R6.reuse ;  /* 0x000000061d1d7220 */ /* 0x080fe20000410000 */
[----:B------:R-:W-:Y:S01]  /*23090*/  MOV R14, UR37 ;  /* 0x00000025000e7c02 */ /* 0x000fe20008000f00 */
[----:B------:R-:W-:Y:S01]  /*230a0*/  FMUL.FTZ R32, R32, R6 ;  /* 0x0000000620207220 */ /* 0x000fe20000410000 */
[----:B------:R-:W-:Y:S01]  /*230b0*/  F2FP.SATFINITE.E4M3.F32.PACK_AB_MERGE_C R112, R155, R112, RZ ;  /* 0x000000709b70723e */ /* 0x000fe200048070ff */
[-C--:B------:R-:W-:Y:S01]  /*230c0*/  FMUL.FTZ R33, R33, R6.reuse ;  /* 0x0000000621217220 */ /* 0x080fe20000410000 */
        /* <DEDUP_REMOVED lines=85> */
[----:B------:R-:W-:Y:S01]  /*23620*/  VIADD R8, R8, 0xffffffff ;  /* 0xffffffff08087836 */ /* 0x000fe20000000000 */
[----:B------:R-:W-:Y:S01]  /*23630*/  F2FP.SATFINITE.E4M3.F32.PACK_AB_MERGE_C R180, R137, R126, R128 ;  /* 0x0000007e89b4723e */ /* 0x000fe20004807080 */
[----:B------:R-:W-:Y:S01]  /*23640*/  IMAD.MOV.U32 R5, RZ, RZ, R13 ;  /* 0x000000ffff057224 */ /* 0x000fe200078e000d */
[----:B------:R-:W-:Y:S01]  /*23650*/  F2FP.SATFINITE.E4M3.F32.PACK_AB_MERGE_C R182, R143, R130, R132 ;  /* 0x000000828fb6723e */ /* 0x000fe20004807084 */
[----:B0-----:R-:W-:Y:S01]  /*23660*/  IMAD.MOV.U32 R7, RZ, RZ, R190 ;  /* 0x000000ffff077224 */ /* 0x001fe200078e00be */
        /* <DEDUP_REMOVED lines=10> */
[----:B------:R-:W-:Y:S02]  /*23710*/  MOV R6, R91 ;  /* 0x0000005b00067202 */ /* 0x000fe40000000f00 */
[----:B------:R-:W-:Y:S01]  /*23720*/  MOV R183, R120 ;  /* 0x0000007800b77202 */ /* 0x000fe20000000f00 */
[----:B------:R-:W-:Y:S06]  /*23730*/  @P0 BRA `(.L_x_2500) ;  /* 0xffffffc000fc0947 */ /* 0x000fec000383ffff */
.L_x_2489:
[----:B------:R-:W-:Y:S05]  /*23740*/  WARPSYNC.ALL ;  /* 0x0000000000007948 */ /* 0x000fea0003800000 */
[----:B------:R-:W-:Y:S06]  /*23750*/  BAR.ARV 0x8, 0x180 ;  /* 0x0206000000007b1d */ /* 0x000fec0000002000 */
[----:B------:R-:W-:Y:S05]  /*23760*/  @!P1 BRA `(.L_x_2501) ;  /* 0x0000000000049947 */ /* 0x000fea0003800000 */
[----:B------:R-:W-:Y:S01]  /*23770*/  BPT.TRAP 0x1 ;  /* 0x000000040000795c */ /* 0x000fe20000300000 */
.L_x_2501:
[----:B------:R-:W-:Y:S01]  /*23780*/  IMAD R11, R189, 0x8, R16 ;  /* 0x00000008bd0b7824 */ /* 0x000fe200078e0210 */
[----:B------:R-:W-:-:S04]  /*23790*/  SHF.L.U32 R2, R190, 0x1f, RZ ;  /* 0x0000001fbe027819 */ /* 0x000fc800000006ff */
[----:B------:R0:W1:Y:S01]  /*237a0*/  SYNCS.PHASECHK.TRANS64.TRYWAIT P0, [R11+URZ+0x29850], R2 ;  /* 0x029850020b0075a7 */ /* 0x000062000800017f */
[----:B------:R-:W-:Y:S05]  /*237b0*/  @!P1 BRA `(.L_x_2502) ;  /* 0x0000000000049947 */ /* 0x000fea0003800000 */
[----:B------:R-:W-:Y:S01]  /*237c0*/  BPT.TRAP 0x1 ;  /* 0x000000040000795c */ /* 0x000fe20000300000 */
.L_x_2502:
[----:B------:R-:W-:-:S05]  /*237d0*/  VIADD R16, R16, 0x400 ;  /* 0x0000040010107836 */ /* 0x000fca0000000000 */
[----:B------:R-:W-:-:S04]  /*237e0*/  SHF.R.U32.HI R16, RZ, 0x4, R16 ;  /* 0x00000004ff107819 */ /* 0x000fc80000011610 */
[----:B------:R-:W-:-:S04]  /*237f0*/  LOP3.LUT R16, R16, 0x3fff, RZ, 0xc0, !PT ;  /* 0x00003fff10107812 */ /* 0x000fc800078ec0ff */
[----:B------:R-:W-:Y:S01]  /*23800*/  LOP3.LUT R16, R16, 0x10000, RZ, 0xfc, !PT ;  /* 0x0001000010107812 */ /* 0x000fe200078efcff */
[----:B-1----:R-:W-:Y:S06]  /*23810*/  @P0 BRA `(.L_x_2503) ;  /* 0x0000000000080947 */ /* 0x002fec0003800000 */
[----:B------:R-:W1:Y:S02]  /*23820*/  SYNCS.PHASECHK.TRANS64.TRYWAIT P0, [R11+URZ+0x29850], R2 ;  /* 0x029850020b0075a7 */ /* 0x000e64000800017f */
[----:B-1----:R-:W-:Y:S05]  /*23830*/  @!P0 BRA `(.L_x_2504) ;  /* 0x000000a400f88947 */ /* 0x002fea0003800000 */
.L_x_2503:
        /* <DEDUP_REMOVED lines=10> */
[----:B------:R-:W-:-:S03]  /*238e0*/  VIADD R14, R4, 0x200 ;  /* 0x00000200040e7836 */ /* 0x000fc60000000000 */
        /* <DEDUP_REMOVED lines=10> */
[-C--:B--2---:R-:W-:Y:S02]  /*23990*/  @P0 IMAD R2, R15, R8.reuse, RZ ;  /* 0x000000080f020224 */ /* 0x084fe400078e02ff */
[----:B------:R-:W-:Y:S02]  /*239a0*/  IMAD.MOV.U32 R15, RZ, RZ, -0x3ffffff0 ;  /* 0xc0000010ff0f7424 */ /* 0x000fe400078e00ff */
[----:B------:R-:W-:Y:S02]  /*239b0*/  @P0 IMAD.IADD R7, R7, 0x1, R5 ;  /* 0x0000000107070824 */ /* 0x000fe400078e0205 */
[C---:B------:R-:W-:Y:S02]  /*239c0*/  @P0 IMAD R5, R206.reuse, R9, R2 ;  /* 0x00000009ce050224 */ /* 0x040fe400078e0202 */
[----:B------:R-:W-:-:S04]  /*239d0*/  @P0 IMAD.WIDE.U32 R6, R206, R8, R6 ;  /* 0x00000008ce060225 */ /* 0x000fc800078e0006 */
[----:B------:R-:W-:Y:S01]  /*239e0*/  IMAD.MOV.U32 R2, RZ, RZ, 0x3f800000 ;  /* 0x3f800000ff027424 */ /* 0x000fe200078e00ff */
[----:B------:R-:W-:Y:S02]  /*239f0*/  @P0 IADD3 R5, R7, R5, RZ ;  /* 0x0000000507050210 */ /* 0x000fe40007ffe0ff */
        /* <DEDUP_REMOVED lines=8> */
[----:B------:R-:W-:Y:S01]  /*23a80*/  IMAD.MOV.U32 R7, RZ, RZ, -0x3ffffff0 ;  /* 0xc0000010ff077424 */ /* 0x000fe200078e00ff */
[----:B------:R-:W-:Y:S01]  /*23a90*/  IADD3 R6, R4, 0x300, RZ ;  /* 0x0000030004067810 */ /* 0x000fe20007ffe0ff */
[----:B------:R-:W-:Y:S02]  /*23aa0*/  WARPGROUP.DEPBAR.LE gsb0, 0x0 ;  /* 0x00008000000079c5 */ /* 0x000fe40000010000 */
[----:B------:R-:W-:-:S08]  /*23ab0*/  WARPGROUP.ARRIVE ;  /* 0x00000000000079c5 */ /* 0x000fd00000000000 */
[----:B------:R-:W-:Y:S01]  /*23ac0*/  QGMMA.64x128x32.F32.E4M3.E4M3 R24, R176, gdesc[UR4], R24, gsb0 ;  /* 0x01e00004b0187df3 */ /* 0x000fe20008000818 */
[----:B------:R-:W-:Y:S02]  /*23ad0*/  R2UR UR6, R6 ;  /* 0x00000000060672ca */ /* 0x000fe400000e0000 */
[----:B------:R-:W-:Y:S01]  /*23ae0*/  R2UR UR7, R7 ;  /* 0x00000000070772ca */ /* 0x000fe200000e0000 */
[----:B------:R-:W-:Y:S02]  /*23af0*/  VIADD R4, R4, 0x400 ;  /* 0x0000040004047836 */ /* 0x000fe40000000000 */
[----:B------:R-:W-:Y:S01]  /*23b00*/  IMAD.MOV.U32 R5, RZ, RZ, -0x3ffffff0 ;  /* 0xc0000010ff057424 */ /* 0x000fe200078e00ff */
        /* <DEDUP_REMOVED lines=41> */
.L_x_2505:
[----:B------:R-:W-:Y:S01]  /*23da0*/  IMAD.U32 R5, RZ, RZ, UR37 ;  /* 0x00000025ff057e24 */ /* 0x000fe2000f8e00ff */
[----:B------:R-:W-:Y:S01]  /*23db0*/  IADD3 R0, R11, 0x29860, RZ ;  /* 0x000298600b007810 */ /* 0x000fe20007ffe0ff */
        /* <DEDUP_REMOVED lines=73> */
.L_x_2437:
        /* <DEDUP_REMOVED lines=13> */
[----:B--2---:R-:W-:-:S04]  /*24320*/  SHF.L.U32 R0, R51, 0x2, RZ ;  /* 0x0000000233007819 */ /* 0x004fc800000006ff */
[----:B------:R-:W-:-:S04]  /*24330*/  LOP3.LUT R0, R0, 0xc, RZ, 0xc0, !PT ;  /* 0x0000000c00007812 */ /* 0x000fc800078ec0ff */
[----:B------:R-:W-:-:S05]  /*24340*/  IADD3 R2, P0, R0, UR4, RZ ;  /* 0x0000000400027c10 */ /* 0x000fca000ff1e0ff */
[----:B------:R-:W-:-:S05]  /*24350*/  IMAD.X R3, RZ, RZ, UR5, P0 ;  /* 0x00000005ff037e24 */ /* 0x000fca00080e06ff */
        /* <DEDUP_REMOVED lines=24> */
[----:B------:R-:W-:Y:S02]  /*244e0*/  F2FP.BF16.F32.PACK_AB R30, R61, R24 ;  /* 0x000000183d1e723e */ /* 0x000fe400000010ff */
[----:B------:R-:W-:Y:S02]  /*244f0*/  F2FP.BF16.F32.PACK_AB R67, R63, R20 ;  /* 0x000000143f43723e */ /* 0x000fe400000010ff */
[----:B------:R-:W-:-:S02]  /*24500*/  F2FP.BF16.F32.PACK_AB R65, R55, R26 ;  /* 0x0000001a3741723e */ /* 0x000fc400000010ff */
[----:B--2---:R-:W-:Y:S02]  /*24510*/  LOP3.LUT P0, R2, R51, 0x3, RZ, 0xc0, !PT ;  /* 0x0000000333027812 */ /* 0x004fe4000780c0ff */
[----:B------:R-:W-:Y:S02]  /*24520*/  F2FP.BF16.F32.PACK_AB R94, R94, R95 ;  /* 0x0000005f5e5e723e */ /* 0x000fe400000010ff */
[----:B------:R-:W-:Y:S02]  /*24530*/  F2FP.BF16.F32.PACK_AB R93, R92, R93 ;  /* 0x0000005d5c5d723e */ /* 0x000fe400000010ff */
[----:B------:R-:W-:Y:S02]  /*24540*/  ISETP.EQ.OR P0, PT, R2, 0x3, !P0 ;  /* 0x000000030200780c */ /* 0x000fe40004702670 */
        /* <DEDUP_REMOVED lines=8> */
[----:B------:R-:W-:Y:S01]  /*245d0*/  SEL R3, R93, R94, P0 ;  /* 0x0000005e5d037207 */ /* 0x000fe20000000000 */
[----:B---3--:R-:W-:Y:S01]  /*245e0*/  IMAD.WIDE R4, R50, 0x2, R46 ;  /* 0x0000000232047825 */ /* 0x008fe200078e022e */
[----:B------:R-:W-:Y:S02]  /*245f0*/  F2FP.BF16.F32.PACK_AB R50, R85, R8 ;  /* 0x000000085532723e */ /* 0x000fe400000010ff */
[C---:B------:R-:W-:Y:S02]  /*24600*/  IADD3 R15, P5, R4.reuse, 0x4060, RZ ;  /* 0x00004060040f7810 */ /* 0x040fe40007fbe0ff */
[----:B------:R-:W-:Y:S02]  /*24610*/  IADD3 R11, P1, R4, 0x4040, RZ ;  /* 0x00004040040b7810 */ /* 0x000fe40007f3e0ff */
[----:B------:R-:W-:Y:S02]  /*24620*/  LOP3.LUT R14, R15, 0x380, RZ, 0xc0, !PT ;  /* 0x000003800f0e7812 */ /* 0x000fe400078ec0ff */
[----:B------:R-:W-:-:S02]  /*24630*/  LOP3.LUT R10, R11, 0x380, RZ, 0xc0, !PT ;  /* 0x000003800b0a7812 */ /* 0x000fc400078ec0ff */
[----:B------:R-:W-:Y:S02]  /*24640*/  IADD3 R7, P3, R4, 0x4000, RZ ;  /* 0x0000400004077810 */ /* 0x000fe40007f7e0ff */
        /* <DEDUP_REMOVED lines=8> */
[C---:B------:R-:W-:Y:S02]  /*246d0*/  IADD3 R21, P4, R4.reuse, 0x60, RZ ;  /* 0x0000006004157810 */ /* 0x040fe40007f9e0ff */
[C---:B------:R-:W-:Y:S02]  /*246e0*/  IADD3 R25, P5, R4.reuse, 0x40, RZ ;  /* 0x0000004004197810 */ /* 0x040fe40007fbe0ff */
[C---:B------:R-:W-:Y:S02]  /*246f0*/  IADD3 R9, P2, R4.reuse, 0x4020, RZ ;  /* 0x0000402004097810 */ /* 0x040fe40007f5e0ff */
[----:B------:R-:W-:Y:S02]  /*24700*/  IADD3 R27, P1, R4, 0x20, RZ ;  /* 0x00000020041b7810 */ /* 0x000fe40007f3e0ff */
[----:B------:R-:W-:Y:S02]  /*24710*/  LOP3.LUT R6, R6, R7, RZ, 0x3c, !PT ;  /* 0x0000000706067212 */ /* 0x000fe400078e3cff */
[----:B------:R-:W-:-:S02]  /*24720*/  LOP3.LUT R20, R21, 0x380, RZ, 0xc0, !PT ;  /* 0x0000038015147812 */ /* 0x000fc400078ec0ff */
[----:B------:R-:W-:Y:S02]  /*24730*/  LOP3.LUT R24, R25, 0x380, RZ, 0xc0, !PT ;  /* 0x0000038019187812 */ /* 0x000fe400078ec0ff */
[----:B------:R-:W-:Y:S02]  /*24740*/  LOP3.LUT R7, R4, 0x380, RZ, 0xc0, !PT ;  /* 0x0000038004077812 */ /* 0x000fe400078ec0ff */
[----:B------:R-:W-:Y:S02]  /*24750*/  LOP3.LUT R8, R9, 0x380, RZ, 0xc0, !PT ;  /* 0x0000038009087812 */ /* 0x000fe400078ec0ff */
[----:B------:R-:W-:Y:S02]  /*24760*/  LOP3.LUT R26, R27, 0x380, RZ, 0xc0, !PT ;  /* 0x000003801b1a7812 */ /* 0x000fe400078ec0ff */
[----:B------:R-:W-:Y:S02]  /*24770*/  SHF.R.U64 R20, R20, 0x3, RZ ;  /* 0x0000000314147819 */ /* 0x000fe400000012ff */
[----:B------:R-:W-:-:S02]  /*24780*/  SHF.R.U64 R24, R24, 0x3, RZ ;  /* 0x0000000318187819 */ /* 0x000fc400000012ff */
[----:B------:R-:W-:Y:S02]  /*24790*/  SHF.R.U64 R7, R7, 0x3, RZ ;  /* 0x0000000307077819 */ /* 0x000fe400000012ff */
        /* <DEDUP_REMOVED lines=35> */
[----:B------:R-:W2:Y:S01]  /*249d0*/  SHFL.IDX PT, R27, R27, R2, 0x1c1f ;  /* 0x001c1f021b1b7589 */ /* 0x000ea200000e0000 */
        /* <DEDUP_REMOVED lines=11> */
[----:B------:R-:W3:Y:S01]  /*24a90*/  SHFL.IDX PT, R31, R31, R2, 0x1c1f ;  /* 0x001c1f021f1f7589 */ /* 0x000ee200000e0000 */
[----:B------:R-:W-:-:S02]  /*24aa0*/  SEL R59, R54, R65, P0 ;  /* 0x00000041363b7207 */ /* 0x000fc40000000000 */
[----:B------:R-:W-:Y:S01]  /*24ab0*/  SEL R61, R65, R54, P0 ;  /* 0x00000036413d7207 */ /* 0x000fe20000000000 */
[----:B------:R-:W-:Y:S01]  /*24ac0*/  SHFL.IDX PT, R34, R33, R0, 0x1c1f ;  /* 0x001c1f0021227589 */ /* 0x000fe200000e0000 */
[----:B------:R-:W-:Y:S02]  /*24ad0*/  SEL R43, R50, R43, P0 ;  /* 0x0000002b322b7207 */ /* 0x000fe40000000000 */
[----:B------:R-:W-:Y:S01]  /*24ae0*/  SEL R63, R62, R67, P0 ;  /* 0x000000433e3f7207 */ /* 0x000fe20000000000 */
[----:B------:R-:W4:Y:S01]  /*24af0*/  SHFL.IDX PT, R35, R35, R2, 0x1c1f ;  /* 0x001c1f0223237589 */ /* 0x000f2200000e0000 */
        /* <DEDUP_REMOVED lines=13> */
[----:B0-----:R-:W-:Y:S01]  /*24bd0*/  SEL R8, R10, R7, P0 ;  /* 0x000000070a087207 */ /* 0x001fe20000000000 */
[----:B------:R-:W0:Y:S01]  /*24be0*/  SHFL.IDX PT, R43, R43, R2, 0x1c1f ;  /* 0x001c1f022b2b7589 */ /* 0x000e2200000e0000 */
[----:B--2---:R-:W-:Y:S02]  /*24bf0*/  SEL R24, R26, R27, P0 ;  /* 0x0000001b1a187207 */ /* 0x004fe40000000000 */
[----:B---3--:R-:W-:Y:S01]  /*24c00*/  SEL R28, R30, R31, P0 ;  /* 0x0000001f1e1c7207 */ /* 0x008fe20000000000 */
[----:B------:R-:W-:Y:S01]  /*24c10*/  SHFL.IDX PT, R45, R45, R0, 0x1c1f ;  /* 0x001c1f002d2d7589 */ /* 0x000fe200000e0000 */
[----:B----4-:R-:W-:Y:S02]  /*24c20*/  SEL R32, R34, R35, P0 ;  /* 0x0000002322207207 */ /* 0x010fe40000000000 */
[----:B------:R-:W-:Y:S01]  /*24c30*/  SEL R4, R6, R3, P0 ;  /* 0x0000000306047207 */ /* 0x000fe20000000000 */
        /* <DEDUP_REMOVED lines=41> */
.L_x_2718:
[----:B------:R-:W-:Y:S05]  /*24ed0*/  WARPSYNC.ALL ;  /* 0x0000000000007948 */ /* 0x000fea0003800000 */
[----:B------:R-:W-:Y:S01]  /*24ee0*/  BAR.SYNC.DEFER_BLOCKING 0x1, 0x100 ;  /* 0x0044000000007b1d */ /* 0x000fe20000010000 */
[----:B-1----:R-:W-:Y:S02]  /*24ef0*/  SEL R41, R75, R60, P0 ;  /* 0x0000003c4b297207 */ /* 0x002fe40000000000 */
[----:B------:R-:W-:-:S03]  /*24f00*/  SEL R43, R60, R75, P0 ;  /* 0x0000004b3c2b7207 */ /* 0x000fc60000000000 */
[----:B------:R-:W-:Y:S02]  /*24f10*/  ULDC.64 UR4, c[0x0][0xc00] ;  /* 0x0003000000047ab9 */ /* 0x000fe40000000a00 */
[----:B------:R-:W0:Y:S01]  /*24f20*/  LDC R51, c[0x0][0xbe8] ;  /* 0x0002fa00ff337b82 */ /* 0x000e220000000800 */
[----:B------:R-:W-:Y:S02]  /*24f30*/  ISETP.NE.U32.AND P1, PT, RZ, UR4, PT ;  /* 0x00000004ff007c0c */ /* 0x000fe4000bf25070 */
[----:B------:R-:W-:Y:S02]  /*24f40*/  IADD3 R2, P2, R218, UR4, RZ ;  /* 0x00000004da027c10 */ /* 0x000fe4000ff5e0ff */
[----:B------:R-:W-:Y:S02]  /*24f50*/  ISETP.NE.AND.EX P1, PT, RZ, UR5, PT, P1 ;  /* 0x00000005ff007c0c */ /* 0x000fe4000bf25310 */
[----:B------:R-:W-:Y:S01]  /*24f60*/  IADD3.X R3, R219, UR5, RZ, P2, !PT ;  /* 0x00000005db037c10 */ /* 0x000fe200097fe4ff */
[----:B------:R-:W-:-:S02]  /*24f70*/  ULDC.64 UR4, c[0x0][0xc08] ;  /* 0x0003020000047ab9 */ /* 0x000fc40000000a00 */
[----:B------:R-:W-:Y:S01]  /*24f80*/  ISETP.NE.U32.AND P0, PT, RZ, UR4, PT ;  /* 0x00000004ff007c0c */ /* 0x000fe2000bf05070 */
[----:B------:R-:W-:Y:S04]  /*24f90*/  STSM.16.M88.4 [R79], R4 ;  /* 0x000000044f007844 */ /* 0x000fe80000000200 */
        /* <DEDUP_REMOVED lines=11> */
[----:B------:R-:W-:Y:S01]  /*25050*/  IMAD.U32 R0, RZ, RZ, UR4 ;  /* 0x00000004ff007e24 */ /* 0x000fe2000f8e00ff */
[----:B------:R-:W-:Y:S01]  /*25060*/  @P0 IADD3.X R219, R219, UR5, RZ, P3, !PT ;  /* 0x00000005dbdb0c10 */ /* 0x000fe20009ffe4ff */
[----:B------:R2:W5:Y:S01]  /*25070*/  @P1 LDG.E R49, desc[UR56][R2.64] ;  /* 0x0000003802311981 */ /* 0x000562000c1e1900 */
[----:B0-----:R-:W-:Y:S01]  /*25080*/  ISETP.NE.AND P2, PT, R51, 0x1, PT ;  /* 0x000000013300780c */ /* 0x001fe20003f45270 */
[----:B-1----:R-:W-:Y:S02]  /*25090*/  IMAD.IADD R13, R211, 0x1, R203 ;  /* 0x00000001d30d7824 */ /* 0x002fe400078e02cb */
[----:B------:R2:W5:Y:S10]  /*250a0*/  @P0 LDG.E R0, desc[UR56][R218.64] ;  /* 0x00000038da000981 */ /* 0x000574000c1e1900 */
[----:B------:R-:W0:Y:S08]  /*250b0*/  @P2 LDC R4, c[0x0][0xbec] ;  /* 0x0002fb00ff042b82 */ /* 0x000e300000000800 */
[----:B------:R-:W1:Y:S01]  /*250c0*/  @P2 LDC R5, c[0x0][0xbf0] ;  /* 0x0002fc00ff052b82 */ /* 0x000e620000000800 */
[----:B--2---:R-:W-:Y:S05]  /*250d0*/  @P0 BRA `(.L_x_2509) ;  /* 0x0000000000100947 */ /* 0x004fea0003800000 */
[----:B------:R-:W-:Y:S05]  /*250e0*/  @!P1 BRA `(.L_x_2509) ;  /* 0x00000000000c9947 */ /* 0x000fea0003800000 */
[----:B------:R-:W2:Y:S04]  /*250f0*/  LDG.E R7, desc[UR56][R2.64] ;  /* 0x0000003802077981 */ /* 0x000ea8000c1e1900 */
[----:B-----5:R-:W2:Y:S02]  /*25100*/  LDG.E R0, desc[UR56][R2.64+0x4] ;  /* 0x0000043802007981 */ /* 0x020ea4000c1e1900 */
[----:B--2---:R-:W-:-:S07]  /*25110*/  IADD3 R0, -R7, R0, RZ ;  /* 0x0000000007007210 */ /* 0x004fce0007ffe1ff */
.L_x_2509:
[----:B------:R-:W2:Y:S01]  /*25120*/  LDL R10, [R1+0x4] ;  /* 0x00000400010a7983 */ /* 0x000ea20000100800 */
[----:B0-----:R-:W-:Y:S01]  /*25130*/  @P2 IMAD.HI.U32 R2, R13, R4, RZ ;  /* 0x000000040d022227 */ /* 0x001fe200078e00ff */
[----:B------:R-:W-:Y:S01]  /*25140*/  SHF.R.S32.HI R48, RZ, 0x1f, R217 ;  /* 0x0000001fff307819 */ /* 0x000fe200000114d9 */
[----:B------:R-:W-:Y:S01]  /*25150*/  ULDC.64 UR4, c[0x0][0xb90] ;  /* 0x0002e40000047ab9 */ /* 0x000fe20000000a00 */
[----:B-----5:R-:W-:Y:S01]  /*25160*/  SHF.R.S32.HI R3, RZ, 0x1f, R49 ;  /* 0x0000001fff037819 */ /* 0x020fe20000011431 */
[----:B------:R-:W-:Y:S01]  /*25170*/  IMAD.MOV.U32 R7, RZ, RZ, R13 ;  /* 0x000000ffff077224 */ /* 0x000fe200078e000d */
[----:B-1----:R-:W-:Y:S01]  /*25180*/  @P2 SHF.R.U32.HI R7, RZ, R5, R2 ;  /* 0x00000005ff072219 */ /* 0x002fe20000011602 */
[----:B------:R-:W-:Y:S01]  /*25190*/  IMAD R6, R48, UR4, RZ ;  /* 0x0000000430067c24 */ /* 0x000fe2000f8e02ff */
[----:B------:R-:W-:Y:S01]  /*251a0*/  SEL R220, R220, RZ, !P1 ;  /* 0x000000ffdcdc7207 */ /* 0x000fe20004800000 */
[----:B------:R-:W-:Y:S01]  /*251b0*/  IMAD.MOV.U32 R2, RZ, RZ, R49 ;  /* 0x000000ffff027224 */ /* 0x000fe200078e0031 */
[----:B------:R-:W-:Y:S01]  /*251c0*/  SEL R53, R214, RZ, !P1 ;  /* 0x000000ffd6357207 */ /* 0x000fe20004800000 */
[C---:B------:R-:W-:Y:S01]  /*251d0*/  IMAD R9, R217.reuse, UR5, R6 ;  /* 0x00000005d9097c24 */ /* 0x040fe2000f8e0206 */
[----:B------:R-:W0:Y:S01]  /*251e0*/  @P2 LDC R57, c[0x0][0xbec] ;  /* 0x0002fb00ff392b82 */ /* 0x000e220000000800 */
[----:B------:R-:W-:Y:S01]  /*251f0*/  IMAD.WIDE.U32 R4, R217, UR4, R2 ;  /* 0x00000004d9047c25 */ /* 0x000fe2000f8e0002 */
[----:B------:R-:W-:Y:S01]  /*25200*/  IADD3 R2, -R7, RZ, RZ ;  /* 0x000000ff07027210 */ /* 0x000fe20007ffe1ff */
[----:B------:R-:W-:-:S02]  /*25210*/  ULDC.64 UR4, c[0x0][0xb98] ;  /* 0x0002e60000047ab9 */ /* 0x000fc40000000a00 */
        /* <DEDUP_REMOVED lines=15> */
[----:B------:R-:W-:-:S02]  /*25310*/  IADD3 R29, P3, R46, 0x4000, RZ ;  /* 0x000040002e1d7810 */ /* 0x000fc40007f7e0ff */
[----:B------:R-:W-:Y:S01]  /*25320*/  IADD3 R13, P4, R46, 0x2000, RZ ;  /* 0x000020002e0d7810 */ /* 0x000fe20007f9e0ff */
[----:B------:R-:W-:Y:S01]  /*25330*/  IMAD R11, R9, UR5, R2 ;  /* 0x00000005090b7c24 */ /* 0x000fe2000f8e0202 */
[----:B------:R-:W-:Y:S01]  /*25340*/  LOP3.LUT R28, R29, 0x380, RZ, 0xc0, !PT ;  /* 0x000003801d1c7812 */ /* 0x000fe200078ec0ff */
[----:B------:R-:W-:Y:S01]  /*25350*/  IMAD.WIDE.U32 R4, R9, UR4, R4 ;  /* 0x0000000409047c25 */ /* 0x000fe2000f8e0004 */
[----:B------:R-:W-:Y:S01]  /*25360*/  ULDC.64 UR4, c[0x0][0xb50] ;  /* 0x0002d40000047ab9 */ /* 0x000fe20000000a00 */
[----:B------:R-:W-:Y:S02]  /*25370*/  LOP3.LUT R12, R13, 0x380, RZ, 0xc0, !PT ;  /* 0x000003800d0c7812 */ /* 0x000fe400078ec0ff */
[----:B------:R-:W-:Y:S01]  /*25380*/  IMAD.IADD R5, R5, 0x1, R11 ;  /* 0x0000000105057824 */ /* 0x000fe200078e020b */
[----:B------:R-:W-:Y:S01]  /*25390*/  LEA R2, P1, R4, UR4, 0x2 ;  /* 0x0000000404027c11 */ /* 0x000fe2000f8210ff */
[----:B------:R-:W-:Y:S01]  /*253a0*/  IMAD.X R9, RZ, RZ, R47, P0 ;  /* 0x000000ffff097224 */ /* 0x000fe200000e062f */
[----:B------:R-:W-:-:S02]  /*253b0*/  LOP3.LUT P0, RZ, R228, 0x3, RZ, 0xc0, !PT ;  /* 0x00000003e4ff7812 */ /* 0x000fc4000780c0ff */
[----:B------:R-:W-:Y:S01]  /*253c0*/  LEA.HI.X R4, R4, UR5, R5, 0x2, P1 ;  /* 0x0000000504047c11 */ /* 0x000fe200088f1405 */
[----:B------:R-:W-:Y:S01]  /*253d0*/  SHFL.IDX PT, R20, R2, RZ, 0x1c1f ;  /* 0x001c1fff02147589 */ /* 0x000fe200000e0000 */
[----:B------:R-:W-:Y:S01]  /*253e0*/  IADD3 R25, P1, R46, 0x3000, RZ ;  /* 0x000030002e197810 */ /* 0x000fe20007f3e0ff */
[----:B------:R-:W-:Y:S01]  /*253f0*/  ULDC.64 UR4, c[0x0][0xaa0] ;  /* 0x0002a80000047ab9 */ /* 0x000fe20000000a00 */
[----:B------:R-:W-:Y:S01]  /*25400*/  SHF.R.U64 R28, R28, 0x3, RZ ;  /* 0x000000031c1c7819 */ /* 0x000fe200000012ff */
[----:B------:R-:W1:Y:S01]  /*25410*/  SHFL.IDX PT, R21, R4, RZ, 0x1c1f ;  /* 0x001c1fff04157589 */ /* 0x000e6200000e0000 */
[----:B------:R-:W-:Y:S02]  /*25420*/  LOP3.LUT R24, R25, 0x380, RZ, 0xc0, !PT ;  /* 0x0000038019187812 */ /* 0x000fe400078ec0ff */
[----:B------:R-:W-:Y:S01]  /*25430*/  LOP3.LUT R28, R28, R29, RZ, 0x3c, !PT ;  /* 0x0000001d1c1c7212 */ /* 0x000fe200078e3cff */
[----:B------:R-:W-:Y:S01]  /*25440*/  SHFL.IDX PT, R44, R2, 0x1, 0x1c1f ;  /* 0x003c1f00022c7f89 */ /* 0x000fe200000e0000 */
[----:B------:R-:W-:-:S02]  /*25450*/  SHF.R.U64 R24, R24, 0x3, RZ ;  /* 0x0000000318187819 */ /* 0x000fc400000012ff */
[----:B------:R-:W-:Y:S01]  /*25460*/  IADD3.X R29, RZ, R47, RZ, P3, !PT ;  /* 0x0000002fff1d7210 */ /* 0x000fe20001ffe4ff */
[----:B------:R-:W3:Y:S01]  /*25470*/  SHFL.IDX PT, R45, R4, 0x1, 0x1c1f ;  /* 0x003c1f00042d7f89 */ /* 0x000ee200000e0000 */
[----:B------:R-:W-:Y:S01]  /*25480*/  LOP3.LUT R24, R24, R25, RZ, 0x3c, !PT ;  /* 0x0000001918187212 */ /* 0x000fe200078e3cff */
[--C-:B------:R-:W-:Y:S01]  /*25490*/  IMAD.X R25, RZ, RZ, R47.reuse, P1 ;  /* 0x000000ffff197224 */ /* 0x100fe200008e062f */
[----:B------:R-:W-:Y:S02]  /*254a0*/  IADD3 R5, P3, R46, 0x7000, RZ ;  /* 0x000070002e057810 */ /* 0x000fe40007f7e0ff */
[----:B------:R-:W-:Y:S02]  /*254b0*/  SHF.R.U64 R12, R12, 0x3, RZ ;  /* 0x000000030c0c7819 */ /* 0x000fe400000012ff */
[----:B------:R-:W-:Y:S01]  /*254c0*/  LOP3.LUT R8, R7, 0x380, RZ, 0xc0, !PT ;  /* 0x0000038007087812 */ /* 0x000fe200078ec0ff */
[--C-:B------:R-:W-:Y:S01]  /*254d0*/  IMAD.X R41, RZ, RZ, R47.reuse, P3 ;  /* 0x000000ffff297224 */ /* 0x100fe200018e062f */
[----:B------:R-:W-:Y:S01]  /*254e0*/  LOP3.LUT R12, R12, R13, RZ, 0x3c, !PT ;  /* 0x0000000d0c0c7212 */ /* 0x000fe200078e3cff */
[----:B------:R-:W-:Y:S01]  /*254f0*/  IMAD.X R13, RZ, RZ, R47, P4 ;  /* 0x000000ffff0d7224 */ /* 0x000fe200020e062f */
[----:B------:R-:W-:-:S02]  /*25500*/  IADD3 R33, P5, R46, 0x5000, RZ ;  /* 0x000050002e217810 */ /* 0x000fc40007fbe0ff */
[----:B------:R-:W-:Y:S02]  /*25510*/  IADD3 R37, P4, R46, 0x6000, RZ ;  /* 0x000060002e257810 */ /* 0x000fe40007f9e0ff */
[----:B------:R-:W-:Y:S02]  /*25520*/  SHF.R.U64 R8, R8, 0x3, RZ ;  /* 0x0000000308087819 */ /* 0x000fe400000012ff */
[----:B------:R-:W-:Y:S02]  /*25530*/  LOP3.LUT R32, R33, 0x380, RZ, 0xc0, !PT ;  /* 0x0000038021207812 */ /* 0x000fe400078ec0ff */
[----:B------:R-:W-:Y:S02]  /*25540*/  LOP3.LUT R36, R37, 0x380, RZ, 0xc0, !PT ;  /* 0x0000038025247812 */ /* 0x000fe400078ec0ff */
[----:B------:R-:W-:Y:S02]  /*25550*/  LOP3.LUT R8, R8, R7, RZ, 0x3c, !PT ;  /* 0x0000000708087212 */ /* 0x000fe400078e3cff */
[----:B------:R-:W-:-:S02]  /*25560*/  LOP3.LUT R7, R46, 0x380, RZ, 0xc0, !PT ;  /* 0x000003802e077812 */ /* 0x000fc400078ec0ff */
[----:B------:R-:W-:Y:S02]  /*25570*/  SHF.R.U64 R32, R32, 0x3, RZ ;  /* 0x0000000320207819 */ /* 0x000fe400000012ff */
[----:B------:R-:W-:Y:S02]  /*25580*/  SHF.R.U64 R36, R36, 0x3, RZ ;  /* 0x0000000324247819 */ /* 0x000fe400000012ff */
[----:B------:R-:W-:Y:S02]  /*25590*/  SHF.R.U64 R7, R7, 0x3, RZ ;  /* 0x0000000307077819 */ /* 0x000fe400000012ff */
[----:B------:R-:W-:Y:S01]  /*255a0*/  LOP3.LUT R32, R32, R33, RZ, 0x3c, !PT ;  /* 0x0000002120207212 */ /* 0x000fe200078e3cff */
[--C-:B------:R-:W-:Y:S01]  /*255b0*/  IMAD.X R33, RZ, RZ, R47.reuse, P5 ;  /* 0x000000ffff217224 */ /* 0x100fe200028e062f */
[----:B------:R-:W-:Y:S01]  /*255c0*/  LOP3.LUT R36, R36, R37, RZ, 0x3c, !PT ;  /* 0x0000002524247212 */ /* 0x000fe200078e3cff */
[----:B------:R-:W-:Y:S01]  /*255d0*/  IMAD.X R37, RZ, RZ, R47, P4 ;  /* 0x000000ffff257224 */ /* 0x000fe200020e062f */
[----:B------:R-:W-:Y:S01]  /*255e0*/  LOP3.LUT R46, R7, R46, RZ, 0x3c, !PT ;  /* 0x0000002e072e7212 */ /* 0x000fe200078e3cff */
[----:B------:R-:W-:Y:S01]  /*255f0*/  BSSY B1, `(.L_x_2510) ;  /* 0x0000054000017945 */ /* 0x000fe20003800000 */
[----:B------:R-:W-:-:S02]  /*25600*/  SHF.R.S32.HI R50, RZ, 0x1f, R215 ;  /* 0x0000001fff327819 */ /* 0x000fc400000114d7 */
[----:B------:R-:W-:Y:S02]  /*25610*/  SHF.R.S32.HI R52, RZ, 0x1f, R208 ;  /* 0x0000001fff347819 */ /* 0x000fe400000114d0 */
[----:B--2---:R-:W-:-:S04]  /*25620*/  IADD3 R6, R10, R203, RZ ;  /* 0x000000cb0a067210 */ /* 0x004fc80007ffe0ff */
[C---:B------:R-:W-:Y:S01]  /*25630*/  ISETP.GE.OR P1, PT, R6.reuse, R55, P0 ;  /* 0x000000370600720c */ /* 0x040fe20000726670 */
[----:B------:R-:W-:-:S05]  /*25640*/  VIADD R0, R6, 0x8 ;  /* 0x0000000806007836 */ /* 0x000fca0000000000 */
[----:B------:R-:W-:Y:S02]  /*25650*/  ISETP.GE.OR P0, PT, R0, R55, P0 ;  /* 0x000000370000720c */ /* 0x000fe40000706670 */
[----:B------:R-:W-:-:S04]  /*25660*/  LOP3.LUT R0, R5, 0x380, RZ, 0xc0, !PT ;  /* 0x0000038005007812 */ /* 0x000fc800078ec0ff */
[----:B------:R-:W-:Y:S01]  /*25670*/  SHF.R.U64 R0, R0, 0x3, RZ ;  /* 0x0000000300007819 */ /* 0x000fe200000012ff */
[----:B-1----:R-:W-:Y:S03]  /*25680*/  @!P1 ST.E desc[UR56][R20.64], R89 ;  /* 0x0000005914009985 */ /* 0x002fe6000c101938 */
[----:B------:R-:W-:-:S03]  /*25690*/  LOP3.LUT R40, R0, R5, RZ, 0x3c, !PT ;  /* 0x0000000500287212 */ /* 0x000fc600078e3cff */
[----:B---3--:R1:W-:Y:S01]  /*256a0*/  @!P0 ST.E desc[UR56][R44.64], R88 ;  /* 0x000000582c008985 */ /* 0x0083e2000c101938 */
[----:B------:R-:W-:Y:S02]  /*256b0*/  IMAD R0, R3, UR4, RZ ;  /* 0x0000000403007c24 */ /* 0x000fe4000f8e02ff */
[C---:B------:R-:W-:Y:S01]  /*256c0*/  IMAD.WIDE.U32 R2, R49.reuse, UR4, RZ ;  /* 0x0000000431027c25 */ /* 0x040fe2000f8e00ff */
[----:B------:R2:W5:Y:S01]  /*256d0*/  LD.E.128 R4, desc[UR56][R46.64] ;  /* 0x000000382e047980 */ /* 0x000562000c101d00 */
[----:B-1----:R-:W1:Y:S02]  /*256e0*/  @P2 LDC R45, c[0x0][0xbf0] ;  /* 0x0002fc00ff2d2b82 */ /* 0x002e640000000800 */
[----:B------:R-:W-:Y:S01]  /*256f0*/  IMAD R21, R49, UR5, R0 ;  /* 0x0000000531157c24 */ /* 0x000fe2000f8e0200 */
[----:B------:R-:W-:Y:S01]  /*25700*/  ULDC.64 UR4, c[0x0][0xae8] ;  /* 0x0002ba0000047ab9 */ /* 0x000fe20000000a00 */
[----:B------:R-:W-:Y:S01]  /*25710*/  IMAD R0, R216, 0x20, R224 ;  /* 0x00000020d8007824 */ /* 0x000fe200078e02e0 */
[----:B------:R-:W5:Y:S01]  /*25720*/  LD.E.128 R8, desc[UR56][R8.64] ;  /* 0x0000003808087980 */ /* 0x000f62000c101d00 */
[----:B------:R-:W-:Y:S01]  /*25730*/  IMAD R20, R48, UR4, RZ ;  /* 0x0000000430147c24 */ /* 0x000fe2000f8e02ff */
[----:B------:R-:W-:Y:S01]  /*25740*/  IADD3 R3, R3, R21, RZ ;  /* 0x0000001503037210 */ /* 0x000fe20007ffe0ff */
        /* <DEDUP_REMOVED lines=8> */
[----:B------:R-:W-:Y:S01]  /*257d0*/  IMAD.IADD R3, R3, 0x1, R21 ;  /* 0x0000000103037824 */ /* 0x000fe200078e0215 */
[----:B------:R-:W-:Y:S01]  /*257e0*/  MOV R21, R44 ;  /* 0x0000002c00157202 */ /* 0x000fe20000000f00 */
[----:B------:R-:W-:Y:S01]  /*257f0*/  IMAD R20, R220, UR4, RZ ;  /* 0x00000004dc147c24 */ /* 0x000fe2000f8e02ff */
[----:B------:R-:W5:Y:S01]  /*25800*/  LD.E.128 R32, desc[UR56][R32.64] ;  /* 0x0000003820207980 */ /* 0x000f62000c101d00 */
[----:B-1----:R-:W-:-:S02]  /*25810*/  @P2 SHF.R.U32.HI R21, RZ, R45, R0 ;  /* 0x0000002dff152219 */ /* 0x002fc40000011600 */
[C---:B------:R-:W-:Y:S01]  /*25820*/  IMAD R45, R53.reuse, UR5, R20 ;  /* 0x00000005352d7c24 */ /* 0x040fe2000f8e0214 */
[----:B------:R-:W5:Y:S01]  /*25830*/  LD.E.128 R36, desc[UR56][R36.64] ;  /* 0x0000003824247980 */ /* 0x000f62000c101d00 */
[----:B------:R-:W-:Y:S01]  /*25840*/  IMAD.WIDE.U32 R2, R53, UR4, R2 ;  /* 0x0000000435027c25 */ /* 0x000fe2000f8e0002 */
[--C-:B------:R-:W-:Y:S01]  /*25850*/  SHF.R.S32.HI R0, RZ, 0x1f, R21.reuse ;  /* 0x0000001fff007819 */ /* 0x100fe20000011415 */
[----:B------:R-:W-:Y:S01]  /*25860*/  ULDC.64 UR4, c[0x0][0xae0] ;  /* 0x0002b80000047ab9 */ /* 0x000fe20000000a00 */
[----:B------:R-:W5:Y:S01]  /*25870*/  LD.E.128 R40, desc[UR56][R40.64] ;  /* 0x0000003828287980 */ /* 0x000f62000c101d00 */
[----:B------:R-:W-:Y:S02]  /*25880*/  IMAD.MOV R20, RZ, RZ, -R21 ;  /* 0x000000ffff147224 */ /* 0x000fe400078e0a15 */
[----:B------:R-:W-:Y:S01]  /*25890*/  IMAD.IADD R3, R3, 0x1, R45 ;  /* 0x0000000103037824 */ /* 0x000fe200078e022d */
[----:B------:R-:W-:Y:S01]  /*258a0*/  @!PT LDS RZ, [RZ] ;  /* 0x00000000fffff984 */ /* 0x000fe20000000800 */
[----:B------:R-:W-:Y:S01]  /*258b0*/  @!PT LDS RZ, [RZ] ;  /* 0x00000000fffff984 */ /* 0x000fe20000000800 */
[----:B------:R-:W-:Y:S01]  /*258c0*/  @!PT LDS RZ, [RZ] ;  /* 0x00000000fffff984 */ /* 0x000fe20000000800 */
[----:B------:R-:W-:Y:S01]  /*258d0*/  @!PT LDS RZ, [RZ] ;  /* 0x00000000fffff984 */ /* 0x000fe20000000800 */
[----:B------:R0:W-:Y:S06]  /*258e0*/  MEMBAR.ALL.CTA ;  /* 0x0000000000007992 */ /* 0x0001ec0000008000 */
[----:B0-----:R-:W0:Y:S01]  /*258f0*/  FENCE.VIEW.ASYNC.S ;  /* 0x00000000000073c6 */ /* 0x001e220000000000 */
[----:B------:R-:W-:-:S02]  /*25900*/  IMAD R0, R0, UR4, RZ ;  /* 0x0000000400007c24 */ /* 0x000fc4000f8e02ff */
[----:B------:R-:W-:Y:S02]  /*25910*/  IMAD R45, R51, R20, R44 ;  /* 0x00000014332d7224 */ /* 0x000fe400078e022c */
[C---:B--2---:R-:W-:Y:S02]  /*25920*/  IMAD R47, R21.reuse, UR5, R0 ;  /* 0x00000005152f7c24 */ /* 0x044fe4000f8e0200 */
[----:B------:R-:W-:Y:S01]  /*25930*/  IMAD.WIDE.U32 R2, R21, UR4, R2 ;  /* 0x0000000415027c25 */ /* 0x000fe2000f8e0002 */
[----:B------:R-:W-:Y:S01]  /*25940*/  SHF.R.S32.HI R0, RZ, 0x1f, R45 ;  /* 0x0000001fff007819 */ /* 0x000fe2000001142d */
[----:B------:R-:W-:Y:S02]  /*25950*/  ULDC.64 UR4, c[0x0][0xad8] ;  /* 0x0002b60000047ab9 */ /* 0x000fe40000000a00 */
[----:B------:R-:W-:Y:S01]  /*25960*/  IMAD.IADD R46, R224, 0x1, R203 ;  /* 0x00000001e02e7824 */ /* 0x000fe200078e02cb */
[----:B------:R-:W-:Y:S01]  /*25970*/  IADD3 R3, R3, R47, RZ ;  /* 0x0000002f03037210 */ /* 0x000fe20007ffe0ff */
[----:B------:R-:W-:-:S02]  /*25980*/  IMAD R20, R0, UR4, RZ ;  /* 0x0000000400147c24 */ /* 0x000fc4000f8e02ff */
[C---:B------:R-:W-:Y:S01]  /*25990*/  VIADD R0, R46.reuse, 0x20 ;  /* 0x000000202e007836 */ /* 0x040fe20000000000 */
[-C--:B------:R-:W-:Y:S01]  /*259a0*/  ISETP.GE.AND P2, PT, R46, R55.reuse, PT ;  /* 0x000000372e00720c */ /* 0x080fe20003f46270 */
[C---:B------:R-:W-:Y:S02]  /*259b0*/  IMAD R21, R45.reuse, UR5, R20 ;  /* 0x000000052d157c24 */ /* 0x040fe4000f8e0214 */
[----:B------:R-:W-:Y:S01]  /*259c0*/  IMAD.WIDE.U32 R2, R45, UR4, R2 ;  /* 0x000000042d027c25 */ /* 0x000fe2000f8e0002 */
[----:B------:R-:W-:Y:S01]  /*259d0*/  ISETP.GE.AND P0, PT, R0, R55, PT ;  /* 0x000000370000720c */ /* 0x000fe20003f06270 */
[----:B------:R-:W-:Y:S02]  /*259e0*/  ULDC.64 UR4, c[0x0][0xa80] ;  /* 0x0002a00000047ab9 */ /* 0x000fe40000000a00 */
[----:B------:R-:W-:Y:S01]  /*259f0*/  VIADD R0, R16, 0x29820 ;  /* 0x0002982010007836 */ /* 0x000fe20000000000 */
[----:B------:R-:W-:Y:S01]  /*25a00*/  IADD3 R3, R3, R21, RZ ;  /* 0x0000001503037210 */ /* 0x000fe20007ffe0ff */
[----:B------:R-:W-:Y:S01]  /*25a10*/  VIADD R20, R46, 0x40 ;  /* 0x000000402e147836 */ /* 0x000fe20000000000 */
[----:B------:R-:W-:-:S02]  /*25a20*/  LEA R44, P3, R2, UR4, 0x1 ;  /* 0x00000004022c7c11 */ /* 0x000fc4000f8608ff */
[----:B------:R-:W-:Y:S02]  /*25a30*/  PRMT R0, RZ, 0x654, R0 ;  /* 0x00000654ff007816 */ /* 0x000fe40000000000 */
[----:B------:R-:W-:Y:S02]  /*25a40*/  LEA.HI.X R45, R2, UR5, R3, 0x1, P3 ;  /* 0x00000005022d7c11 */ /* 0x000fe400098f0c03 */
[----:B------:R-:W-:Y:S01]  /*25a50*/  ISETP.GE.AND P1, PT, R20, R55, PT ;  /* 0x000000371400720c */ /* 0x000fe20003f26270 */
[----:B0-----:R0:W-:Y:S01]  /*25a60*/  SYNCS.ARRIVE.TRANS64.RED.A1T0 RZ, [R0+URZ], RZ ;  /* 0x000000ff00ff79a7 */ /* 0x0011e2000810043f */
[----:B------:R1:W2:Y:S04]  /*25a70*/  SHFL.IDX PT, R20, R44, RZ, 0x181f ;  /* 0x00181fff2c147589 */ /* 0x0002a800000e0000 */
        /* <DEDUP_REMOVED lines=11> */
.L_x_2511:
[----:B------:R-:W-:Y:S05]  /*25b30*/  BSYNC B1 ;  /* 0x0000000000017941 */ /* 0x000fea0003800000 */
.L_x_2510:
        /* <DEDUP_REMOVED lines=13> */
.L_x_2513:
[----:B------:R-:W-:Y:S05]  /*25c10*/  BSYNC B1 ;  /* 0x0000000000017941 */ /* 0x000fea0003800000 */
.L_x_2512:
        /* <DEDUP_REMOVED lines=13> */
.L_x_2515:
[----:B------:R-:W-:Y:S05]  /*25cf0*/  BSYNC B1 ;  /* 0x0000000000017941 */ /* 0x000fea0003800000 */
.L_x_2514:
        /* <DEDUP_REMOVED lines=16> */
.L_x_2507:
        /* <DEDUP_REMOVED lines=14> */
[----:B------:R-:W-:Y:S01]  /*25ee0*/  IMAD.U32 R6, RZ, RZ, UR4 ;  /* 0x00000004ff067e24 */ /* 0x000fe2000f8e00ff */
[----:B------:R-:W-:-:S05]  /*25ef0*/  @P1 IADD3.X R219, R219, UR5, RZ, P2, !PT ;  /* 0x00000005dbdb1c10 */ /* 0x000fca00097fe4ff */
[----:B------:R3:W5:Y:S01]  /*25f00*/  @P1 LDG.E R6, desc[UR56][R218.64] ;  /* 0x00000038da061981 */ /* 0x000762000c1e1900 */
[----:B--2---:R-:W-:-:S13]  /*25f10*/  ISETP.NE.AND P2, PT, R21, 0x1, PT ;  /* 0x000000011500780c */ /* 0x004fda0003f45270 */
[----:B------:R-:W2:Y:S01]  /*25f20*/  @P2 LDC R14, c[0x0][0xbec] ;  /* 0x0002fb00ff0e2b82 */ /* 0x000ea20000000800 */
[----:B----4-:R-:W-:-:S07]  /*25f30*/  IADD3 R4, R4, -0x80, RZ ;  /* 0xffffff8004047810 */ /* 0x010fce0007ffe0ff */
[----:B------:R-:W4:Y:S01]  /*25f40*/  @P2 LDC R25, c[0x0][0xbf0] ;  /* 0x0002fc00ff192b82 */ /* 0x000f220000000800 */
[----:B------:R-:W-:Y:S01]  /*25f50*/  ISETP.GE.AND P3, PT, R4, 0x80, PT ;  /* 0x000000800400780c */ /* 0x000fe20003f66270 */
[----:B---3--:R-:W-:-:S12]  /*25f60*/  @P1 BRA `(.L_x_2517) ;  /* 0x0000000000101947 */ /* 0x008fd80003800000 */
[----:B------:R-:W-:Y:S05]  /*25f70*/  @!P0 BRA `(.L_x_2517) ;  /* 0x00000000000c8947 */ /* 0x000fea0003800000 */
[----:B------:R-:W3:Y:S04]  /*25f80*/  LDG.E R5, desc[UR56][R2.64] ;  /* 0x0000003802057981 */ /* 0x000ee8000c1e1900 */
[----:B-----5:R-:W3:Y:S02]  /*25f90*/  LDG.E R6, desc[UR56][R2.64+0x4] ;  /* 0x0000043802067981 */ /* 0x020ee4000c1e1900 */
[----:B---3--:R-:W-:-:S07]  /*25fa0*/  IMAD.IADD R6, R6, 0x1, -R5 ;  /* 0x0000000106067824 */ /* 0x008fce00078e0a05 */
.L_x_2517:
        /* <DEDUP_REMOVED lines=9> */
[----:B---3--:R-:W-:-:S04]  /*26040*/  IADD3 R9, R203, -0x80, R3 ;  /* 0xffffff80cb097810 */ /* 0x008fc80007ffe003 */
        /* <DEDUP_REMOVED lines=9> */
[----:B------:R-:W3:Y:S01]  /*260e0*/  @P0 LDC R4, c[0x0][0xbec] ;  /* 0x0002fb00ff040b82 */ /* 0x000ee20000000800 */
[----:B------:R-:W-:Y:S01]  /*260f0*/  IMAD R7, R217, UR5, R8 ;  /* 0x00000005d9077c24 */ /* 0x000fe2000f8e0208 */
[----:B------:R-:W-:-:S03]  /*26100*/  ULDC.64 UR4, c[0x0][0xb98] ;  /* 0x0002e60000047ab9 */ /* 0x000fc60000000a00 */
[----:B------:R-:W-:-:S03]  /*26110*/  IMAD.IADD R3, R3, 0x1, R7 ;  /* 0x0000000103037824 */ /* 0x000fc600078e0207 */
[----:B------:R-:W5:Y:S01]  /*26120*/  @P0 LDC R15, c[0x0][0xbf0] ;  /* 0x0002fc00ff0f0b82 */ /* 0x000f620000000800 */
[----:B------:R-:W-:-:S04]  /*26130*/  IMAD.WIDE.U32 R2, R13, UR4, R2 ;  /* 0x000000040d027c25 */ /* 0x000fc8000f8e0002 */
[----:B---3--:R-:W-:-:S05]  /*26140*/  @P0 IMAD.HI.U32 R4, R9, R4, RZ ;  /* 0x0000000409040227 */ /* 0x008fca00078e00ff */
[----:B-----5:R-:W-:Y:S01]  /*26150*/  @P0 SHF.R.U32.HI R5, RZ, R15, R4 ;  /* 0x0000000fff050219 */ /* 0x020fe20000011604 */
        /* <DEDUP_REMOVED lines=15> */
[----:B------:R-:W-:Y:S02]  /*26250*/  LEA.HI.X R5, R2, UR5, R3, 0x2, P0 ;  /* 0x0000000502057c11 */ /* 0x000fe400080f1403 */
[----:B------:R-:W-:-:S05]  /*26260*/  MOV R3, 0xff800000 ;  /* 0xff80000000037802 */ /* 0x000fca0000000f00 */
[----:B------:R3:W-:Y:S02]  /*26270*/  STG.E desc[UR56][R4.64], R3 ;  /* 0x0000000304007986 */ /* 0x0007e4000c101938 */
.L_x_2519:
[----:B------:R-:W-:Y:S05]  /*26280*/  BSYNC B1 ;  /* 0x0000000000017941 */ /* 0x000fea0003800000 */
.L_x_2518:
[----:B------:R-:W-:Y:S02]  /*26290*/  ULDC.64 UR4, c[0x0][0xaa0] ;  /* 0x0002a80000047ab9 */ /* 0x000fe40000000a00 */
[----:B---3--:R-:W-:-:S04]  /*262a0*/  IMAD R3, R11, UR4, RZ ;  /* 0x000000040b037c24 */ /* 0x008fc8000f8e02ff */
[C---:B------:R-:W-:Y:S02]  /*262b0*/  IMAD R5, R0.reuse, UR5, R3 ;  /* 0x0000000500057c24 */ /* 0x040fe4000f8e0203 */
[----:B------:R-:W-:Y:S01]  /*262c0*/  IMAD.WIDE.U32 R2, R0, UR4, RZ ;  /* 0x0000000400027c25 */ /* 0x000fe2000f8e00ff */
[----:B------:R-:W-:-:S03]  /*262d0*/  ULDC.64 UR4, c[0x0][0xae8] ;  /* 0x0002ba0000047ab9 */ /* 0x000fc60000000a00 */
[----:B------:R-:W-:Y:S02]  /*262e0*/  IMAD R0, R216, 0x20, R224 ;  /* 0x00000020d8007824 */ /* 0x000fe400078e02e0 */
[----:B------:R-:W-:Y:S02]  /*262f0*/  IMAD.IADD R3, R3, 0x1, R5 ;  /* 0x0000000103037824 */ /* 0x000fe400078e0205 */
[----:B------:R-:W-:Y:S02]  /*26300*/  IMAD.IADD R9, R203, 0x1, R0 ;  /* 0x00000001cb097824 */ /* 0x000fe400078e0200 */
[----:B------:R-:W-:Y:S02]  /*26310*/  IMAD R4, R10, UR4, RZ ;  /* 0x000000040a047c24 */ /* 0x000fe4000f8e02ff */
        /* <DEDUP_REMOVED lines=12> */
[----:B------:R-:W-:Y:S02]  /*263e0*/  IMAD.MOV R4, RZ, RZ, -R5 ;  /* 0x000000ffff047224 */ /* 0x000fe400078e0a05 */
[----:B------:R-:W-:Y:S02]  /*263f0*/  IMAD R0, R0, UR4, RZ ;  /* 0x0000000400007c24 */ /* 0x000fe4000f8e02ff */
[----:B------:R-:W-:Y:S02]  /*26400*/  IMAD.IADD R3, R3, 0x1, R7 ;  /* 0x0000000103037824 */ /* 0x000fe400078e0207 */
[----:B------:R-:W-:Y:S02]  /*26410*/  IMAD R7, R21, R4, R9 ;  /* 0x0000000415077224 */ /* 0x000fe400078e0209 */
[C---:B------:R-:W-:Y:S02]  /*26420*/  IMAD R9, R5.reuse, UR5, R0 ;  /* 0x0000000505097c24 */ /* 0x040fe4000f8e0200 */
[----:B------:R-:W-:Y:S01]  /*26430*/  IMAD.WIDE.U32 R2, R5, UR4, R2 ;  /* 0x0000000405027c25 */ /* 0x000fe2000f8e0002 */
[----:B------:R-:W-:Y:S01]  /*26440*/  SHF.R.S32.HI R0, RZ, 0x1f, R7 ;  /* 0x0000001fff007819 */ /* 0x000fe20000011407 */
[----:B------:R-:W-:-:S03]  /*26450*/  ULDC.64 UR4, c[0x0][0xad8] ;  /* 0x0002b60000047ab9 */ /* 0x000fc60000000a00 */
[----:B------:R-:W-:Y:S01]  /*26460*/  IADD3 R3, R3, R9, RZ ;  /* 0x0000000903037210 */ /* 0x000fe20007ffe0ff */
        /* <DEDUP_REMOVED lines=11> */
.L_x_2721:
[----:B------:R-:W-:Y:S01]  /*26520*/  IMAD R21, R6, R21, RZ ;  /* 0x0000001506157224 */ /* 0x000fe200078e02ff */
[----:B------:R-:W-:Y:S01]  /*26530*/  BSSY B1, `(.L_x_2521) ;  /* 0x000000f000017945 */ /* 0x000fe20003800000 */
[----:B------:R-:W-:-:S05]  /*26540*/  IMAD.IADD R6, R224, 0x1, R203 ;  /* 0x00000001e0067824 */ /* 0x000fca00078e02cb */
        /* <DEDUP_REMOVED lines=13> */
.L_x_2522:
[----:B------:R-:W-:Y:S05]  /*26620*/  BSYNC B1 ;  /* 0x0000000000017941 */ /* 0x000fea0003800000 */
.L_x_2521:
[----:B------:R-:W-:-:S03]  /*26630*/  UMOV UR4, 0xffffffff ;  /* 0xffffffff00047882 */ /* 0x000fc60000000000 */
[----:B------:R-:W-:Y:S05]  /*26640*/  BRA.DIV UR4, `(.L_x_2523) ;  /* 0x0000008a04b87947 */ /* 0x000fea000b800000 */
[----:B---3--:R3:W0:Y:S04]  /*26650*/  SHFL.IDX PT, R0, R3, 0x1, 0x181f ;  /* 0x00381f0003007f89 */ /* 0x00862800000e0000 */
[----:B----4-:R3:W4:Y:S02]  /*26660*/  SHFL.IDX PT, R14, R2, 0x1, 0x181f ;  /* 0x00381f00020e7f89 */ /* 0x01072400000e0000 */
.L_x_2725:
        /* <DEDUP_REMOVED lines=15> */
.L_x_2525:
[----:B------:R-:W-:Y:S05]  /*26760*/  BSYNC B1 ;  /* 0x0000000000017941 */ /* 0x000fea0003800000 */
.L_x_2524:
[----:B------:R-:W-:-:S03]  /*26770*/  UMOV UR4, 0xffffffff ;  /* 0xffffffff00047882 */ /* 0x000fc60000000000 */
[----:B------:R-:W-:Y:S05]  /*26780*/  BRA.DIV UR4, `(.L_x_2526) ;  /* 0x0000008a04b07947 */ /* 0x000fea000b800000 */
[----:B0-----:R0:W0:Y:S04]  /*26790*/  SHFL.IDX PT, R0, R3, 0x2, 0x181f ;  /* 0x00581f0003007f89 */ /* 0x00102800000e0000 */
[----:B----4-:R4:W0:Y:S02]  /*267a0*/  SHFL.IDX PT, R14, R2, 0x2, 0x181f ;  /* 0x00581f00020e7f89 */ /* 0x01082400000e0000 */
.L_x_2729:
[----:B------:R-:W-:Y:S01]  /*267b0*/  IADD3 R4, R6, 0x40, RZ ;  /* 0x0000004006047810 */ /* 0x000fe20007ffe0ff */
        /* <DEDUP_REMOVED lines=14> */
.L_x_2528:
[----:B------:R-:W-:Y:S05]  /*268a0*/  BSYNC B1 ;  /* 0x0000000000017941 */ /* 0x000fea0003800000 */
.L_x_2527:
[----:B------:R-:W-:-:S03]  /*268b0*/  UMOV UR4, 0xffffffff ;  /* 0xffffffff00047882 */ /* 0x000fc60000000000 */
[----:B------:R-:W-:Y:S05]  /*268c0*/  BRA.DIV UR4, `(.L_x_2529) ;  /* 0x0000008a04a87947 */ /* 0x000fea000b800000 */
[----:B0-----:R0:W0:Y:S04]  /*268d0*/  SHFL.IDX PT, R0, R3, 0x3, 0x181f ;  /* 0x00781f0003007f89 */ /* 0x00102800000e0000 */
[----:B------:R0:W0:Y:S02]  /*268e0*/  SHFL.IDX PT, R14, R2, 0x3, 0x181f ;  /* 0x00781f00020e7f89 */ /* 0x00002400000e0000 */
.L_x_2733:
[----:B0-234-:R-:W-:-:S05]  /*268f0*/  VIADD R2, R6, 0x60 ;  /* 0x0000006006027836 */ /* 0x01dfca0000000000 */
        /* <DEDUP_REMOVED lines=13> */
.L_x_2516:
[----:B------:R-:W-:Y:S05]  /*269d0*/  BSYNC B0 ;  /* 0x0000000000007941 */ /* 0x000fea0003800000 */
.L_x_2506:
[----:B------:R-:W-:Y:S02]  /*269e0*/  ULDC UR4, c[0x0][0xc3c] ;  /* 0x00030f0000047ab9 */ /* 0x000fe40000000800 */
[----:B-1----:R-:W-:-:S13]  /*269f0*/  ISETP.GE.AND P0, PT, R207, UR4, PT ;  /* 0x00000004cf007c0c */ /* 0x002fda000bf06270 */
[----:B------:R-:W-:Y:S05]  /*26a00*/  @!P0 BRA `(.L_x_2530) ;  /* 0xfffffda800948947 */ /* 0x000fea000383ffff */
[----:B------:R-:W-:Y:S05]  /*26a10*/  BRA `(.L_x_2327) ;  /* 0x0000006c00947947 */ /* 0x000fea0003800000 */
.L_x_2325:
        /* <DEDUP_REMOVED lines=15> */
[----:B------:R-:W2:Y:S01]  /*26b10*/  LDS.128 R16, [UR4+0x298d0] ;  /* 0x0298d004ff107984 */ /* 0x000ea20008000c00 */
[----:B------:R-:W-:Y:S06]  /*26b20*/  BAR.ARV 0x4, 0x180 ;  /* 0x0106000000007b1d */ /* 0x000fec0000002000 */
[----:B------:R-:W-:Y:S05]  /*26b30*/  BRA `(.L_x_2532) ;  /* 0x0000000800847947 */ /* 0x000fea0003800000 */
.L_x_2531:
        /* <DEDUP_REMOVED lines=12> */
[C---:B------:R-:W-:Y:S02]  /*26c00*/  ISETP.GE.U32.AND P2, PT, R0.reuse, 0x2, PT ;  /* 0x000000020000780c */ /* 0x040fe40003f46070 */
[C---:B------:R-:W-:Y:S02]  /*26c10*/  ISETP.GE.U32.AND P3, PT, R0.reuse, 0x4, PT ;  /* 0x000000040000780c */ /* 0x040fe40003f66070 */
[C---:B------:R-:W-:Y:S02]  /*26c20*/  ISETP.GE.U32.AND P4, PT, R0.reuse, 0x8, PT ;  /* 0x000000080000780c */ /* 0x040fe40003f86070 */
[----:B------:R-:W-:Y:S02]  /*26c30*/  ISETP.GE.U32.AND P5, PT, R0, 0x10, PT ;  /* 0x000000100000780c */ /* 0x000fe40003fa6070 */
[----:B------:R-:W-:Y:S01]  /*26c40*/  MOV R16, RZ ;  /* 0x000000ff00107202 */ /* 0x000fe20000000f00 */
[----:B---3--:R-:W0:Y:S02]  /*26c50*/  SHFL.UP PT, R5, R4, 0x1, RZ ;  /* 0x0420000004057989 */ /* 0x008e2400000e00ff */
        /* <DEDUP_REMOVED lines=24> */
.L_x_2537:
[----:B------:R-:W-:Y:S01]  /*26de0*/  UIADD3 UR4, UR4, 0x1f, URZ ;  /* 0x0000001f04047890 */ /* 0x000fe2000fffe03f */
[----:B------:R-:W-:-:S05]  /*26df0*/  IMAD.U32 R19, RZ, RZ, UR7 ;  /* 0x00000007ff137e24 */ /* 0x000fca000f8e00ff */
[----:B0-----:R-:W-:-:S13]  /*26e00*/  ISETP.LE.AND P6, PT, R5, UR4, PT ;  /* 0x0000000405007c0c */ /* 0x001fda000bfc3270 */
[----:B------:R-:W-:Y:S05]  /*26e10*/  @P6 BRA `(.L_x_2534) ;  /* 0x0000000400a86947 */ /* 0x000fea0003800000 */
[----:B------:R-:W-:Y:S01]  /*26e20*/  IADD3 R7, R0, UR4, RZ ;  /* 0x0000000400077c10 */ /* 0x000fe2000fffe0ff */
[----:B------:R-:W-:Y:S01]  /*26e30*/  BSSY B0, `(.L_x_2535) ;  /* 0x0000007000007945 */ /* 0x000fe20003800000 */
[----:B------:R-:W-:Y:S02]  /*26e40*/  IMAD.MOV.U32 R4, RZ, RZ, RZ ;  /* 0x000000ffff047224 */ /* 0x000fe400078e00ff */
[----:B------:R-:W-:-:S13]  /*26e50*/  ISETP.GE.OR P6, PT, R7, R5, !P0 ;  /* 0x000000050700720c */ /* 0x000fda00047c6670 */
[----:B------:R-:W-:Y:S05]  /*26e60*/  @P6 BRA `(.L_x_2536) ;  /* 0x00000000000c6947 */ /* 0x000fea0003800000 */
[----:B------:R-:W0:Y:S02]  /*26e70*/  LDC.64 R2, c[0x0][0xc80] ;  /* 0x00032000ff027b82 */ /* 0x000e240000000a00 */
[----:B0-----:R-:W-:-:S05]  /*26e80*/  IMAD.WIDE R2, R7, 0x4, R2 ;  /* 0x0000000407027825 */ /* 0x001fca00078e0202 */
[----:B------:R0:W5:Y:S02]  /*26e90*/  LDG.E R4, desc[UR56][R2.64] ;  /* 0x0000003802047981 */ /* 0x000164000c1e1900 */
.L_x_2536:
[----:B------:R-:W-:Y:S05]  /*26ea0*/  BSYNC B0 ;  /* 0x0000000000007941 */ /* 0x000fea0003800000 */
.L_x_2535:
        /* <DEDUP_REMOVED lines=20> */
[----:B------:R-:W-:-:S07]  /*26ff0*/  MOV R5, R9 ;  /* 0x0000000900057202 */ /* 0x000fce0000000f00 */
.L_x_2533:
[----:B------:R-:W-:-:S04]  /*27000*/  IMAD.IADD R6, R6, 0x1, -R3 ;  /* 0x0000000106067824 */ /* 0x000fc800078e0a03 */
[----:B------:R-:W-:-:S05]  /*27010*/  IMAD R2, R5, UR5, R6 ;  /* 0x0000000505027c24 */ /* 0x000fca000f8e0206 */
[----:B------:R-:W-:Y:S02]  /*27020*/  ISETP.GT.AND P0, PT, R2, UR6, PT ;  /* 0x0000000602007c0c */ /* 0x000fe4000bf04270 */
[----:B------:R-:W0:Y:S11]  /*27030*/  LDC.64 R2, c[0x0][0xc90] ;  /* 0x00032400ff027b82 */ /* 0x000e360000000a00 */
[----:B------:R-:W-:-:S04]  /*27040*/  VOTE.ANY R11, PT, !P0 ;  /* 0x00000000000b7806 */ /* 0x000fc800040e0100 */
[----:B------:R-:W1:Y:S02]  /*27050*/  POPC R7, R11 ;  /* 0x0000000b00077309 */ /* 0x000e640000000000 */
[----:B-1----:R-:W-:-:S04]  /*27060*/  VIADD R19, R7, UR4 ;  /* 0x0000000407137c36 */ /* 0x002fc80008000000 */
        /* <DEDUP_REMOVED lines=11> */
[----:B------:R-:W-:-:S06]  /*27120*/  IADD3 R16, R7, -0x1, RZ ;  /* 0xffffffff07107810 */ /* 0x000fcc0007ffe0ff */
[----:B------:R2:W3:Y:S02]  /*27130*/  SHFL.IDX PT, R16, R5, R16, 0x1f ;  /* 0x00001f1005107589 */ /* 0x0004e400000e0000 */
.L_x_2538:
        /* <DEDUP_REMOVED lines=22> */
[----:B------:R-:W-:-:S03]  /*272a0*/  IMAD.MOV R2, RZ, RZ, -R2 ;  /* 0x000000ffff027224 */ /* 0x000fc600078e0a02 */
[----:B------:R-:W-:Y:S01]  /*272b0*/  IADD3 R10, -R6, RZ, RZ ;  /* 0x000000ff060a7210 */ /* 0x000fe20007ffe1ff */
        /* <DEDUP_REMOVED lines=10> */
[----:B------:R-:W-:Y:S01]  /*27360*/  IMAD R11, R2, R7, RZ ;  /* 0x00000007020b7224 */ /* 0x000fe200078e02ff */
[----:B------:R-:W-:-:S05]  /*27370*/  MOV R2, RZ ;  /* 0x000000ff00027202 */ /* 0x000fca0000000f00 */
        /* <DEDUP_REMOVED lines=12> */
[----:B------:R-:W-:-:S05]  /*27440*/  @P0 IADD3 R2, R2, 0x1, RZ ;  /* 0x0000000102020810 */ /* 0x000fca0007ffe0ff */
[----:B------:R-:W-:Y:S01]  /*27450*/  @!P2 IMAD.MOV R2, RZ, RZ, -R2 ;  /* 0x000000ffff02a224 */ /* 0x000fe200078e0a02 */
[----:B------:R-:W-:Y:S01]  /*27460*/  @!P1 LOP3.LUT R2, RZ, R9, RZ, 0x33, !PT ;  /* 0x00000009ff029212 */ /* 0x000fe200078e33ff */
[----:B------:R-:W-:-:S03]  /*27470*/  IMAD.MOV R9, RZ, RZ, -R9 ;  /* 0x000000ffff097224 */ /* 0x000fc600078e0a09 */
[----:B------:R-:W-:Y:S01]  /*27480*/  LOP3.LUT R17, RZ, R2, RZ, 0x33, !PT ;  /* 0x00000002ff117212 */ /* 0x000fe200078e33ff */
[----:B------:R-:W-:-:S03]  /*27490*/  IMAD R18, R2, R9, R5 ;  /* 0x0000000902127224 */ /* 0x000fc600078e0205 */
[----:B------:R-:W-:Y:S01]  /*274a0*/  IADD3 R17, R4, R17, RZ ;  /* 0x0000001104117210 */ /* 0x000fe20007ffe0ff */
[----:B------:R-:W-:Y:S06]  /*274b0*/  BRA `(.L_x_2539) ;  /* 0x00000000000c7947 */ /* 0x000fec0003800000 */
.L_x_2534:
[----:B------:R-:W-:Y:S02]  /*274c0*/  IMAD.MOV.U32 R17, RZ, RZ, RZ ;  /* 0x000000ffff117224 */ /* 0x000fe400078e00ff */
[----:B------:R-:W-:Y:S02]  /*274d0*/  IMAD.U32 R16, RZ, RZ, UR6 ;  /* 0x00000006ff107e24 */ /* 0x000fe4000f8e00ff */
[----:B------:R-:W-:-:S07]  /*274e0*/  IMAD.MOV.U32 R18, RZ, RZ, RZ ;  /* 0x000000ffff127224 */ /* 0x000fce00078e00ff */
.L_x_2539:
[----:B------:R-:W-:-:S13]  /*274f0*/  ISETP.NE.AND P0, PT, R0, RZ, PT ;  /* 0x000000ff0000720c */ /* 0x000fda0003f05270 */
[----:B------:R-:W1:Y:S01]  /*27500*/  @!P0 S2R R3, SR_CgaCtaId ;  /* 0x0000000000038919 */ /* 0x000e620000008800 */
[----:B------:R-:W-:-:S04]  /*27510*/  @!P0 MOV R0, 0x400 ;  /* 0x0000040000008802 */ /* 0x000fc80000000f00 */
[----:B-1----:R-:W-:-:S05]  /*27520*/  @!P0 LEA R0, R3, R0, 0x18 ;  /* 0x0000000003008211 */ /* 0x002fca00078ec0ff */
[----:B------:R1:W-:Y:S01]  /*27530*/  @!P0 STS.128 [R0+0x298d0], R16 ;  /* 0x0298d01000008388 */ /* 0x0003e20000000c00 */
[----:B------:R-:W-:Y:S06]  /*27540*/  BAR.ARV 0x5, 0x180 ;  /* 0x0146000000007b1d */ /* 0x000fec0000002000 */
.L_x_2532:
[----:B-1----:R-:W-:Y:S01]  /*27550*/  MOV R0, 0x1 ;  /* 0x0000000100007802 */ /* 0x002fe20000000f00 */
[----:B------:R1:W-:Y:S01]  /*27560*/  STL [R1+0x8], RZ ;  /* 0x000008ff01007387 */ /* 0x0003e20000100800 */
[----:B------:R-:W-:Y:S02]  /*27570*/  ULDC UR4, c[0x0][0xc3c] ;  /* 0x00030f0000047ab9 */ /* 0x000fe40000000800 */
[----:B--2---:R-:W-:Y:S01]  /*27580*/  ISETP.GE.AND P0, PT, R19, UR4, PT ;  /* 0x0000000413007c0c */ /* 0x004fe2000bf06270 */
[----:B------:R1:W-:Y:S04]  /*27590*/  STL [R1+0x14], R0 ;  /* 0x0000140001007387 */ /* 0x0003e80000100800 */
[----:B------:R1:W-:Y:S08]  /*275a0*/  STL [R1+0x54], RZ ;  /* 0x000054ff01007387 */ /* 0x0003f00000100800 */
[----:B-1----:R-:W-:Y:S05]  /*275b0*/  @P0 BRA `(.L_x_2540) ;  /* 0x0000005c00a80947 */ /* 0x002fea0003800000 */
        /* <DEDUP_REMOVED lines=10> */
[C---:B------:R-:W-:Y:S01]  /*27660*/  LOP3.LUT R10, R11.reuse, 0x7f, RZ, 0xc0, !PT ;  /* 0x0000007f0b0a7812 */ /* 0x040fe200078ec0ff */
[C---:B0-----:R-:W-:Y:S01]  /*27670*/  IMAD.SHL.U32 R2, R11.reuse, 0x20, RZ ;  /* 0x000000200b027824 */ /* 0x041fe200078e00ff */
[----:B------:R-:W-:Y:S01]  /*27680*/  SHF.R.U32.HI R3, RZ, 0x1, R11 ;  /* 0x00000001ff037819 */ /* 0x000fe2000001160b */
[C---:B------:R-:W-:Y:S01]  /*27690*/  IMAD.SHL.U32 R8, R11.reuse, 0x4, RZ ;  /* 0x000000040b087824 */ /* 0x040fe200078e00ff */
[----:B------:R-:W-:Y:S01]  /*276a0*/  LOP3.LUT R6, R4, 0x380, RZ, 0xc0, !PT ;  /* 0x0000038004067812 */ /* 0x000fe200078ec0ff */
[----:B------:R-:W-:Y:S01]  /*276b0*/  IMAD.SHL.U32 R0, R10, 0x10, RZ ;  /* 0x000000100a007824 */ /* 0x000fe200078e00ff */
[----:B------:R-:W-:-:S02]  /*276c0*/  SHF.L.U32 R5, R11, 0x1, RZ ;  /* 0x000000010b057819 */ /* 0x000fc400000006ff */
[----:B------:R-:W-:Y:S01]  /*276d0*/  LOP3.LUT R6, R6, 0x30, R3, 0xf8, !PT ;  /* 0x0000003006067812 */ /* 0x000fe200078ef803 */
[C---:B------:R-:W-:Y:S01]  /*276e0*/  IMAD.SHL.U32 R3, R11.reuse, 0x10, RZ ;  /* 0x000000100b037824 */ /* 0x040fe200078e00ff */
[----:B------:R-:W-:Y:S02]  /*276f0*/  LOP3.LUT R7, R0, 0x600, RZ, 0xc0, !PT ;  /* 0x0000060000077812 */ /* 0x000fe400078ec0ff */
[----:B------:R-:W-:Y:S02]  /*27700*/  LOP3.LUT P0, RZ, R11, 0x4, RZ, 0xc0, !PT ;  /* 0x000000040bff7812 */ /* 0x000fe4000780c0ff */
[----:B------:R-:W-:Y:S02]  /*27710*/  LOP3.LUT R0, R3, 0x1b0, RZ, 0xc0, !PT ;  /* 0x000001b003007812 */ /* 0x000fe400078ec0ff */
[----:B------:R-:W-:Y:S02]  /*27720*/  LOP3.LUT R9, R7, 0x60, R2, 0xf8, !PT ;  /* 0x0000006007097812 */ /* 0x000fe400078ef802 */
[----:B------:R-:W-:-:S02]  /*27730*/  LOP3.LUT R0, R0, 0x30, R5, 0x78, !PT ;  /* 0x0000003000007812 */ /* 0x000fc400078e7805 */
        /* <DEDUP_REMOVED lines=18> */
[----:B------:R-:W-:Y:S02]  /*27860*/  IMAD.IADD R2, R5, 0x1, R0 ;  /* 0x0000000105027824 */ /* 0x000fe400078e0200 */
[----:B------:R-:W-:-:S02]  /*27870*/  IMAD.MOV.U32 R0, RZ, RZ, 0x1 ;  /* 0x00000001ff007424 */ /* 0x000fc400078e00ff */
[----:B------:R-:W-:Y:S01]  /*27880*/  IMAD.MOV.U32 R3, RZ, RZ, 0x1 ;  /* 0x00000001ff037424 */ /* 0x000fe200078e00ff */
        /* <DEDUP_REMOVED lines=8> */
.L_x_2650:
[----:B0-2---:R-:W0:Y:S02]  /*27910*/  LDC.64 R2, c[0x0][0xc88] ;  /* 0x00032200ff027b82 */ /* 0x005e240000000a00 */
[----:B0-----:R-:W-:-:S05]  /*27920*/  IMAD.WIDE R2, R19, 0x4, R2 ;  /* 0x0000000413027825 */ /* 0x001fca00078e0202 */
[----:B------:R-:W2:Y:S01]  /*27930*/  LDG.E R13, desc[UR56][R2.64] ;  /* 0x00000038020d7981 */ /* 0x000ea2000c1e1900 */
[----:B------:R-:W-:Y:S05]  /*27940*/  YIELD ;  /* 0x0000000000007946 */ /* 0x000fea0003800000 */
[----:B------:R-:W-:Y:S01]  /*27950*/  ULDC.64 UR4, c[0x0][0xa28] ;  /* 0x00028a0000047ab9 */ /* 0x000fe20000000a00 */
[----:B---3--:R-:W-:Y:S01]  /*27960*/  MOV R0, RZ ;  /* 0x000000ff00007202 */ /* 0x008fe20000000f00 */
[----:B------:R-:W-:Y:S01]  /*27970*/  ULDC.64 UR10, c[0x0][0xa18] ;  /* 0x00028600000a7ab9 */ /* 0x000fe20000000a00 */
[----:B------:R-:W-:Y:S01]  /*27980*/  ISETP.NE.U32.AND P0, PT, RZ, UR4, PT ;  /* 0x00000004ff007c0c */ /* 0x000fe2000bf05070 */
[----:B------:R-:W-:Y:S01]  /*27990*/  ULDC.64 UR8, c[0x0][0xa10] ;  /* 0x0002840000087ab9 */ /* 0x000fe20000000a00 */
[----:B------:R-:W-:-:S02]  /*279a0*/  ULDC.64 UR6, c[0x0][0xa08] ;  /* 0x0002820000067ab9 */ /* 0x000fc40000000a00 */
[----:B------:R-:W-:Y:S02]  /*279b0*/  ISETP.NE.AND.EX P0, PT, RZ, UR5, PT, P0 ;  /* 0x00000005ff007c0c */ /* 0x000fe4000bf05300 */
        /* <DEDUP_REMOVED lines=9> */
[----:B-1----:R1:W5:Y:S01]  /*27a50*/  @P0 LDG.E R0, desc[UR56][R2.64] ;  /* 0x0000003802000981 */ /* 0x002362000c1e1900 */
[----:B------:R-:W-:Y:S01]  /*27a60*/  ISETP.NE.AND.EX P2, PT, RZ, UR5, PT, P2 ;  /* 0x00000005ff007c0c */ /* 0x000fe2000bf45320 */
[----:B------:R-:W-:Y:S01]  /*27a70*/  IMAD.MOV.U32 R12, RZ, RZ, RZ ;  /* 0x000000ffff0c7224 */ /* 0x000fe200078e00ff */
[----:B------:R-:W-:Y:S01]  /*27a80*/  ISETP.NE.U32.AND P3, PT, RZ, UR10, PT ;  /* 0x0000000aff007c0c */ /* 0x000fe2000bf65070 */
[----:B------:R2:W-:Y:S01]  /*27a90*/  STL [R1], R10 ;  /* 0x0000000a01007387 */ /* 0x0005e20000100800 */
[----:B------:R-:W-:-:S02]  /*27aa0*/  IADD3 R8, P5, R10, UR6, RZ ;  /* 0x000000060a087c10 */ /* 0x000fc4000ffbe0ff */
[C---:B0-----:R-:W-:Y:S01]  /*27ab0*/  IADD3 R4, P4, R10.reuse, UR4, RZ ;  /* 0x000000040a047c10 */ /* 0x041fe2000ff9e0ff */
[----:B------:R-:W-:Y:S01]  /*27ac0*/  STL [R1+0x20], R15 ;  /* 0x0000200f01007387 */ /* 0x000fe20000100800 */
[----:B------:R-:W-:Y:S02]  /*27ad0*/  ISETP.NE.AND.EX P3, PT, RZ, UR11, PT, P3 ;  /* 0x0000000bff007c0c */ /* 0x000fe4000bf65330 */
[----:B-1----:R-:W-:Y:S02]  /*27ae0*/  CS2R R2, SRZ ;  /* 0x0000000000027805 */ /* 0x002fe4000001ff00 */
[C---:B------:R-:W-:Y:S02]  /*27af0*/  IADD3.X R5, R15.reuse, UR5, RZ, P4, !PT ;  /* 0x000000050f057c10 */ /* 0x040fe4000a7fe4ff */
[----:B------:R-:W-:Y:S02]  /*27b00*/  IADD3 R6, P4, R10, UR8, RZ ;  /* 0x000000080a067c10 */ /* 0x000fe4000ff9e0ff */
[----:B------:R-:W-:Y:S01]  /*27b10*/  ISETP.NE.U32.AND P0, PT, RZ, UR6, PT ;  /* 0x00000006ff007c0c */ /* 0x000fe2000bf05070 */
[----:B------:R-:W3:Y:S01]  /*27b20*/  @P2 LDG.E R2, desc[UR56][R4.64] ;  /* 0x0000003804022981 */ /* 0x000ee2000c1e1900 */
[----:B------:R-:W-:Y:S01]  /*27b30*/  IADD3.X R7, R15, UR9, RZ, P4, !PT ;  /* 0x000000090f077c10 */ /* 0x000fe2000a7fe4ff */
[----:B------:R-:W-:Y:S01]  /*27b40*/  ULDC UR4, c[0x0][0x288] ;  /* 0x0000a20000047ab9 */ /* 0x000fe20000000800 */
[----:B------:R-:W-:-:S02]  /*27b50*/  ISETP.NE.U32.AND P1, PT, RZ, UR8, PT ;  /* 0x00000008ff007c0c */ /* 0x000fc4000bf25070 */
[----:B------:R-:W-:Y:S02]  /*27b60*/  ISETP.NE.AND.EX P0, PT, RZ, UR7, PT, P0 ;  /* 0x00000007ff007c0c */ /* 0x000fe4000bf05300 */
[----:B--2---:R-:W-:Y:S02]  /*27b70*/  @P3 IADD3 R10, P4, R10, UR10, RZ ;  /* 0x0000000a0a0a3c10 */ /* 0x004fe4000ff9e0ff */
[----:B------:R-:W-:Y:S02]  /*27b80*/  ISETP.NE.AND.EX P1, PT, RZ, UR9, PT, P1 ;  /* 0x00000009ff007c0c */ /* 0x000fe4000bf25310 */
[C---:B------:R-:W-:Y:S02]  /*27b90*/  @P3 IADD3.X R11, R15.reuse, UR11, RZ, P4, !PT ;  /* 0x0000000b0f0b3c10 */ /* 0x040fe4000a7fe4ff */
[----:B------:R-:W-:-:S05]  /*27ba0*/  IADD3.X R9, R15, UR7, RZ, P5, !PT ;  /* 0x000000070f097c10 */ /* 0x000fca000affe4ff */
[----:B------:R0:W5:Y:S04]  /*27bb0*/  @P0 LDG.E R12, desc[UR56][R8.64] ;  /* 0x00000038080c0981 */ /* 0x000168000c1e1900 */
[----:B------:R0:W5:Y:S04]  /*27bc0*/  @P1 LDG.E R3, desc[UR56][R6.64] ;  /* 0x0000003806031981 */ /* 0x000168000c1e1900 */
[----:B---3--:R1:W-:Y:S02]  /*27bd0*/  STL [R1+0x3c], R2 ;  /* 0x00003c0201007387 */ /* 0x0083e40000100800 */
[----:B-1----:R-:W-:Y:S01]  /*27be0*/  IMAD.U32 R2, RZ, RZ, UR4 ;  /* 0x00000004ff027e24 */ /* 0x002fe2000f8e00ff */
[----:B------:R-:W-:-:S05]  /*27bf0*/  ULDC.64 UR4, c[0x0][0x418] ;  /* 0x0001060000047ab9 */ /* 0x000fca0000000a00 */
[----:B------:R-:W2:Y:S01]  /*27c00*/  @P3 LDG.E R2, desc[UR56][R10.64] ;  /* 0x000000380a023981 */ /* 0x000ea2000c1e1900 */
[----:B------:R-:W-:-:S03]  /*27c10*/  UISETP.NE.U32.AND UP0, UPT, UR4, URZ, UPT ;  /* 0x0000003f0400728c */ /* 0x000fc6000bf05070 */
[----:B------:R-:W-:Y:S01]  /*27c20*/  ULDC UR4, c[0x0][0x424] ;  /* 0x0001090000047ab9 */ /* 0x000fe20000000800 */
[----:B------:R-:W-:-:S03]  /*27c30*/  UISETP.NE.AND.EX UP0, UPT, UR5, URZ, UPT, UP0 ;  /* 0x0000003f0500728c */ /* 0x000fc6000bf05300 */
[----:B------:R-:W-:Y:S01]  /*27c40*/  ULDC UR5, c[0x0][0x2f0] ;  /* 0x0000bc0000057ab9 */ /* 0x000fe20000000800 */
[----:B------:R-:W-:Y:S01]  /*27c50*/  USEL UR4, UR4, 0x1, UP0 ;  /* 0x0000000104047887 */ /* 0x000fe20008000000 */
[----:B--2---:R1:W-:Y:S04]  /*27c60*/  STL [R1+0x40], R2 ;  /* 0x0000400201007387 */ /* 0x0043e80000100800 */
[----:B------:R0:W5:Y:S01]  /*27c70*/  LDL R14, [R1+0x40] ;  /* 0x00004000010e7983 */ /* 0x0001620000100800 */
[----:B------:R-:W-:-:S03]  /*27c80*/  UIMAD UR4, UR4, UR5, URZ ;  /* 0x00000005040472a4 */ /* 0x000fc6000f8e023f */
[----:B------:R-:W-:Y:S02]  /*27c90*/  ULDC UR5, c[0x0][0x348] ;  /* 0x0000d20000057ab9 */ /* 0x000fe40000000800 */
[----:B-1----:R-:W-:Y:S01]  /*27ca0*/  MOV R2, UR5 ;  /* 0x0000000500027c02 */ /* 0x002fe20008000f00 */
[----:B------:R-:W-:Y:S01]  /*27cb0*/  IMAD.U32 R10, RZ, RZ, UR4 ;  /* 0x00000004ff0a7e24 */ /* 0x000fe2000f8e00ff */
[----:B0-----:R-:W-:Y:S06]  /*27cc0*/  @P3 BRA `(.L_x_2541) ;  /* 0x0000000000143947 */ /* 0x001fec0003800000 */
[----:B------:R-:W-:Y:S05]  /*27cd0*/  @!P2 BRA `(.L_x_2541) ;  /* 0x000000000010a947 */ /* 0x000fea0003800000 */
[----:B------:R-:W2:Y:S04]  /*27ce0*/  LDG.E R11, desc[UR56][R4.64] ;  /* 0x00000038040b7981 */ /* 0x000ea8000c1e1900 */
[----:B------:R-:W2:Y:S02]  /*27cf0*/  LDG.E R4, desc[UR56][R4.64+0x4] ;  /* 0x0000043804047981 */ /* 0x000ea4000c1e1900 */
[----:B--2--5:R-:W-:-:S05]  /*27d00*/  IMAD.IADD R14, R4, 0x1, -R11 ;  /* 0x00000001040e7824 */ /* 0x024fca00078e0a0b */
[----:B------:R0:W-:Y:S02]  /*27d10*/  STL [R1+0x40], R14 ;  /* 0x0000400e01007387 */ /* 0x0001e40000100800 */
.L_x_2541:
[----:B-----5:R-:W-:Y:S01]  /*27d20*/  IMAD.IADD R4, R12, 0x1, R0 ;  /* 0x000000010c047824 */ /* 0x020fe200078e0200 */
[----:B------:R-:W-:Y:S01]  /*27d30*/  ULDC.64 UR4, c[0x0][0xa20] ;  /* 0x0002880000047ab9 */ /* 0x000fe20000000a00 */
[----:B------:R1:W-:Y:S01]  /*27d40*/  STL [R1+0x1c], R13 ;  /* 0x00001c0d01007387 */ /* 0x0003e20000100800 */
[----:B------:R-:W-:-:S03]  /*27d50*/  ISETP.NE.U32.AND P2, PT, RZ, UR4, PT ;  /* 0x00000004ff007c0c */ /* 0x000fc6000bf45070 */
[----:B------:R1:W-:Y:S01]  /*27d60*/  STL [R1+0x24], R4 ;  /* 0x0000240401007387 */ /* 0x0003e20000100800 */
[----:B------:R-:W-:-:S13]  /*27d70*/  ISETP.NE.AND.EX P2, PT, RZ, UR5, PT, P2 ;  /* 0x00000005ff007c0c */ /* 0x000fda000bf45320 */
[----:B-1----:R-:W-:Y:S05]  /*27d80*/  @!P2 BRA `(.L_x_2542) ;  /* 0x000000000014a947 */ /* 0x002fea0003800000 */
[----:B------:R-:W2:Y:S02]  /*27d90*/  LDL R4, [R1] ;  /* 0x0000000001047983 */ /* 0x000ea40000100800 */
[----:B--2---:R-:W-:-:S04]  /*27da0*/  IADD3 R10, P0, R4, UR4, RZ ;  /* 0x00000004040a7c10 */ /* 0x004fc8000ff1e0ff */
[----:B------:R-:W-:-:S05]  /*27db0*/  IADD3.X R11, R15, UR5, RZ, P0, !PT ;  /* 0x000000050f0b7c10 */ /* 0x000fca00087fe4ff */
[----:B------:R1:W5:Y:S01]  /*27dc0*/  LDG.E R10, desc[UR56][R10.64] ;  /* 0x000000380a0a7981 */ /* 0x000362000c1e1900 */
[----:B------:R-:W-:Y:S05]  /*27dd0*/  BRA `(.L_x_2543) ;  /* 0x0000000000107947 */ /* 0x000fea0003800000 */
.L_x_2542:
[----:B------:R-:W-:Y:S05]  /*27de0*/  @!P0 BRA `(.L_x_2543) ;  /* 0x00000000000c8947 */ /* 0x000fea0003800000 */
[----:B------:R-:W2:Y:S04]  /*27df0*/  LDG.E R10, desc[UR56][R8.64] ;  /* 0x00000038080a7981 */ /* 0x000ea8000c1e1900 */
[----:B------:R-:W2:Y:S02]  /*27e00*/  LDG.E R8, desc[UR56][R8.64+0x4] ;  /* 0x0000043808087981 */ /* 0x000ea4000c1e1900 */
[----:B--2---:R-:W-:-:S07]  /*27e10*/  IADD3 R10, -R10, R8, RZ ;  /* 0x000000080a0a7210 */ /* 0x004fce0007ffe1ff */
.L_x_2543:
[----:B------:R-:W2:Y:S01]  /*27e20*/  @P1 LDG.E R4, desc[UR56][R6.64] ;  /* 0x0000003806041981 */ /* 0x000ea2000c1e1900 */
[----:B------:R-:W3:Y:S01]  /*27e30*/  LDC R5, c[0x0][0x448] ;  /* 0x00011200ff057b82 */ /* 0x000ee20000000800 */
[----:B-----5:R-:W-:Y:S02]  /*27e40*/  IMAD.IADD R0, R10, 0x1, -R0 ;  /* 0x000000010a007824 */ /* 0x020fe400078e0a00 */
[----:B------:R4:W2:Y:S01]  /*27e50*/  @P1 LDG.E R6, desc[UR56][R6.64+0x4] ;  /* 0x0000043806061981 */ /* 0x0008a2000c1e1900 */
[----:B---3--:R-:W-:-:S13]  /*27e60*/  ISETP.NE.AND P0, PT, R5, 0x1, PT ;  /* 0x000000010500780c */ /* 0x008fda0003f05270 */
[----:B----4-:R-:W3:Y:S01]  /*27e70*/  @P0 LDC R7, c[0x0][0x450] ;  /* 0x00011400ff070b82 */ /* 0x010ee20000000800 */
[----:B------:R-:W-:Y:S01]  /*27e80*/  BSSY B0, `(.L_x_2544) ;  /* 0x000013c000007945 */ /* 0x000fe20003800000 */
[----:B--2---:R-:W-:-:S06]  /*27e90*/  @P1 IMAD.IADD R2, R6, 0x1, -R4 ;  /* 0x0000000106021824 */ /* 0x004fcc00078e0a04 */
[----:B------:R-:W2:Y:S01]  /*27ea0*/  @P0 LDC R6, c[0x0][0x44c] ;  /* 0x00011300ff060b82 */ /* 0x000ea20000000800 */
[----:B------:R-:W-:-:S05]  /*27eb0*/  IMAD.SHL.U32 R4, R17, 0x80, RZ ;  /* 0x0000008011047824 */ /* 0x000fca00078e00ff */
[----:B------:R-:W-:-:S05]  /*27ec0*/  IADD3 R4, R4, 0x7f, RZ ;  /* 0x0000007f04047810 */ /* 0x000fca0007ffe0ff */
[----:B------:R-:W-:Y:S02]  /*27ed0*/  IMAD.MOV.U32 R5, RZ, RZ, R4 ;  /* 0x000000ffff057224 */ /* 0x000fe400078e0004 */
[----:B--2---:R-:W-:-:S04]  /*27ee0*/  @P0 IMAD.HI.U32 R6, R4, R6, RZ ;  /* 0x0000000604060227 */ /* 0x004fc800078e00ff */
[----:B------:R-:W-:Y:S01]  /*27ef0*/  IMAD.IADD R4, R0, 0x1, R2 ;  /* 0x0000000100047824 */ /* 0x000fe200078e0202 */
[----:B---3--:R-:W-:-:S03]  /*27f00*/  @P0 SHF.R.U32.HI R5, RZ, R7, R6 ;  /* 0x00000007ff050219 */ /* 0x008fc60000011606 */
[C---:B------:R-:W-:Y:S01]  /*27f10*/  VIADD R6, R4.reuse, 0x9f ;  /* 0x0000009f04067836 */ /* 0x040fe20000000000 */
[----:B------:R-:W-:-:S03]  /*27f20*/  IADD3 R21, R4, 0xa0, -R14 ;  /* 0x000000a004157810 */ /* 0x000fc60007ffe80e */
[----:B------:R-:W-:Y:S01]  /*27f30*/  IMAD.HI R4, R6, 0x66666667, RZ ;  /* 0x6666666706047827 */ /* 0x000fe200078e02ff */
[----:B------:R-:W-:-:S04]  /*27f40*/  IADD3 R5, R21, R5, RZ ;  /* 0x0000000515057210 */ /* 0x000fc80007ffe0ff */
[----:B------:R-:W-:Y:S01]  /*27f50*/  SHF.R.U32.HI R20, RZ, 0x1f, R4 ;  /* 0x0000001fff147819 */ /* 0x000fe20000011604 */
[----:B------:R-:W-:-:S03]  /*27f60*/  IMAD.HI R5, R5, 0x66666667, RZ ;  /* 0x6666666705057827 */ /* 0x000fc600078e02ff */
[----:B------:R-:W-:Y:S02]  /*27f70*/  LEA.HI.SX32 R20, R4, R20, 0x1a ;  /* 0x0000001404147211 */ /* 0x000fe400078fd2ff */
[----:B------:R-:W-:-:S04]  /*27f80*/  SHF.R.U32.HI R4, RZ, 0x1f, R5 ;  /* 0x0000001fff047819 */ /* 0x000fc80000011605 */
[----:B------:R-:W-:-:S04]  /*27f90*/  LEA.HI.SX32 R4, R5, R4, 0x1a ;  /* 0x0000000405047211 */ /* 0x000fc800078fd2ff */
[----:B------:R-:W-:-:S05]  /*27fa0*/  VIMNMX R4, R20, R4, PT ;  /* 0x0000000414047248 */ /* 0x000fca0003fe0100 */
[--C-:B------:R-:W-:Y:S02]  /*27fb0*/  IMAD R4, R4, 0xa0, -R0.reuse ;  /* 0x000000a004047824 */ /* 0x100fe400078e0a00 */
[----:B------:R-:W-:-:S03]  /*27fc0*/  IMAD.MOV R0, RZ, RZ, -R0 ;  /* 0x000000ffff007224 */ /* 0x000fc600078e0a00 */
[----:B------:R-:W-:Y:S02]  /*27fd0*/  VIMNMX R2, R4, R2, PT ;  /* 0x0000000204027248 */ /* 0x000fe40003fe0100 */
[----:B------:R-:W-:-:S04]  /*27fe0*/  VIMNMX R0, RZ, R0, !PT ;  /* 0x00000000ff007248 */ /* 0x000fc80007fe0100 */
[----:B------:R-:W-:Y:S01]  /*27ff0*/  ISETP.GT.AND P0, PT, R2, R0, PT ;  /* 0x000000000200720c */ /* 0x000fe20003f04270 */
[----:B------:R-:W-:-:S12]  /*28000*/  IMAD.WIDE.U32 R6, R0, -0x33333333, RZ ;  /* 0xcccccccd00067825 */ /* 0x000fd800078e00ff */
[----:B------:R-:W-:Y:S01]  /*28010*/  @P0 VIADD R4, R2, 0x9f ;  /* 0x0000009f02040836 */ /* 0x000fe20000000000 */
[----:B------:R-:W-:-:S03]  /*28020*/  SHF.R.U32.HI R2, RZ, 0x7, R7 ;  /* 0x00000007ff027819 */ /* 0x000fc60000011607 */
[----:B------:R-:W-:-:S05]  /*28030*/  @P0 IMAD.HI R0, R4, 0x66666667, RZ ;  /* 0x6666666704000827 */ /* 0x000fca00078e02ff */
[----:B------:R-:W-:Y:S01]  /*28040*/  @P0 SHF.R.U32.HI R4, RZ, 0x1f, R0 ;  /* 0x0000001fff040819 */ /* 0x000fe20000011600 */
[----:B------:R-:W-:-:S03]  /*28050*/  IMAD.MOV.U32 R8, RZ, RZ, R2 ;  /* 0x000000ffff087224 */ /* 0x000fc600078e0002 */
[----:B------:R-:W-:-:S04]  /*28060*/  @P0 LEA.HI.SX32 R8, R0, R4, 0x1a ;  /* 0x0000000400080211 */ /* 0x000fc800078fd2ff */
[----:B------:R-:W-:Y:S02]  /*28070*/  ISETP.GT.AND P2, PT, R8, R2, PT ;  /* 0x000000020800720c */ /* 0x000fe40003f44270 */
[----:B------:R-:W-:-:S11]  /*28080*/  PLOP3.LUT P0, PT, PT, PT, PT, 0x80, 0x0 ;  /* 0x000000000000781c */ /* 0x000fd60003f0f070 */
[----:B------:R-:W-:Y:S05]  /*28090*/  @!P2 BRA `(.L_x_2545) ;  /* 0x000000100068a947 */ /* 0x000fea0003800000 */
[----:B------:R-:W-:Y:S01]  /*280a0*/  UMOV UR4, 0xffffffff ;  /* 0xffffffff00047882 */ /* 0x000fe20000000000 */
[----:B------:R-:W-:Y:S02]  /*280b0*/  SEL R0, R13, RZ, !P1 ;  /* 0x000000ff0d007207 */ /* 0x000fe40004800000 */
[----:B------:R-:W-:Y:S05]  /*280c0*/  BRA.DIV UR4, `(.L_x_2546) ;  /* 0x0000007204f07947 */ /* 0x000fea000b800000 */
[----:B------:R-:W2:Y:S02]  /*280d0*/  S2R R4, SR_TID.X ;  /* 0x0000000000047919 */ /* 0x000ea40000002100 */
[----:B--2---:R-:W-:-:S04]  /*280e0*/  SHF.R.U32.HI R4, RZ, 0x5, R4 ;  /* 0x00000005ff047819 */ /* 0x004fc80000011604 */
[----:B------:R-:W-:-:S05]  /*280f0*/  LOP3.LUT R4, R4, 0x3, RZ, 0xc0, !PT ;  /* 0x0000000304047812 */ /* 0x000fca00078ec0ff */
[----:B0-----:R0:W2:Y:S02]  /*28100*/  SHFL.IDX PT, R14, R4, RZ, 0x1f ;  /* 0x00001fff040e7589 */ /* 0x0010a400000e0000 */
.L_x_2736:
[----:B--2---:R-:W-:Y:S02]  /*28110*/  ISETP.NE.AND P0, PT, R14, RZ, PT ;  /* 0x000000ff0e00720c */ /* 0x004fe40003f05270 */
[----:B------:R-:W-:-:S11]  /*28120*/  PLOP3.LUT P6, PT, PT, PT, PT, 0x8, 0x0 ;  /* 0x000000000000781c */ /* 0x000fd60003fce170 */
[----:B------:R-:W-:Y:S05]  /*28130*/  @P0 BRA `(.L_x_2547) ;  /* 0x00000000000c0947 */ /* 0x000fea0003800000 */
[----:B------:R-:W-:-:S03]  /*28140*/  UMOV UR4, 0xffffffff ;  /* 0xffffffff00047882 */ /* 0x000fc60000000000 */
[----:B------:R-:W-:Y:S05]  /*28150*/  BRA.DIV UR4, `(.L_x_2548) ;  /* 0x0000007604007947 */ /* 0x000fea000b800000 */
[----:B------:R-:W-:-:S13]  /*28160*/  ELECT P6, URZ, PT ;  /* 0x00000000003f782f */ /* 0x000fda00038c0000 */
.L_x_2547:
        /* <DEDUP_REMOVED lines=10> */
.L_x_2739:
[----:B------:R-:W-:Y:S05]  /*28210*/  BSYNC B1 ;  /* 0x0000000000017941 */ /* 0x000fea0003800000 */
.L_x_2549:
[----:B------:R-:W-:Y:S04]  /*28220*/  BSSY B1, `(.L_x_2551) ;  /* 0x0000074000017945 */ /* 0x000fe80003800000 */
[----:B------:R-:W-:Y:S05]  /*28230*/  @!P6 BRA `(.L_x_2552) ;  /* 0x0000000400c8e947 */ /* 0x000fea0003800000 */
[----:B------:R-:W2:Y:S04]  /*28240*/  LDL R6, [R1+0x4] ;  /* 0x0000040001067983 */ /* 0x000ea80000100800 */
[----:B------:R-:W3:Y:S01]  /*28250*/  LDL R7, [R1+0xc] ;  /* 0x00000c0001077983 */ /* 0x000ee20000100800 */
[----:B0-----:R-:W0:Y:S01]  /*28260*/  S2R R5, SR_TID.X ;  /* 0x0000000000057919 */ /* 0x001e220000002100 */
[----:B--2---:R-:W-:Y:S02]  /*28270*/  IMAD.MOV.U32 R9, RZ, RZ, R6 ;  /* 0x000000ffff097224 */ /* 0x004fe400078e0006 */
[----:B------:R-:W2:Y:S02]  /*28280*/  LDL R6, [R1+0x18] ;  /* 0x0000180001067983 */ /* 0x000ea40000100800 */
[----:B---3--:R-:W-:Y:S01]  /*28290*/  IMAD R7, R7, 0x8, R9 ;  /* 0x0000000807077824 */ /* 0x008fe200078e0209 */
[----:B0-----:R-:W-:Y:S01]  /*282a0*/  LOP3.LUT R5, R5, 0x7f, RZ, 0xc0, !PT ;  /* 0x0000007f05057812 */ /* 0x001fe200078ec0ff */
[----:B------:R-:W-:Y:S03]  /*282b0*/  BSSY B2, `(.L_x_2553) ;  /* 0x0000005000027945 */ /* 0x000fe60003800000 */
[----:B------:R-:W-:-:S02]  /*282c0*/  ISETP.NE.AND P1, PT, R5, RZ, PT ;  /* 0x000000ff0500720c */ /* 0x000fc40003f25270 */
[----:B--2---:R-:W-:-:S04]  /*282d0*/  SHF.L.U32 R10, R6, 0x1f, RZ ;  /* 0x0000001f060a7819 */ /* 0x004fc800000006ff */
[----:B------:R-:W0:Y:S02]  /*282e0*/  SYNCS.PHASECHK.TRANS64.TRYWAIT P0, [R7+URZ+0x298a0], R10 ;  /* 0x0298a00a070075a7 */ /* 0x000e24000800017f */
[----:B0-----:R-:W-:Y:S05]  /*282f0*/  @!P0 BRA `(.L_x_2554) ;  /* 0x0000007000d08947 */ /* 0x001fea0003800000 */
.L_x_2740:
[----:B------:R-:W-:Y:S05]  /*28300*/  BSYNC B2 ;  /* 0x0000000000027941 */ /* 0x000fea0003800000 */
.L_x_2553:
[----:B------:R-:W-:Y:S04]  /*28310*/  BSSY B2, `(.L_x_2555) ;  /* 0x0000009000027945 */ /* 0x000fe80003800000 */
[----:B------:R-:W-:Y:S05]  /*28320*/  @P1 BRA `(.L_x_2556) ;  /* 0x00000000001c1947 */ /* 0x000fea0003800000 */
[----:B------:R-:W2:Y:S02]  /*28330*/  S2R R4, SR_TID.X ;  /* 0x0000000000047919 */ /* 0x000ea40000002100 */
[----:B--2---:R-:W-:Y:S02]  /*28340*/  LOP3.LUT R5, R4, 0x1f, RZ, 0xc0, !PT ;  /* 0x0000001f04057812 */ /* 0x004fe400078ec0ff */
[----:B------:R-:W-:Y:S02]  /*28350*/  MOV R4, 0x7800 ;  /* 0x0000780000047802 */ /* 0x000fe40000000f00 */
[----:B------:R-:W-:Y:S02]  /*28360*/  ISETP.NE.AND P0, PT, R5, RZ, PT ;  /* 0x000000ff0500720c */ /* 0x000fe40003f05270 */
[----:B------:R2:W-:Y:S11]  /*28370*/  SYNCS.ARRIVE.TRANS64 RZ, [R7+URZ+0x29890], R4 ;  /* 0x0298900407ff79a7 */ /* 0x0005f6000800003f */
[----:B--2---:R-:W-:Y:S05]  /*28380*/  @!P0 BRA `(.L_x_2556) ;  /* 0x0000000000048947 */ /* 0x004fea0003800000 */
[----:B------:R-:W-:Y:S01]  /*28390*/  BPT.TRAP 0x1 ;  /* 0x000000040000795c */ /* 0x000fe20000300000 */
.L_x_2556:
[----:B------:R-:W-:Y:S05]  /*283a0*/  BSYNC B2 ;  /* 0x0000000000027941 */ /* 0x000fea0003800000 */
.L_x_2555:
[----:B------:R-:W2:Y:S04]  /*283b0*/  LDL R6, [R1+0x4] ;  /* 0x0000040001067983 */ /* 0x000ea80000100800 */
[----:B------:R-:W2:Y:S01]  /*283c0*/  LDL R4, [R1+0xc] ;  /* 0x00000c0001047983 */ /* 0x000ea20000100800 */
[----:B-1----:R-:W-:Y:S01]  /*283d0*/  IMAD.MOV.U32 R11, RZ, RZ, RZ ;  /* 0x000000ffff0b7224 */ /* 0x002fe200078e00ff */
        /* <DEDUP_REMOVED lines=8> */
[----:B--2---:R-:W-:-:S02]  /*28460*/  IMAD R9, R4, 0x7800, R6 ;  /* 0x0000780004097824 */ /* 0x004fc400078e0206 */
[----:B------:R-:W-:-:S03]  /*28470*/  VIADD R4, R7, 0x29890 ;  /* 0x0002989007047836 */ /* 0x000fc60000000000 */
[----:B------:R-:W-:-:S07]  /*28480*/  IADD3 R6, R9, 0x1a400, RZ ;  /* 0x0001a40009067810 */ /* 0x000fce0007ffe0ff */
.L_x_2557:
        /* <DEDUP_REMOVED lines=15> */
.L_x_2558:
        /* <DEDUP_REMOVED lines=15> */
.L_x_2559:
        /* <DEDUP_REMOVED lines=13> */
.L_x_2741:
[----:B------:R-:W-:Y:S05]  /*28740*/  BSYNC B2 ;  /* 0x0000000000027941 */ /* 0x000fea0003800000 */
.L_x_2560:
        /* <DEDUP_REMOVED lines=11> */
.L_x_2563:
[----:B------:R-:W-:Y:S05]  /*28800*/  BSYNC B2 ;  /* 0x0000000000027941 */ /* 0x000fea0003800000 */
.L_x_2562:
        /* <DEDUP_REMOVED lines=11> */
.L_x_2564:
        /* <DEDUP_REMOVED lines=10> */
.L_x_2552:
[----:B------:R-:W-:Y:S05]  /*28960*/  BSYNC B1 ;  /* 0x0000000000017941 */ /* 0x000fea0003800000 */
.L_x_2551:
[----:B------:R-:W0:Y:S04]  /*28970*/  LDL.LU R9, [R1+0xc] ;  /* 0x00000c0001097983 */ /* 0x000e280000300800 */
[----:B------:R-:W2:Y:S01]  /*28980*/  LDL.LU R6, [R1+0x18] ;  /* 0x0000180001067983 */ /* 0x000ea20000300800 */
[----:B------:R-:W-:Y:S02]  /*28990*/  PLOP3.LUT P0, PT, PT, PT, PT, 0x8, 0x0 ;  /* 0x000000000000781c */ /* 0x000fe40003f0e170 */
[----:B0-----:R-:W-:Y:S01]  /*289a0*/  IADD3 R4, R9, 0x1, RZ ;  /* 0x0000000109047810 */ /* 0x001fe20007ffe0ff */
        /* <DEDUP_REMOVED lines=9> */
.L_x_2579:
[----:B------:R-:W-:Y:S05]  /*28a40*/  YIELD ;  /* 0x0000000000007946 */ /* 0x000fea0003800000 */
[----:B------:R-:W-:Y:S04]  /*28a50*/  BSSY B1, `(.L_x_2565) ;  /* 0x0000072000017945 */ /* 0x000fe80003800000 */
[----:B---3--:R-:W-:Y:S05]  /*28a60*/  @!P6 BRA `(.L_x_2566) ;  /* 0x0000000400c0e947 */ /* 0x008fea0003800000 */
[----:B------:R-:W3:Y:S04]  /*28a70*/  LDL R7, [R1+0x4] ;  /* 0x0000040001077983 */ /* 0x000ee80000100800 */
[----:B--2---:R-:W3:Y:S04]  /*28a80*/  LDL R6, [R1+0xc] ;  /* 0x00000c0001067983 */ /* 0x004ee80000100800 */
[----:B------:R-:W2:Y:S01]  /*28a90*/  LDL R5, [R1+0x18] ;  /* 0x0000180001057983 */ /* 0x000ea20000100800 */
[----:B------:R-:W0:Y:S01]  /*28aa0*/  S2R R4, SR_TID.X ;  /* 0x0000000000047919 */ /* 0x000e220000002100 */
[----:B------:R-:W-:Y:S01]  /*28ab0*/  BSSY B2, `(.L_x_2567) ;  /* 0x0000007000027945 */ /* 0x000fe20003800000 */
[----:B0-----:R-:W-:-:S04]  /*28ac0*/  LOP3.LUT R4, R4, 0x7f, RZ, 0xc0, !PT ;  /* 0x0000007f04047812 */ /* 0x001fc800078ec0ff */
[----:B------:R-:W-:Y:S01]  /*28ad0*/  ISETP.NE.AND P2, PT, R4, RZ, PT ;  /* 0x000000ff0400720c */ /* 0x000fe20003f45270 */
[----:B---3--:R-:W-:Y:S01]  /*28ae0*/  IMAD R8, R6, 0x8, R7 ;  /* 0x0000000806087824 */ /* 0x008fe200078e0207 */
[----:B--2---:R-:W-:-:S04]  /*28af0*/  SHF.L.U32 R7, R5, 0x1f, RZ ;  /* 0x0000001f05077819 */ /* 0x004fc800000006ff */
[----:B------:R-:W0:Y:S02]  /*28b00*/  SYNCS.PHASECHK.TRANS64.TRYWAIT P1, [R8+URZ+0x298a0], R7 ;  /* 0x0298a007080075a7 */ /* 0x000e24000802017f */
[----:B0-----:R-:W-:Y:S05]  /*28b10*/  @!P1 BRA `(.L_x_2568) ;  /* 0x0000006800f09947 */ /* 0x001fea0003800000 */
.L_x_2742:
[----:B------:R-:W-:Y:S05]  /*28b20*/  BSYNC B2 ;  /* 0x0000000000027941 */ /* 0x000fea0003800000 */
.L_x_2567:
        /* <DEDUP_REMOVED lines=9> */
.L_x_2570:
[----:B------:R-:W-:Y:S05]  /*28bc0*/  BSYNC B2 ;  /* 0x0000000000027941 */ /* 0x000fea0003800000 */
.L_x_2569:
[----:B------:R-:W2:Y:S04]  /*28bd0*/  LDL R5, [R1+0x4] ;  /* 0x0000040001057983 */ /* 0x000ea80000100800 */
[----:B------:R-:W2:Y:S01]  /*28be0*/  LDL R4, [R1+0xc] ;  /* 0x00000c0001047983 */ /* 0x000ea20000100800 */
[----:B-1----:R-:W-:Y:S01]  /*28bf0*/  MOV R11, RZ ;  /* 0x000000ff000b7202 */ /* 0x002fe20000000f00 */
[----:B------:R-:W-:Y:S01]  /*28c00*/  UIADD3 UR4, UP0, UR40, 0x570, URZ ;  /* 0x0000057028047890 */ /* 0x000fe2000ff1e03f */
[----:B------:R-:W-:Y:S01]  /*28c10*/  PLOP3.LUT P1, PT, PT, PT, PT, 0x80, 0x0 ;  /* 0x000000000000781c */ /* 0x000fe20003f2f070 */
[----:B------:R-:W-:Y:S01]  /*28c20*/  UMOV UR6, 0x0 ;  /* 0x0000000000067882 */ /* 0x000fe20000000000 */
[----:B------:R-:W-:Y:S01]  /*28c30*/  R2UR UR10, R11 ;  /* 0x000000000b0a72ca */ /* 0x000fe200000e0000 */
[----:B------:R-:W-:Y:S01]  /*28c40*/  UIADD3.X UR5, URZ, UR41, URZ, UP0, !UPT ;  /* 0x000000293f057290 */ /* 0x000fe200087fe43f */
[----:B------:R-:W-:Y:S01]  /*28c50*/  UMOV UR7, 0x12f00000 ;  /* 0x12f0000000077882 */ /* 0x000fe20000000000 */
[----:B--2---:R-:W-:-:S02]  /*28c60*/  IMAD R6, R4, 0x7800, R5 ;  /* 0x0000780004067824 */ /* 0x004fc400078e0205 */
[----:B------:R-:W-:Y:S02]  /*28c70*/  IMAD R5, R9, 0xa0, R3 ;  /* 0x000000a009057824 */ /* 0x000fe400078e0203 */
[----:B------:R-:W-:Y:S02]  /*28c80*/  VIADD R4, R8, 0x29890 ;  /* 0x0002989008047836 */ /* 0x000fe40000000000 */
[----:B------:R-:W-:-:S07]  /*28c90*/  VIADD R10, R6, 0x1a400 ;  /* 0x0001a400060a7836 */ /* 0x000fce0000000000 */
.L_x_2571:
        /* <DEDUP_REMOVED lines=15> */
.L_x_2572:
        /* <DEDUP_REMOVED lines=15> */
.L_x_2573:
        /* <DEDUP_REMOVED lines=13> */
.L_x_2743:
[----:B------:R-:W-:Y:S05]  /*28f50*/  BSYNC B2 ;  /* 0x0000000000027941 */ /* 0x000fea0003800000 */
.L_x_2574:
        /* <DEDUP_REMOVED lines=11> */
.L_x_2577:
[----:B------:R-:W-:Y:S05]  /*29010*/  BSYNC B2 ;  /* 0x0000000000027941 */ /* 0x000fea0003800000 */
.L_x_2576:
[----:B------:R-:W2:Y:S04]  /*29020*/  LDL R10, [R1+0x4] ;  /* 0x00000400010a7983 */ /* 0x000ea80000100800 */
[----:B------:R-:W2:Y:S01]  /*29030*/  LDL R4, [R1+0xc] ;  /* 0x00000c0001047983 */ /* 0x000ea20000100800 */
[----:B------:R-:W-:Y:S01]  /*29040*/  R2UR UR10, R11 ;  /* 0x000000000b0a72ca */ /* 0x000fe200000e0000 */
[----:B------:R-:W-:Y:S01]  /*29050*/  UIADD3 UR4, UP0, UR40, 0x670, URZ ;  /* 0x0000067028047890 */ /* 0x000fe2000ff1e03f */
[----:B------:R-:W-:Y:S02]  /*29060*/  R2UR UR6, R6 ;  /* 0x00000000060672ca */ /* 0x000fe400000e0000 */
[----:B------:R-:W-:Y:S01]  /*29070*/  R2UR UR7, R7 ;  /* 0x00000000070772ca */ /* 0x000fe200000e0000 */
[----:B------:R-:W-:Y:S01]  /*29080*/  UIADD3.X UR5, URZ, UR41, URZ, UP0, !UPT ;  /* 0x000000293f057290 */ /* 0x000fe200087fe43f */
[----:B------:R-:W-:-:S02]  /*29090*/  PLOP3.LUT P1, PT, PT, PT, PT, 0x80, 0x0 ;  /* 0x000000000000781c */ /* 0x000fc40003f2f070 */
[----:B------:R-:W-:Y:S01]  /*290a0*/  IADD3 R8, R8, 0x298b0, RZ ;  /* 0x000298b008087810 */ /* 0x000fe20007ffe0ff */
[----:B--2---:R-:W-:-:S04]  /*290b0*/  IMAD R4, R4, 0x5000, R10 ;  /* 0x0000500004047824 */ /* 0x004fc800078e020a */
[----:B------:R-:W-:-:S07]  /*290c0*/  VIADD R4, R4, 0xa400 ;  /* 0x0000a40004047836 */ /* 0x000fce0000000000 */
.L_x_2578:
        /* <DEDUP_REMOVED lines=10> */
.L_x_2566:
[----:B------:R-:W-:Y:S05]  /*29170*/  BSYNC B1 ;  /* 0x0000000000017941 */ /* 0x000fea0003800000 */
.L_x_2565:
[----:B------:R-:W3:Y:S04]  /*29180*/  LDL.LU R7, [R1+0xc] ;  /* 0x00000c0001077983 */ /* 0x000ee80000300800 */
[----:B--2---:R-:W2:Y:S01]  /*29190*/  LDL.LU R6, [R1+0x18] ;  /* 0x0000180001067983 */ /* 0x004ea20000300800 */
[C---:B------:R-:W-:Y:S01]  /*291a0*/  ISETP.GT.AND P2, PT, R9.reuse, R2, PT ;  /* 0x000000020900720c */ /* 0x040fe20003f44270 */
[----:B------:R-:W-:Y:S02]  /*291b0*/  VIADD R9, R9, 0xffffffff ;  /* 0xffffffff09097836 */ /* 0x000fe40000000000 */
[----:B---3--:R-:W-:-:S05]  /*291c0*/  VIADD R4, R7, 0x1 ;  /* 0x0000000107047836 */ /* 0x008fca0000000000 */
[----:B------:R-:W-:-:S04]  /*291d0*/  ISETP.NE.AND P1, PT, R4, 0x2, PT ;  /* 0x000000020400780c */ /* 0x000fc80003f25270 */
[----:B------:R-:W-:Y:S02]  /*291e0*/  SEL R5, RZ, 0x1, P1 ;  /* 0x00000001ff057807 */ /* 0x000fe40000800000 */
[----:B------:R-:W-:Y:S02]  /*291f0*/  SEL R4, R4, RZ, P1 ;  /* 0x000000ff04047207 */ /* 0x000fe40000800000 */
[----:B--2---:R-:W-:-:S05]  /*29200*/  LOP3.LUT R6, R6, R5, RZ, 0x3c, !PT ;  /* 0x0000000506067212 */ /* 0x004fca00078e3cff */
[----:B------:R3:W-:Y:S04]  /*29210*/  STL [R1+0x18], R6 ;  /* 0x0000180601007387 */ /* 0x0007e80000100800 */
[----:B------:R3:W-:Y:S01]  /*29220*/  STL [R1+0xc], R4 ;  /* 0x00000c0401007387 */ /* 0x0007e20000100800 */
[----:B------:R-:W-:Y:S05]  /*29230*/  @P2 BRA `(.L_x_2579) ;  /* 0xfffffff800002947 */ /* 0x000fea000383ffff */
.L_x_2545:
[----:B------:R-:W-:Y:S05]  /*29240*/  BSYNC B0 ;  /* 0x0000000000007941 */ /* 0x000fea0003800000 */
.L_x_2544:
[----:B------:R-:W4:Y:S01]  /*29250*/  LDC R0, c[0x0][0x448] ;  /* 0x00011200ff007b82 */ /* 0x000f220000000800 */
[----:B------:R-:W-:Y:S07]  /*29260*/  @!P0 WARPSYNC.ALL ;  /* 0x0000000000008948 */ /* 0x000fee0003800000 */
[----:B------:R-:W-:Y:S01]  /*29270*/  @!P0 BAR.SYNC.DEFER_BLOCKING 0xc, 0x180 ;  /* 0x0306000000008b1d */ /* 0x000fe20000010000 */
[----:B----4-:R-:W-:Y:S02]  /*29280*/  ISETP.NE.AND P1, PT, R0, 0x1, PT ;  /* 0x000000010000780c */ /* 0x010fe40003f25270 */
[----:B------:R-:W-:-:S11]  /*29290*/  LEA R0, R17, 0x7f, 0x7 ;  /* 0x0000007f11007811 */ /* 0x000fd600078e38ff */
[----:B------:R-:W4:Y:S08]  /*292a0*/  @P1 LDC R2, c[0x0][0x44c] ;  /* 0x00011300ff021b82 */ /* 0x000f300000000800 */
[----:B------:R-:W5:Y:S01]  /*292b0*/  @P1 LDC R3, c[0x0][0x450] ;  /* 0x00011400ff031b82 */ /* 0x000f620000000800 */
[----:B----4-:R-:W-:-:S05]  /*292c0*/  @P1 IMAD.HI.U32 R2, R0, R2, RZ ;  /* 0x0000000200021227 */ /* 0x010fca00078e00ff */
[----:B-----5:R-:W-:-:S04]  /*292d0*/  @P1 SHF.R.U32.HI R0, RZ, R3, R2 ;  /* 0x00000003ff001219 */ /* 0x020fc80000011602 */
[----:B------:R-:W-:-:S05]  /*292e0*/  IADD3 R0, R21, R0, RZ ;  /* 0x0000000015007210 */ /* 0x000fca0007ffe0ff */
[----:B------:R-:W-:-:S05]  /*292f0*/  IMAD.HI R0, R0, 0x66666667, RZ ;  /* 0x6666666700007827 */ /* 0x000fca00078e02ff */
[----:B------:R-:W-:-:S04]  /*29300*/  SHF.R.U32.HI R2, RZ, 0x1f, R0 ;  /* 0x0000001fff027819 */ /* 0x000fc80000011600 */
[----:B------:R-:W-:-:S04]  /*29310*/  LEA.HI.SX32 R0, R0, R2, 0x1a ;  /* 0x0000000200007211 */ /* 0x000fc800078fd2ff */
[----:B--23--:R-:W-:-:S04]  /*29320*/  VIMNMX R4, R20, R0, PT ;  /* 0x0000000014047248 */ /* 0x00cfc80003fe0100 */
[----:B------:R-:W-:Y:S01]  /*29330*/  ISETP.GT.AND P0, PT, R4, RZ, PT ;  /* 0x000000ff0400720c */ /* 0x000fe20003f04270 */
[----:B------:R2:W-:-:S12]  /*29340*/  STL [R1+0x38], R4 ;  /* 0x0000380401007387 */ /* 0x0005d80000100800 */
[----:B--2---:R-:W-:Y:S05]  /*29350*/  @P0 BRA `(.L_x_2580) ;  /* 0x0000000000440947 */ /* 0x004fea0003800000 */
[----:B------:R-:W2:Y:S02]  /*29360*/  S2R R4, SR_TID.X ;  /* 0x0000000000047919 */ /* 0x000ea40000002100 */
[----:B--2---:R-:W-:-:S04]  /*29370*/  LOP3.LUT R4, R4, 0x7f, RZ, 0xc0, !PT ;  /* 0x0000007f04047812 */ /* 0x004fc800078ec0ff */
[----:B------:R-:W-:-:S13]  /*29380*/  ISETP.NE.AND P0, PT, R4, RZ, PT ;  /* 0x000000ff0400720c */ /* 0x000fda0003f05270 */
[----:B------:R-:W-:Y:S05]  /*29390*/  @P0 BRA `(.L_x_2581) ;  /* 0x0000003400100947 */ /* 0x000fea0003800000 */
[----:B------:R-:W2:Y:S01]  /*293a0*/  S2R R2, SR_LANEID ;  /* 0x0000000000027919 */ /* 0x000ea20000000000 */
[----:B------:R-:W-:Y:S01]  /*293b0*/  VOTEU.ANY UR4, UPT, PT ;  /* 0x0000000000047886 */ /* 0x000fe200038e0100 */
[----:B------:R-:W3:Y:S01]  /*293c0*/  LDC.64 R4, c[0x0][0xc60] ;  /* 0x00031800ff047b82 */ /* 0x000ee20000000a00 */
[----:B------:R-:W2:Y:S02]  /*293d0*/  FLO.U32 R0, UR4 ;  /* 0x0000000400007d00 */ /* 0x000ea400080e0000 */
[----:B--2---:R-:W-:-:S06]  /*293e0*/  ISETP.EQ.U32.AND P0, PT, R0, R2, PT ;  /* 0x000000020000720c */ /* 0x004fcc0003f02070 */
[----:B------:R-:W3:Y:S07]  /*293f0*/  POPC R2, UR4 ;  /* 0x0000000400027d09 */ /* 0x000eee0008000000 */
[----:B---3--:R-:W2:Y:S04]  /*29400*/  @P0 ATOMG.E.ADD.STRONG.GPU PT, R2, desc[UR56][R4.64], R2 ;  /* 0x00000002040209a8 */ /* 0x008ea800081ee1f8 */
[----:B--2---:R2:W3:Y:S02]  /*29410*/  SHFL.IDX PT, R2, R2, R0, 0x1f ;  /* 0x00001f0002027589 */ /* 0x0044e400000e0000 */
[----:B--2---:R-:W2:Y:S02]  /*29420*/  S2R R0, SR_LTMASK ;  /* 0x0000000000007919 */ /* 0x004ea40000003900 */
[----:B--2---:R-:W-:-:S06]  /*29430*/  LOP3.LUT R0, R0, UR4, RZ, 0xc0, !PT ;  /* 0x0000000400007c12 */ /* 0x004fcc000f8ec0ff */
[----:B------:R-:W3:Y:S02]  /*29440*/  POPC R0, R0 ;  /* 0x0000000000007309 */ /* 0x000ee40000000000 */
[----:B---3--:R-:W-:Y:S01]  /*29450*/  IADD3 R16, R2, UR38, R0 ;  /* 0x0000002602107c10 */ /* 0x008fe2000fffe000 */
[----:B------:R-:W-:Y:S06]  /*29460*/  BRA `(.L_x_2581) ;  /* 0x0000003000dc7947 */ /* 0x000fec0003800000 */
.L_x_2580:
        /* <DEDUP_REMOVED lines=11> */
[----:B------:R-:W2:Y:S01]  /*29520*/  LDC.64 R2, c[0x4][R2] ;  /* 0x0100000002027b82 */ /* 0x000ea20000000a00 */
[----:B------:R-:W-:Y:S01]  /*29530*/  IMAD.U32 R5, RZ, RZ, UR7 ;  /* 0x00000007ff057e24 */ /* 0x000fe2000f8e00ff */
[----:B------:R-:W-:Y:S01]  /*29540*/  MOV R8, 0x70 ;  /* 0x0000007000087802 */ /* 0x000fe20000000f00 */
[----:B------:R-:W-:Y:S02]  /*29550*/  IMAD.U32 R7, RZ, RZ, UR9 ;  /* 0x00000009ff077e24 */ /* 0x000fe4000f8e00ff */
[----:B------:R-:W-:-:S02]  /*29560*/  IMAD.U32 R10, RZ, RZ, UR4 ;  /* 0x00000004ff0a7e24 */ /* 0x000fc4000f8e00ff */
[----:B-1----:R-:W-:Y:S02]  /*29570*/  IMAD.U32 R11, RZ, RZ, UR5 ;  /* 0x00000005ff0b7e24 */ /* 0x002fe4000f8e00ff */
[----:B------:R-:W-:Y:S02]  /*29580*/  IMAD.MOV.U32 R12, RZ, RZ, 0x1 ;  /* 0x00000001ff0c7424 */ /* 0x000fe400078e00ff */
[----:B------:R-:W-:-:S07]  /*29590*/  IMAD.MOV.U32 R13, RZ, RZ, RZ ;  /* 0x000000ffff0d7224 */ /* 0x000fce00078e00ff */
[----:B------:R-:W-:-:S07]  /*295a0*/  LEPC R20, `(.L_x_2583) ;  /* 0x000000001014794e */ /* 0x000fce0000000000 */
[----:B0-2---:R-:W-:Y:S05]  /*295b0*/  CALL.ABS.NOINC R2 ;  /* 0x0000000002007343 */ /* 0x005fea0003c00000 */
.L_x_2583:
[----:B------:R-:W-:Y:S05]  /*295c0*/  BSYNC B6 ;  /* 0x0000000000067941 */ /* 0x000fea0003800000 */
.L_x_2582:
[----:B------:R-:W2:Y:S04]  /*295d0*/  LDL R0, [R1+0x4] ;  /* 0x0000040001007983 */ /* 0x000ea80000100800 */
[----:B------:R-:W3:Y:S01]  /*295e0*/  LDL.LU R2, [R1+0x10] ;  /* 0x0000100001027983 */ /* 0x000ee20000300800 */
[----:B------:R-:W-:Y:S01]  /*295f0*/  BSSY B6, `(.L_x_2584) ;  /* 0x0000017000067945 */ /* 0x000fe20003800000 */
[----:B--2---:R-:W-:Y:S01]  /*29600*/  VIADD R0, R0, 0xa400 ;  /* 0x0000a40000007836 */ /* 0x004fe20000000000 */
[----:B---3--:R-:W-:-:S04]  /*29610*/  LOP3.LUT R2, R2, 0xfffffffe, RZ, 0xc0, !PT ;  /* 0xfffffffe02027812 */ /* 0x008fc800078ec0ff */
[----:B------:R-:W-:-:S13]  /*29620*/  LOP3.LUT P0, RZ, R0, 0x3ff, RZ, 0xc0, !PT ;  /* 0x000003ff00ff7812 */ /* 0x000fda000780c0ff */
[----:B------:R-:W-:-:S05]  /*29630*/  @P0 LOP3.LUT R2, R2, 0x1, RZ, 0xfc, !PT ;  /* 0x0000000102020812 */ /* 0x000fca00078efcff */
[----:B------:R2:W-:Y:S01]  /*29640*/  STL [R1+0x10], R2 ;  /* 0x0000100201007387 */ /* 0x0005e20000100800 */
[----:B------:R-:W-:Y:S05]  /*29650*/  @!P0 BRA `(.L_x_2585) ;  /* 0x0000000000408947 */ /* 0x000fea0003800000 */
[----:B--2---:R-:W-:Y:S01]  /*29660*/  MOV R2, 0x0 ;  /* 0x0000000000027802 */ /* 0x004fe20000000f00 */
[----:B------:R-:W-:Y:S01]  /*29670*/  ULDC.64 UR6, c[0x4][0xc8] ;  /* 0x0100320000067ab9 */ /* 0x000fe20000000a00 */
[----:B------:R-:W-:Y:S01]  /*29680*/  ULDC.64 UR8, c[0x4][0xd0] ;  /* 0x0100340000087ab9 */ /* 0x000fe20000000a00 */
[----:B------:R-:W-:Y:S01]  /*29690*/  ULDC.64 UR4, c[0x4][0x10] ;  /* 0x0100040000047ab9 */ /* 0x000fe20000000a00 */
[----:B------:R-:W-:Y:S01]  /*296a0*/  MOV R4, UR6 ;  /* 0x0000000600047c02 */ /* 0x000fe20008000f00 */
[----:B------:R-:W-:Y:S01]  /*296b0*/  IMAD.U32 R5, RZ, RZ, UR7 ;  /* 0x00000007ff057e24 */ /* 0x000fe2000f8e00ff */
[----:B------:R-:W2:Y:S01]  /*296c0*/  LDC.64 R2, c[0x4][R2] ;  /* 0x0100000002027b82 */ /* 0x000ea20000000a00 */
[----:B------:R-:W-:Y:S01]  /*296d0*/  IMAD.U32 R6, RZ, RZ, UR8 ;  /* 0x00000008ff067e24 */ /* 0x000fe2000f8e00ff */
[----:B------:R-:W-:Y:S01]  /*296e0*/  MOV R10, UR4 ;  /* 0x00000004000a7c02 */ /* 0x000fe20008000f00 */
[----:B------:R-:W-:Y:S01]  /*296f0*/  IMAD.U32 R7, RZ, RZ, UR9 ;  /* 0x00000009ff077e24 */ /* 0x000fe2000f8e00ff */
[----:B------:R-:W-:Y:S01]  /*29700*/  MOV R13, RZ ;  /* 0x000000ff000d7202 */ /* 0x000fe20000000f00 */
[----:B-1----:R-:W-:-:S02]  /*29710*/  IMAD.U32 R11, RZ, RZ, UR5 ;  /* 0x00000005ff0b7e24 */ /* 0x002fc4000f8e00ff */
[----:B------:R-:W-:Y:S02]  /*29720*/  IMAD.MOV.U32 R8, RZ, RZ, 0x70 ;  /* 0x00000070ff087424 */ /* 0x000fe400078e00ff */
[----:B------:R-:W-:-:S07]  /*29730*/  IMAD.MOV.U32 R12, RZ, RZ, 0x1 ;  /* 0x00000001ff0c7424 */ /* 0x000fce00078e00ff */
[----:B------:R-:W-:-:S07]  /*29740*/  LEPC R20, `(.L_x_2585) ;  /* 0x000000001014794e */ /* 0x000fce0000000000 */
[----:B0-2---:R-:W-:Y:S05]  /*29750*/  CALL.ABS.NOINC R2 ;  /* 0x0000000002007343 */ /* 0x005fea0003c00000 */
.L_x_2585:
[----:B------:R-:W-:Y:S05]  /*29760*/  BSYNC B6 ;  /* 0x0000000000067941 */ /* 0x000fea0003800000 */
.L_x_2584:
[----:B--2---:R-:W2:Y:S01]  /*29770*/  LDL R2, [R1+0x4] ;  /* 0x0000040001027983 */ /* 0x004ea20000100800 */
        /* <DEDUP_REMOVED lines=20> */
.L_x_2587:
[----:B------:R-:W-:Y:S05]  /*298c0*/  BSYNC B6 ;  /* 0x0000000000067941 */ /* 0x000fea0003800000 */
.L_x_2586:
        /* <DEDUP_REMOVED lines=12> */
[----:B-1----:R-:W-:Y:S01]  /*29990*/  MOV R11, UR9 ;  /* 0x00000009000b7c02 */ /* 0x002fe20008000f00 */
[----:B------:R-:W-:Y:S02]  /*299a0*/  IMAD.U32 R7, RZ, RZ, UR7 ;  /* 0x00000007ff077e24 */ /* 0x000fe4000f8e00ff */
[----:B------:R-:W-:-:S02]  /*299b0*/  IMAD.U32 R10, RZ, RZ, UR8 ;  /* 0x00000008ff0a7e24 */ /* 0x000fc4000f8e00ff */
[----:B------:R-:W-:Y:S02]  /*299c0*/  IMAD.MOV.U32 R8, RZ, RZ, 0x70 ;  /* 0x00000070ff087424 */ /* 0x000fe400078e00ff */
[----:B------:R-:W-:Y:S02]  /*299d0*/  IMAD.MOV.U32 R12, RZ, RZ, 0x1 ;  /* 0x00000001ff0c7424 */ /* 0x000fe400078e00ff */
[----:B------:R-:W-:-:S07]  /*299e0*/  IMAD.MOV.U32 R13, RZ, RZ, RZ ;  /* 0x000000ffff0d7224 */ /* 0x000fce00078e00ff */
[----:B------:R-:W-:-:S07]  /*299f0*/  LEPC R20, `(.L_x_2589) ;  /* 0x000000001014794e */ /* 0x000fce0000000000 */
[----:B0-2---:R-:W-:Y:S05]  /*29a00*/  CALL.ABS.NOINC R2 ;  /* 0x0000000002007343 */ /* 0x005fea0003c00000 */
.L_x_2589:
[----:B------:R-:W-:Y:S05]  /*29a10*/  BSYNC B6 ;  /* 0x0000000000067941 */ /* 0x000fea0003800000 */
.L_x_2588:
        /* <DEDUP_REMOVED lines=9> */
[----:B----4-:R2:W3:Y:S02]  /*29ab0*/  @P0 LDG.E R8, desc[UR56][R2.64] ;  /* 0x0000003802080981 */ /* 0x0104e4000c1e1900 */
[----:B--2---:R-:W2:Y:S01]  /*29ac0*/  LDC.64 R2, c[0x0][0x418] ;  /* 0x00010600ff027b82 */ /* 0x004ea20000000a00 */
[----:B---3--:R-:W-:Y:S01]  /*29ad0*/  SHF.R.S32.HI R9, RZ, 0x1f, R8 ;  /* 0x0000001fff097819 */ /* 0x008fe20000011408 */
[----:B------:R3:W-:Y:S01]  /*29ae0*/  @P0 STL [R1+0x1c], R8 ;  /* 0x00001c0801000387 */ /* 0x0007e20000100800 */
[----:B--2---:R-:W-:Y:S01]  /*29af0*/  LOP3.LUT P0, RZ, R2, UR4, RZ, 0xfc, !PT ;  /* 0x0000000402ff7c12 */ /* 0x004fe2000f80fcff */
[----:B------:R-:W-:Y:S02]  /*29b00*/  UMOV UR4, 0xffffffff ;  /* 0xffffffff00047882 */ /* 0x000fe40000000000 */
[----:B------:R3:W-:Y:S01]  /*29b10*/  STL [R1+0x20], R9 ;  /* 0x0000200901007387 */ /* 0x0007e20000100800 */
[----:B------:R-:W-:-:S04]  /*29b20*/  LOP3.LUT P0, RZ, R3, UR5, RZ, 0xfc, P0 ;  /* 0x0000000503ff7c12 */ /* 0x000fc8000800fcff */
[----:B------:R-:W-:Y:S01]  /*29b30*/  SEL R0, R8, RZ, !P0 ;  /* 0x000000ff08007207 */ /* 0x000fe20004000000 */
[----:B------:R-:W-:Y:S08]  /*29b40*/  BRA.DIV UR4, `(.L_x_2590) ;  /* 0x0000005e040c7947 */ /* 0x000ff0000b800000 */
[----:B------:R-:W2:Y:S02]  /*29b50*/  S2R R4, SR_TID.X ;  /* 0x0000000000047919 */ /* 0x000ea40000002100 */
[----:B--2---:R-:W-:-:S04]  /*29b60*/  SHF.R.U32.HI R4, RZ, 0x5, R4 ;  /* 0x00000005ff047819 */ /* 0x004fc80000011604 */
[----:B------:R-:W-:-:S05]  /*29b70*/  LOP3.LUT R4, R4, 0x3, RZ, 0xc0, !PT ;  /* 0x0000000304047812 */ /* 0x000fca00078ec0ff */
[----:B0-----:R0:W2:Y:S02]  /*29b80*/  SHFL.IDX PT, R14, R4, RZ, 0x1f ;  /* 0x00001fff040e7589 */ /* 0x0010a400000e0000 */
.L_x_2746:
[----:B0-----:R-:W4:Y:S01]  /*29b90*/  LDL.LU R4, [R1+0x10] ;  /* 0x0000100001047983 */ /* 0x001f220000300800 */
[----:B------:R-:W-:Y:S02]  /*29ba0*/  PLOP3.LUT P1, PT, PT, PT, PT, 0x8, 0x0 ;  /* 0x000000000000781c */ /* 0x000fe40003f2e170 */
[----:B--2---:R-:W-:Y:S01]  /*29bb0*/  ISETP.NE.AND P0, PT, R14, RZ, PT ;  /* 0x000000ff0e00720c */ /* 0x004fe20003f05270 */
[----:B------:R0:W-:Y:S01]  /*29bc0*/  STL [R1], R0 ;  /* 0x0000000001007387 */ /* 0x0001e20000100800 */
[----:B----4-:R-:W-:-:S09]  /*29bd0*/  LOP3.LUT R4, R4, 0xfffffffe, RZ, 0xc0, !PT ;  /* 0xfffffffe04047812 */ /* 0x010fd200078ec0ff */
[----:B------:R-:W-:-:S05]  /*29be0*/  @P1 LOP3.LUT R4, R4, 0x1, RZ, 0xfc, !PT ;  /* 0x0000000104041812 */ /* 0x000fca00078efcff */
[----:B------:R0:W-:Y:S01]  /*29bf0*/  STL [R1+0x10], R4 ;  /* 0x0000100401007387 */ /* 0x0001e20000100800 */
[----:B------:R-:W-:Y:S05]  /*29c00*/  @P0 BRA `(.L_x_2591) ;  /* 0x0000000400b00947 */ /* 0x000fea0003800000 */
[----:B------:R-:W-:-:S03]  /*29c10*/  UMOV UR4, 0xffffffff ;  /* 0xffffffff00047882 */ /* 0x000fc60000000000 */
[----:B------:R-:W-:Y:S05]  /*29c20*/  BRA.DIV UR4, `(.L_x_2592) ;  /* 0x0000005e04087947 */ /* 0x000fea000b800000 */
[----:B------:R-:W-:-:S13]  /*29c30*/  ELECT P6, URZ, PT ;  /* 0x00000000003f782f */ /* 0x000fda00038c0000 */
.L_x_2749:
[----:B------:R-:W-:Y:S05]  /*29c40*/  @!P6 BRA `(.L_x_2591) ;  /* 0x0000000400a0e947 */ /* 0x000fea0003800000 */
[----:B0-----:R-:W2:Y:S01]  /*29c50*/  LDL R4, [R1+0x38] ;  /* 0x0000380001047983 */ /* 0x001ea20000100800 */
[----:B------:R-:W-:-:S04]  /*29c60*/  ISETP.NE.U32.AND P0, PT, R2, RZ, PT ;  /* 0x000000ff0200720c */ /* 0x000fc80003f05070 */
[----:B------:R-:W-:Y:S02]  /*29c70*/  ISETP.NE.AND.EX P0, PT, R3, RZ, PT, P0 ;  /* 0x000000ff0300720c */ /* 0x000fe40003f05300 */
[----:B--2---:R-:W-:-:S11]  /*29c80*/  IADD3 R0, R4, -0x1, RZ ;  /* 0xffffffff04007810 */ /* 0x004fd60007ffe0ff */
        /* <DEDUP_REMOVED lines=19> */
.L_x_2593:
[----:B---3--:R-:W2:Y:S04]  /*29dc0*/  LDL R9, [R1+0x4] ;  /* 0x0000040001097983 */ /* 0x008ea80000100800 */
        /* <DEDUP_REMOVED lines=9> */
.L_x_2750:
        /* <DEDUP_REMOVED lines=8> */
.L_x_2595:
        /* <DEDUP_REMOVED lines=19> */
[----:B------:R-:W3:Y:S02]  /*2a010*/  SYNCS.PHASECHK.TRANS64.TRYWAIT P0, [R2+URZ+0x29840], R3 ;  /* 0x02984003020075a7 */ /* 0x000ee4000800017f */
[----:B--23--:R-:W-:Y:S05]  /*2a020*/  @!P0 BRA `(.L_x_2596) ;  /* 0x00000058003c8947 */ /* 0x00cfea0003800000 */
.L_x_2751:
        /* <DEDUP_REMOVED lines=8> */
.L_x_2597:
[----:B------:R-:W3:Y:S04]  /*2a0b0*/  LDL R6, [R1+0x4] ;  /* 0x0000040001067983 */ /* 0x000ee80000100800 */
[----:B------:R-:W3:Y:S04]  /*2a0c0*/  LDL R5, [R1+0x8] ;  /* 0x0000080001057983 */ /* 0x000ee80000100800 */
[----:B------:R-:W4:Y:S04]  /*2a0d0*/  LDL R4, [R1] ;  /* 0x0000000001047983 */ /* 0x000f280000100800 */
[----:B0-2---:R-:W2:Y:S01]  /*2a0e0*/  LDL.LU R3, [R1+0x10] ;  /* 0x0000100001037983 */ /* 0x005ea20000300800 */
        /* <DEDUP_REMOVED lines=11> */
[----:B---3--:R-:W-:Y:S01]  /*2a1a0*/  IMAD R0, R5, 0x7800, R6 ;  /* 0x0000780005007824 */ /* 0x008fe200078e0206 */
[----:B----4-:R-:W-:-:S04]  /*2a1b0*/  R2UR UR13, R4 ;  /* 0x00000000040d72ca */ /* 0x010fc800000e0000 */
[----:B------:R-:W-:Y:S02]  /*2a1c0*/  R2UR UR8, R0 ;  /* 0x00000000000872ca */ /* 0x000fe400000e0000 */
[----:B--2---:R-:W-:-:S04]  /*2a1d0*/  LOP3.LUT R3, R3, 0xfffffffe, RZ, 0xc0, !PT ;  /* 0xfffffffe03037812 */ /* 0x004fc800078ec0ff */
        /* <DEDUP_REMOVED lines=15> */
.L_x_2591:
[----:B------:R-:W2:Y:S04]  /*2a2d0*/  LDL R2, [R1+0x4] ;  /* 0x0000040001027983 */ /* 0x000ea80000100800 */
[----:B------:R-:W4:Y:S04]  /*2a2e0*/  LDL.LU R3, [R1+0x3c] ;  /* 0x00003c0001037983 */ /* 0x000f280000300800 */
[----:B------:R-:W5:Y:S04]  /*2a2f0*/  LDL.LU R5, [R1+0x30] ;  /* 0x0000300001057983 */ /* 0x000f680000300800 */
[----:B0-----:R-:W3:Y:S01]  /*2a300*/  LDL.LU R4, [R1+0x50] ;  /* 0x0000500001047983 */ /* 0x001ee20000300800 */
[----:B------:R-:W-:Y:S05]  /*2a310*/  WARPSYNC.ALL ;  /* 0x0000000000007948 */ /* 0x000fea0003800000 */
[----:B------:R-:W-:Y:S01]  /*2a320*/  ULDC.64 UR4, c[0x0][0x298] ;  /* 0x0000a60000047ab9 */ /* 0x000fe20000000a00 */
[----:B------:R-:W-:Y:S01]  /*2a330*/  ULDC.64 UR6, c[0x0][0xa00] ;  /* 0x0002800000067ab9 */ /* 0x000fe20000000a00 */
[----:B------:R-:W-:Y:S01]  /*2a340*/  BSSY B6, `(.L_x_2598) ;  /* 0x0000024000067945 */ /* 0x000fe20003800000 */
[----:B------:R-:W-:Y:S01]  /*2a350*/  BAR.SYNC.DEFER_BLOCKING 0x8, 0x180 ;  /* 0x0206000000007b1d */ /* 0x000fe20000010000 */
[----:B------:R-:W-:-:S04]  /*2a360*/  ISETP.NE.U32.AND P0, PT, RZ, UR6, PT ;  /* 0x00000006ff007c0c */ /* 0x000fc8000bf05070 */
[----:B------:R-:W-:Y:S01]  /*2a370*/  ISETP.NE.AND.EX P0, PT, RZ, UR7, PT, P0 ;  /* 0x00000007ff007c0c */ /* 0x000fe2000bf05300 */
[----:B--2---:R-:W-:Y:S01]  /*2a380*/  VIADD R2, R2, 0x14400 ;  /* 0x0001440002027836 */ /* 0x004fe20000000000 */
[----:B----4-:R-:W-:-:S04]  /*2a390*/  SHF.R.S32.HI R0, RZ, 0x1f, R3 ;  /* 0x0000001fff007819 */ /* 0x010fc80000011403 */
[----:B------:R-:W-:Y:S02]  /*2a3a0*/  LOP3.LUT P1, RZ, R2, 0x1bf, RZ, 0xc0, !PT ;  /* 0x000001bf02ff7812 */ /* 0x000fe4000782c0ff */
[----:B-----5:R-:W-:Y:S01]  /*2a3b0*/  SEL R5, R5, RZ, !P0 ;  /* 0x000000ff05057207 */ /* 0x020fe20004000000 */
[----:B------:R-:W-:Y:S01]  /*2a3c0*/  IMAD R0, R0, UR4, RZ ;  /* 0x0000000400007c24 */ /* 0x000fe2000f8e02ff */
[----:B---3--:R-:W-:-:S03]  /*2a3d0*/  SEL R4, R4, RZ, !P0 ;  /* 0x000000ff04047207 */ /* 0x008fc60004000000 */
[C---:B------:R-:W-:Y:S02]  /*2a3e0*/  IMAD R0, R3.reuse, UR5, R0 ;  /* 0x0000000503007c24 */ /* 0x040fe4000f8e0200 */
[----:B------:R-:W-:-:S05]  /*2a3f0*/  IMAD.WIDE.U32 R2, R3, UR4, RZ ;  /* 0x0000000403027c25 */ /* 0x000fca000f8e00ff */
[----:B------:R0:W-:Y:S04]  /*2a400*/  STL.64 [R1+0x48], R2 ;  /* 0x0000480201007387 */ /* 0x0001e80000100a00 */
[----:B------:R2:W-:Y:S04]  /*2a410*/  STL [R1+0x30], R5 ;  /* 0x0000300501007387 */ /* 0x0005e80000100800 */
[----:B------:R2:W-:Y:S01]  /*2a420*/  STL [R1+0x58], R4 ;  /* 0x0000580401007387 */ /* 0x0005e20000100800 */
[----:B0-----:R-:W-:Y:S02]  /*2a430*/  IADD3 R2, R3, R0, RZ ;  /* 0x0000000003027210 */ /* 0x001fe40007ffe0ff */
        /* <DEDUP_REMOVED lines=19> */
[----:B0-----:R-:W-:Y:S05]  /*2a570*/  CALL.ABS.NOINC R2 ;  /* 0x0000000002007343 */ /* 0x001fea0003c00000 */
.L_x_2599:
[----:B------:R-:W-:Y:S05]  /*2a580*/  BSYNC B6 ;  /* 0x0000000000067941 */ /* 0x000fea0003800000 */
.L_x_2598:
[----:B--2---:R-:W2:Y:S01]  /*2a590*/  LDL.LU R5, [R1+0x3c] ;  /* 0x00003c0001057983 */ /* 0x004ea20000300800 */
[----:B------:R-:W-:Y:S01]  /*2a5a0*/  ULDC.64 UR4, c[0x0][0x2d8] ;  /* 0x0000b60000047ab9 */ /* 0x000fe20000000a00 */
[----:B------:R-:W0:Y:S01]  /*2a5b0*/  LDC R8, c[0x0][0x448] ;  /* 0x00011200ff087b82 */ /* 0x000e220000000800 */
[----:B------:R-:W-:Y:S01]  /*2a5c0*/  ULDC.64 UR6, c[0x0][0x280] ;  /* 0x0000a00000067ab9 */ /* 0x000fe20000000a00 */
[----:B------:R-:W2:Y:S04]  /*2a5d0*/  LDL.LU.64 R2, [R1+0x48] ;  /* 0x0000480001027983 */ /* 0x000ea80000300a00 */
[----:B------:R-:W3:Y:S04]  /*2a5e0*/  LDL.LU R0, [R1+0x50] ;  /* 0x0000500001007983 */ /* 0x000ee80000300800 */
[----:B------:R-:W4:Y:S04]  /*2a5f0*/  LDL.LU R6, [R1+0x58] ;  /* 0x0000580001067983 */ /* 0x000f280000300800 */
[----:B------:R-:W4:Y:S01]  /*2a600*/  LDL.LU R4, [R1+0x30] ;  /* 0x0000300001047983 */ /* 0x000f220000300800 */
[----:B------:R-:W1:Y:S01]  /*2a610*/  S2R R9, SR_TID.X ;  /* 0x0000000000097919 */ /* 0x000e620000002100 */
[----:B0-----:R-:W-:Y:S01]  /*2a620*/  ISETP.NE.AND P0, PT, R8, 0x1, PT ;  /* 0x000000010800780c */ /* 0x001fe20003f05270 */
[----:B-1----:R-:W-:-:S05]  /*2a630*/  IMAD.SHL.U32 R9, R9, 0x10, RZ ;  /* 0x0000001009097824 */ /* 0x002fca00078e00ff */
[----:B------:R-:W-:-:S04]  /*2a640*/  LOP3.LUT R9, R9, 0x30, RZ, 0xc0, !PT ;  /* 0x0000003009097812 */ /* 0x000fc800078ec0ff */
[C---:B------:R-:W-:Y:S02]  /*2a650*/  LOP3.LUT R11, R9.reuse, 0x40, RZ, 0xfc, !PT ;  /* 0x00000040090b7812 */ /* 0x040fe400078efcff */
[----:B------:R-:W-:Y:S01]  /*2a660*/  LOP3.LUT R9, R9, 0x80, RZ, 0xfc, !PT ;  /* 0x0000008009097812 */ /* 0x000fe200078efcff */
[----:B--2---:R-:W-:Y:S02]  /*2a670*/  IMAD.MOV.U32 R3, RZ, RZ, R5 ;  /* 0x000000ffff037224 */ /* 0x004fe400078e0005 */
[----:B------:R-:W0:Y:S01]  /*2a680*/  S2R R5, SR_TID.X ;  /* 0x0000000000057919 */ /* 0x000e220000002100 */
[----:B---3--:R-:W-:Y:S02]  /*2a690*/  IMAD R0, R0, UR4, RZ ;  /* 0x0000000400007c24 */ /* 0x008fe4000f8e02ff */
[----:B------:R-:W-:-:S04]  /*2a6a0*/  IMAD.WIDE.U32 R2, R18, UR4, R2 ;  /* 0x0000000412027c25 */ /* 0x000fc8000f8e0002 */
[----:B------:R-:W-:Y:S01]  /*2a6b0*/  IMAD R0, R18, UR5, R0 ;  /* 0x0000000512007c24 */ /* 0x000fe2000f8e0200 */
[----:B------:R-:W-:-:S03]  /*2a6c0*/  ULDC.64 UR4, c[0x0][0x2e0] ;  /* 0x0000b80000047ab9 */ /* 0x000fc60000000a00 */
[----:B------:R-:W-:Y:S02]  /*2a6d0*/  IMAD.IADD R3, R3, 0x1, R0 ;  /* 0x0000000103037824 */ /* 0x000fe400078e0200 */
[----:B----4-:R-:W-:Y:S02]  /*2a6e0*/  IMAD R0, R6, UR4, RZ ;  /* 0x0000000406007c24 */ /* 0x010fe4000f8e02ff */
[C---:B------:R-:W-:Y:S01]  /*2a6f0*/  IMAD.WIDE.U32 R2, R4.reuse, UR4, R2 ;  /* 0x0000000404027c25 */ /* 0x040fe2000f8e0002 */
[----:B------:R-:W1:Y:S03]  /*2a700*/  @P0 LDC R6, c[0x0][0x450] ;  /* 0x00011400ff060b82 */ /* 0x000e660000000800 */
[----:B------:R-:W-:Y:S01]  /*2a710*/  IMAD R0, R4, UR5, R0 ;  /* 0x0000000504007c24 */ /* 0x000fe2000f8e0200 */
[----:B------:R-:W-:Y:S01]  /*2a720*/  ULDC.64 UR4, c[0x0][0x2d0] ;  /* 0x0000b40000047ab9 */ /* 0x000fe20000000a00 */
[----:B------:R-:W2:Y:S03]  /*2a730*/  S2R R4, SR_TID.X ;  /* 0x0000000000047919 */ /* 0x000ea60000002100 */
[----:B------:R-:W-:-:S02]  /*2a740*/  IADD3 R3, R3, R0, RZ ;  /* 0x0000000003037210 */ /* 0x000fc40007ffe0ff */
[----:B0-----:R-:W-:-:S04]  /*2a750*/  LOP3.LUT R5, R5, 0x7f, RZ, 0xc0, !PT ;  /* 0x0000007f05057812 */ /* 0x001fc800078ec0ff */
[----:B------:R-:W-:Y:S01]  /*2a760*/  SHF.R.U32.HI R5, RZ, 0x2, R5 ;  /* 0x00000002ff057819 */ /* 0x000fe20000011605 */
[----:B--2---:R-:W-:-:S05]  /*2a770*/  IMAD.SHL.U32 R4, R4, 0x20, RZ ;  /* 0x0000002004047824 */ /* 0x004fca00078e00ff */
[----:B------:R-:W-:Y:S02]  /*2a780*/  LOP3.LUT R4, R5, 0x60, R4, 0xf8, !PT ;  /* 0x0000006005047812 */ /* 0x000fe400078ef804 */
[----:B------:R-:W0:Y:S03]  /*2a790*/  @P0 LDC R5, c[0x0][0x44c] ;  /* 0x00011300ff050b82 */ /* 0x000e260000000800 */
[----:B------:R-:W-:-:S04]  /*2a7a0*/  IMAD R4, R17, 0x80, R4 ;  /* 0x0000008011047824 */ /* 0x000fc800078e0204 */
[----:B------:R-:W-:Y:S02]  /*2a7b0*/  IMAD.MOV.U32 R0, RZ, RZ, R4 ;  /* 0x000000ffff007224 */ /* 0x000fe400078e0004 */
[----:B0-----:R-:W-:-:S05]  /*2a7c0*/  @P0 IMAD.HI.U32 R5, R4, R5, RZ ;  /* 0x0000000504050227 */ /* 0x001fca00078e00ff */
[----:B-1----:R-:W-:-:S04]  /*2a7d0*/  @P0 SHF.R.U32.HI R0, RZ, R6, R5 ;  /* 0x00000006ff000219 */ /* 0x002fc80000011605 */
[C---:B------:R-:W-:Y:S01]  /*2a7e0*/  IADD3 R5, -R0.reuse, RZ, RZ ;  /* 0x000000ff00057210 */ /* 0x040fe20007ffe1ff */
[----:B------:R-:W-:-:S04]  /*2a7f0*/  IMAD.WIDE.U32 R2, R0, UR4, R2 ;  /* 0x0000000400027c25 */ /* 0x000fc8000f8e0002 */
[----:B------:R-:W-:Y:S01]  /*2a800*/  IMAD R4, R8, R5, R4 ;  /* 0x0000000508047224 */ /* 0x000fe200078e0204 */
[----:B------:R-:W-:-:S05]  /*2a810*/  SHF.R.S32.HI R5, RZ, 0x1f, R0 ;  /* 0x0000001fff057819 */ /* 0x000fca0000011400 */
[----:B------:R-:W-:-:S04]  /*2a820*/  IMAD R5, R5, UR4, RZ ;  /* 0x0000000405057c24 */ /* 0x000fc8000f8e02ff */
[----:B------:R-:W-:Y:S01]  /*2a830*/  IMAD R0, R0, UR5, R5 ;  /* 0x0000000500007c24 */ /* 0x000fe2000f8e0205 */
[----:B------:R-:W-:Y:S01]  /*2a840*/  ULDC.64 UR4, c[0x0][0x2c8] ;  /* 0x0000b20000047ab9 */ /* 0x000fe20000000a00 */
[----:B------:R-:W0:Y:S02]  /*2a850*/  S2R R5, SR_TID.X ;  /* 0x0000000000057919 */ /* 0x000e240000002100 */
        /* <DEDUP_REMOVED lines=10> */
[----:B------:R-:W-:Y:S01]  /*2a900*/  IADD3.X R2, R7, UR7, R2, P3, !PT ;  /* 0x0000000707027c10 */ /* 0x000fe20009ffe402 */
[----:B0-----:R-:W-:-:S05]  /*2a910*/  IMAD.SHL.U32 R10, R5, 0x10, RZ ;  /* 0x00000010050a7824 */ /* 0x001fca00078e00ff */
[----:B------:R-:W-:-:S04]  /*2a920*/  LOP3.LUT R10, R10, 0x30, RZ, 0xc0, !PT ;  /* 0x000000300a0a7812 */ /* 0x000fc800078ec0ff */
[----:B------:R-:W-:Y:S01]  /*2a930*/  ISETP.GE.AND P0, PT, R10, UR4, PT ;  /* 0x000000040a007c0c */ /* 0x000fe2000bf06270 */
[----:B------:R-:W-:-:S03]  /*2a940*/  UMOV UR4, 0xffffffff ;  /* 0xffffffff00047882 */ /* 0x000fc60000000000 */
[----:B-1----:R-:W-:Y:S09]  /*2a950*/  BRA.DIV UR4, `(.L_x_2600) ;  /* 0x0000005204047947 */ /* 0x002ff2000b800000 */
[----:B------:R-:W0:Y:S02]  /*2a960*/  S2R R5, SR_TID.X ;  /* 0x0000000000057919 */ /* 0x000e240000002100 */
[----:B0-----:R-:W-:Y:S02]  /*2a970*/  LOP3.LUT R6, R5, 0x7f, RZ, 0xc0, !PT ;  /* 0x0000007f05067812 */ /* 0x001fe400078ec0ff */
[----:B------:R-:W2:Y:S02]  /*2a980*/  LDL.LU R5, [R1+0x40] ;  /* 0x0000400001057983 */ /* 0x000ea40000300800 */
[----:B------:R-:W-:Y:S02]  /*2a990*/  SHF.R.U32.HI R6, RZ, 0x2, R6 ;  /* 0x00000002ff067819 */ /* 0x000fe40000011606 */
[----:B------:R-:W-:Y:S02]  /*2a9a0*/  SHFL.IDX PT, R4, R2, RZ, 0x1c1f ;  /* 0x001c1fff02047589 */ /* 0x000fe400000e0000 */
[----:B------:R-:W-:-:S02]  /*2a9b0*/  LEA R17, R17, R6, 0x7 ;  /* 0x0000000611117211 */ /* 0x000fc400078e38ff */
[----:B------:R-:W-:Y:S01]  /*2a9c0*/  SHFL.IDX PT, R6, R2, 0x1, 0x1c1f ;  /* 0x003c1f0002067f89 */ /* 0x000fe200000e0000 */
[----:B--2---:R-:W-:-:S03]  /*2a9d0*/  IMAD R0, R5, R8, RZ ;  /* 0x0000000805007224 */ /* 0x004fc600078e02ff */
[----:B------:R-:W0:Y:S02]  /*2a9e0*/  SHFL.IDX PT, R5, R3, RZ, 0x1c1f ;  /* 0x001c1fff03057589 */ /* 0x000e2400000e0000 */
[----:B------:R-:W-:-:S13]  /*2a9f0*/  ISETP.GE.AND P4, PT, R17, R0, PT ;  /* 0x000000001100720c */ /* 0x000fda0003f86270 */
[----:B0-----:R-:W-:-:S05]  /*2aa00*/  @!P4 IADD3 R5, P3, R10, R5, RZ ;  /* 0x000000050a05c210 */ /* 0x001fca0007f7e0ff */
[----:B------:R-:W-:-:S05]  /*2aa10*/  @!P4 IMAD.X R4, RZ, RZ, R4, P3 ;  /* 0x000000ffff04c224 */ /* 0x000fca00018e0604 */
[----:B------:R-:W-:-:S04]  /*2aa20*/  @!P4 LOP3.LUT R5, R5, R4, RZ, 0x3c, !PT ;  /* 0x000000040505c212 */ /* 0x000fc800078e3cff */
[----:B------:R-:W-:-:S04]  /*2aa30*/  @!P4 LOP3.LUT R4, R5, R4, RZ, 0x3c, !PT ;  /* 0x000000040504c212 */ /* 0x000fc800078e3cff */
[----:B------:R-:W-:-:S05]  /*2aa40*/  @!P4 LOP3.LUT R5, R5, R4, RZ, 0x3c, !PT ;  /* 0x000000040505c212 */ /* 0x000fca00078e3cff */
[----:B-----5:R-:W-:Y:S04]  /*2aa50*/  @!P4 LDGSTS.E.BYPASS.LTC128B.128 [R9+0x14400], desc[UR56][R4.64], !P0 ;  /* 0x144000000409cfae */ /* 0x020fe8000c101d78 */
[----:B------:R-:W-:Y:S04]  /*2aa60*/  @!P4 LDGSTS.E.BYPASS.LTC128B.128 [R9+0x16400], desc[UR56][R4.64+0x40], !P1 ;  /* 0x164000400409cfae */ /* 0x000fe8000c901d78 */
[----:B------:R0:W-:Y:S02]  /*2aa70*/  @!P4 LDGSTS.E.BYPASS.LTC128B.128 [R9+0x18400], desc[UR56][R4.64+0x80], !P2 ;  /* 0x184000800409cfae */ /* 0x0001e4000d101d78 */
[----:B0-----:R-:W-:-:S05]  /*2aa80*/  VIADD R4, R17, 0x20 ;  /* 0x0000002011047836 */ /* 0x001fca0000000000 */
[----:B------:R-:W-:Y:S02]  /*2aa90*/  ISETP.GE.AND P3, PT, R4, R0, PT ;  /* 0x000000000400720c */ /* 0x000fe40003f66270 */
[----:B------:R-:W0:Y:S11]  /*2aaa0*/  SHFL.IDX PT, R4, R3, 0x1, 0x1c1f ;  /* 0x003c1f0003047f89 */ /* 0x000e3600000e0000 */
[----:B0-----:R-:W-:-:S05]  /*2aab0*/  @!P3 IADD3 R5, P4, R10, R4, RZ ;  /* 0x000000040a05b210 */ /* 0x001fca0007f9e0ff */
[----:B------:R-:W-:Y:S02]  /*2aac0*/  @!P3 IMAD.X R4, RZ, RZ, R6, P4 ;  /* 0x000000ffff04b224 */ /* 0x000fe400020e0606 */
[----:B------:R-:W-:Y:S03]  /*2aad0*/  SHFL.IDX PT, R6, R2, 0x2, 0x1c1f ;  /* 0x005c1f0002067f89 */ /* 0x000fe600000e0000 */
[----:B------:R-:W-:-:S04]  /*2aae0*/  @!P3 LOP3.LUT R5, R5, R4, RZ, 0x3c, !PT ;  /* 0x000000040505b212 */ /* 0x000fc800078e3cff */
[----:B------:R-:W-:-:S04]  /*2aaf0*/  @!P3 LOP3.LUT R4, R5, R4, RZ, 0x3c, !PT ;  /* 0x000000040504b212 */ /* 0x000fc800078e3cff */
[----:B------:R-:W-:-:S05]  /*2ab00*/  @!P3 LOP3.LUT R5, R5, R4, RZ, 0x3c, !PT ;  /* 0x000000040505b212 */ /* 0x000fca00078e3cff */
[----:B------:R-:W-:Y:S04]  /*2ab10*/  @!P3 LDGSTS.E.BYPASS.LTC128B.128 [R9+0x14c00], desc[UR56][R4.64], !P0 ;  /* 0x14c000000409bfae */ /* 0x000fe8000c101d78 */
[----:B------:R-:W-:Y:S04]  /*2ab20*/  @!P3 LDGSTS.E.BYPASS.LTC128B.128 [R9+0x16c00], desc[UR56][R4.64+0x40], !P1 ;  /* 0x16c000400409bfae */ /* 0x000fe8000c901d78 */
[----:B------:R0:W-:Y:S02]  /*2ab30*/  @!P3 LDGSTS.E.BYPASS.LTC128B.128 [R9+0x18c00], desc[UR56][R4.64+0x80], !P2 ;  /* 0x18c000800409bfae */ /* 0x0001e4000d101d78 */
[----:B0-----:R-:W-:-:S04]  /*2ab40*/  IADD3 R4, R17, 0x40, RZ ;  /* 0x0000004011047810 */ /* 0x001fc80007ffe0ff */
[----:B------:R-:W-:Y:S02]  /*2ab50*/  ISETP.GE.AND P3, PT, R4, R0, PT ;  /* 0x000000000400720c */ /* 0x000fe40003f66270 */
[----:B------:R-:W0:Y:S04]  /*2ab60*/  SHFL.IDX PT, R4, R3, 0x2, 0x1c1f ;  /* 0x005c1f0003047f89 */ /* 0x000e2800000e0000 */
[----:B------:R-:W1:Y:S07]  /*2ab70*/  SHFL.IDX PT, R3, R3, 0x3, 0x1c1f ;  /* 0x007c1f0003037f89 */ /* 0x000e6e00000e0000 */
[----:B0-----:R-:W-:-:S05]  /*2ab80*/  @!P3 IADD3 R5, P4, R10, R4, RZ ;  /* 0x000000040a05b210 */ /* 0x001fca0007f9e0ff */
[----:B------:R-:W-:-:S05]  /*2ab90*/  @!P3 IMAD.X R4, RZ, RZ, R6, P4 ;  /* 0x000000ffff04b224 */ /* 0x000fca00020e0606 */
[----:B------:R-:W-:-:S04]  /*2aba0*/  @!P3 LOP3.LUT R5, R5, R4, RZ, 0x3c, !PT ;  /* 0x000000040505b212 */ /* 0x000fc800078e3cff */
[----:B------:R-:W-:-:S04]  /*2abb0*/  @!P3 LOP3.LUT R4, R5, R4, RZ, 0x3c, !PT ;  /* 0x000000040504b212 */ /* 0x000fc800078e3cff */
[----:B------:R-:W-:-:S05]  /*2abc0*/  @!P3 LOP3.LUT R5, R5, R4, RZ, 0x3c, !PT ;  /* 0x000000040505b212 */ /* 0x000fca00078e3cff */
[----:B------:R-:W-:Y:S04]  /*2abd0*/  @!P3 LDGSTS.E.BYPASS.LTC128B.128 [R9+0x15400], desc[UR56][R4.64], !P0 ;  /* 0x154000000409bfae */ /* 0x000fe8000c101d78 */
[----:B------:R-:W-:Y:S04]  /*2abe0*/  @!P3 LDGSTS.E.BYPASS.LTC128B.128 [R9+0x17400], desc[UR56][R4.64+0x40], !P1 ;  /* 0x174000400409bfae */ /* 0x000fe8000c901d78 */
[----:B------:R0:W-:Y:S04]  /*2abf0*/  @!P3 LDGSTS.E.BYPASS.LTC128B.128 [R9+0x19400], desc[UR56][R4.64+0x80], !P2 ;  /* 0x194000800409bfae */ /* 0x0001e8000d101d78 */
[----:B01----:R0:W2:Y:S02]  /*2ac00*/  SHFL.IDX PT, R4, R2, 0x3, 0x1c1f ;  /* 0x007c1f0002047f89 */ /* 0x0030a400000e0000 */
.L_x_2760:
[----:B------:R-:W-:Y:S01]  /*2ac10*/  VIADD R17, R17, 0x60 ;  /* 0x0000006011117836 */ /* 0x000fe20000000000 */
[----:B------:R-:W-:Y:S04]  /*2ac20*/  BSSY B0, `(.L_x_2601) ;  /* 0x000000b000007945 */ /* 0x000fe80003800000 */
[----:B------:R-:W-:-:S13]  /*2ac30*/  ISETP.GE.AND P3, PT, R17, R0, PT ;  /* 0x000000001100720c */ /* 0x000fda0003f66270 */
[----:B------:R-:W-:Y:S05]  /*2ac40*/  @P3 BRA `(.L_x_2602) ;  /* 0x0000000000203947 */ /* 0x000fea0003800000 */
[----:B0-----:R-:W-:-:S05]  /*2ac50*/  IADD3 R2, P3, R10, R3, RZ ;  /* 0x000000030a027210 */ /* 0x001fca0007f7e0ff */
[----:B--2---:R-:W-:-:S05]  /*2ac60*/  IMAD.X R3, RZ, RZ, R4, P3 ;  /* 0x000000ffff037224 */ /* 0x004fca00018e0604 */
[----:B------:R-:W-:Y:S01]  /*2ac70*/  @!PT LDS RZ, [RZ] ;  /* 0x00000000fffff984 */ /* 0x000fe20000000800 */
[----:B------:R-:W-:Y:S01]  /*2ac80*/  @!PT LDS RZ, [RZ] ;  /* 0x00000000fffff984 */ /* 0x000fe20000000800 */
[----:B------:R-:W-:Y:S01]  /*2ac90*/  @!PT LDS RZ, [RZ] ;  /* 0x00000000fffff984 */ /* 0x000fe20000000800 */
[----:B------:R1:W-:Y:S04]  /*2aca0*/  LDGSTS.E.BYPASS.LTC128B.128 [R9+0x15c00], desc[UR56][R2.64], !P0 ;  /* 0x15c0000002097fae */ /* 0x0003e8000c101d78 */
[----:B------:R1:W-:Y:S04]  /*2acb0*/  LDGSTS.E.BYPASS.LTC128B.128 [R9+0x17c00], desc[UR56][R2.64+0x40], !P1 ;  /* 0x17c0004002097fae */ /* 0x0003e8000c901d78 */
[----:B------:R1:W-:Y:S02]  /*2acc0*/  LDGSTS.E.BYPASS.LTC128B.128 [R9+0x19c00], desc[UR56][R2.64+0x80], !P2 ;  /* 0x19c0008002097fae */ /* 0x0003e4000d101d78 */
.L_x_2602:
[----:B------:R-:W-:Y:S05]  /*2acd0*/  BSYNC B0 ;  /* 0x0000000000007941 */ /* 0x000fea0003800000 */
.L_x_2601:
[----:B-1----:R1:W5:Y:S01]  /*2ace0*/  LDL R9, [R1+0x4] ;  /* 0x0000040001097983 */ /* 0x0023620000100800 */
[----:B------:R-:W-:Y:S01]  /*2acf0*/  PLOP3.LUT P0, PT, PT, PT, PT, 0x80, 0x0 ;  /* 0x000000000000781c */ /* 0x000fe20003f0f070 */
[----:B------:R-:W-:-:S12]  /*2ad00*/  NOP ;  /* 0x0000000000007918 */ /* 0x000fd80000000000 */
.L_x_2603:
[----:B0-----:R-:W3:Y:S01]  /*2ad10*/  LDL R2, [R1+0x4] ;  /* 0x0000040001027983 */ /* 0x001ee20000100800 */
[----:B------:R-:W-:Y:S02]  /*2ad20*/  PLOP3.LUT P1, PT, P1, P0, PT, 0xa2, 0x0 ;  /* 0x000000000000781c */ /* 0x000fe40000f21472 */
[----:B---3--:R-:W-:-:S08]  /*2ad30*/  @P0 R2UR P1, UR4, R2 ;  /* 0x00000000020402ca */ /* 0x008fd00000020000 */
[----:B------:R-:W-:-:S05]  /*2ad40*/  @P0 PLOP3.LUT P0, PT, P1, PT, PT, 0x80, 0x0 ;  /* 0x000000000000081c */ /* 0x000fca0000f0f070 */
[----:B------:R-:W-:Y:S01]  /*2ad50*/  @!P1 SYNCS.ARRIVE.TRANS64.RED.A0T1 RZ, [UR4+0x29800], RZ ;  /* 0x029800ffffff99a7 */ /* 0x000fe20008200404 */
[----:B------:R-:W-:Y:S07]  /*2ad60*/  @!P1 ARRIVES.LDGSTSBAR.64.TRANSCNT [UR4+0x29800] ;  /* 0x02980000ff0099b0 */ /* 0x000fee0008000a84 */
[----:B------:R-:W-:Y:S05]  /*2ad70*/  @P0 BRA.U.ANY `(.L_x_2603) ;  /* 0xfffffffd00e40947 */ /* 0x000fea000393ffff */
[----:B------:R-:W3:Y:S02]  /*2ad80*/  LDL.LU R3, [R1+0x54] ;  /* 0x0000540001037983 */ /* 0x000ee40000300800 */
[----:B---3--:R-:W-:-:S04]  /*2ad90*/  IADD3 R3, R3, 0x1, RZ ;  /* 0x0000000103037810 */ /* 0x008fc80007ffe0ff */
        /* <DEDUP_REMOVED lines=9> */
[----:B0--3--:R-:W-:Y:S05]  /*2ae30*/  @!P0 BRA `(.L_x_2605) ;  /* 0x0000005000408947 */ /* 0x009fea0003800000 */
.L_x_2761:
[----:B------:R-:W-:Y:S05]  /*2ae40*/  BSYNC B0 ;  /* 0x0000000000007941 */ /* 0x000fea0003800000 */
.L_x_2604:
[----:B0-----:R-:W3:Y:S02]  /*2ae50*/  LDL R2, [R1+0x38] ;  /* 0x0000380001027983 */ /* 0x001ee40000100800 */
[----:B---3--:R-:W-:-:S13]  /*2ae60*/  ISETP.GE.AND P0, PT, R2, 0x2, PT ;  /* 0x000000020200780c */ /* 0x008fda0003f06270 */
[----:B------:R-:W-:Y:S05]  /*2ae70*/  @!P0 BRA `(.L_x_2606) ;  /* 0x0000001000388947 */ /* 0x000fea0003800000 */
[----:B------:R0:W5:Y:S01]  /*2ae80*/  LDL.LU R0, [R1+0x8] ;  /* 0x0000080001007983 */ /* 0x0001620000300800 */
[----:B------:R-:W-:-:S03]  /*2ae90*/  VIADD R2, R2, 0xfffffffe ;  /* 0xfffffffe02027836 */ /* 0x000fc60000000000 */
[----:B------:R0:W5:Y:S04]  /*2aea0*/  LDL.LU R3, [R1+0x14] ;  /* 0x0000140001037983 */ /* 0x0001680000300800 */
.L_x_2628:
[----:B--2---:R-:W2:Y:S01]  /*2aeb0*/  LDL R4, [R1+0x10] ;  /* 0x0000100001047983 */ /* 0x004ea20000100800 */
[----:B-----5:R-:W-:Y:S01]  /*2aec0*/  VIADD R5, R0, 0x1 ;  /* 0x0000000100057836 */ /* 0x020fe20000000000 */
[----:B------:R-:W-:Y:S05]  /*2aed0*/  YIELD ;  /* 0x0000000000007946 */ /* 0x000fea0003800000 */
[C---:B------:R-:W-:Y:S01]  /*2aee0*/  ISETP.NE.AND P0, PT, R5.reuse, 0x2, PT ;  /* 0x000000020500780c */ /* 0x040fe20003f05270 */
[----:B------:R-:W-:Y:S03]  /*2aef0*/  BSSY B0, `(.L_x_2607) ;  /* 0x0000094000007945 */ /* 0x000fe60003800000 */
[----:B---3--:R-:W-:-:S02]  /*2af00*/  SEL R10, R5, RZ, P0 ;  /* 0x000000ff050a7207 */ /* 0x008fc40000000000 */
[----:B--2---:R-:W-:Y:S02]  /*2af10*/  LOP3.LUT P1, RZ, R4, 0x1, RZ, 0xc0, !PT ;  /* 0x0000000104ff7812 */ /* 0x004fe4000782c0ff */
[----:B------:R-:W-:-:S04]  /*2af20*/  SEL R4, RZ, 0x1, P0 ;  /* 0x00000001ff047807 */ /* 0x000fc80000000000 */
[----:B------:R-:W-:-:S05]  /*2af30*/  LOP3.LUT R9, R3, R4, RZ, 0x3c, !PT ;  /* 0x0000000403097212 */ /* 0x000fca00078e3cff */
[----:B------:R2:W-:Y:S04]  /*2af40*/  STL [R1+0x14], R9 ;  /* 0x0000140901007387 */ /* 0x0005e80000100800 */
[----:B------:R2:W-:Y:S01]  /*2af50*/  STL [R1+0x8], R10 ;  /* 0x0000080a01007387 */ /* 0x0005e20000100800 */
[----:B------:R-:W-:Y:S05]  /*2af60*/  @!P1 BRA `(.L_x_2608) ;  /* 0x0000000800309947 */ /* 0x000fea0003800000 */
[----:B------:R-:W-:Y:S01]  /*2af70*/  ULDC.64 UR4, c[0x0][0x418] ;  /* 0x0001060000047ab9 */ /* 0x000fe20000000a00 */
[----:B------:R-:W-:Y:S02]  /*2af80*/  MOV R8, R2 ;  /* 0x0000000200087202 */ /* 0x000fe40000000f00 */
[----:B------:R-:W-:-:S04]  /*2af90*/  ISETP.NE.U32.AND P0, PT, RZ, UR4, PT ;  /* 0x00000004ff007c0c */ /* 0x000fc8000bf05070 */
[----:B------:R-:W-:-:S13]  /*2afa0*/  ISETP.NE.AND.EX P0, PT, RZ, UR5, PT, P0 ;  /* 0x00000005ff007c0c */ /* 0x000fda000bf05300 */
[----:B------:R-:W-:Y:S05]  /*2afb0*/  @!P0 BRA `(.L_x_2609) ;  /* 0x0000000000508947 */ /* 0x000fea0003800000 */
[----:B------:R-:W3:Y:S01]  /*2afc0*/  LDL R12, [R1+0x20] ;  /* 0x00002000010c7983 */ /* 0x000ee20000100800 */
[----:B------:R-:W4:Y:S01]  /*2afd0*/  LDC R7, c[0x0][0x43c] ;  /* 0x00010f00ff077b82 */ /* 0x000f220000000800 */
[----:B------:R-:W-:Y:S02]  /*2afe0*/  ULDC.64 UR6, c[0x0][0x428] ;  /* 0x00010a0000067ab9 */ /* 0x000fe40000000a00 */
[----:B------:R-:W5:Y:S01]  /*2aff0*/  LDL R11, [R1+0x1c] ;  /* 0x00001c00010b7983 */ /* 0x000f620000100800 */
[----:B----4-:R-:W-:-:S13]  /*2b000*/  ISETP.NE.AND P0, PT, R7, 0x1, PT ;  /* 0x000000010700780c */ /* 0x010fda0003f05270 */
[----:B------:R-:W4:Y:S02]  /*2b010*/  @P0 LDC.64 R4, c[0x0][0x440] ;  /* 0x00011000ff040b82 */ /* 0x000f240000000a00 */
[----:B----4-:R-:W-:-:S04]  /*2b020*/  @P0 IMAD.HI.U32 R6, R2, R4, RZ ;  /* 0x0000000402060227 */ /* 0x010fc800078e00ff */
[----:B------:R-:W-:Y:S01]  /*2b030*/  IMAD.MOV.U32 R4, RZ, RZ, R2 ;  /* 0x000000ffff047224 */ /* 0x000fe200078e0002 */
[----:B------:R-:W-:-:S04]  /*2b040*/  @P0 SHF.R.U32.HI R4, RZ, R5, R6 ;  /* 0x00000005ff040219 */ /* 0x000fc80000011606 */
[--C-:B------:R-:W-:Y:S01]  /*2b050*/  SHF.R.S32.HI R5, RZ, 0x1f, R4.reuse ;  /* 0x0000001fff057819 */ /* 0x100fe20000011404 */
[----:B------:R-:W-:-:S04]  /*2b060*/  IMAD.MOV R8, RZ, RZ, -R4 ;  /* 0x000000ffff087224 */ /* 0x000fc800078e0a04 */
[----:B------:R-:W-:Y:S02]  /*2b070*/  IMAD R8, R7, R8, R2 ;  /* 0x0000000807087224 */ /* 0x000fe400078e0202 */
[----:B---3--:R-:W-:-:S04]  /*2b080*/  IMAD R6, R12, UR6, RZ ;  /* 0x000000060c067c24 */ /* 0x008fc8000f8e02ff */
[C---:B-----5:R-:W-:Y:S02]  /*2b090*/  IMAD R6, R11.reuse, UR7, R6 ;  /* 0x000000070b067c24 */ /* 0x060fe4000f8e0206 */
[----:B------:R-:W-:-:S04]  /*2b0a0*/  IMAD.WIDE.U32 R4, R11, UR6, R4 ;  /* 0x000000060b047c25 */ /* 0x000fc8000f8e0004 */
[----:B------:R-:W-:Y:S01]  /*2b0b0*/  IMAD.IADD R5, R6, 0x1, R5 ;  /* 0x0000000106057824 */ /* 0x000fe200078e0205 */
[----:B------:R-:W-:-:S04]  /*2b0c0*/  LEA R6, P0, R4, UR4, 0x2 ;  /* 0x0000000404067c11 */ /* 0x000fc8000f8010ff */
[----:B------:R-:W-:-:S05]  /*2b0d0*/  LEA.HI.X R7, R4, UR5, R5, 0x2, P0 ;  /* 0x0000000504077c11 */ /* 0x000fca00080f1405 */
[----:B------:R-:W3:Y:S04]  /*2b0e0*/  LDG.E R4, desc[UR56][R6.64] ;  /* 0x0000003806047981 */ /* 0x000ee8000c1e1900 */
[----:B---3--:R3:W-:Y:S02]  /*2b0f0*/  STL [R1], R4 ;  /* 0x0000000401007387 */ /* 0x0087e40000100800 */
.L_x_2609:
[----:B---3--:R-:W3:Y:S01]  /*2b100*/  LDL R4, [R1+0x4] ;  /* 0x0000040001047983 */ /* 0x008ee20000100800 */
[----:B------:R-:W4:Y:S02]  /*2b110*/  S2R R5, SR_TID.X ;  /* 0x0000000000057919 */ /* 0x000f240000002100 */
[----:B----4-:R-:W-:Y:S01]  /*2b120*/  LOP3.LUT R6, R5, 0x7f, RZ, 0xc0, !PT ;  /* 0x0000007f05067812 */ /* 0x010fe200078ec0ff */
[----:B------:R-:W-:Y:S03]  /*2b130*/  BSSY B1, `(.L_x_2610) ;  /* 0x0000006000017945 */ /* 0x000fe60003800000 */
[----:B------:R-:W-:Y:S02]  /*2b140*/  ISETP.NE.AND P1, PT, R6, RZ, PT ;  /* 0x000000ff0600720c */ /* 0x000fe40003f25270 */
[----:B---3--:R-:W-:Y:S02]  /*2b150*/  LEA R5, R10, R4, 0x3 ;  /* 0x000000040a057211 */ /* 0x008fe400078e18ff */
[----:B------:R-:W-:-:S04]  /*2b160*/  SHF.L.U32 R4, R9, 0x1f, RZ ;  /* 0x0000001f09047819 */ /* 0x000fc800000006ff */
[----:B------:R-:W3:Y:S02]  /*2b170*/  SYNCS.PHASECHK.TRANS64.TRYWAIT P0, [R5+URZ+0x29880], R4 ;  /* 0x02988004050075a7 */ /* 0x000ee4000800017f */
[----:B---3--:R-:W-:Y:S05]  /*2b180*/  @!P0 BRA `(.L_x_2611) ;  /* 0x0000004c00848947 */ /* 0x008fea0003800000 */
.L_x_2762:
[----:B------:R-:W-:Y:S05]  /*2b190*/  BSYNC B1 ;  /* 0x0000000000017941 */ /* 0x000fea0003800000 */
.L_x_2610:
        /* <DEDUP_REMOVED lines=9> */
.L_x_2613:
[----:B------:R-:W-:Y:S05]  /*2b230*/  BSYNC B1 ;  /* 0x0000000000017941 */ /* 0x000fea0003800000 */
.L_x_2612:
[----:B--2---:R-:W2:Y:S04]  /*2b240*/  LDL R9, [R1+0x4] ;  /* 0x0000040001097983 */ /* 0x004ea80000100800 */
[----:B------:R-:W2:Y:S04]  /*2b250*/  LDL R7, [R1+0x8] ;  /* 0x0000080001077983 */ /* 0x000ea80000100800 */
        /* <DEDUP_REMOVED lines=8> */
[----:B--2---:R-:W-:-:S02]  /*2b2e0*/  IMAD R7, R7, 0x5000, R9 ;  /* 0x0000500007077824 */ /* 0x004fc400078e0209 */
[----:B----4-:R-:W-:Y:S01]  /*2b2f0*/  IMAD R6, R8, 0xa0, R6 ;  /* 0x000000a008067824 */ /* 0x010fe200078e0206 */
[----:B------:R-:W-:Y:S01]  /*2b300*/  IADD3 R8, R5, 0x29870, RZ ;  /* 0x0002987005087810 */ /* 0x000fe20007ffe0ff */
[----:B------:R-:W-:-:S09]  /*2b310*/  VIADD R7, R7, 0xa400 ;  /* 0x0000a40007077836 */ /* 0x000fd20000000000 */
.L_x_2614:
        /* <DEDUP_REMOVED lines=11> */
[----:B------:R-:W2:Y:S01]  /*2b3d0*/  SYNCS.PHASECHK.TRANS64.TRYWAIT P0, [R5+URZ+0x29840], R4 ;  /* 0x02984004050075a7 */ /* 0x000ea2000800017f */
[----:B------:R-:W-:Y:S04]  /*2b3e0*/  BSSY B1, `(.L_x_2615) ;  /* 0x0000002000017945 */ /* 0x000fe80003800000 */
[----:B--2---:R-:W-:Y:S05]  /*2b3f0*/  @!P0 BRA `(.L_x_2616) ;  /* 0x0000004800fc8947 */ /* 0x004fea0003800000 */
.L_x_2763:
[----:B------:R-:W-:Y:S05]  /*2b400*/  BSYNC B1 ;  /* 0x0000000000017941 */ /* 0x000fea0003800000 */
.L_x_2615:
        /* <DEDUP_REMOVED lines=11> */
.L_x_2618:
[----:B------:R-:W-:Y:S05]  /*2b4c0*/  BSYNC B1 ;  /* 0x0000000000017941 */ /* 0x000fea0003800000 */
.L_x_2617:
[----:B------:R-:W4:Y:S04]  /*2b4d0*/  LDL R7, [R1+0x4] ;  /* 0x0000040001077983 */ /* 0x000f280000100800 */
[----:B--23--:R-:W4:Y:S01]  /*2b4e0*/  LDL R4, [R1+0x8] ;  /* 0x0000080001047983 */ /* 0x00cf220000100800 */
[----:B------:R-:W-:Y:S01]  /*2b4f0*/  R2UR UR10, R10 ;  /* 0x000000000a0a72ca */ /* 0x000fe200000e0000 */
[----:B------:R-:W-:Y:S01]  /*2b500*/  UIADD3 UR4, UP0, UR40, 0x370, URZ ;  /* 0x0000037028047890 */ /* 0x000fe2000ff1e03f */
[----:B------:R-:W-:Y:S02]  /*2b510*/  R2UR UR6, R8 ;  /* 0x00000000080672ca */ /* 0x000fe400000e0000 */
[----:B------:R-:W-:Y:S01]  /*2b520*/  R2UR UR7, R9 ;  /* 0x00000000090772ca */ /* 0x000fe200000e0000 */
[----:B------:R-:W-:Y:S01]  /*2b530*/  UIADD3.X UR5, URZ, UR41, URZ, UP0, !UPT ;  /* 0x000000293f057290 */ /* 0x000fe200087fe43f */
[----:B------:R-:W-:-:S02]  /*2b540*/  PLOP3.LUT P0, PT, PT, PT, PT, 0x80, 0x0 ;  /* 0x000000000000781c */ /* 0x000fc40003f0f070 */
[----:B------:R-:W-:Y:S01]  /*2b550*/  IADD3 R5, R5, 0x29830, RZ ;  /* 0x0002983005057810 */ /* 0x000fe20007ffe0ff */
[----:B----4-:R-:W-:-:S04]  /*2b560*/  IMAD R4, R4, 0x7800, R7 ;  /* 0x0000780004047824 */ /* 0x010fc800078e0207 */
[----:B------:R-:W-:-:S07]  /*2b570*/  VIADD R7, R4, 0x1a400 ;  /* 0x0001a40004077836 */ /* 0x000fce0000000000 */
.L_x_2619:
        /* <DEDUP_REMOVED lines=11> */
[----:B------:R-:W-:Y:S01]  /*2b630*/  R2UR UR6, R8 ;  /* 0x00000000080672ca */ /* 0x000fe200000e0000 */
[----:B------:R-:W-:Y:S01]  /*2b640*/  VIADD R7, R4, 0x1cc00 ;  /* 0x0001cc0004077836 */ /* 0x000fe20000000000 */
[----:B------:R-:W-:Y:S01]  /*2b650*/  R2UR UR7, R9 ;  /* 0x00000000090772ca */ /* 0x000fe200000e0000 */
[----:B------:R-:W-:Y:S01]  /*2b660*/  UMOV UR10, 0x40 ;  /* 0x00000040000a7882 */ /* 0x000fe20000000000 */
[----:B------:R-:W-:-:S13]  /*2b670*/  PLOP3.LUT P0, PT, PT, PT, PT, 0x80, 0x0 ;  /* 0x000000000000781c */ /* 0x000fda0003f0f070 */
.L_x_2620:
        /* <DEDUP_REMOVED lines=16> */
.L_x_2621:
        /* <DEDUP_REMOVED lines=10> */
[----:B---3--:R-:W-:Y:S05]  /*2b820*/  @P0 BRA.U.ANY `(.L_x_2621) ;  /* 0xfffffffd00d40947 */ /* 0x008fea000393ffff */
.L_x_2608:
[----:B------:R-:W-:Y:S05]  /*2b830*/  BSYNC B0 ;  /* 0x0000000000007941 */ /* 0x000fea0003800000 */
.L_x_2607:
[----:B------:R-:W-:-:S06]  /*2b840*/  UISETP.NE.AND UP0, UPT, UR37, 0x3, UPT ;  /* 0x000000032500788c */ /* 0x000fcc000bf05270 */
[----:B------:R-:W-:-:S13]  /*2b850*/  PLOP3.LUT P0, PT, PT, PT, UP0, 0x80, 0x0 ;  /* 0x000000000000781c */ /* 0x000fda0003f0f008 */
[----:B------:R-:W-:Y:S05]  /*2b860*/  @!P0 BRA `(.L_x_2622) ;  /* 0x0000000000048947 */ /* 0x000fea0003800000 */
[----:B------:R-:W-:Y:S01]  /*2b870*/  BPT.TRAP 0x1 ;  /* 0x000000040000795c */ /* 0x000fe20000300000 */
.L_x_2622:
[----:B------:R-:W3:Y:S01]  /*2b880*/  LDL R5, [R1+0x4] ;  /* 0x0000040001057983 */ /* 0x000ee20000100800 */
[----:B------:R-:W-:Y:S01]  /*2b890*/  MOV R4, UR39 ;  /* 0x0000002700047c02 */ /* 0x000fe20008000f00 */
[----:B------:R-:W-:Y:S03]  /*2b8a0*/  BSSY B0, `(.L_x_2623) ;  /* 0x0000007000007945 */ /* 0x000fe60003800000 */
[----:B------:R-:W-:Y:S02]  /*2b8b0*/  ISETP.NE.AND P1, PT, R4, 0x3, PT ;  /* 0x000000030400780c */ /* 0x000fe40003f25270 */
[----:B------:R-:W-:-:S04]  /*2b8c0*/  LOP3.LUT R4, R3, 0x1, RZ, 0x3c, !PT ;  /* 0x0000000103047812 */ /* 0x000fc800078e3cff */
[----:B------:R-:W-:Y:S01]  /*2b8d0*/  SHF.L.U32 R4, R4, 0x1f, RZ ;  /* 0x0000001f04047819 */ /* 0x000fe200000006ff */
[----:B---3--:R-:W-:-:S04]  /*2b8e0*/  IMAD R17, R0, 0x8, R5 ;  /* 0x0000000800117824 */ /* 0x008fc800078e0205 */
[----:B------:R-:W3:Y:S02]  /*2b8f0*/  SYNCS.PHASECHK.TRANS64.TRYWAIT P0, [R17+URZ+0x29870], R4 ;  /* 0x02987004110075a7 */ /* 0x000ee4000800017f */
[----:B---3--:R-:W-:Y:S05]  /*2b900*/  @!P0 BRA `(.L_x_2624) ;  /* 0x0000004400cc8947 */ /* 0x008fea0003800000 */
.L_x_2764:
[----:B------:R-:W-:Y:S05]  /*2b910*/  BSYNC B0 ;  /* 0x0000000000007941 */ /* 0x000fea0003800000 */
.L_x_2623:
[----:B------:R-:W-:Y:S05]  /*2b920*/  @!P1 BRA `(.L_x_2625) ;  /* 0x0000000000049947 */ /* 0x000fea0003800000 */
[----:B------:R-:W-:Y:S01]  /*2b930*/  BPT.TRAP 0x1 ;  /* 0x000000040000795c */ /* 0x000fe20000300000 */
.L_x_2625:
[----:B------:R-:W-:Y:S01]  /*2b940*/  SHF.L.U32 R3, R3, 0x1f, RZ ;  /* 0x0000001f03037819 */ /* 0x000fe200000006ff */
[----:B------:R-:W-:-:S03]  /*2b950*/  IMAD R12, R0, 0x5000, RZ ;  /* 0x00005000000c7824 */ /* 0x000fc600078e02ff */
[----:B------:R-:W4:Y:S02]  /*2b960*/  SYNCS.PHASECHK.TRANS64.TRYWAIT P0, [R17+URZ+0x29860], R3 ;  /* 0x02986003110075a7 */ /* 0x000f24000800017f */
[----:B----4-:R-:W-:Y:S05]  /*2b970*/  @!P0 BRA `(.L_x_2626) ;  /* 0x0000004400c48947 */ /* 0x010fea0003800000 */
.L_x_2765:
[----:B------:R-:W5:Y:S04]  /*2b980*/  LDL R0, [R1+0x2c] ;  /* 0x00002c0001007983 */ /* 0x000f680000100800 */
[----:B------:R-:W3:Y:S04]  /*2b990*/  LDL R13, [R1+0x4] ;  /* 0x00000400010d7983 */ /* 0x000ee80000100800 */
[----:B------:R-:W4:Y:S01]  /*2b9a0*/  LDL R14, [R1+0x28] ;  /* 0x00002800010e7983 */ /* 0x000f220000100800 */
[----:B------:R-:W-:Y:S05]  /*2b9b0*/  WARPSYNC.ALL ;  /* 0x0000000000007948 */ /* 0x000fea0003800000 */
[----:B--2---:R-:W2:Y:S01]  /*2b9c0*/  S2R R9, SR_TID.X ;  /* 0x0000000000097919 */ /* 0x004ea20000002100 */
[----:B------:R-:W-:Y:S01]  /*2b9d0*/  IMAD.MOV.U32 R15, RZ, RZ, 0x40 ;  /* 0x00000040ff0f7424 */ /* 0x000fe200078e00ff */
[----:B--2---:R-:W-:-:S04]  /*2b9e0*/  LOP3.LUT P0, RZ, R9, 0x4, RZ, 0xc0, !PT ;  /* 0x0000000409ff7812 */ /* 0x004fc8000780c0ff */
[----:B------:R-:W-:Y:S02]  /*2b9f0*/  SEL R15, R15, 0xffffffc0, !P0 ;  /* 0xffffffc00f0f7807 */ /* 0x000fe40004000000 */
[----:B-----5:R-:W-:-:S05]  /*2ba00*/  LOP3.LUT R0, R12, R0, RZ, 0xfc, !PT ;  /* 0x000000000c007212 */ /* 0x020fca00078efcff */
[----:B---3--:R-:W-:-:S05]  /*2ba10*/  IMAD.IADD R0, R13, 0x1, R0 ;  /* 0x000000010d007824 */ /* 0x008fca00078e0200 */
[----:B------:R-:W2:Y:S01]  /*2ba20*/  LDSM.16.MT88.4 R4, [R0+0xa400] ;  /* 0x00a400000004783b */ /* 0x000ea20000004200 */
[----:B----4-:R-:W-:Y:S02]  /*2ba30*/  IADD3 R3, R15, R0, RZ ;  /* 0x000000000f037210 */ /* 0x010fe40007ffe0ff */
[----:B------:R-:W-:Y:S02]  /*2ba40*/  LOP3.LUT R20, R12, R14, RZ, 0xfc, !PT ;  /* 0x0000000e0c147212 */ /* 0x000fe400078efcff */
[C-C-:B--2---:R-:W-:Y:S02]  /*2ba50*/  PRMT R8, R4.reuse, 0x6420, R5.reuse ;  /* 0x0000642004087816 */ /* 0x144fe40000000005 */
[----:B------:R-:W-:Y:S02]  /*2ba60*/  PRMT R9, R4, 0x7531, R5 ;  /* 0x0000753104097816 */ /* 0x000fe40000000005 */
[C-C-:B------:R-:W-:Y:S02]  /*2ba70*/  PRMT R10, R6.reuse, 0x6420, R7.reuse ;  /* 0x00006420060a7816 */ /* 0x140fe40000000007 */
[----:B------:R-:W-:-:S02]  /*2ba80*/  PRMT R11, R6, 0x7531, R7 ;  /* 0x00007531060b7816 */ /* 0x000fc40000000007 */
[----:B------:R-:W2:Y:S01]  /*2ba90*/  LDSM.16.MT88.4 R4, [R3+0xa400] ;  /* 0x00a400000304783b */ /* 0x000ea20000004200 */
[----:B------:R-:W-:-:S05]  /*2baa0*/  IMAD.IADD R20, R13, 0x1, R20 ;  /* 0x000000010d147824 */ /* 0x000fca00078e0214 */
[----:B------:R2:W-:Y:S02]  /*2bab0*/  STSM.16.M88.4 [R20+0x400], R8 ;  /* 0x0004000814007844 */ /* 0x0005e40000000200 */
        /* <DEDUP_REMOVED lines=10> */
[----:B------:R-:W2:Y:S04]  /*2bb60*/  LDSM.16.MT88.4 R4, [R3+0xb400] ;  /* 0x00b400000304783b */ /* 0x000ea80000004200 */
[----:B------:R-:W-:Y:S01]  /*2bb70*/  STSM.16.M88.4 [R20+0x1400], R12 ;  /* 0x0014000c14007844 */ /* 0x000fe20000000200 */
[C-C-:B--2---:R-:W-:Y:S02]  /*2bb80*/  PRMT R8, R4.reuse, 0x6420, R5.reuse ;  /* 0x0000642004087816 */ /* 0x144fe40000000005 */
[----:B------:R-:W-:Y:S02]  /*2bb90*/  PRMT R9, R4, 0x7531, R5 ;  /* 0x0000753104097816 */ /* 0x000fe40000000005 */
[----:B------:R-:W-:-:S02]  /*2bba0*/  PRMT R10, R6, 0x6420, R7 ;  /* 0x00006420060a7816 */ /* 0x000fc40000000007 */
        /* <DEDUP_REMOVED lines=32> */
[----:B------:R3:W-:Y:S01]  /*2bdb0*/  STSM.16.M88.4 [R20+0x4400], R12 ;  /* 0x0044000c14007844 */ /* 0x0007e20000000200 */
[C-C-:B--2---:R-:W-:Y:S02]  /*2bdc0*/  PRMT R8, R4.reuse, 0x6420, R5.reuse ;  /* 0x0000642004087816 */ /* 0x144fe40000000005 */
        /* <DEDUP_REMOVED lines=12> */
.L_x_2627:
[----:B------:R-:W4:Y:S01]  /*2be90*/  S2R R0, SR_TID.X ;  /* 0x0000000000007919 */ /* 0x000f220000002100 */
[----:B--2---:R2:W-:Y:S01]  /*2bea0*/  SYNCS.ARRIVE.TRANS64.A1T0 RZ, [R17+URZ+0x29850], RZ ;  /* 0x029850ff11ff79a7 */ /* 0x0045e2000810003f */
[----:B------:R0:W5:Y:S01]  /*2beb0*/  LDL R3, [R1+0x14] ;  /* 0x0000140001037983 */ /* 0x0001620000100800 */
[----:B----4-:R-:W-:Y:S01]  /*2bec0*/  LOP3.LUT R0, R0, 0x7f, RZ, 0xc0, !PT ;  /* 0x0000007f00007812 */ /* 0x010fe200078ec0ff */
[----:B------:R-:W-:Y:S03]  /*2bed0*/  BAR.SYNC.DEFER_BLOCKING 0x2, 0x80 ;  /* 0x0082000000007b1d */ /* 0x000fe60000010000 */
[----:B------:R-:W-:-:S03]  /*2bee0*/  ISETP.NE.AND P0, PT, R0, RZ, PT ;  /* 0x000000ff0000720c */ /* 0x000fc60003f05270 */
[----:B------:R0:W5:Y:S10]  /*2bef0*/  LDL R0, [R1+0x8] ;  /* 0x0000080001007983 */ /* 0x0001740000100800 */
[----:B--2---:R-:W-:-:S05]  /*2bf00*/  @!P0 VIADD R17, R17, 0x29880 ;  /* 0x0002988011118836 */ /* 0x004fca0000000000 */
[----:B------:R-:W-:-:S04]  /*2bf10*/  @!P0 PRMT R17, RZ, 0x654, R17 ;  /* 0x00000654ff118816 */ /* 0x000fc80000000011 */
[----:B------:R0:W-:Y:S01]  /*2bf20*/  @!P0 SYNCS.ARRIVE.TRANS64.RED.A1T0 RZ, [R17+URZ], RZ ;  /* 0x000000ff11ff89a7 */ /* 0x0001e2000810043f */
[C---:B------:R-:W-:Y:S01]  /*2bf30*/  ISETP.GT.AND P0, PT, R2.reuse, RZ, PT ;  /* 0x000000ff0200720c */ /* 0x040fe20003f04270 */
[----:B------:R-:W-:-:S12]  /*2bf40*/  VIADD R2, R2, 0xffffffff ;  /* 0xffffffff02027836 */ /* 0x000fd80000000000 */
[----:B0-----:R-:W-:Y:S05]  /*2bf50*/  @P0 BRA `(.L_x_2628) ;  /* 0xffffffec00d40947 */ /* 0x001fea000383ffff */
.L_x_2606:
[----:B--2---:R-:W0:Y:S01]  /*2bf60*/  S2R R4, SR_TID.X ;  /* 0x0000000000047919 */ /* 0x004e220000002100 */
[----:B------:R-:W-:Y:S01]  /*2bf70*/  BSSY B0, `(.L_x_2629) ;  /* 0x0000010000007945 */ /* 0x000fe20003800000 */
[----:B0-----:R-:W-:-:S04]  /*2bf80*/  LOP3.LUT R4, R4, 0x7f, RZ, 0xc0, !PT ;  /* 0x0000007f04047812 */ /* 0x001fc800078ec0ff */
[----:B------:R-:W-:-:S13]  /*2bf90*/  ISETP.NE.AND P0, PT, R4, RZ, PT ;  /* 0x000000ff0400720c */ /* 0x000fda0003f05270 */
[----:B------:R-:W-:Y:S05]  /*2bfa0*/  @P0 BRA `(.L_x_2630) ;  /* 0x0000000000300947 */ /* 0x000fea0003800000 */
[----:B------:R-:W0:Y:S01]  /*2bfb0*/  S2R R2, SR_LANEID ;  /* 0x0000000000027919 */ /* 0x000e220000000000 */
[----:B------:R-:W-:Y:S01]  /*2bfc0*/  VOTEU.ANY UR4, UPT, PT ;  /* 0x0000000000047886 */ /* 0x000fe200038e0100 */
[----:B------:R-:W2:Y:S01]  /*2bfd0*/  LDC.64 R4, c[0x0][0xc60] ;  /* 0x00031800ff047b82 */ /* 0x000ea20000000a00 */
[----:B-----5:R-:W0:Y:S02]  /*2bfe0*/  FLO.U32 R0, UR4 ;  /* 0x0000000400007d00 */ /* 0x020e2400080e0000 */
[----:B0-----:R-:W-:-:S06]  /*2bff0*/  ISETP.EQ.U32.AND P1, PT, R0, R2, PT ;  /* 0x000000020000720c */ /* 0x001fcc0003f22070 */
[----:B------:R-:W2:Y:S07]  /*2c000*/  POPC R2, UR4 ;  /* 0x0000000400027d09 */ /* 0x000eae0008000000 */
[----:B--2---:R-:W2:Y:S04]  /*2c010*/  @P1 ATOMG.E.ADD.STRONG.GPU PT, R2, desc[UR56][R4.64], R2 ;  /* 0x00000002040219a8 */ /* 0x004ea800081ee1f8 */
[----:B--2---:R0:W2:Y:S02]  /*2c020*/  SHFL.IDX PT, R2, R2, R0, 0x1f ;  /* 0x00001f0002027589 */ /* 0x0040a400000e0000 */
[----:B0-----:R-:W0:Y:S02]  /*2c030*/  S2R R0, SR_LTMASK ;  /* 0x0000000000007919 */ /* 0x001e240000003900 */
[----:B0-----:R-:W-:-:S06]  /*2c040*/  LOP3.LUT R0, R0, UR4, RZ, 0xc0, !PT ;  /* 0x0000000400007c12 */ /* 0x001fcc000f8ec0ff */
[----:B------:R-:W2:Y:S02]  /*2c050*/  POPC R0, R0 ;  /* 0x0000000000007309 */ /* 0x000ea40000000000 */
[----:B--2---:R-:W-:-:S07]  /*2c060*/  IADD3 R16, R2, UR38, R0 ;  /* 0x0000002602107c10 */ /* 0x004fce000fffe000 */
.L_x_2630:
[----:B------:R-:W-:Y:S05]  /*2c070*/  BSYNC B0 ;  /* 0x0000000000007941 */ /* 0x000fea0003800000 */
.L_x_2629:
[----:B------:R-:W-:-:S06]  /*2c080*/  UISETP.NE.AND UP0, UPT, UR37, 0x3, UPT ;  /* 0x000000032500788c */ /* 0x000fcc000bf05270 */
[----:B------:R-:W-:-:S13]  /*2c090*/  PLOP3.LUT P1, PT, PT, PT, UP0, 0x80, 0x0 ;  /* 0x000000000000781c */ /* 0x000fda0003f2f008 */
[----:B------:R-:W-:Y:S05]  /*2c0a0*/  @!P1 BRA `(.L_x_2631) ;  /* 0x0000000000049947 */ /* 0x000fea0003800000 */
[----:B------:R-:W-:Y:S01]  /*2c0b0*/  BPT.TRAP 0x1 ;  /* 0x000000040000795c */ /* 0x000fe20000300000 */
.L_x_2631:
[----:B------:R-:W2:Y:S04]  /*2c0c0*/  LDL R4, [R1+0x14] ;  /* 0x0000140001047983 */ /* 0x000ea80000100800 */
[----:B-----5:R-:W4:Y:S04]  /*2c0d0*/  LDL R3, [R1+0x4] ;  /* 0x0000040001037983 */ /* 0x020f280000100800 */
[----:B------:R-:W4:Y:S01]  /*2c0e0*/  LDL R2, [R1+0x8] ;  /* 0x0000080001027983 */ /* 0x000f220000100800 */
[----:B------:R-:W-:Y:S01]  /*2c0f0*/  MOV R0, UR39 ;  /* 0x0000002700007c02 */ /* 0x000fe20008000f00 */
[----:B------:R-:W-:Y:S03]  /*2c100*/  BSSY B0, `(.L_x_2632) ;  /* 0x0000007000007945 */ /* 0x000fe60003800000 */
[----:B------:R-:W-:-:S02]  /*2c110*/  ISETP.NE.AND P2, PT, R0, 0x3, PT ;  /* 0x000000030000780c */ /* 0x000fc40003f45270 */
[----:B--2---:R-:W-:-:S04]  /*2c120*/  LOP3.LUT R0, R4, 0x1, RZ, 0x3c, !PT ;  /* 0x0000000104007812 */ /* 0x004fc800078e3cff */
[----:B------:R-:W-:Y:S01]  /*2c130*/  SHF.L.U32 R0, R0, 0x1f, RZ ;  /* 0x0000001f00007819 */ /* 0x000fe200000006ff */
[----:B----4-:R-:W-:-:S04]  /*2c140*/  IMAD R17, R2, 0x8, R3 ;  /* 0x0000000802117824 */ /* 0x010fc800078e0203 */
[----:B------:R-:W0:Y:S02]  /*2c150*/  SYNCS.PHASECHK.TRANS64.TRYWAIT P1, [R17+URZ+0x29870], R0 ;  /* 0x02987000110075a7 */ /* 0x000e24000802017f */
[----:B0-----:R-:W-:Y:S05]  /*2c160*/  @!P1 BRA `(.L_x_2633) ;  /* 0x0000003c00dc9947 */ /* 0x001fea0003800000 */
.L_x_2766:
[----:B------:R-:W-:Y:S05]  /*2c170*/  BSYNC B0 ;  /* 0x0000000000007941 */ /* 0x000fea0003800000 */
.L_x_2632:
[----:B------:R-:W-:Y:S05]  /*2c180*/  @!P2 BRA `(.L_x_2634) ;  /* 0x000000000004a947 */ /* 0x000fea0003800000 */
[----:B------:R-:W-:Y:S01]  /*2c190*/  BPT.TRAP 0x1 ;  /* 0x000000040000795c */ /* 0x000fe20000300000 */
.L_x_2634:
[----:B0-----:R-:W2:Y:S02]  /*2c1a0*/  LDL R0, [R1+0x14] ;  /* 0x0000140001007983 */ /* 0x001ea40000100800 */
[----:B--2---:R-:W-:-:S04]  /*2c1b0*/  SHF.L.U32 R0, R0, 0x1f, RZ ;  /* 0x0000001f00007819 */ /* 0x004fc800000006ff */
[----:B------:R-:W0:Y:S02]  /*2c1c0*/  SYNCS.PHASECHK.TRANS64.TRYWAIT P1, [R17+URZ+0x29860], R0 ;  /* 0x02986000110075a7 */ /* 0x000e24000802017f */
[----:B0-----:R-:W-:Y:S05]  /*2c1d0*/  @!P1 BRA `(.L_x_2635) ;  /* 0x0000003c00d49947 */ /* 0x001fea0003800000 */
.L_x_2767:
[----:B------:R-:W0:Y:S04]  /*2c1e0*/  LDL R18, [R1+0x8] ;  /* 0x0000080001127983 */ /* 0x000e280000100800 */
[----:B------:R-:W2:Y:S04]  /*2c1f0*/  LDL R2, [R1+0x2c] ;  /* 0x00002c0001027983 */ /* 0x000ea80000100800 */
[----:B---3--:R-:W3:Y:S04]  /*2c200*/  LDL R12, [R1+0x4] ;  /* 0x00000400010c7983 */ /* 0x008ee80000100800 */
[----:B------:R-:W4:Y:S01]  /*2c210*/  LDL R13, [R1+0x28] ;  /* 0x00002800010d7983 */ /* 0x000f220000100800 */
[----:B------:R-:W5:Y:S01]  /*2c220*/  S2R R3, SR_TID.X ;  /* 0x0000000000037919 */ /* 0x000f620000002100 */
[----:B------:R-:W-:Y:S05]  /*2c230*/  WARPSYNC.ALL ;  /* 0x0000000000007948 */ /* 0x000fea0003800000 */
[----:B-----5:R-:W-:Y:S01]  /*2c240*/  LOP3.LUT P1, RZ, R3, 0x4, RZ, 0xc0, !PT ;  /* 0x0000000403ff7812 */ /* 0x020fe2000782c0ff */
[----:B------:R-:W-:-:S05]  /*2c250*/  IMAD.MOV.U32 R3, RZ, RZ, 0x40 ;  /* 0x00000040ff037424 */ /* 0x000fca00078e00ff */
[----:B------:R-:W-:Y:S01]  /*2c260*/  SEL R3, R3, 0xffffffc0, !P1 ;  /* 0xffffffc003037807 */ /* 0x000fe20004800000 */
[----:B0-----:R-:W-:-:S05]  /*2c270*/  IMAD R0, R18, 0x5000, RZ ;  /* 0x0000500012007824 */ /* 0x001fca00078e02ff */
[----:B--2---:R-:W-:-:S05]  /*2c280*/  LOP3.LUT R2, R0, R2, RZ, 0xfc, !PT ;  /* 0x0000000200027212 */ /* 0x004fca00078efcff */
[----:B---3--:R-:W-:-:S05]  /*2c290*/  IMAD.IADD R2, R12, 0x1, R2 ;  /* 0x000000010c027824 */ /* 0x008fca00078e0202 */
[----:B------:R-:W0:Y:S01]  /*2c2a0*/  LDSM.16.MT88.4 R4, [R2+0xa400] ;  /* 0x00a400000204783b */ /* 0x000e220000004200 */
[----:B------:R-:W-:Y:S02]  /*2c2b0*/  IADD3 R3, R3, R2, RZ ;  /* 0x0000000203037210 */ /* 0x000fe40007ffe0ff */
[----:B----4-:R-:W-:Y:S02]  /*2c2c0*/  LOP3.LUT R0, R0, R13, RZ, 0xfc, !PT ;  /* 0x0000000d00007212 */ /* 0x010fe400078efcff */
[C-C-:B0-----:R-:W-:Y:S02]  /*2c2d0*/  PRMT R8, R4.reuse, 0x6420, R5.reuse ;  /* 0x0000642004087816 */ /* 0x141fe40000000005 */
[----:B------:R-:W-:Y:S02]  /*2c2e0*/  PRMT R9, R4, 0x7531, R5 ;  /* 0x0000753104097816 */ /* 0x000fe40000000005 */
[C-C-:B------:R-:W-:Y:S02]  /*2c2f0*/  PRMT R10, R6.reuse, 0x6420, R7.reuse ;  /* 0x00006420060a7816 */ /* 0x140fe40000000007 */
[----:B------:R-:W-:-:S02]  /*2c300*/  PRMT R11, R6, 0x7531, R7 ;  /* 0x00007531060b7816 */ /* 0x000fc40000000007 */
[----:B------:R-:W0:Y:S01]  /*2c310*/  LDSM.16.MT88.4 R4, [R3+0xa400] ;  /* 0x00a400000304783b */ /* 0x000e220000004200 */
[----:B------:R-:W-:-:S05]  /*2c320*/  IMAD.IADD R0, R12, 0x1, R0 ;  /* 0x000000010c007824 */ /* 0x000fca00078e0200 */
        /* <DEDUP_REMOVED lines=62> */
.L_x_2636:
[----:B------:R-:W3:Y:S01]  /*2c710*/  LDL.LU R3, [R1+0x14] ;  /* 0x0000140001037983 */ /* 0x000ee20000300800 */
[----:B0-----:R0:W-:Y:S01]  /*2c720*/  SYNCS.ARRIVE.TRANS64.A1T0 RZ, [R17+URZ+0x29850], RZ ;  /* 0x029850ff11ff79a7 */ /* 0x0011e2000810003f */
[----:B--2---:R-:W-:Y:S02]  /*2c730*/  VIADD R0, R18, 0x1 ;  /* 0x0000000112007836 */ /* 0x004fe40000000000 */
        /* <DEDUP_REMOVED lines=8> */
[----:B---3--:R-:W-:-:S05]  /*2c7c0*/  LOP3.LUT R3, R3, R2, RZ, 0x3c, !PT ;  /* 0x0000000203037212 */ /* 0x008fca00078e3cff */
[----:B------:R0:W-:Y:S02]  /*2c7d0*/  STL [R1+0x14], R3 ;  /* 0x0000140301007387 */ /* 0x0001e40000100800 */
.L_x_2581:
        /* <DEDUP_REMOVED lines=9> */
[----:B------:R3:W4:Y:S04]  /*2c870*/  LDS.128 R16, [R0+0x298d0] ;  /* 0x0298d00000107984 */ /* 0x0007280000000c00 */
[----:B------:R3:W-:Y:S01]  /*2c880*/  STL [R1+0x4], R0 ;  /* 0x0000040001007387 */ /* 0x0007e20000100800 */
[----:B------:R-:W-:Y:S06]  /*2c890*/  BAR.ARV 0x4, 0x180 ;  /* 0x0106000000007b1d */ /* 0x000fec0000002000 */
[----:B------:R-:W-:Y:S05]  /*2c8a0*/  BRA `(.L_x_2638) ;  /* 0x0000000800dc7947 */ /* 0x000fea0003800000 */
.L_x_2637:
        /* <DEDUP_REMOVED lines=15> */
[C---:B------:R-:W-:Y:S01]  /*2c9a0*/  ISETP.GE.U32.AND P5, PT, R7.reuse, 0x10, PT ;  /* 0x000000100700780c */ /* 0x040fe20003fa6070 */
[----:B------:R-:W-:Y:S01]  /*2c9b0*/  SHFL.IDX PT, R5, R16, 0x1, 0x1f ;  /* 0x00201f0010057f89 */ /* 0x000fe200000e0000 */
[----:B0-----:R-:W-:Y:S02]  /*2c9c0*/  IMAD.MOV.U32 R2, RZ, RZ, RZ ;  /* 0x000000ffff027224 */ /* 0x001fe400078e00ff */
[----:B--2---:R-:W-:Y:S01]  /*2c9d0*/  @!P1 IMAD.MOV.U32 R2, RZ, RZ, R3 ;  /* 0x000000ffff029224 */ /* 0x004fe200078e0003 */
[----:B------:R-:W-:-:S04]  /*2c9e0*/  ISETP.NE.AND P1, PT, R7, RZ, PT ;  /* 0x000000ff0700720c */ /* 0x000fc80003f25270 */
        /* <DEDUP_REMOVED lines=15> */
[----:B------:R0:W2:Y:S02]  /*2cae0*/  SHFL.IDX PT, R8, R6, 0x1f, 0x1f ;  /* 0x03e01f0006087f89 */ /* 0x0000a400000e0000 */
.L_x_2777:
[----:B------:R-:W-:Y:S02]  /*2caf0*/  ULDC UR4, c[0x0][0xc38] ;  /* 0x00030e0000047ab9 */ /* 0x000fe40000000800 */
[----:B------:R-:W-:-:S04]  /*2cb00*/  IMAD.U32 R4, RZ, RZ, UR4 ;  /* 0x00000004ff047e24 */ /* 0x000fc8000f8e00ff */
[----:B--2---:R-:W-:-:S04]  /*2cb10*/  IMAD R8, R8, R4, RZ ;  /* 0x0000000408087224 */ /* 0x004fc800078e02ff */
[----:B------:R-:W-:-:S05]  /*2cb20*/  IMAD.IADD R5, R5, 0x1, R8 ;  /* 0x0000000105057824 */ /* 0x000fca00078e0208 */
[----:B------:R-:W-:-:S13]  /*2cb30*/  ISETP.GT.AND P6, PT, R5, R0, PT ;  /* 0x000000000500720c */ /* 0x000fda0003fc4270 */
[----:B------:R-:W-:Y:S05]  /*2cb40*/  @P6 BRA `(.L_x_2640) ;  /* 0x00000000009c6947 */ /* 0x000fea0003800000 */
.L_x_2645:
[----:B------:R-:W2:Y:S01]  /*2cb50*/  LDC R2, c[0x0][0xc3c] ;  /* 0x00030f00ff027b82 */ /* 0x000ea20000000800 */
[----:B------:R-:W-:-:S05]  /*2cb60*/  VIADD R19, R19, 0x1f ;  /* 0x0000001f13137836 */ /* 0x000fca0000000000 */
[----:B--2---:R-:W-:-:S13]  /*2cb70*/  ISETP.GE.AND P6, PT, R19, R2, PT ;  /* 0x000000021300720c */ /* 0x004fda0003fc6270 */
[----:B------:R-:W-:Y:S05]  /*2cb80*/  @P6 BRA `(.L_x_2641) ;  /* 0x0000000400d86947 */ /* 0x000fea0003800000 */
[----:B------:R-:W2:Y:S01]  /*2cb90*/  S2R R3, SR_TID.X ;  /* 0x0000000000037919 */ /* 0x000ea20000002100 */
[----:B------:R-:W-:Y:S01]  /*2cba0*/  BSSY B0, `(.L_x_2642) ;  /* 0x0000009000007945 */ /* 0x000fe20003800000 */
[----:B--2---:R-:W-:-:S04]  /*2cbb0*/  LOP3.LUT R3, R3, 0x1f, RZ, 0xc0, !PT ;  /* 0x0000001f03037812 */ /* 0x004fc800078ec0ff */
[----:B------:R-:W-:-:S04]  /*2cbc0*/  IADD3 R4, R19, R3, RZ ;  /* 0x0000000313047210 */ /* 0x000fc80007ffe0ff */
[----:B------:R-:W-:Y:S01]  /*2cbd0*/  ISETP.GE.OR P6, PT, R4, R2, !P0 ;  /* 0x000000020400720c */ /* 0x000fe200047c6670 */
[----:B------:R-:W-:-:S12]  /*2cbe0*/  IMAD.MOV.U32 R2, RZ, RZ, RZ ;  /* 0x000000ffff027224 */ /* 0x000fd800078e00ff */
[----:B------:R-:W-:Y:S05]  /*2cbf0*/  @P6 BRA `(.L_x_2643) ;  /* 0x00000000000c6947 */ /* 0x000fea0003800000 */
[----:B------:R-:W2:Y:S02]  /*2cc00*/  LDC.64 R2, c[0x0][0xc80] ;  /* 0x00032000ff027b82 */ /* 0x000ea40000000a00 */
[----:B--2---:R-:W-:-:S06]  /*2cc10*/  IMAD.WIDE R2, R4, 0x4, R2 ;  /* 0x0000000404027825 */ /* 0x004fcc00078e0202 */
[----:B------:R2:W5:Y:S02]  /*2cc20*/  LDG.E R2, desc[UR56][R2.64] ;  /* 0x0000003802027981 */ /* 0x000564000c1e1900 */
.L_x_2643:
[----:B------:R-:W-:Y:S05]  /*2cc30*/  BSYNC B0 ;  /* 0x0000000000007941 */ /* 0x000fea0003800000 */
.L_x_2642:
        /* <DEDUP_REMOVED lines=14> */
[----:B------:R-:W2:Y:S02]  /*2cd20*/  SHFL.UP PT, R4, R3, 0x10, RZ ;  /* 0x0600000003047989 */ /* 0x000ea400000e00ff */
[----:B--2---:R-:W-:-:S05]  /*2cd30*/  SEL R4, R4, RZ, P5 ;  /* 0x000000ff04047207 */ /* 0x004fca0002800000 */
[----:B0-----:R-:W-:-:S05]  /*2cd40*/  IMAD.IADD R6, R3, 0x1, R4 ;  /* 0x0000000103067824 */ /* 0x001fca00078e0204 */
[----:B------:R0:W2:Y:S02]  /*2cd50*/  SHFL.IDX PT, R8, R6, 0x1f, 0x1f ;  /* 0x03e01f0006087f89 */ /* 0x0000a400000e0000 */
.L_x_2785:
[----:B------:R-:W-:Y:S02]  /*2cd60*/  ULDC UR4, c[0x0][0xc38] ;  /* 0x00030e0000047ab9 */ /* 0x000fe40000000800 */
[----:B------:R-:W-:-:S04]  /*2cd70*/  IMAD.U32 R4, RZ, RZ, UR4 ;  /* 0x00000004ff047e24 */ /* 0x000fc8000f8e00ff */
[----:B--2---:R-:W-:-:S05]  /*2cd80*/  IMAD R8, R8, R4, RZ ;  /* 0x0000000408087224 */ /* 0x004fca00078e02ff */
[----:B------:R-:W-:-:S04]  /*2cd90*/  IADD3 R5, R8, R5, RZ ;  /* 0x0000000508057210 */ /* 0x000fc80007ffe0ff */
[----:B------:R-:W-:-:S13]  /*2cda0*/  ISETP.GT.AND P6, PT, R5, R0, PT ;  /* 0x000000000500720c */ /* 0x000fda0003fc4270 */
[----:B------:R-:W-:Y:S05]  /*2cdb0*/  @!P6 BRA `(.L_x_2645) ;  /* 0xfffffffc0064e947 */ /* 0x000fea000383ffff */
.L_x_2640:
[----:B------:R-:W-:Y:S01]  /*2cdc0*/  IMAD.IADD R8, R5, 0x1, -R8 ;  /* 0x0000000105087824 */ /* 0x000fe200078e0a08 */
[----:B------:R-:W-:-:S03]  /*2cdd0*/  UMOV UR4, 0xffffffff ;  /* 0xffffffff00047882 */ /* 0x000fc60000000000 */
[----:B------:R-:W-:-:S05]  /*2cde0*/  IMAD R3, R6, R4, R8 ;  /* 0x0000000406037224 */ /* 0x000fca00078e0208 */
[----:B------:R-:W-:Y:S01]  /*2cdf0*/  ISETP.GT.AND P6, PT, R3, R0, PT ;  /* 0x000000000300720c */ /* 0x000fe20003fc4270 */
[----:B------:R-:W-:-:S12]  /*2ce00*/  BRA.DIV UR4, `(.L_x_2646) ;  /* 0x0000003a04f07947 */ /* 0x000fd8000b800000 */
[----:B------:R-:W-:-:S04]  /*2ce10*/  VOTE.ANY R3, PT, !P6 ;  /* 0x0000000000037806 */ /* 0x000fc800070e0100 */
[----:B------:R-:W2:Y:S02]  /*2ce20*/  POPC R5, R3 ;  /* 0x0000000300057309 */ /* 0x000ea40000000000 */
[----:B--2---:R2:W3:Y:S02]  /*2ce30*/  SHFL.IDX PT, R17, R2, R5, 0x1f ;  /* 0x00001f0502117589 */ /* 0x0044e400000e0000 */
.L_x_2789:
[----:B------:R-:W-:Y:S01]  /*2ce40*/  ISETP.NE.AND P0, PT, R3, RZ, PT ;  /* 0x000000ff0300720c */ /* 0x000fe20003f05270 */
[----:B------:R-:W-:-:S12]  /*2ce50*/  IMAD.MOV.U32 R16, RZ, RZ, RZ ;  /* 0x000000ffff107224 */ /* 0x000fd800078e00ff */
[----:B------:R-:W-:Y:S05]  /*2ce60*/  @!P0 BRA `(.L_x_2647) ;  /* 0x0000000000148947 */ /* 0x000fea0003800000 */
[----:B------:R-:W-:Y:S01]  /*2ce70*/  UMOV UR4, 0xffffffff ;  /* 0xffffffff00047882 */ /* 0x000fe20000000000 */
[----:B------:R-:W-:Y:S02]  /*2ce80*/  VIADD R12, R5, 0xffffffff ;  /* 0xffffffff050c7836 */ /* 0x000fe40000000000 */
[----:B------:R-:W-:Y:S05]  /*2ce90*/  BRA.DIV UR4, `(.L_x_2648) ;  /* 0x0000003e04147947 */ /* 0x000fea000b800000 */
[----:B0-----:R0:W4:Y:S02]  /*2cea0*/  SHFL.IDX PT, R6, R6, R12, 0x1f ;  /* 0x00001f0c06067589 */ /* 0x00112400000e0000 */
.L_x_2792:
[----:B----4-:R-:W-:-:S07]  /*2ceb0*/  MOV R16, R6 ;  /* 0x0000000600107202 */ /* 0x010fce0000000f00 */
.L_x_2647:
[----:B0-----:R-:W0:Y:S01]  /*2cec0*/  LDC.64 R6, c[0x0][0xc90] ;  /* 0x00032400ff067b82 */ /* 0x001e220000000a00 */
[----:B------:R-:W-:-:S04]  /*2ced0*/  IMAD.IADD R19, R5, 0x1, R19 ;  /* 0x0000000105137824 */ /* 0x000fc800078e0213 */
[----:B0-----:R-:W-:-:S06]  /*2cee0*/  IMAD.WIDE R6, R19, 0x4, R6 ;  /* 0x0000000413067825 */ /* 0x001fcc00078e0206 */
[----:B------:R-:W2:Y:S01]  /*2cef0*/  LDG.E R6, desc[UR56][R6.64] ;  /* 0x0000003806067981 */ /* 0x000ea2000c1e1900 */
[----:B------:R-:W-:-:S04]  /*2cf00*/  IMAD R16, R16, R4, R8 ;  /* 0x0000000410107224 */ /* 0x000fc800078e0208 */
[----:B------:R-:W-:Y:S02]  /*2cf10*/  IMAD.IADD R0, R0, 0x1, -R16 ;  /* 0x0000000100007824 */ /* 0x000fe400078e0a10 */
[----:B--23--:R-:W-:-:S05]  /*2cf20*/  IMAD R5, R17, R6, RZ ;  /* 0x0000000611057224 */ /* 0x00cfca00078e02ff */
[----:B------:R-:W-:-:S04]  /*2cf30*/  IABS R7, R5 ;  /* 0x0000000500077213 */ /* 0x000fc80000000000 */
[----:B------:R-:W0:Y:S08]  /*2cf40*/  I2F.RP R2, R7 ;  /* 0x0000000700027306 */ /* 0x000e300000209400 */
[----:B0-----:R-:W0:Y:S02]  /*2cf50*/  MUFU.RCP R2, R2 ;  /* 0x0000000200027308 */ /* 0x001e240000001000 */
[----:B0-----:R-:W-:-:S06]  /*2cf60*/  VIADD R2, R2, 0xffffffe ;  /* 0x0ffffffe02027836 */ /* 0x001fcc0000000000 */
[----:B------:R-:W0:Y:S02]  /*2cf70*/  F2I.FTZ.U32.TRUNC.NTZ R3, R2 ;  /* 0x0000000200037305 */ /* 0x000e24000021f000 */
[----:B0-----:R-:W-:-:S04]  /*2cf80*/  IMAD.MOV R2, RZ, RZ, -R3 ;  /* 0x000000ffff027224 */ /* 0x001fc800078e0a03 */
[----:B------:R-:W-:Y:S01]  /*2cf90*/  IMAD R8, R2, R7, RZ ;  /* 0x0000000702087224 */ /* 0x000fe200078e02ff */
[----:B------:R-:W-:-:S05]  /*2cfa0*/  MOV R2, RZ ;  /* 0x000000ff00027202 */ /* 0x000fca0000000f00 */
[----:B------:R-:W-:Y:S01]  /*2cfb0*/  IMAD.HI.U32 R8, R3, R8, R2 ;  /* 0x0000000803087227 */ /* 0x000fe200078e0002 */
[----:B------:R-:W-:Y:S02]  /*2cfc0*/  IABS R2, R0 ;  /* 0x0000000000027213 */ /* 0x000fe40000000000 */
[----:B------:R-:W-:-:S03]  /*2cfd0*/  IABS R3, R5 ;  /* 0x0000000500037213 */ /* 0x000fc60000000000 */
[----:B------:R-:W-:-:S04]  /*2cfe0*/  IMAD.HI.U32 R8, R8, R2, RZ ;  /* 0x0000000208087227 */ /* 0x000fc800078e00ff */
[----:B------:R-:W-:-:S04]  /*2cff0*/  IMAD.MOV R3, RZ, RZ, -R3 ;  /* 0x000000ffff037224 */ /* 0x000fc800078e0a03 */
        /* <DEDUP_REMOVED lines=8> */
[----:B------:R-:W-:-:S04]  /*2d080*/  @P0 VIADD R8, R8, 0x1 ;  /* 0x0000000108080836 */ /* 0x000fc80000000000 */
[----:B------:R-:W-:-:S04]  /*2d090*/  IMAD.MOV.U32 R2, RZ, RZ, R8 ;  /* 0x000000ffff027224 */ /* 0x000fc800078e0008 */
[----:B------:R-:W-:Y:S01]  /*2d0a0*/  @!P2 IMAD.MOV R2, RZ, RZ, -R2 ;  /* 0x000000ffff02a224 */ /* 0x000fe200078e0a02 */
[----:B------:R-:W-:-:S05]  /*2d0b0*/  @!P1 LOP3.LUT R2, RZ, R5, RZ, 0x33, !PT ;  /* 0x00000005ff029212 */ /* 0x000fca00078e33ff */
[----:B------:R-:W-:Y:S02]  /*2d0c0*/  IMAD R7, R6, R2, RZ ;  /* 0x0000000206077224 */ /* 0x000fe400078e02ff */
[----:B------:R-:W-:-:S03]  /*2d0d0*/  IMAD.MOV R2, RZ, RZ, -R2 ;  /* 0x000000ffff027224 */ /* 0x000fc600078e0a02 */
[----:B------:R-:W-:Y:S01]  /*2d0e0*/  IADD3 R3, -R7, RZ, RZ ;  /* 0x000000ff07037210 */ /* 0x000fe20007ffe1ff */
[----:B------:R-:W-:-:S03]  /*2d0f0*/  IMAD R0, R5, R2, R0 ;  /* 0x0000000205007224 */ /* 0x000fc600078e0200 */
[----:B------:R-:W-:-:S04]  /*2d100*/  VIADDMNMX R4, R3, R4, R6, PT ;  /* 0x0000000403047246 */ /* 0x000fc80003800106 */
        /* <DEDUP_REMOVED lines=27> */
[----:B------:R-:W-:-:S04]  /*2d2c0*/  LOP3.LUT R2, RZ, R2, RZ, 0x33, !PT ;  /* 0x00000002ff027212 */ /* 0x000fc800078e33ff */
[----:B------:R-:W-:Y:S01]  /*2d2d0*/  IADD3 R17, R17, R2, RZ ;  /* 0x0000000211117210 */ /* 0x000fe20007ffe0ff */
[----:B------:R-:W-:Y:S06]  /*2d2e0*/  BRA `(.L_x_2649) ;  /* 0x00000000001c7947 */ /* 0x000fec0003800000 */
.L_x_2641:
[----:B------:R-:W-:Y:S01]  /*2d2f0*/  UMOV UR4, URZ ;  /* 0x0000003f00047c82 */ /* 0x000fe20008000000 */
[----:B------:R-:W-:Y:S01]  /*2d300*/  UMOV UR5, URZ ;  /* 0x0000003f00057c82 */ /* 0x000fe20008000000 */
[----:B------:R-:W-:Y:S01]  /*2d310*/  ULDC UR6, c[0x0][0xc3c] ;  /* 0x00030f0000067ab9 */ /* 0x000fe20000000800 */
[----:B------:R-:W-:Y:S01]  /*2d320*/  IMAD.MOV.U32 R16, RZ, RZ, R0 ;  /* 0x000000ffff107224 */ /* 0x000fe200078e0000 */
[----:B------:R-:W-:Y:S01]  /*2d330*/  MOV R19, UR6 ;  /* 0x0000000600137c02 */ /* 0x000fe20008000f00 */
[----:B------:R-:W-:Y:S02]  /*2d340*/  IMAD.U32 R17, RZ, RZ, UR4 ;  /* 0x00000004ff117e24 */ /* 0x000fe4000f8e00ff */
[----:B------:R-:W-:-:S07]  /*2d350*/  IMAD.U32 R18, RZ, RZ, UR5 ;  /* 0x00000005ff127e24 */ /* 0x000fce000f8e00ff */
.L_x_2649:
[----:B------:R2:W3:Y:S01]  /*2d360*/  LDL R3, [R1+0x4] ;  /* 0x0000040001037983 */ /* 0x0004e20000100800 */
[----:B------:R-:W4:Y:S01]  /*2d370*/  S2R R0, SR_TID.X ;  /* 0x0000000000007919 */ /* 0x000f220000002100 */
[----:B------:R-:W-:Y:S05]  /*2d380*/  WARPSYNC.ALL ;  /* 0x0000000000007948 */ /* 0x000fea0003800000 */
[----:B----4-:R-:W-:Y:S01]  /*2d390*/  LOP3.LUT R0, R0, 0x1f, RZ, 0xc0, !PT ;  /* 0x0000001f00007812 */ /* 0x010fe200078ec0ff */
        /* <DEDUP_REMOVED lines=8> */
.L_x_2638:
[----:B------:R-:W-:Y:S02]  /*2d420*/  ULDC UR4, c[0x0][0xc3c] ;  /* 0x00030f0000047ab9 */ /* 0x000fe40000000800 */
[----:B----4-:R-:W-:-:S13]  /*2d430*/  ISETP.GE.AND P0, PT, R19, UR4, PT ;  /* 0x0000000413007c0c */ /* 0x010fda000bf06270 */
[----:B------:R-:W-:Y:S05]  /*2d440*/  @!P0 BRA `(.L_x_2650) ;  /* 0xffffffa400308947 */ /* 0x000fea000383ffff */
[----:B------:R-:W-:Y:S05]  /*2d450*/  BSYNC B7 ;  /* 0x0000000000077941 */ /* 0x000fea0003800000 */
.L_x_2540:
[----:B---3--:R-:W3:Y:S01]  /*2d460*/  LDL.LU R0, [R1+0x54] ;  /* 0x0000540001007983 */ /* 0x008ee20000300800 */
[----:B------:R-:W-:Y:S01]  /*2d470*/  BSSY B0, `(.L_x_2651) ;  /* 0x000000b000007945 */ /* 0x000fe20003800000 */
[----:B------:R-:W4:Y:S01]  /*2d480*/  S2R R5, SR_CgaCtaId ;  /* 0x0000000000057919 */ /* 0x000f220000008800 */
[----:B---3--:R-:W-:-:S05]  /*2d490*/  VIADD R0, R0, 0x1 ;  /* 0x0000000100007836 */ /* 0x008fca0000000000 */
[----:B0-----:R-:W-:-:S04]  /*2d4a0*/  LEA.HI R2, R0, R0, RZ, 0x1 ;  /* 0x0000000000027211 */ /* 0x001fc800078f08ff */
[----:B--2---:R-:W-:-:S05]  /*2d4b0*/  LOP3.LUT R3, R2, 0xfffffffe, RZ, 0xc0, !PT ;  /* 0xfffffffe02037812 */ /* 0x004fca00078ec0ff */
[----:B------:R-:W-:Y:S01]  /*2d4c0*/  IMAD.IADD R3, R0, 0x1, -R3 ;  /* 0x0000000100037824 */ /* 0x000fe200078e0a03 */
[----:B------:R-:W-:-:S04]  /*2d4d0*/  MOV R0, 0x400 ;  /* 0x0000040000007802 */ /* 0x000fc80000000f00 */
[----:B----4-:R-:W-:Y:S02]  /*2d4e0*/  LEA R0, R5, R0, 0x18 ;  /* 0x0000000005007211 */ /* 0x010fe400078ec0ff */
[----:B------:R-:W-:-:S04]  /*2d4f0*/  SHF.L.U32 R3, R3, 0x1f, RZ ;  /* 0x0000001f03037819 */ /* 0x000fc800000006ff */
[----:B------:R-:W0:Y:S02]  /*2d500*/  SYNCS.PHASECHK.TRANS64.TRYWAIT P0, [R0+URZ+0x29820], R3 ;  /* 0x02982003000075a7 */ /* 0x000e24000800017f */
[----:B0-----:R-:W-:Y:S05]  /*2d510*/  @!P0 BRA `(.L_x_2652) ;  /* 0x00000034009c8947 */ /* 0x001fea0003800000 */
.L_x_2793:
[----:B------:R-:W-:Y:S05]  /*2d520*/  BSYNC B0 ;  /* 0x0000000000007941 */ /* 0x000fea0003800000 */
.L_x_2651:
[----:B------:R-:W-:-:S03]  /*2d530*/  UMOV UR4, 0xffffffff ;  /* 0xffffffff00047882 */ /* 0x000fc60000000000 */
[----:B------:R-:W-:Y:S05]  /*2d540*/  BRA.DIV UR4, `(.L_x_2653) ;  /* 0x0000003604a47947 */ /* 0x000fea000b800000 */
[----:B------:R-:W2:Y:S02]  /*2d550*/  S2R R2, SR_TID.X ;  /* 0x0000000000027919 */ /* 0x000ea40000002100 */
[----:B--2---:R-:W-:-:S04]  /*2d560*/  SHF.R.U32.HI R2, RZ, 0x5, R2 ;  /* 0x00000005ff027819 */ /* 0x004fc80000011602 */
[----:B------:R-:W-:-:S05]  /*2d570*/  LOP3.LUT R2, R2, 0x3, RZ, 0xc0, !PT ;  /* 0x0000000302027812 */ /* 0x000fca00078ec0ff */
[----:B------:R2:W3:Y:S02]  /*2d580*/  SHFL.IDX PT, R14, R2, RZ, 0x1f ;  /* 0x00001fff020e7589 */ /* 0x0004e400000e0000 */
.L_x_2796:
[----:B---3--:R-:W-:-:S13]  /*2d590*/  ISETP.NE.AND P0, PT, R14, RZ, PT ;  /* 0x000000ff0e00720c */ /* 0x008fda0003f05270 */
[----:B------:R-:W-:Y:S05]  /*2d5a0*/  @P0 BRA `(.L_x_2327) ;  /* 0x0000000000b00947 */ /* 0x000fea0003800000 */
[----:B------:R-:W-:-:S03]  /*2d5b0*/  UMOV UR4, 0xffffffff ;  /* 0xffffffff00047882 */ /* 0x000fc60000000000 */
[----:B------:R-:W-:Y:S05]  /*2d5c0*/  BRA.DIV UR4, `(.L_x_2654) ;  /* 0x0000003604b87947 */ /* 0x000fea000b800000 */
[----:B------:R-:W-:-:S13]  /*2d5d0*/  ELECT P6, URZ, PT ;  /* 0x00000000003f782f */ /* 0x000fda00038c0000 */
.L_x_2799:
[----:B------:R-:W-:Y:S05]  /*2d5e0*/  @!P6 BRA `(.L_x_2327) ;  /* 0x0000000000a0e947 */ /* 0x000fea0003800000 */
[----:B------:R-:W-:-:S06]  /*2d5f0*/  ULOP3.LUT UR4, UR36, 0x2, URZ, 0xfc, !UPT ;  /* 0x0000000224047892 */ /* 0x000fcc000f8efc3f */
[----:B--2---:R-:W-:-:S05]  /*2d600*/  IMAD.U32 R2, RZ, RZ, UR4 ;  /* 0x00000004ff027e24 */ /* 0x004fca000f8e00ff */
[----:B------:R-:W-:-:S13]  /*2d610*/  ISETP.NE.AND P0, PT, R2, 0x3, PT ;  /* 0x000000030200780c */ /* 0x000fda0003f05270 */
[----:B------:R-:W-:Y:S05]  /*2d620*/  @!P0 BRA `(.L_x_2655) ;  /* 0x0000000000048947 */ /* 0x000fea0003800000 */
[----:B------:R-:W-:Y:S01]  /*2d630*/  BPT.TRAP 0x1 ;  /* 0x000000040000795c */ /* 0x000fe20000300000 */
.L_x_2655:
[----:B0-----:R-:W2:Y:S04]  /*2d640*/  LDL R3, [R1+0x8] ;  /* 0x0000080001037983 */ /* 0x001ea80000100800 */
[----:B------:R-:W3:Y:S01]  /*2d650*/  LDL.LU R7, [R1+0x14] ;  /* 0x0000140001077983 */ /* 0x000ee20000300800 */
[----:B------:R-:W-:-:S05]  /*2d660*/  IADD3 R2, R0, 0x29840, RZ ;  /* 0x0002984000027810 */ /* 0x000fca0007ffe0ff */
        /* <DEDUP_REMOVED lines=11> */
.L_x_2800:
[----:B------:R-:W2:Y:S02]  /*2d720*/  SYNCS.PHASECHK.TRANS64.TRYWAIT P1, [R7+URZ], R2 ;  /* 0x00000002070075a7 */ /* 0x000ea4000802017f */
[----:B--2---:R-:W-:Y:S05]  /*2d730*/  @!P1 BRA `(.L_x_2657) ;  /* 0x0000003400909947 */ /* 0x004fea0003800000 */
.L_x_2801:
[----:B------:R-:W-:Y:S05]  /*2d740*/  @!P0 BRA `(.L_x_2658) ;  /* 0x0000000000048947 */ /* 0x000fea0003800000 */
[----:B------:R-:W-:Y:S01]  /*2d750*/  BPT.TRAP 0x1 ;  /* 0x000000040000795c */ /* 0x000fe20000300000 */
.L_x_2658:
[----:B------:R-:W3:Y:S02]  /*2d760*/  LDL.LU R4, [R1+0x8] ;  /* 0x0000080001047983 */ /* 0x000ee40000300800 */
[----:B---3--:R-:W-:-:S04]  /*2d770*/  LEA R4, R4, R0, 0x3 ;  /* 0x0000000004047211 */ /* 0x008fc800078e18ff */
[----:B------:R-:W3:Y:S02]  /*2d780*/  SYNCS.PHASECHK.TRANS64.TRYWAIT P1, [R4+URZ+0x29860], R5 ;  /* 0x02986005040075a7 */ /* 0x000ee4000802017f */
[----:B---3--:R-:W-:Y:S05]  /*2d790*/  @!P1 BRA `(.L_x_2659) ;  /* 0x00000034008c9947 */ /* 0x008fea0003800000 */
.L_x_2802:
[----:B------:R-:W-:Y:S05]  /*2d7a0*/  @!P0 BRA `(.L_x_2660) ;  /* 0x0000000000048947 */ /* 0x000fea0003800000 */
[----:B------:R-:W-:Y:S01]  /*2d7b0*/  BPT.TRAP 0x1 ;  /* 0x000000040000795c */ /* 0x000fe20000300000 */
.L_x_2660:
[----:B------:R-:W-:-:S04]  /*2d7c0*/  IMAD R3, R3, 0x8, R0 ;  /* 0x0000000803037824 */ /* 0x000fc800078e0200 */
[----:B------:R-:W4:Y:S02]  /*2d7d0*/  SYNCS.PHASECHK.TRANS64.TRYWAIT P1, [R3+URZ+0x29860], R2 ;  /* 0x02986002030075a7 */ /* 0x000f24000802017f */
[----:B----4-:R-:W-:Y:S05]  /*2d7e0*/  @!P1 BRA `(.L_x_2661) ;  /* 0x00000034008c9947 */ /* 0x010fea0003800000 */
.L_x_2803:
[----:B------:R-:W-:Y:S05]  /*2d7f0*/  @!P0 BRA `(.L_x_2662) ;  /* 0x0000000000048947 */ /* 0x000fea0003800000 */
[----:B------:R-:W-:Y:S01]  /*2d800*/  BPT.TRAP 0x1 ;  /* 0x000000040000795c */ /* 0x000fe20000300000 */
.L_x_2662:
[----:B------:R-:W5:Y:S02]  /*2d810*/  SYNCS.PHASECHK.TRANS64.TRYWAIT P0, [R4+URZ+0x29880], R5 ;  /* 0x02988005040075a7 */ /* 0x000f64000800017f */
[----:B-----5:R-:W-:Y:S05]  /*2d820*/  @!P0 BRA `(.L_x_2663) ;  /* 0x0000003400908947 */ /* 0x020fea0003800000 */
.L_x_2664:
[----:B------:R0:W0:Y:S02]  /*2d830*/  SYNCS.PHASECHK.TRANS64.TRYWAIT P0, [R3+URZ+0x29880], R2 ;  /* 0x02988002030075a7 */ /* 0x000024000800017f */
[----:B0-----:R-:W-:Y:S05]  /*2d840*/  @!P0 NANOSLEEP.SYNCS 0x989680 ;  /* 0x009896800000895d */ /* 0x001fea0003900000 */
[----:B------:R-:W0:Y:S02]  /*2d850*/  @!P0 SYNCS.PHASECHK.TRANS64 P0, [R3+URZ+0x29880], R2 ;  /* 0x02988002030085a7 */ /* 0x000e24000800007f */
[----:B0-----:R-:W-:Y:S05]  /*2d860*/  @!P0 BRA `(.L_x_2664) ;  /* 0xfffffffc00f08947 */ /* 0x001fea000383ffff */
.L_x_2327:
[----:B------:R-:W-:Y:S05]  /*2d870*/  BSYNC B8 ;  /* 0x0000000000087941 */ /* 0x000fea0003800000 */
.L_x_2324:
[----:B------:R-:W-:Y:S05]  /*2d880*/  EXIT ;  /* 0x000000000000794d */ /* 0x000fea0003800000 */
.L_x_2345:
[----:B---3--:R3:W4:Y:S02]  /*2d890*/  SYNCS.PHASECHK.TRANS64.TRYWAIT P5, [R97+URZ+0x29890], R98 ;  /* 0x02989062610075a7 */ /* 0x00872400080a017f */
[----:B----4-:R-:W-:Y:S05]  /*2d8a0*/  @!P5 NANOSLEEP.SYNCS 0x989680 ;  /* 0x009896800000d95d */ /* 0x010fea0003900000 */
[----:B------:R-:W4:Y:S02]  /*2d8b0*/  @!P5 SYNCS.PHASECHK.TRANS64 P5, [R97+URZ+0x29890], R98 ;  /* 0x029890626100d5a7 */ /* 0x000f2400080a007f */
[----:B----4-:R-:W-:Y:S05]  /*2d8c0*/  @!P5 BRA `(.L_x_2345) ;  /* 0xfffffffc00f0d947 */ /* 0x010fea000383ffff */
[----:B------:R-:W-:Y:S05]  /*2d8d0*/  BRA `(.L_x_2665) ;  /* 0xfffffd5c00347947 */ /* 0x000fea000383ffff */
.L_x_2399:
[----:B--2---:R2:W4:Y:S02]  /*2d8e0*/  SYNCS.PHASECHK.TRANS64.TRYWAIT P5, [R97+URZ+0x29890], R98 ;  /* 0x02989062610075a7 */ /* 0x00452400080a017f */
[----:B----4-:R-:W-:Y:S05]  /*2d8f0*/  @!P5 NANOSLEEP.SYNCS 0x989680 ;  /* 0x009896800000d95d */ /* 0x010fea0003900000 */
[----:B------:R-:W4:Y:S02]  /*2d900*/  @!P5 SYNCS.PHASECHK.TRANS64 P5, [R97+URZ+0x29890], R98 ;  /* 0x029890626100d5a7 */ /* 0x000f2400080a007f */
[----:B----4-:R-:W-:Y:S05]  /*2d910*/  @!P5 BRA `(.L_x_2399) ;  /* 0xfffffffc00f0d947 */ /* 0x010fea000383ffff */
[----:B------:R-:W-:Y:S05]  /*2d920*/  BRA `(.L_x_2666) ;  /* 0xfffffdb800787947 */ /* 0x000fea000383ffff */
.L_x_2424:
[----:B-1----:R1:W2:Y:S02]  /*2d930*/  SYNCS.PHASECHK.TRANS64.TRYWAIT P2, [R97+URZ+0x29890], R98 ;  /* 0x02989062610075a7 */ /* 0x0022a4000804017f */
[----:B--2---:R-:W-:Y:S05]  /*2d940*/  @!P2 NANOSLEEP.SYNCS 0x989680 ;  /* 0x009896800000a95d */ /* 0x004fea0003900000 */
[----:B------:R-:W2:Y:S02]  /*2d950*/  @!P2 SYNCS.PHASECHK.TRANS64 P2, [R97+URZ+0x29890], R98 ;  /* 0x029890626100a5a7 */ /* 0x000ea4000804007f */
[----:B--2---:R-:W-:Y:S05]  /*2d960*/  @!P2 BRA `(.L_x_2424) ;  /* 0xfffffffc00f0a947 */ /* 0x004fea000383ffff */
[----:B------:R-:W-:Y:S05]  /*2d970*/  BRA `(.L_x_2667) ;  /* 0xfffffe1800287947 */ /* 0x000fea000383ffff */
.L_x_2430:
[----:B-1----:R1:W2:Y:S02]  /*2d980*/  SYNCS.PHASECHK.TRANS64.TRYWAIT P1, [R97+URZ+0x298b0], R98 ;  /* 0x0298b062610075a7 */ /* 0x0022a4000802017f */
[----:B--2---:R-:W-:Y:S05]  /*2d990*/  @!P1 NANOSLEEP.SYNCS 0x989680 ;  /* 0x009896800000995d */ /* 0x004fea0003900000 */
[----:B------:R-:W2:Y:S02]  /*2d9a0*/  @!P1 SYNCS.PHASECHK.TRANS64 P1, [R97+URZ+0x298b0], R98 ;  /* 0x0298b062610095a7 */ /* 0x000ea4000802007f */
[----:B--2---:R-:W-:Y:S05]  /*2d9b0*/  @!P1 BRA `(.L_x_2430) ;  /* 0xfffffffc00f09947 */ /* 0x004fea000383ffff */
[----:B------:R-:W-:Y:S05]  /*2d9c0*/  BRA `(.L_x_2668) ;  /* 0xfffffe1c00287947 */ /* 0x000fea000383ffff */
.L_x_2438:
        /* <DEDUP_REMOVED lines=8> */
.L_x_2670:
[----:B------:R-:W-:Y:S05]  /*2da50*/  BSYNC B0 ;  /* 0x0000000000007941 */ /* 0x000fea0003800000 */
.L_x_2669:
[----:B------:R-:W-:Y:S01]  /*2da60*/  IMAD.MOV.U32 R197, RZ, RZ, R14 ;  /* 0x000000ffffc57224 */ /* 0x000fe200078e000e */
[----:B------:R-:W-:Y:S06]  /*2da70*/  BRA `(.L_x_2671) ;  /* 0xfffffe2400107947 */ /* 0x000fec000383ffff */
.L_x_2448:
[----:B------:R-:W-:Y:S01]  /*2da80*/  BSSY B1, `(.L_x_2672) ;  /* 0x0000007000017945 */ /* 0x000fe20003800000 */
[----:B------:R-:W-:Y:S01]  /*2da90*/  IMAD.MOV.U32 R12, RZ, RZ, RZ ;  /* 0x000000ffff0c7224 */ /* 0x000fe200078e00ff */
[----:B------:R-:W-:Y:S01]  /*2daa0*/  MOV R11, 0x1e1f ;  /* 0x00001e1f000b7802 */ /* 0x000fe20000000f00 */
[----:B------:R-:W-:-:S07]  /*2dab0*/  IMAD.MOV.U32 R15, RZ, RZ, -0x1 ;  /* 0xffffffffff0f7424 */ /* 0x000fce00078e00ff */
[----:B0-----:R-:W-:Y:S05]  /*2dac0*/  WARPSYNC.COLLECTIVE R15, `(.L_x_2673) ;  /* 0x000000000f087348 */ /* 0x001fea0003c00000 */
[----:B------:R1:W2:Y:S02]  /*2dad0*/  SHFL.IDX P6, R14, R13, R12, R11 ;  /* 0x0000000c0d0e7389 */ /* 0x0002a400000c000b */
[----:B012---:R-:W-:Y:S01]  /*2dae0*/  ENDCOLLECTIVE ;  /* 0x000000000000791b */ /* 0x007fe20003800000 */
.L_x_2673:
[----:B------:R-:W-:Y:S05]  /*2daf0*/  BSYNC B1 ;  /* 0x0000000000017941 */ /* 0x000fea0003800000 */
.L_x_2672:
        /* <DEDUP_REMOVED lines=8> */
.L_x_2674:
[----:B------:R-:W-:Y:S01]  /*2db80*/  MOV R13, R4 ;  /* 0x00000004000d7202 */ /* 0x000fe20000000f00 */
[----:B------:R-:W-:-:S07]  /*2db90*/  IMAD.MOV.U32 R3, RZ, RZ, R14 ;  /* 0x000000ffff037224 */ /* 0x000fce00078e000e */
[----:B------:R-:W-:Y:S05]  /*2dba0*/  WARPSYNC.COLLECTIVE R15, `(.L_x_2675) ;  /* 0x000000000f087348 */ /* 0x000fea0003c00000 */
[----:B------:R0:W1:Y:S02]  /*2dbb0*/  SHFL.IDX P6, R14, R13, R12, R11 ;  /* 0x0000000c0d0e7389 */ /* 0x00006400000c000b */
[----:B01----:R-:W-:Y:S01]  /*2dbc0*/  ENDCOLLECTIVE ;  /* 0x000000000000791b */ /* 0x003fe20003800000 */
.L_x_2675:
[----:B------:R-:W-:Y:S02]  /*2dbd0*/  IMAD.MOV.U32 R13, RZ, RZ, R5 ;  /* 0x000000ffff0d7224 */ /* 0x000fe400078e0005 */
[----:B------:R-:W-:-:S07]  /*2dbe0*/  IMAD.MOV.U32 R4, RZ, RZ, R14 ;  /* 0x000000ffff047224 */ /* 0x000fce00078e000e */
[----:B------:R-:W-:Y:S05]  /*2dbf0*/  WARPSYNC.COLLECTIVE R15, `(.L_x_2676) ;  /* 0x000000000f087348 */ /* 0x000fea0003c00000 */
[----:B------:R0:W1:Y:S02]  /*2dc00*/  SHFL.IDX P6, R14, R13, R12, R11 ;  /* 0x0000000c0d0e7389 */ /* 0x00006400000c000b */
[----:B01----:R-:W-:Y:S01]  /*2dc10*/  ENDCOLLECTIVE ;  /* 0x000000000000791b */ /* 0x003fe20003800000 */
.L_x_2676:
[----:B------:R-:W-:Y:S05]  /*2dc20*/  BRA `(.L_x_2677) ;  /* 0xfffffe2800fc7947 */ /* 0x000fea000383ffff */
.L_x_2452:
[----:B-1----:R1:W3:Y:S02]  /*2dc30*/  SYNCS.PHASECHK.TRANS64.TRYWAIT P0, [R16+URZ+0x29800], R5 ;  /* 0x02980005100075a7 */ /* 0x0022e4000800017f */
[----:B---3--:R-:W-:Y:S05]  /*2dc40*/  @!P0 NANOSLEEP.SYNCS 0x989680 ;  /* 0x009896800000895d */ /* 0x008fea0003900000 */
[----:B------:R-:W3:Y:S02]  /*2dc50*/  @!P0 SYNCS.PHASECHK.TRANS64 P0, [R16+URZ+0x29800], R5 ;  /* 0x02980005100085a7 */ /* 0x000ee4000800007f */
[----:B---3--:R-:W-:Y:S05]  /*2dc60*/  @!P0 BRA `(.L_x_2452) ;  /* 0xfffffffc00f08947 */ /* 0x008fea000383ffff */
[----:B------:R-:W-:Y:S05]  /*2dc70*/  BRA `(.L_x_2678) ;  /* 0xfffffe3000347947 */ /* 0x000fea000383ffff */
.L_x_2464:
[----:B------:R-:W-:Y:S01]  /*2dc80*/  BSSY B1, `(.L_x_2679) ;  /* 0x0000007000017945 */ /* 0x000fe20003800000 */
[----:B------:R-:W-:Y:S01]  /*2dc90*/  IMAD.MOV.U32 R12, RZ, RZ, RZ ;  /* 0x000000ffff0c7224 */ /* 0x000fe200078e00ff */
[----:B------:R-:W-:Y:S01]  /*2dca0*/  MOV R11, 0x1e1f ;  /* 0x00001e1f000b7802 */ /* 0x000fe20000000f00 */
[----:B------:R-:W-:-:S07]  /*2dcb0*/  IMAD.MOV.U32 R15, RZ, RZ, -0x1 ;  /* 0xffffffffff0f7424 */ /* 0x000fce00078e00ff */
[----:B0-----:R-:W-:Y:S05]  /*2dcc0*/  WARPSYNC.COLLECTIVE R15, `(.L_x_2680) ;  /* 0x000000000f087348 */ /* 0x001fea0003c00000 */
[----:B------:R1:W2:Y:S02]  /*2dcd0*/  SHFL.IDX P6, R14, R13, R12, R11 ;  /* 0x0000000c0d0e7389 */ /* 0x0002a400000c000b */
[----:B012---:R-:W-:Y:S01]  /*2dce0*/  ENDCOLLECTIVE ;  /* 0x000000000000791b */ /* 0x007fe20003800000 */
.L_x_2680:
[----:B------:R-:W-:Y:S05]  /*2dcf0*/  BSYNC B1 ;  /* 0x0000000000017941 */ /* 0x000fea0003800000 */
.L_x_2679:
        /* <DEDUP_REMOVED lines=8> */
.L_x_2681:
[----:B------:R-:W-:Y:S01]  /*2dd80*/  MOV R13, R20 ;  /* 0x00000014000d7202 */ /* 0x000fe20000000f00 */
[----:B------:R-:W-:-:S07]  /*2dd90*/  IMAD.MOV.U32 R3, RZ, RZ, R14 ;  /* 0x000000ffff037224 */ /* 0x000fce00078e000e */
[----:B------:R-:W-:Y:S05]  /*2dda0*/  WARPSYNC.COLLECTIVE R15, `(.L_x_2682) ;  /* 0x000000000f087348 */ /* 0x000fea0003c00000 */
[----:B------:R0:W1:Y:S02]  /*2ddb0*/  SHFL.IDX P6, R14, R13, R12, R11 ;  /* 0x0000000c0d0e7389 */ /* 0x00006400000c000b */
[----:B01----:R-:W-:Y:S01]  /*2ddc0*/  ENDCOLLECTIVE ;  /* 0x000000000000791b */ /* 0x003fe20003800000 */
.L_x_2682:
[----:B------:R-:W-:Y:S02]  /*2ddd0*/  IMAD.MOV.U32 R13, RZ, RZ, R21 ;  /* 0x000000ffff0d7224 */ /* 0x000fe400078e0015 */
[----:B------:R-:W-:-:S07]  /*2dde0*/  IMAD.MOV.U32 R20, RZ, RZ, R14 ;  /* 0x000000ffff147224 */ /* 0x000fce00078e000e */
[----:B------:R-:W-:Y:S05]  /*2ddf0*/  WARPSYNC.COLLECTIVE R15, `(.L_x_2683) ;  /* 0x000000000f087348 */ /* 0x000fea0003c00000 */
[----:B------:R0:W1:Y:S02]  /*2de00*/  SHFL.IDX P6, R14, R13, R12, R11 ;  /* 0x0000000c0d0e7389 */ /* 0x00006400000c000b */
[----:B01----:R-:W-:Y:S01]  /*2de10*/  ENDCOLLECTIVE ;  /* 0x000000000000791b */ /* 0x003fe20003800000 */
.L_x_2683:
[----:B------:R-:W-:Y:S01]  /*2de20*/  IMAD.MOV.U32 R21, RZ, RZ, R14 ;  /* 0x000000ffff157224 */ /* 0x000fe200078e000e */
[----:B------:R-:W-:Y:S06]  /*2de30*/  BRA `(.L_x_2684) ;  /* 0xfffffe5c00f07947 */ /* 0x000fec000383ffff */
.L_x_2468:
[----:B0-----:R0:W3:Y:S02]  /*2de40*/  SYNCS.PHASECHK.TRANS64.TRYWAIT P0, [R16+URZ+0x29800], R21 ;  /* 0x02980015100075a7 */ /* 0x0010e4000800017f */
[----:B---3--:R-:W-:Y:S05]  /*2de50*/  @!P0 NANOSLEEP.SYNCS 0x989680 ;  /* 0x009896800000895d */ /* 0x008fea0003900000 */
[----:B------:R-:W3:Y:S02]  /*2de60*/  @!P0 SYNCS.PHASECHK.TRANS64 P0, [R16+URZ+0x29800], R21 ;  /* 0x02980015100085a7 */ /* 0x000ee4000800007f */
[----:B---3--:R-:W-:Y:S05]  /*2de70*/  @!P0 BRA `(.L_x_2468) ;  /* 0xfffffffc00f08947 */ /* 0x008fea000383ffff */
[----:B------:R-:W-:Y:S05]  /*2de80*/  BRA `(.L_x_2685) ;  /* 0xfffffe6000ec7947 */ /* 0x000fea000383ffff */
.L_x_2476:
[----:B-1----:R1:W2:Y:S02]  /*2de90*/  SYNCS.PHASECHK.TRANS64.TRYWAIT P0, [R0+URZ+0x29830], R3 ;  /* 0x02983003000075a7 */ /* 0x0022a4000800017f */
[----:B--2---:R-:W-:Y:S05]  /*2dea0*/  @!P0 NANOSLEEP.SYNCS 0x989680 ;  /* 0x009896800000895d */ /* 0x004fea0003900000 */
[----:B------:R-:W2:Y:S02]  /*2deb0*/  @!P0 SYNCS.PHASECHK.TRANS64 P0, [R0+URZ+0x29830], R3 ;  /* 0x02983003000085a7 */ /* 0x000ea4000800007f */
[----:B--2---:R-:W-:Y:S05]  /*2dec0*/  @!P0 BRA `(.L_x_2476) ;  /* 0xfffffffc00f08947 */ /* 0x004fea000383ffff */
[----:B------:R-:W-:Y:S05]  /*2ded0*/  BRA `(.L_x_2475) ;  /* 0xfffffe94001c7947 */ /* 0x000fea000383ffff */
.L_x_2482:
[----:B-1----:R1:W2:Y:S02]  /*2dee0*/  SYNCS.PHASECHK.TRANS64.TRYWAIT P3, [R11+URZ+0x29830], R10 ;  /* 0x0298300a0b0075a7 */ /* 0x0022a4000806017f */
[----:B--2---:R-:W-:Y:S05]  /*2def0*/  @!P3 NANOSLEEP.SYNCS 0x989680 ;  /* 0x009896800000b95d */ /* 0x004fea0003900000 */
[----:B------:R-:W2:Y:S02]  /*2df00*/  @!P3 SYNCS.PHASECHK.TRANS64 P3, [R11+URZ+0x29830], R10 ;  /* 0x0298300a0b00b5a7 */ /* 0x000ea4000806007f */
[----:B--2---:R-:W-:Y:S05]  /*2df10*/  @!P3 BRA `(.L_x_2482) ;  /* 0xfffffffc00f0b947 */ /* 0x004fea000383ffff */
[----:B------:R-:W-:Y:S05]  /*2df20*/  BRA `(.L_x_2481) ;  /* 0xfffffed400547947 */ /* 0x000fea000383ffff */
.L_x_2486:
[----:B-1----:R1:W2:Y:S02]  /*2df30*/  SYNCS.PHASECHK.TRANS64.TRYWAIT P2, [R11+URZ+0x29850], R9 ;  /* 0x029850090b0075a7 */ /* 0x0022a4000804017f */
[----:B--2---:R-:W-:Y:S05]  /*2df40*/  @!P2 NANOSLEEP.SYNCS 0x989680 ;  /* 0x009896800000a95d */ /* 0x004fea0003900000 */
[----:B------:R-:W2:Y:S02]  /*2df50*/  @!P2 SYNCS.PHASECHK.TRANS64 P2, [R11+URZ+0x29850], R9 ;  /* 0x029850090b00a5a7 */ /* 0x000ea4000804007f */
[----:B--2---:R-:W-:Y:S05]  /*2df60*/  @!P2 BRA `(.L_x_2486) ;  /* 0xfffffffc00f0a947 */ /* 0x004fea000383ffff */
[----:B------:R-:W-:Y:S05]  /*2df70*/  BRA `(.L_x_2483) ;  /* 0xfffffee400907947 */ /* 0x000fea000383ffff */
.L_x_2494:
[----:B-1----:R1:W2:Y:S02]  /*2df80*/  SYNCS.PHASECHK.TRANS64.TRYWAIT P0, [R10+URZ+0x29830], R11 ;  /* 0x0298300b0a0075a7 */ /* 0x0022a4000800017f */
[----:B--2---:R-:W-:Y:S05]  /*2df90*/  @!P0 NANOSLEEP.SYNCS 0x989680 ;  /* 0x009896800000895d */ /* 0x004fea0003900000 */
[----:B------:R-:W2:Y:S02]  /*2dfa0*/  @!P0 SYNCS.PHASECHK.TRANS64 P0, [R10+URZ+0x29830], R11 ;  /* 0x0298300b0a0085a7 */ /* 0x000ea4000800007f */
[----:B--2---:R-:W-:Y:S05]  /*2dfb0*/  @!P0 BRA `(.L_x_2494) ;  /* 0xfffffffc00f08947 */ /* 0x004fea000383ffff */
[----:B------:R-:W-:Y:S05]  /*2dfc0*/  BRA `(.L_x_2493) ;  /* 0xffffff1c00247947 */ /* 0x000fea000383ffff */
.L_x_2498:
[----:B-1----:R1:W2:Y:S02]  /*2dfd0*/  SYNCS.PHASECHK.TRANS64.TRYWAIT P0, [R10+URZ+0x29850], R7 ;  /* 0x029850070a0075a7 */ /* 0x0022a4000800017f */
[----:B--2---:R-:W-:Y:S05]  /*2dfe0*/  @!P0 NANOSLEEP.SYNCS 0x989680 ;  /* 0x009896800000895d */ /* 0x004fea0003900000 */
[----:B------:R-:W2:Y:S02]  /*2dff0*/  @!P0 SYNCS.PHASECHK.TRANS64 P0, [R10+URZ+0x29850], R7 ;  /* 0x029850070a0085a7 */ /* 0x000ea4000800007f */
[----:B--2---:R-:W-:Y:S05]  /*2e000*/  @!P0 BRA `(.L_x_2498) ;  /* 0xfffffffc00f08947 */ /* 0x004fea000383ffff */
[----:B------:R-:W-:Y:S05]  /*2e010*/  BRA `(.L_x_2495) ;  /* 0xffffff2c00547947 */ /* 0x000fea000383ffff */
.L_x_2504:
[----:B-1----:R1:W2:Y:S02]  /*2e020*/  SYNCS.PHASECHK.TRANS64.TRYWAIT P0, [R11+URZ+0x29850], R2 ;  /* 0x029850020b0075a7 */ /* 0x0022a4000800017f */
[----:B--2---:R-:W-:Y:S05]  /*2e030*/  @!P0 NANOSLEEP.SYNCS 0x989680 ;  /* 0x009896800000895d */ /* 0x004fea0003900000 */
[----:B------:R-:W2:Y:S02]  /*2e040*/  @!P0 SYNCS.PHASECHK.TRANS64 P0, [R11+URZ+0x29850], R2 ;  /* 0x029850020b0085a7 */ /* 0x000ea4000800007f */
[----:B--2---:R-:W-:Y:S05]  /*2e050*/  @!P0 BRA `(.L_x_2504) ;  /* 0xfffffffc00f08947 */ /* 0x004fea000383ffff */
[----:B------:R-:W-:Y:S05]  /*2e060*/  BRA `(.L_x_2503) ;  /* 0xffffff5400f47947 */ /* 0x000fea000383ffff */
.L_x_2508:
        /* <DEDUP_REMOVED lines=9> */
.L_x_2686:
        /* <DEDUP_REMOVED lines=8> */
[----:B------:R-:W-:Y:S02]  /*2e180*/  MOV R13, R3 ;  /* 0x00000003000d7202 */ /* 0x000fe40000000f00 */
        /* <DEDUP_REMOVED lines=9> */
.L_x_2687:
        /* <DEDUP_REMOVED lines=18> */
.L_x_2688:
[----:B------:R-:W-:Y:S02]  /*2e340*/  SEL R65, R67, R62, P0 ;  /* 0x0000003e43417207 */ /* 0x000fe40000000000 */
[----:B------:R-:W-:Y:S02]  /*2e350*/  SEL R67, R70, R69, P0 ;  /* 0x0000004546437207 */ /* 0x000fe40000000000 */
[----:B------:R-:W-:Y:S02]  /*2e360*/  SEL R69, R69, R70, P0 ;  /* 0x0000004645457207 */ /* 0x000fe40000000000 */
[----:B------:R-:W-:Y:S02]  /*2e370*/  SEL R4, R6, R3, P0 ;  /* 0x0000000306047207 */ /* 0x000fe40000000000 */
[----:B------:R-:W-:Y:S01]  /*2e380*/  SEL R6, R3, R6, P0 ;  /* 0x0000000603067207 */ /* 0x000fe20000000000 */
[----:B------:R-:W-:Y:S02]  /*2e390*/  IMAD.MOV.U32 R13, RZ, RZ, R7 ;  /* 0x000000ffff0d7224 */ /* 0x000fe400078e0007 */
[----:B------:R-:W-:-:S02]  /*2e3a0*/  IMAD.MOV.U32 R12, RZ, RZ, R2 ;  /* 0x000000ffff0c7224 */ /* 0x000fc400078e0002 */
[----:B------:R-:W-:-:S07]  /*2e3b0*/  IMAD.MOV.U32 R10, RZ, RZ, R14 ;  /* 0x000000ffff0a7224 */ /* 0x000fce00078e000e */
[----:B------:R-:W-:Y:S05]  /*2e3c0*/  WARPSYNC.COLLECTIVE R15, `(.L_x_2689) ;  /* 0x000000000f087348 */ /* 0x000fea0003c00000 */
[----:B------:R0:W1:Y:S02]  /*2e3d0*/  SHFL.IDX P6, R14, R13, R12, R11 ;  /* 0x0000000c0d0e7389 */ /* 0x00006400000c000b */
[----:B01----:R-:W-:Y:S01]  /*2e3e0*/  ENDCOLLECTIVE ;  /* 0x000000000000791b */ /* 0x003fe20003800000 */
.L_x_2689:
[----:B------:R-:W-:Y:S02]  /*2e3f0*/  IMAD.MOV.U32 R13, RZ, RZ, R9 ;  /* 0x000000ffff0d7224 */ /* 0x000fe400078e0009 */
[----:B------:R-:W-:Y:S01]  /*2e400*/  IMAD.MOV.U32 R12, RZ, RZ, R0 ;  /* 0x000000ffff0c7224 */ /* 0x000fe200078e0000 */
[----:B------:R-:W-:-:S07]  /*2e410*/  MOV R7, R14 ;  /* 0x0000000e00077202 */ /* 0x000fce0000000f00 */
[----:B------:R-:W-:Y:S05]  /*2e420*/  WARPSYNC.COLLECTIVE R15, `(.L_x_2690) ;  /* 0x000000000f087348 */ /* 0x000fea0003c00000 */
[----:B------:R0:W1:Y:S02]  /*2e430*/  SHFL.IDX P6, R14, R13, R12, R11 ;  /* 0x0000000c0d0e7389 */ /* 0x00006400000c000b */
[----:B01----:R-:W-:Y:S01]  /*2e440*/  ENDCOLLECTIVE ;  /* 0x000000000000791b */ /* 0x003fe20003800000 */
.L_x_2690:
        /* <DEDUP_REMOVED lines=8> */
.L_x_2691:
[----:B------:R-:W-:Y:S01]  /*2e4d0*/  IMAD.MOV.U32 R13, RZ, RZ, R25 ;  /* 0x000000ffff0d7224 */ /* 0x000fe200078e0019 */
[----:B------:R-:W-:Y:S01]  /*2e4e0*/  MOV R12, R0 ;  /* 0x00000000000c7202 */ /* 0x000fe20000000f00 */
[----:B------:R-:W-:-:S07]  /*2e4f0*/  IMAD.MOV.U32 R20, RZ, RZ, R14 ;  /* 0x000000ffff147224 */ /* 0x000fce00078e000e */
[----:B------:R-:W-:Y:S05]  /*2e500*/  WARPSYNC.COLLECTIVE R15, `(.L_x_2692) ;  /* 0x000000000f087348 */ /* 0x000fea0003c00000 */
[----:B------:R0:W1:Y:S02]  /*2e510*/  SHFL.IDX P6, R14, R13, R12, R11 ;  /* 0x0000000c0d0e7389 */ /* 0x00006400000c000b */
[----:B01----:R-:W-:Y:S01]  /*2e520*/  ENDCOLLECTIVE ;  /* 0x000000000000791b */ /* 0x003fe20003800000 */
.L_x_2692:
[----:B------:R-:W-:Y:S02]  /*2e530*/  IMAD.MOV.U32 R13, RZ, RZ, R27 ;  /* 0x000000ffff0d7224 */ /* 0x000fe400078e001b */
[----:B------:R-:W-:Y:S02]  /*2e540*/  IMAD.MOV.U32 R12, RZ, RZ, R2 ;  /* 0x000000ffff0c7224 */ /* 0x000fe400078e0002 */
[----:B------:R-:W-:-:S07]  /*2e550*/  IMAD.MOV.U32 R26, RZ, RZ, R14 ;  /* 0x000000ffff1a7224 */ /* 0x000fce00078e000e */
[----:B------:R-:W-:Y:S05]  /*2e560*/  WARPSYNC.COLLECTIVE R15, `(.L_x_2693) ;  /* 0x000000000f087348 */ /* 0x000fea0003c00000 */
[----:B------:R0:W1:Y:S02]  /*2e570*/  SHFL.IDX P6, R14, R13, R12, R11 ;  /* 0x0000000c0d0e7389 */ /* 0x00006400000c000b */
[----:B01----:R-:W-:Y:S01]  /*2e580*/  ENDCOLLECTIVE ;  /* 0x000000000000791b */ /* 0x003fe20003800000 */
.L_x_2693:
[----:B------:R-:W-:Y:S02]  /*2e590*/  IMAD.MOV.U32 R13, RZ, RZ, R29 ;  /* 0x000000ffff0d7224 */ /* 0x000fe400078e001d */
[----:B------:R-:W-:Y:S01]  /*2e5a0*/  IMAD.MOV.U32 R12, RZ, RZ, R0 ;  /* 0x000000ffff0c7224 */ /* 0x000fe200078e0000 */
[----:B------:R-:W-:-:S07]  /*2e5b0*/  MOV R27, R14 ;  /* 0x0000000e001b7202 */ /* 0x000fce0000000f00 */
[----:B------:R-:W-:Y:S05]  /*2e5c0*/  WARPSYNC.COLLECTIVE R15, `(.L_x_2694) ;  /* 0x000000000f087348 */ /* 0x000fea0003c00000 */
[----:B------:R0:W1:Y:S02]  /*2e5d0*/  SHFL.IDX P6, R14, R13, R12, R11 ;  /* 0x0000000c0d0e7389 */ /* 0x00006400000c000b */
[----:B01----:R-:W-:Y:S01]  /*2e5e0*/  ENDCOLLECTIVE ;  /* 0x000000000000791b */ /* 0x003fe20003800000 */
.L_x_2694:
        /* <DEDUP_REMOVED lines=8> */
.L_x_2695:
[----:B------:R-:W-:Y:S01]  /*2e670*/  IMAD.MOV.U32 R13, RZ, RZ, R33 ;  /* 0x000000ffff0d7224 */ /* 0x000fe200078e0021 */
[----:B------:R-:W-:Y:S01]  /*2e680*/  MOV R12, R0 ;  /* 0x00000000000c7202 */ /* 0x000fe20000000f00 */
[----:B------:R-:W-:-:S07]  /*2e690*/  IMAD.MOV.U32 R31, RZ, RZ, R14 ;  /* 0x000000ffff1f7224 */ /* 0x000fce00078e000e */
[----:B------:R-:W-:Y:S05]  /*2e6a0*/  WARPSYNC.COLLECTIVE R15, `(.L_x_2696) ;  /* 0x000000000f087348 */ /* 0x000fea0003c00000 */
[----:B------:R0:W1:Y:S02]  /*2e6b0*/  SHFL.IDX P6, R14, R13, R12, R11 ;  /* 0x0000000c0d0e7389 */ /* 0x00006400000c000b */
[----:B01----:R-:W-:Y:S01]  /*2e6c0*/  ENDCOLLECTIVE ;  /* 0x000000000000791b */ /* 0x003fe20003800000 */
.L_x_2696:
        /* <DEDUP_REMOVED lines=8> */
.L_x_2697:
[----:B------:R-:W-:Y:S02]  /*2e750*/  IMAD.MOV.U32 R13, RZ, RZ, R37 ;  /* 0x000000ffff0d7224 */ /* 0x000fe400078e0025 */
[----:B------:R-:W-:Y:S01]  /*2e760*/  IMAD.MOV.U32 R12, RZ, RZ, R0 ;  /* 0x000000ffff0c7224 */ /* 0x000fe200078e0000 */
[----:B------:R-:W-:-:S07]  /*2e770*/  MOV R35, R14 ;  /* 0x0000000e00237202 */ /* 0x000fce0000000f00 */
[----:B------:R-:W-:Y:S05]  /*2e780*/  WARPSYNC.COLLECTIVE R15, `(.L_x_2698) ;  /* 0x000000000f087348 */ /* 0x000fea0003c00000 */
[----:B------:R0:W1:Y:S02]  /*2e790*/  SHFL.IDX P6, R14, R13, R12, R11 ;  /* 0x0000000c0d0e7389 */ /* 0x00006400000c000b */
[----:B01----:R-:W-:Y:S01]  /*2e7a0*/  ENDCOLLECTIVE ;  /* 0x000000000000791b */ /* 0x003fe20003800000 */
.L_x_2698:
        /* <DEDUP_REMOVED lines=8> */
.L_x_2699:
[----:B------:R-:W-:Y:S01]  /*2e830*/  IMAD.MOV.U32 R13, RZ, RZ, R41 ;  /* 0x000000ffff0d7224 */ /* 0x000fe200078e0029 */
[----:B------:R-:W-:Y:S01]  /*2e840*/  MOV R12, R0 ;  /* 0x00000000000c7202 */ /* 0x000fe20000000f00 */
[----:B------:R-:W-:-:S07]  /*2e850*/  IMAD.MOV.U32 R39, RZ, RZ, R14 ;  /* 0x000000ffff277224 */ /* 0x000fce00078e000e */
[----:B------:R-:W-:Y:S05]  /*2e860*/  WARPSYNC.COLLECTIVE R15, `(.L_x_2700) ;  /* 0x000000000f087348 */ /* 0x000fea0003c00000 */
[----:B------:R0:W1:Y:S02]  /*2e870*/  SHFL.IDX P6, R14, R13, R12, R11 ;  /* 0x0000000c0d0e7389 */ /* 0x00006400000c000b */
[----:B01----:R-:W-:Y:S01]  /*2e880*/  ENDCOLLECTIVE ;  /* 0x000000000000791b */ /* 0x003fe20003800000 */
.L_x_2700:
        /* <DEDUP_REMOVED lines=8> */
.L_x_2701:
[----:B------:R-:W-:Y:S02]  /*2e910*/  IMAD.MOV.U32 R13, RZ, RZ, R45 ;  /* 0x000000ffff0d7224 */ /* 0x000fe400078e002d */
[----:B------:R-:W-:Y:S01]  /*2e920*/  IMAD.MOV.U32 R12, RZ, RZ, R0 ;  /* 0x000000ffff0c7224 */ /* 0x000fe200078e0000 */
[----:B------:R-:W-:-:S07]  /*2e930*/  MOV R43, R14 ;  /* 0x0000000e002b7202 */ /* 0x000fce0000000f00 */
[----:B------:R-:W-:Y:S05]  /*2e940*/  WARPSYNC.COLLECTIVE R15, `(.L_x_2702) ;  /* 0x000000000f087348 */ /* 0x000fea0003c00000 */
[----:B------:R0:W1:Y:S02]  /*2e950*/  SHFL.IDX P6, R14, R13, R12, R11 ;  /* 0x0000000c0d0e7389 */ /* 0x00006400000c000b */
[----:B01----:R-:W-:Y:S01]  /*2e960*/  ENDCOLLECTIVE ;  /* 0x000000000000791b */ /* 0x003fe20003800000 */
.L_x_2702:
[----:B------:R-:W-:Y:S02]  /*2e970*/  SEL R40, R42, R43, P0 ;  /* 0x0000002b2a287207 */ /* 0x000fe40000000000 */
[----:B------:R-:W-:Y:S02]  /*2e980*/  SEL R42, R43, R42, P0 ;  /* 0x0000002a2b2a7207 */ /* 0x000fe40000000000 */
[----:B------:R-:W-:Y:S01]  /*2e990*/  MOV R13, R49 ;  /* 0x00000031000d7202 */ /* 0x000fe20000000f00 */
[----:B------:R-:W-:Y:S02]  /*2e9a0*/  IMAD.MOV.U32 R12, RZ, RZ, R2 ;  /* 0x000000ffff0c7224 */ /* 0x000fe400078e0002 */
[----:B------:R-:W-:Y:S02]  /*2e9b0*/  IMAD.MOV.U32 R49, RZ, RZ, RZ ;  /* 0x000000ffff317224 */ /* 0x000fe400078e00ff */
[----:B------:R-:W-:-:S07]  /*2e9c0*/  IMAD.MOV.U32 R45, RZ, RZ, R14 ;  /* 0x000000ffff2d7224 */ /* 0x000fce00078e000e */
[----:B------:R-:W-:Y:S05]  /*2e9d0*/  WARPSYNC.COLLECTIVE R15, `(.L_x_2703) ;  /* 0x000000000f087348 */ /* 0x000fea0003c00000 */
[----:B------:R0:W1:Y:S02]  /*2e9e0*/  SHFL.IDX P6, R14, R13, R12, R11 ;  /* 0x0000000c0d0e7389 */ /* 0x00006400000c000b */
[----:B01----:R-:W-:Y:S01]  /*2e9f0*/  ENDCOLLECTIVE ;  /* 0x000000000000791b */ /* 0x003fe20003800000 */
.L_x_2703:
[----:B------:R-:W-:Y:S01]  /*2ea00*/  IMAD.MOV.U32 R13, RZ, RZ, R51 ;  /* 0x000000ffff0d7224 */ /* 0x000fe200078e0033 */
[----:B------:R-:W-:Y:S01]  /*2ea10*/  MOV R12, R0 ;  /* 0x00000000000c7202 */ /* 0x000fe20000000f00 */
[----:B------:R-:W-:-:S07]  /*2ea20*/  IMAD.MOV.U32 R44, RZ, RZ, R14 ;  /* 0x000000ffff2c7224 */ /* 0x000fce00078e000e */
[----:B------:R-:W-:Y:S05]  /*2ea30*/  WARPSYNC.COLLECTIVE R15, `(.L_x_2704) ;  /* 0x000000000f087348 */ /* 0x000fea0003c00000 */
[----:B------:R0:W1:Y:S02]  /*2ea40*/  SHFL.IDX P6, R14, R13, R12, R11 ;  /* 0x0000000c0d0e7389 */ /* 0x00006400000c000b */
[----:B01----:R-:W-:Y:S01]  /*2ea50*/  ENDCOLLECTIVE ;  /* 0x000000000000791b */ /* 0x003fe20003800000 */
.L_x_2704:
        /* <DEDUP_REMOVED lines=8> */
.L_x_2705:
[----:B------:R-:W-:Y:S02]  /*2eae0*/  IMAD.MOV.U32 R13, RZ, RZ, R55 ;  /* 0x000000ffff0d7224 */ /* 0x000fe400078e0037 */
[----:B------:R-:W-:Y:S01]  /*2eaf0*/  IMAD.MOV.U32 R12, RZ, RZ, R0 ;  /* 0x000000ffff0c7224 */ /* 0x000fe200078e0000 */
[----:B------:R-:W-:-:S07]  /*2eb00*/  MOV R48, R14 ;  /* 0x0000000e00307202 */ /* 0x000fce0000000f00 */
[----:B------:R-:W-:Y:S05]  /*2eb10*/  WARPSYNC.COLLECTIVE R15, `(.L_x_2706) ;  /* 0x000000000f087348 */ /* 0x000fea0003c00000 */
[----:B------:R0:W1:Y:S02]  /*2eb20*/  SHFL.IDX P6, R14, R13, R12, R11 ;  /* 0x0000000c0d0e7389 */ /* 0x00006400000c000b */
[----:B01----:R-:W-:Y:S01]  /*2eb30*/  ENDCOLLECTIVE ;  /* 0x000000000000791b */ /* 0x003fe20003800000 */
.L_x_2706:
[----:B------:R-:W-:Y:S01]  /*2eb40*/  MOV R13, R57 ;  /* 0x00000039000d7202 */ /* 0x000fe20000000f00 */
[----:B------:R-:W-:Y:S02]  /*2eb50*/  IMAD.MOV.U32 R12, RZ, RZ, R2 ;  /* 0x000000ffff0c7224 */ /* 0x000fe400078e0002 */
[----:B------:R-:W-:-:S07]  /*2eb60*/  IMAD.MOV.U32 R55, RZ, RZ, R14 ;  /* 0x000000ffff377224 */ /* 0x000fce00078e000e */
[----:B------:R-:W-:Y:S05]  /*2eb70*/  WARPSYNC.COLLECTIVE R15, `(.L_x_2707) ;  /* 0x000000000f087348 */ /* 0x000fea0003c00000 */
[----:B------:R0:W1:Y:S02]  /*2eb80*/  SHFL.IDX P6, R14, R13, R12, R11 ;  /* 0x0000000c0d0e7389 */ /* 0x00006400000c000b */
[----:B01----:R-:W-:Y:S01]  /*2eb90*/  ENDCOLLECTIVE ;  /* 0x000000000000791b */ /* 0x003fe20003800000 */
.L_x_2707:
[----:B------:R-:W-:Y:S01]  /*2eba0*/  IMAD.MOV.U32 R13, RZ, RZ, R59 ;  /* 0x000000ffff0d7224 */ /* 0x000fe200078e003b */
[----:B------:R-:W-:Y:S01]  /*2ebb0*/  MOV R12, R0 ;  /* 0x00000000000c7202 */ /* 0x000fe20000000f00 */
[----:B------:R-:W-:-:S07]  /*2ebc0*/  IMAD.MOV.U32 R50, RZ, RZ, R14 ;  /* 0x000000ffff327224 */ /* 0x000fce00078e000e */
[----:B------:R-:W-:Y:S05]  /*2ebd0*/  WARPSYNC.COLLECTIVE R15, `(.L_x_2708) ;  /* 0x000000000f087348 */ /* 0x000fea0003c00000 */
[----:B------:R0:W1:Y:S02]  /*2ebe0*/  SHFL.IDX P6, R14, R13, R12, R11 ;  /* 0x0000000c0d0e7389 */ /* 0x00006400000c000b */
[----:B01----:R-:W-:Y:S01]  /*2ebf0*/  ENDCOLLECTIVE ;  /* 0x000000000000791b */ /* 0x003fe20003800000 */
.L_x_2708:
[----:B------:R-:W-:Y:S02]  /*2ec00*/  IMAD.MOV.U32 R13, RZ, RZ, R61 ;  /* 0x000000ffff0d7224 */ /* 0x000fe400078e003d */
[----:B------:R-:W-:Y:S02]  /*2ec10*/  IMAD.MOV.U32 R12, RZ, RZ, R2 ;  /* 0x000000ffff0c7224 */ /* 0x000fe400078e0002 */
[----:B------:R-:W-:-:S07]  /*2ec20*/  IMAD.MOV.U32 R59, RZ, RZ, R14 ;  /* 0x000000ffff3b7224 */ /* 0x000fce00078e000e */
[----:B------:R-:W-:Y:S05]  /*2ec30*/  WARPSYNC.COLLECTIVE R15, `(.L_x_2709) ;  /* 0x000000000f087348 */ /* 0x000fea0003c00000 */
[----:B------:R0:W1:Y:S02]  /*2ec40*/  SHFL.IDX P6, R14, R13, R12, R11 ;  /* 0x0000000c0d0e7389 */ /* 0x00006400000c000b */
[----:B01----:R-:W-:Y:S01]  /*2ec50*/  ENDCOLLECTIVE ;  /* 0x000000000000791b */ /* 0x003fe20003800000 */
.L_x_2709:
[----:B------:R-:W-:Y:S02]  /*2ec60*/  IMAD.MOV.U32 R13, RZ, RZ, R63 ;  /* 0x000000ffff0d7224 */ /* 0x000fe400078e003f */
[----:B------:R-:W-:Y:S01]  /*2ec70*/  IMAD.MOV.U32 R12, RZ, RZ, R0 ;  /* 0x000000ffff0c7224 */ /* 0x000fe200078e0000 */
[----:B------:R-:W-:-:S07]  /*2ec80*/  MOV R52, R14 ;  /* 0x0000000e00347202 */ /* 0x000fce0000000f00 */
[----:B------:R-:W-:Y:S05]  /*2ec90*/  WARPSYNC.COLLECTIVE R15, `(.L_x_2710) ;  /* 0x000000000f087348 */ /* 0x000fea0003c00000 */
[----:B------:R0:W1:Y:S02]  /*2eca0*/  SHFL.IDX P6, R14, R13, R12, R11 ;  /* 0x0000000c0d0e7389 */ /* 0x00006400000c000b */
[----:B01----:R-:W-:Y:S01]  /*2ecb0*/  ENDCOLLECTIVE ;  /* 0x000000000000791b */ /* 0x003fe20003800000 */
.L_x_2710:
        /* <DEDUP_REMOVED lines=8> */
.L_x_2711:
[----:B------:R-:W-:Y:S01]  /*2ed40*/  IMAD.MOV.U32 R13, RZ, RZ, R67 ;  /* 0x000000ffff0d7224 */ /* 0x000fe200078e0043 */
[----:B------:R-:W-:Y:S01]  /*2ed50*/  MOV R12, R0 ;  /* 0x00000000000c7202 */ /* 0x000fe20000000f00 */
[----:B------:R-:W-:-:S07]  /*2ed60*/  IMAD.MOV.U32 R54, RZ, RZ, R14 ;  /* 0x000000ffff367224 */ /* 0x000fce00078e000e */
[----:B------:R-:W-:Y:S05]  /*2ed70*/  WARPSYNC.COLLECTIVE R15, `(.L_x_2712) ;  /* 0x000000000f087348 */ /* 0x000fea0003c00000 */
[----:B------:R0:W1:Y:S02]  /*2ed80*/  SHFL.IDX P6, R14, R13, R12, R11 ;  /* 0x0000000c0d0e7389 */ /* 0x00006400000c000b */
[----:B01----:R-:W-:Y:S01]  /*2ed90*/  ENDCOLLECTIVE ;  /* 0x000000000000791b */ /* 0x003fe20003800000 */
.L_x_2712:
        /* <DEDUP_REMOVED lines=8> */
.L_x_2713:
[----:B------:R-:W-:Y:S02]  /*2ee20*/  IMAD.MOV.U32 R13, RZ, RZ, R71 ;  /* 0x000000ffff0d7224 */ /* 0x000fe400078e0047 */
[----:B------:R-:W-:Y:S01]  /*2ee30*/  IMAD.MOV.U32 R12, RZ, RZ, R0 ;  /* 0x000000ffff0c7224 */ /* 0x000fe200078e0000 */
[----:B------:R-:W-:-:S07]  /*2ee40*/  MOV R56, R14 ;  /* 0x0000000e00387202 */ /* 0x000fce0000000f00 */
[----:B------:R-:W-:Y:S05]  /*2ee50*/  WARPSYNC.COLLECTIVE R15, `(.L_x_2714) ;  /* 0x000000000f087348 */ /* 0x000fea0003c00000 */
[----:B------:R0:W1:Y:S02]  /*2ee60*/  SHFL.IDX P6, R14, R13, R12, R11 ;  /* 0x0000000c0d0e7389 */ /* 0x00006400000c000b */
[----:B01----:R-:W-:Y:S01]  /*2ee70*/  ENDCOLLECTIVE ;  /* 0x000000000000791b */ /* 0x003fe20003800000 */
.L_x_2714:
        /* <DEDUP_REMOVED lines=8> */
.L_x_2715:
[----:B------:R-:W-:Y:S01]  /*2ef00*/  IMAD.MOV.U32 R13, RZ, RZ, R75 ;  /* 0x000000ffff0d7224 */ /* 0x000fe200078e004b */
[----:B------:R-:W-:Y:S01]  /*2ef10*/  MOV R12, R0 ;  /* 0x00000000000c7202 */ /* 0x000fe20000000f00 */
[----:B------:R-:W-:-:S07]  /*2ef20*/  IMAD.MOV.U32 R58, RZ, RZ, R14 ;  /* 0x000000ffff3a7224 */ /* 0x000fce00078e000e */
[----:B------:R-:W-:Y:S05]  /*2ef30*/  WARPSYNC.COLLECTIVE R15, `(.L_x_2716) ;  /* 0x000000000f087348 */ /* 0x000fea0003c00000 */
[----:B------:R0:W1:Y:S02]  /*2ef40*/  SHFL.IDX P6, R14, R13, R12, R11 ;  /* 0x0000000c0d0e7389 */ /* 0x00006400000c000b */
[----:B01----:R-:W-:Y:S01]  /*2ef50*/  ENDCOLLECTIVE ;  /* 0x000000000000791b */ /* 0x003fe20003800000 */
.L_x_2716:
        /* <DEDUP_REMOVED lines=8> */
.L_x_2717:
        /* <DEDUP_REMOVED lines=8> */
.L_x_2520:
[----:B------:R-:W-:Y:S01]  /*2f060*/  IMAD.MOV.U32 R13, RZ, RZ, R3 ;  /* 0x000000ffff0d7224 */ /* 0x000fe200078e0003 */
[----:B------:R-:W-:Y:S01]  /*2f070*/  MOV R11, 0x181f ;  /* 0x0000181f000b7802 */ /* 0x000fe20000000f00 */
[----:B------:R-:W-:Y:S02]  /*2f080*/  IMAD.MOV.U32 R12, RZ, RZ, RZ ;  /* 0x000000ffff0c7224 */ /* 0x000fe400078e00ff */
[----:B------:R-:W-:-:S07]  /*2f090*/  IMAD.MOV.U32 R15, RZ, RZ, -0x1 ;  /* 0xffffffffff0f7424 */ /* 0x000fce00078e00ff */
[----:B01----:R-:W-:Y:S05]  /*2f0a0*/  WARPSYNC.COLLECTIVE R15, `(.L_x_2719) ;  /* 0x000000000f087348 */ /* 0x003fea0003c00000 */
[----:B------:R2:W3:Y:S02]  /*2f0b0*/  SHFL.IDX P6, R14, R13, R12, R11 ;  /* 0x0000000c0d0e7389 */ /* 0x0004e400000c000b */
[----:B0123--:R-:W-:Y:S01]  /*2f0c0*/  ENDCOLLECTIVE ;  /* 0x000000000000791b */ /* 0x00ffe20003800000 */
.L_x_2719:
[----:B------:R-:W-:Y:S02]  /*2f0d0*/  IMAD.MOV.U32 R13, RZ, RZ, R2 ;  /* 0x000000ffff0d7224 */ /* 0x000fe400078e0002 */
[----:B------:R-:W-:-:S07]  /*2f0e0*/  IMAD.MOV.U32 R0, RZ, RZ, R14 ;  /* 0x000000ffff007224 */ /* 0x000fce00078e000e */
[----:B------:R-:W-:Y:S05]  /*2f0f0*/  WARPSYNC.COLLECTIVE R15, `(.L_x_2720) ;  /* 0x000000000f087348 */ /* 0x000fea0003c00000 */
[----:B------:R0:W1:Y:S02]  /*2f100*/  SHFL.IDX P6, R14, R13, R12, R11 ;  /* 0x0000000c0d0e7389 */ /* 0x00006400000c000b */
[----:B01----:R-:W-:Y:S01]  /*2f110*/  ENDCOLLECTIVE ;  /* 0x000000000000791b */ /* 0x003fe20003800000 */
.L_x_2720:
[----:B------:R-:W-:Y:S05]  /*2f120*/  BRA `(.L_x_2721) ;  /* 0xffffff7000fc7947 */ /* 0x000fea000383ffff */
.L_x_2523:
        /* <DEDUP_REMOVED lines=8> */
.L_x_2723:
[----:B------:R-:W-:Y:S05]  /*2f1b0*/  BSYNC B1 ;  /* 0x0000000000017941 */ /* 0x000fea0003800000 */
.L_x_2722:
[----:B------:R-:W-:Y:S01]  /*2f1c0*/  IMAD.MOV.U32 R13, RZ, RZ, R2 ;  /* 0x000000ffff0d7224 */ /* 0x000fe200078e0002 */
[----:B------:R-:W-:Y:S01]  /*2f1d0*/  MOV R15, 0xffffffff ;  /* 0xffffffff000f7802 */ /* 0x000fe20000000f00 */
[----:B------:R-:W-:Y:S01]  /*2f1e0*/  IMAD.MOV.U32 R12, RZ, RZ, 0x1 ;  /* 0x00000001ff0c7424 */ /* 0x000fe200078e00ff */
[----:B------:R-:W-:Y:S01]  /*2f1f0*/  MOV R0, R14 ;  /* 0x0000000e00007202 */ /* 0x000fe20000000f00 */
[----:B------:R-:W-:-:S07]  /*2f200*/  IMAD.MOV.U32 R11, RZ, RZ, 0x181f ;  /* 0x0000181fff0b7424 */ /* 0x000fce00078e00ff */
[----:B------:R-:W-:Y:S05]  /*2f210*/  WARPSYNC.COLLECTIVE R15, `(.L_x_2724) ;  /* 0x000000000f087348 */ /* 0x000fea0003c00000 */
[----:B------:R0:W1:Y:S02]  /*2f220*/  SHFL.IDX P6, R14, R13, R12, R11 ;  /* 0x0000000c0d0e7389 */ /* 0x00006400000c000b */
[----:B01----:R-:W-:Y:S01]  /*2f230*/  ENDCOLLECTIVE ;  /* 0x000000000000791b */ /* 0x003fe20003800000 */
.L_x_2724:
[----:B------:R-:W-:Y:S05]  /*2f240*/  BRA `(.L_x_2725) ;  /* 0xffffff7400087947 */ /* 0x000fea000383ffff */
.L_x_2526:
[----:B------:R-:W-:Y:S01]  /*2f250*/  BSSY B1, `(.L_x_2726) ;  /* 0x0000008000017945 */ /* 0x000fe20003800000 */
[----:B------:R-:W-:Y:S01]  /*2f260*/  IMAD.MOV.U32 R13, RZ, RZ, R3 ;  /* 0x000000ffff0d7224 */ /* 0x000fe200078e0003 */
[----:B0-----:R-:W-:Y:S01]  /*2f270*/  MOV R15, 0xffffffff ;  /* 0xffffffff000f7802 */ /* 0x001fe20000000f00 */
[----:B------:R-:W-:Y:S02]  /*2f280*/  IMAD.MOV.U32 R12, RZ, RZ, 0x2 ;  /* 0x00000002ff0c7424 */ /* 0x000fe400078e00ff */
[----:B------:R-:W-:-:S07]  /*2f290*/  IMAD.MOV.U32 R11, RZ, RZ, 0x181f ;  /* 0x0000181fff0b7424 */ /* 0x000fce00078e00ff */
[----:B-1234-:R-:W-:Y:S05]  /*2f2a0*/  WARPSYNC.COLLECTIVE R15, `(.L_x_2727) ;  /* 0x000000000f087348 */ /* 0x01efea0003c00000 */
[----:B----4-:R0:W4:Y:S02]  /*2f2b0*/  SHFL.IDX P6, R14, R13, R12, R11 ;  /* 0x0000000c0d0e7389 */ /* 0x01012400000c000b */
[----:B01234-:R-:W-:Y:S01]  /*2f2c0*/  ENDCOLLECTIVE ;  /* 0x000000000000791b */ /* 0x01ffe20003800000 */
.L_x_2727:
[----:B------:R-:W-:Y:S05]  /*2f2d0*/  BSYNC B1 ;  /* 0x0000000000017941 */ /* 0x000fea0003800000 */
.L_x_2726:
[----:B------:R-:W-:Y:S01]  /*2f2e0*/  IMAD.MOV.U32 R13, RZ, RZ, R2 ;  /* 0x000000ffff0d7224 */ /* 0x000fe200078e0002 */
[----:B------:R-:W-:Y:S01]  /*2f2f0*/  MOV R11, 0x181f ;  /* 0x0000181f000b7802 */ /* 0x000fe20000000f00 */
[----:B------:R-:W-:Y:S02]  /*2f300*/  IMAD.MOV.U32 R12, RZ, RZ, 0x2 ;  /* 0x00000002ff0c7424 */ /* 0x000fe400078e00ff */
[----:B------:R-:W-:Y:S02]  /*2f310*/  IMAD.MOV.U32 R15, RZ, RZ, -0x1 ;  /* 0xffffffffff0f7424 */ /* 0x000fe400078e00ff */
[----:B------:R-:W-:-:S07]  /*2f320*/  IMAD.MOV.U32 R0, RZ, RZ, R14 ;  /* 0x000000ffff007224 */ /* 0x000fce00078e000e */
[----:B------:R-:W-:Y:S05]  /*2f330*/  WARPSYNC.COLLECTIVE R15, `(.L_x_2728) ;  /* 0x000000000f087348 */ /* 0x000fea0003c00000 */
[----:B------:R0:W1:Y:S02]  /*2f340*/  SHFL.IDX P6, R14, R13, R12, R11 ;  /* 0x0000000c0d0e7389 */ /* 0x00006400000c000b */
[----:B01----:R-:W-:Y:S01]  /*2f350*/  ENDCOLLECTIVE ;  /* 0x000000000000791b */ /* 0x003fe20003800000 */
.L_x_2728:
[----:B------:R-:W-:Y:S05]  /*2f360*/  BRA `(.L_x_2729) ;  /* 0xffffff7400107947 */ /* 0x000fea000383ffff */
.L_x_2529:
        /* <DEDUP_REMOVED lines=8> */
.L_x_2731:
[----:B------:R-:W-:Y:S05]  /*2f3f0*/  BSYNC B1 ;  /* 0x0000000000017941 */ /* 0x000fea0003800000 */
.L_x_2730:
        /* <DEDUP_REMOVED lines=8> */
.L_x_2732:
[----:B------:R-:W-:Y:S05]  /*2f480*/  BRA `(.L_x_2733) ;  /* 0xffffff7400187947 */ /* 0x000fea000383ffff */
.L_x_2546:
[----:B------:R-:W2:Y:S01]  /*2f490*/  S2R R9, SR_TID.X ;  /* 0x0000000000097919 */ /* 0x000ea20000002100 */
[----:B------:R-:W-:Y:S01]  /*2f4a0*/  BSSY B1, `(.L_x_2734) ;  /* 0x000000a000017945 */ /* 0x000fe20003800000 */
[----:B------:R-:W-:Y:S01]  /*2f4b0*/  MOV R12, RZ ;  /* 0x000000ff000c7202 */ /* 0x000fe20000000f00 */
[----:B-1----:R-:W-:Y:S02]  /*2f4c0*/  IMAD.MOV.U32 R11, RZ, RZ, 0x1f ;  /* 0x0000001fff0b7424 */ /* 0x002fe400078e00ff */
[----:B------:R-:W-:Y:S01]  /*2f4d0*/  IMAD.MOV.U32 R15, RZ, RZ, -0x1 ;  /* 0xffffffffff0f7424 */ /* 0x000fe200078e00ff */
[----:B--2---:R-:W-:-:S04]  /*2f4e0*/  SHF.R.U32.HI R9, RZ, 0x5, R9 ;  /* 0x00000005ff097819 */ /* 0x004fc80000011609 */
[----:B------:R-:W-:-:S05]  /*2f4f0*/  LOP3.LUT R9, R9, 0x3, RZ, 0xc0, !PT ;  /* 0x0000000309097812 */ /* 0x000fca00078ec0ff */
[----:B------:R-:W-:-:S07]  /*2f500*/  IMAD.MOV.U32 R13, RZ, RZ, R9 ;  /* 0x000000ffff0d7224 */ /* 0x000fce00078e0009 */
[----:B0-----:R-:W-:Y:S05]  /*2f510*/  WARPSYNC.COLLECTIVE R15, `(.L_x_2735) ;  /* 0x000000000f087348 */ /* 0x001fea0003c00000 */
[----:B0-----:R0:W1:Y:S02]  /*2f520*/  SHFL.IDX P6, R14, R13, R12, R11 ;  /* 0x0000000c0d0e7389 */ /* 0x00106400000c000b */
[----:B01----:R-:W-:Y:S01]  /*2f530*/  ENDCOLLECTIVE ;  /* 0x000000000000791b */ /* 0x003fe20003800000 */
.L_x_2735:
[----:B------:R-:W-:Y:S05]  /*2f540*/  BSYNC B1 ;  /* 0x0000000000017941 */ /* 0x000fea0003800000 */
.L_x_2734:
[----:B------:R-:W-:Y:S05]  /*2f550*/  BRA `(.L_x_2736) ;  /* 0xffffff8800ec7947 */ /* 0x000fea000383ffff */
.L_x_2548:
[----:B------:R-:W-:Y:S01]  /*2f560*/  BSSY B1, `(.L_x_2737) ;  /* 0x0000006000017945 */ /* 0x000fe20003800000 */
[----:B------:R-:W-:-:S07]  /*2f570*/  IMAD.MOV.U32 R15, RZ, RZ, -0x1 ;  /* 0xffffffffff0f7424 */ /* 0x000fce00078e00ff */
[----:B01----:R-:W-:Y:S05]  /*2f580*/  WARPSYNC.COLLECTIVE R15, `(.L_x_2738) ;  /* 0x000000000f0c7348 */ /* 0x003fea0003c00000 */
[----:B------:R-:W-:Y:S02]  /*2f590*/  ELECT P6, UR62, PT ;  /* 0x00000000003e782f */ /* 0x000fe400038c0000 */
[----:B------:R-:W-:Y:S01]  /*2f5a0*/  MOV R14, UR62 ;  /* 0x0000003e000e7c02 */ /* 0x000fe20008000f00 */
[----:B01----:R-:W-:Y:S10]  /*2f5b0*/  ENDCOLLECTIVE ;  /* 0x000000000000791b */ /* 0x003ff40003800000 */
.L_x_2738:
[----:B------:R-:W-:Y:S05]  /*2f5c0*/  BSYNC B1 ;  /* 0x0000000000017941 */ /* 0x000fea0003800000 */
.L_x_2737:
[----:B------:R-:W-:Y:S05]  /*2f5d0*/  BRA `(.L_x_2547) ;  /* 0xffffff8800e47947 */ /* 0x000fea000383ffff */
.L_x_2550:
[----:B0-----:R-:W2:Y:S02]  /*2f5e0*/  LDL R5, [R1+0x4] ;  /* 0x0000040001057983 */ /* 0x001ea40000100800 */
[----:B--2---:R0:W2:Y:S02]  /*2f5f0*/  SYNCS.PHASECHK.TRANS64.TRYWAIT P0, [R5+URZ+0x29820], R4 ;  /* 0x02982004050075a7 */ /* 0x0040a4000800017f */
[----:B--2---:R-:W-:Y:S05]  /*2f600*/  @!P0 NANOSLEEP.SYNCS 0x989680 ;  /* 0x009896800000895d */ /* 0x004fea0003900000 */
[----:B------:R-:W2:Y:S02]  /*2f610*/  @!P0 SYNCS.PHASECHK.TRANS64 P0, [R5+URZ+0x29820], R4 ;  /* 0x02982004050085a7 */ /* 0x000ea4000800007f */
[----:B--2---:R-:W-:Y:S05]  /*2f620*/  @!P0 BRA `(.L_x_2550) ;  /* 0xfffffffc00ec8947 */ /* 0x004fea000383ffff */
[----:B------:R-:W-:Y:S05]  /*2f630*/  BRA `(.L_x_2739) ;  /* 0xffffff8800f47947 */ /* 0x000fea000383ffff */
.L_x_2554:
[----:B0-----:R0:W2:Y:S02]  /*2f640*/  SYNCS.PHASECHK.TRANS64.TRYWAIT P0, [R7+URZ+0x298a0], R10 ;  /* 0x0298a00a070075a7 */ /* 0x0010a4000800017f */
[----:B--2---:R-:W-:Y:S05]  /*2f650*/  @!P0 NANOSLEEP.SYNCS 0x989680 ;  /* 0x009896800000895d */ /* 0x004fea0003900000 */
[----:B------:R-:W2:Y:S02]  /*2f660*/  @!P0 SYNCS.PHASECHK.TRANS64 P0, [R7+URZ+0x298a0], R10 ;  /* 0x0298a00a070085a7 */ /* 0x000ea4000800007f */
[----:B--2---:R-:W-:Y:S05]  /*2f670*/  @!P0 BRA `(.L_x_2554) ;  /* 0xfffffffc00f08947 */ /* 0x004fea000383ffff */
[----:B------:R-:W-:Y:S05]  /*2f680*/  BRA `(.L_x_2740) ;  /* 0xffffff8c001c7947 */ /* 0x000fea000383ffff */
.L_x_2561:
[----:B-1----:R1:W2:Y:S02]  /*2f690*/  SYNCS.PHASECHK.TRANS64.TRYWAIT P0, [R7+URZ+0x298c0], R10 ;  /* 0x0298c00a070075a7 */ /* 0x0022a4000800017f */
[----:B--2---:R-:W-:Y:S05]  /*2f6a0*/  @!P0 NANOSLEEP.SYNCS 0x989680 ;  /* 0x009896800000895d */ /* 0x004fea0003900000 */
[----:B------:R-:W2:Y:S02]  /*2f6b0*/  @!P0 SYNCS.PHASECHK.TRANS64 P0, [R7+URZ+0x298c0], R10 ;  /* 0x0298c00a070085a7 */ /* 0x000ea4000800007f */
[----:B--2---:R-:W-:Y:S05]  /*2f6c0*/  @!P0 BRA `(.L_x_2561) ;  /* 0xfffffffc00f08947 */ /* 0x004fea000383ffff */
[----:B------:R-:W-:Y:S05]  /*2f6d0*/  BRA `(.L_x_2741) ;  /* 0xffffff9000187947 */ /* 0x000fea000383ffff */
.L_x_2568:
[----:B0-----:R0:W2:Y:S02]  /*2f6e0*/  SYNCS.PHASECHK.TRANS64.TRYWAIT P1, [R8+URZ+0x298a0], R7 ;  /* 0x0298a007080075a7 */ /* 0x0010a4000802017f */
[----:B--2---:R-:W-:Y:S05]  /*2f6f0*/  @!P1 NANOSLEEP.SYNCS 0x989680 ;  /* 0x009896800000995d */ /* 0x004fea0003900000 */
[----:B------:R-:W2:Y:S02]  /*2f700*/  @!P1 SYNCS.PHASECHK.TRANS64 P1, [R8+URZ+0x298a0], R7 ;  /* 0x0298a007080095a7 */ /* 0x000ea4000802007f */
[----:B--2---:R-:W-:Y:S05]  /*2f710*/  @!P1 BRA `(.L_x_2568) ;  /* 0xfffffffc00f09947 */ /* 0x004fea000383ffff */
[----:B------:R-:W-:Y:S05]  /*2f720*/  BRA `(.L_x_2742) ;  /* 0xffffff9000fc7947 */ /* 0x000fea000383ffff */
.L_x_2575:
[----:B-1----:R1:W2:Y:S02]  /*2f730*/  SYNCS.PHASECHK.TRANS64.TRYWAIT P1, [R8+URZ+0x298c0], R7 ;  /* 0x0298c007080075a7 */ /* 0x0022a4000802017f */
[----:B--2---:R-:W-:Y:S05]  /*2f740*/  @!P1 NANOSLEEP.SYNCS 0x989680 ;  /* 0x009896800000995d */ /* 0x004fea0003900000 */
[----:B------:R-:W2:Y:S02]  /*2f750*/  @!P1 SYNCS.PHASECHK.TRANS64 P1, [R8+URZ+0x298c0], R7 ;  /* 0x0298c007080095a7 */ /* 0x000ea4000802007f */
[----:B--2---:R-:W-:Y:S05]  /*2f760*/  @!P1 BRA `(.L_x_2575) ;  /* 0xfffffffc00f09947 */ /* 0x004fea000383ffff */
[----:B------:R-:W-:Y:S05]  /*2f770*/  BRA `(.L_x_2743) ;  /* 0xffffff9400f47947 */ /* 0x000fea000383ffff */
.L_x_2590:
[----:B------:R-:W2:Y:S01]  /*2f780*/  S2R R4, SR_TID.X ;  /* 0x0000000000047919 */ /* 0x000ea20000002100 */
[----:B------:R-:W-:Y:S01]  /*2f790*/  BSSY B0, `(.L_x_2744) ;  /* 0x000000a000007945 */ /* 0x000fe20003800000 */
[----:B------:R-:W-:Y:S02]  /*2f7a0*/  IMAD.MOV.U32 R12, RZ, RZ, RZ ;  /* 0x000000ffff0c7224 */ /* 0x000fe400078e00ff */
[----:B-1----:R-:W-:Y:S02]  /*2f7b0*/  IMAD.MOV.U32 R11, RZ, RZ, 0x1f ;  /* 0x0000001fff0b7424 */ /* 0x002fe400078e00ff */
[----:B------:R-:W-:Y:S01]  /*2f7c0*/  IMAD.MOV.U32 R15, RZ, RZ, -0x1 ;  /* 0xffffffffff0f7424 */ /* 0x000fe200078e00ff */
[----:B--2---:R-:W-:-:S04]  /*2f7d0*/  SHF.R.U32.HI R4, RZ, 0x5, R4 ;  /* 0x00000005ff047819 */ /* 0x004fc80000011604 */
[----:B------:R-:W-:-:S04]  /*2f7e0*/  LOP3.LUT R4, R4, 0x3, RZ, 0xc0, !PT ;  /* 0x0000000304047812 */ /* 0x000fc800078ec0ff */
[----:B------:R-:W-:-:S07]  /*2f7f0*/  MOV R13, R4 ;  /* 0x00000004000d7202 */ /* 0x000fce0000000f00 */
[----:B0--3--:R-:W-:Y:S05]  /*2f800*/  WARPSYNC.COLLECTIVE R15, `(.L_x_2745) ;  /* 0x000000000f087348 */ /* 0x009fea0003c00000 */
[----:B0-----:R0:W1:Y:S02]  /*2f810*/  SHFL.IDX P6, R14, R13, R12, R11 ;  /* 0x0000000c0d0e7389 */ /* 0x00106400000c000b */
[----:B01-3--:R-:W-:Y:S01]  /*2f820*/  ENDCOLLECTIVE ;  /* 0x000000000000791b */ /* 0x00bfe20003800000 */
.L_x_2745:
[----:B------:R-:W-:Y:S05]  /*2f830*/  BSYNC B0 ;  /* 0x0000000000007941 */ /* 0x000fea0003800000 */
.L_x_2744:
[----:B------:R-:W-:Y:S05]  /*2f840*/  BRA `(.L_x_2746) ;  /* 0xffffffa000d07947 */ /* 0x000fea000383ffff */
.L_x_2592:
[----:B------:R-:W-:Y:S01]  /*2f850*/  BSSY B0, `(.L_x_2747) ;  /* 0x0000006000007945 */ /* 0x000fe20003800000 */
[----:B------:R-:W-:-:S07]  /*2f860*/  MOV R15, 0xffffffff ;  /* 0xffffffff000f7802 */ /* 0x000fce0000000f00 */
[----:B01-3--:R-:W-:Y:S05]  /*2f870*/  WARPSYNC.COLLECTIVE R15, `(.L_x_2748) ;  /* 0x000000000f0c7348 */ /* 0x00bfea0003c00000 */
[----:B------:R-:W-:Y:S02]  /*2f880*/  ELECT P6, UR62, PT ;  /* 0x00000000003e782f */ /* 0x000fe400038c0000 */
[----:B------:R-:W-:Y:S01]  /*2f890*/  MOV R14, UR62 ;  /* 0x0000003e000e7c02 */ /* 0x000fe20008000f00 */
[----:B01-3--:R-:W-:Y:S10]  /*2f8a0*/  ENDCOLLECTIVE ;  /* 0x000000000000791b */ /* 0x00bff40003800000 */
.L_x_2748:
[----:B------:R-:W-:Y:S05]  /*2f8b0*/  BSYNC B0 ;  /* 0x0000000000007941 */ /* 0x000fea0003800000 */
.L_x_2747:
[----:B------:R-:W-:Y:S05]  /*2f8c0*/  BRA `(.L_x_2749) ;  /* 0xffffffa000dc7947 */ /* 0x000fea000383ffff */
.L_x_2594:
[----:B0-----:R0:W2:Y:S02]  /*2f8d0*/  SYNCS.PHASECHK.TRANS64.TRYWAIT P0, [R2+URZ+0x29880], R3 ;  /* 0x02988003020075a7 */ /* 0x0010a4000800017f */
[----:B--2---:R-:W-:Y:S05]  /*2f8e0*/  @!P0 NANOSLEEP.SYNCS 0x989680 ;  /* 0x009896800000895d */ /* 0x004fea0003900000 */
[----:B------:R-:W2:Y:S02]  /*2f8f0*/  @!P0 SYNCS.PHASECHK.TRANS64 P0, [R2+URZ+0x29880], R3 ;  /* 0x02988003020085a7 */ /* 0x000ea4000800007f */
[----:B--2---:R-:W-:Y:S05]  /*2f900*/  @!P0 BRA `(.L_x_2594) ;  /* 0xfffffffc00f08947 */ /* 0x004fea000383ffff */
[----:B------:R-:W-:Y:S05]  /*2f910*/  BRA `(.L_x_2750) ;  /* 0xffffffa400507947 */ /* 0x000fea000383ffff */
.L_x_2596:
[----:B--2---:R2:W3:Y:S02]  /*2f920*/  SYNCS.PHASECHK.TRANS64.TRYWAIT P0, [R2+URZ+0x29840], R3 ;  /* 0x02984003020075a7 */ /* 0x0044e4000800017f */
[----:B---3--:R-:W-:Y:S05]  /*2f930*/  @!P0 NANOSLEEP.SYNCS 0x989680 ;  /* 0x009896800000895d */ /* 0x008fea0003900000 */
[----:B------:R-:W3:Y:S02]  /*2f940*/  @!P0 SYNCS.PHASECHK.TRANS64 P0, [R2+URZ+0x29840], R3 ;  /* 0x02984003020085a7 */ /* 0x000ee4000800007f */
[----:B---3--:R-:W-:Y:S05]  /*2f950*/  @!P0 BRA `(.L_x_2596) ;  /* 0xfffffffc00f08947 */ /* 0x008fea000383ffff */
[----:B------:R-:W-:Y:S05]  /*2f960*/  BRA `(.L_x_2751) ;  /* 0xffffffa400b07947 */ /* 0x000fea000383ffff */
.L_x_2600:
[----:B------:R-:W2:Y:S01]  /*2f970*/  LDL.LU R11, [R1+0x40] ;  /* 0x00004000010b7983 */ /* 0x000ea20000300800 */
[----:B------:R-:W-:Y:S01]  /*2f980*/  IMAD.MOV.U32 R13, RZ, RZ, R2 ;  /* 0x000000ffff0d7224 */ /* 0x000fe200078e0002 */
[----:B------:R-:W-:Y:S01]  /*2f990*/  MOV R15, 0xffffffff ;  /* 0xffffffff000f7802 */ /* 0x000fe20000000f00 */
[----:B------:R-:W-:Y:S01]  /*2f9a0*/  IMAD.MOV.U32 R12, RZ, RZ, RZ ;  /* 0x000000ffff0c7224 */ /* 0x000fe200078e00ff */
[----:B------:R-:W-:-:S04]  /*2f9b0*/  LOP3.LUT R5, R5, 0x7f, RZ, 0xc0, !PT ;  /* 0x0000007f05057812 */ /* 0x000fc800078ec0ff */
[----:B------:R-:W-:-:S04]  /*2f9c0*/  SHF.R.U32.HI R7, RZ, 0x2, R5 ;  /* 0x00000002ff077819 */ /* 0x000fc80000011605 */
[----:B------:R-:W-:-:S05]  /*2f9d0*/  LEA R17, R17, R7, 0x7 ;  /* 0x0000000711117211 */ /* 0x000fca00078e38ff */
[----:B------:R-:W-:Y:S02]  /*2f9e0*/  VIADD R7, R17, 0x20 ;  /* 0x0000002011077836 */ /* 0x000fe40000000000 */
[----:B--2---:R-:W-:Y:S02]  /*2f9f0*/  IMAD R0, R11, R8, RZ ;  /* 0x000000080b007224 */ /* 0x004fe400078e02ff */
[----:B------:R-:W-:-:S03]  /*2fa00*/  IMAD.MOV.U32 R11, RZ, RZ, 0x1c1f ;  /* 0x00001c1fff0b7424 */ /* 0x000fc600078e00ff */
[----:B------:R-:W-:-:S13]  /*2fa10*/  ISETP.GE.AND P4, PT, R17, R0, PT ;  /* 0x000000001100720c */ /* 0x000fda0003f86270 */
[----:B-----5:R-:W-:Y:S05]  /*2fa20*/  WARPSYNC.COLLECTIVE R15, `(.L_x_2752) ;  /* 0x000000000f087348 */ /* 0x020fea0003c00000 */
[----:B------:R0:W1:Y:S02]  /*2fa30*/  SHFL.IDX P6, R14, R13, R12, R11 ;  /* 0x0000000c0d0e7389 */ /* 0x00006400000c000b */
[----:B01---5:R-:W-:Y:S01]  /*2fa40*/  ENDCOLLECTIVE ;  /* 0x000000000000791b */ /* 0x023fe20003800000 */
.L_x_2752:
[----:B------:R-:W-:Y:S02]  /*2fa50*/  IMAD.MOV.U32 R13, RZ, RZ, R3 ;  /* 0x000000ffff0d7224 */ /* 0x000fe400078e0003 */
[----:B------:R-:W-:-:S07]  /*2fa60*/  IMAD.MOV.U32 R4, RZ, RZ, R14 ;  /* 0x000000ffff047224 */ /* 0x000fce00078e000e */
[----:B------:R-:W-:Y:S05]  /*2fa70*/  WARPSYNC.COLLECTIVE R15, `(.L_x_2753) ;  /* 0x000000000f087348 */ /* 0x000fea0003c00000 */
[----:B------:R0:W1:Y:S02]  /*2fa80*/  SHFL.IDX P6, R14, R13, R12, R11 ;  /* 0x0000000c0d0e7389 */ /* 0x00006400000c000b */
[----:B01----:R-:W-:Y:S01]  /*2fa90*/  ENDCOLLECTIVE ;  /* 0x000000000000791b */ /* 0x003fe20003800000 */
.L_x_2753:
[----:B------:R-:W-:Y:S01]  /*2faa0*/  IMAD.MOV.U32 R13, RZ, RZ, R2 ;  /* 0x000000ffff0d7224 */ /* 0x000fe200078e0002 */
[----:B------:R-:W-:Y:S01]  /*2fab0*/  MOV R12, 0x1 ;  /* 0x00000001000c7802 */ /* 0x000fe20000000f00 */
[----:B------:R-:W-:-:S07]  /*2fac0*/  IMAD.MOV.U32 R5, RZ, RZ, R14 ;  /* 0x000000ffff057224 */ /* 0x000fce00078e000e */
[----:B------:R-:W-:Y:S05]  /*2fad0*/  WARPSYNC.COLLECTIVE R15, `(.L_x_2754) ;  /* 0x000000000f087348 */ /* 0x000fea0003c00000 */
[----:B------:R0:W1:Y:S02]  /*2fae0*/  SHFL.IDX P6, R14, R13, R12, R11 ;  /* 0x0000000c0d0e7389 */ /* 0x00006400000c000b */
[----:B01----:R-:W-:Y:S01]  /*2faf0*/  ENDCOLLECTIVE ;  /* 0x000000000000791b */ /* 0x003fe20003800000 */
.L_x_2754:
[----:B------:R-:W-:-:S05]  /*2fb00*/  @!P4 IADD3 R5, P3, R10, R5, RZ ;  /* 0x000000050a05c210 */ /* 0x000fca0007f7e0ff */
[----:B------:R-:W-:Y:S01]  /*2fb10*/  @!P4 IMAD.X R4, RZ, RZ, R4, P3 ;  /* 0x000000ffff04c224 */ /* 0x000fe200018e0604 */
[----:B------:R-:W-:-:S04]  /*2fb20*/  ISETP.GE.AND P3, PT, R7, R0, PT ;  /* 0x000000000700720c */ /* 0x000fc80003f66270 */
        /* <DEDUP_REMOVED lines=8> */
.L_x_2755:
[----:B------:R-:W-:Y:S01]  /*2fbb0*/  @!PT LDS RZ, [RZ] ;  /* 0x00000000fffff984 */ /* 0x000fe20000000800 */
[----:B------:R-:W-:Y:S01]  /*2fbc0*/  @!PT LDS RZ, [RZ] ;  /* 0x00000000fffff984 */ /* 0x000fe20000000800 */
[----:B------:R-:W-:Y:S01]  /*2fbd0*/  @!PT LDS RZ, [RZ] ;  /* 0x00000000fffff984 */ /* 0x000fe20000000800 */
[----:B------:R-:W-:Y:S04]  /*2fbe0*/  @!P4 LDGSTS.E.BYPASS.LTC128B.128 [R9+0x14400], desc[UR56][R4.64], !P0 ;  /* 0x144000000409cfae */ /* 0x000fe8000c101d78 */
[----:B------:R-:W-:Y:S04]  /*2fbf0*/  @!P4 LDGSTS.E.BYPASS.LTC128B.128 [R9+0x16400], desc[UR56][R4.64+0x40], !P1 ;  /* 0x164000400409cfae */ /* 0x000fe8000c901d78 */
[----:B------:R0:W-:Y:S01]  /*2fc00*/  @!P4 LDGSTS.E.BYPASS.LTC128B.128 [R9+0x18400], desc[UR56][R4.64+0x80], !P2 ;  /* 0x184000800409cfae */ /* 0x0001e2000d101d78 */
[----:B------:R-:W-:Y:S02]  /*2fc10*/  IMAD.MOV.U32 R13, RZ, RZ, R2 ;  /* 0x000000ffff0d7224 */ /* 0x000fe400078e0002 */
[----:B------:R-:W-:-:S02]  /*2fc20*/  IMAD.MOV.U32 R12, RZ, RZ, 0x2 ;  /* 0x00000002ff0c7424 */ /* 0x000fc400078e00ff */
[----:B0-----:R-:W-:-:S07]  /*2fc30*/  IMAD.MOV.U32 R4, RZ, RZ, R14 ;  /* 0x000000ffff047224 */ /* 0x001fce00078e000e */
[----:B------:R-:W-:Y:S05]  /*2fc40*/  WARPSYNC.COLLECTIVE R15, `(.L_x_2756) ;  /* 0x000000000f087348 */ /* 0x000fea0003c00000 */
[----:B------:R0:W1:Y:S02]  /*2fc50*/  SHFL.IDX P6, R14, R13, R12, R11 ;  /* 0x0000000c0d0e7389 */ /* 0x00006400000c000b */
[----:B01----:R-:W-:Y:S01]  /*2fc60*/  ENDCOLLECTIVE ;  /* 0x000000000000791b */ /* 0x003fe20003800000 */
.L_x_2756:
[----:B------:R-:W-:-:S04]  /*2fc70*/  @!P3 IADD3 R5, P4, R10, R4, RZ ;  /* 0x000000040a05b210 */ /* 0x000fc80007f9e0ff */
[----:B------:R-:W-:-:S04]  /*2fc80*/  @!P3 IADD3.X R4, RZ, R6, RZ, P4, !PT ;  /* 0x00000006ff04b210 */ /* 0x000fc800027fe4ff */
[----:B------:R-:W-:Y:S01]  /*2fc90*/  @!P3 LOP3.LUT R5, R5, R4, RZ, 0x3c, !PT ;  /* 0x000000040505b212 */ /* 0x000fe200078e3cff */
[----:B------:R-:W-:-:S03]  /*2fca0*/  IMAD.MOV.U32 R13, RZ, RZ, R3 ;  /* 0x000000ffff0d7224 */ /* 0x000fc600078e0003 */
[----:B------:R-:W-:-:S04]  /*2fcb0*/  @!P3 LOP3.LUT R4, R5, R4, RZ, 0x3c, !PT ;  /* 0x000000040504b212 */ /* 0x000fc800078e3cff */
[----:B------:R-:W-:Y:S02]  /*2fcc0*/  @!P3 LOP3.LUT R5, R5, R4, RZ, 0x3c, !PT ;  /* 0x000000040505b212 */ /* 0x000fe400078e3cff */
[----:B------:R-:W-:-:S03]  /*2fcd0*/  MOV R6, R14 ;  /* 0x0000000e00067202 */ /* 0x000fc60000000f00 */
[----:B------:R-:W-:Y:S01]  /*2fce0*/  @!PT LDS RZ, [RZ] ;  /* 0x00000000fffff984 */ /* 0x000fe20000000800 */
[----:B------:R-:W-:Y:S01]  /*2fcf0*/  @!PT LDS RZ, [RZ] ;  /* 0x00000000fffff984 */ /* 0x000fe20000000800 */
[----:B------:R-:W-:Y:S01]  /*2fd00*/  @!PT LDS RZ, [RZ] ;  /* 0x00000000fffff984 */ /* 0x000fe20000000800 */
[----:B------:R0:W-:Y:S04]  /*2fd10*/  @!P3 LDGSTS.E.BYPASS.LTC128B.128 [R9+0x14c00], desc[UR56][R4.64], !P0 ;  /* 0x14c000000409bfae */ /* 0x0001e8000c101d78 */
[----:B0-----:R-:W-:Y:S05]  /*2fd20*/  WARPSYNC.COLLECTIVE R15, `(.L_x_2757) ;  /* 0x000000000f087348 */ /* 0x001fea0003c00000 */
[----:B------:R1:W2:Y:S02]  /*2fd30*/  SHFL.IDX P6, R14, R13, R12, R11 ;  /* 0x0000000c0d0e7389 */ /* 0x0002a400000c000b */
[----:B012---:R-:W-:Y:S01]  /*2fd40*/  ENDCOLLECTIVE ;  /* 0x000000000000791b */ /* 0x007fe20003800000 */
.L_x_2757:
[----:B------:R-:W-:Y:S01]  /*2fd50*/  @!PT LDS RZ, [RZ] ;  /* 0x00000000fffff984 */ /* 0x000fe20000000800 */
[----:B------:R-:W-:Y:S01]  /*2fd60*/  @!PT LDS RZ, [RZ] ;  /* 0x00000000fffff984 */ /* 0x000fe20000000800 */
[----:B------:R-:W-:Y:S01]  /*2fd70*/  @!PT LDS RZ, [RZ] ;  /* 0x00000000fffff984 */ /* 0x000fe20000000800 */
[----:B------:R-:W-:Y:S04]  /*2fd80*/  @!P3 LDGSTS.E.BYPASS.LTC128B.128 [R9+0x16c00], desc[UR56][R4.64+0x40], !P1 ;  /* 0x16c000400409bfae */ /* 0x000fe8000c901d78 */
[----:B------:R0:W-:Y:S01]  /*2fd90*/  @!P3 LDGSTS.E.BYPASS.LTC128B.128 [R9+0x18c00], desc[UR56][R4.64+0x80], !P2 ;  /* 0x18c000800409bfae */ /* 0x0001e2000d101d78 */
[----:B------:R-:W-:Y:S01]  /*2fda0*/  MOV R13, R2 ;  /* 0x00000002000d7202 */ /* 0x000fe20000000f00 */
[----:B------:R-:W-:Y:S02]  /*2fdb0*/  IMAD.MOV.U32 R12, RZ, RZ, 0x3 ;  /* 0x00000003ff0c7424 */ /* 0x000fe400078e00ff */
[----:B0-----:R-:W-:-:S05]  /*2fdc0*/  VIADD R4, R17, 0x40 ;  /* 0x0000004011047836 */ /* 0x001fca0000000000 */
[----:B------:R-:W-:Y:S01]  /*2fdd0*/  ISETP.GE.AND P3, PT, R4, R0, PT ;  /* 0x000000000400720c */ /* 0x000fe20003f66270 */
[----:B------:R-:W-:-:S12]  /*2fde0*/  IMAD.MOV.U32 R4, RZ, RZ, R14 ;  /* 0x000000ffff047224 */ /* 0x000fd800078e000e */
[----:B------:R-:W-:Y:S05]  /*2fdf0*/  WARPSYNC.COLLECTIVE R15, `(.L_x_2758) ;  /* 0x000000000f087348 */ /* 0x000fea0003c00000 */
[----:B------:R0:W1:Y:S02]  /*2fe00*/  SHFL.IDX P6, R14, R13, R12, R11 ;  /* 0x0000000c0d0e7389 */ /* 0x00006400000c000b */
[----:B01----:R-:W-:Y:S01]  /*2fe10*/  ENDCOLLECTIVE ;  /* 0x000000000000791b */ /* 0x003fe20003800000 */
.L_x_2758:
[----:B------:R-:W-:Y:S01]  /*2fe20*/  @!P3 IADD3 R5, P4, R10, R4, RZ ;  /* 0x000000040a05b210 */ /* 0x000fe20007f9e0ff */
[----:B------:R-:W-:-:S04]  /*2fe30*/  IMAD.MOV.U32 R13, RZ, RZ, R3 ;  /* 0x000000ffff0d7224 */ /* 0x000fc800078e0003 */
[----:B------:R-:W-:-:S05]  /*2fe40*/  @!P3 IMAD.X R4, RZ, RZ, R6, P4 ;  /* 0x000000ffff04b224 */ /* 0x000fca00020e0606 */
[----:B------:R-:W-:-:S04]  /*2fe50*/  @!P3 LOP3.LUT R5, R5, R4, RZ, 0x3c, !PT ;  /* 0x000000040505b212 */ /* 0x000fc800078e3cff */
        /* <DEDUP_REMOVED lines=12> */
.L_x_2759:
[----:B------:R-:W-:Y:S01]  /*2ff20*/  MOV R3, R14 ;  /* 0x0000000e00037202 */ /* 0x000fe20000000f00 */
[----:B------:R-:W-:Y:S06]  /*2ff30*/  BRA `(.L_x_2760) ;  /* 0xffffffac00347947 */ /* 0x000fec000383ffff */
.L_x_2605:
[----:B0-----:R-:W3:Y:S02]  /*2ff40*/  LDL R2, [R1+0x4] ;  /* 0x0000040001027983 */ /* 0x001ee40000100800 */
[----:B---3--:R0:W3:Y:S02]  /*2ff50*/  SYNCS.PHASECHK.TRANS64.TRYWAIT P0, [R2+URZ+0x29820], R0 ;  /* 0x02982000020075a7 */ /* 0x0080e4000800017f */
[----:B---3--:R-:W-:Y:S05]  /*2ff60*/  @!P0 NANOSLEEP.SYNCS 0x989680 ;  /* 0x009896800000895d */ /* 0x008fea0003900000 */
[----:B------:R-:W3:Y:S02]  /*2ff70*/  @!P0 SYNCS.PHASECHK.TRANS64 P0, [R2+URZ+0x29820], R0 ;  /* 0x02982000020085a7 */ /* 0x000ee4000800007f */
[----:B---3--:R-:W-:Y:S05]  /*2ff80*/  @!P0 BRA `(.L_x_2605) ;  /* 0xfffffffc00ec8947 */ /* 0x008fea000383ffff */
[----:B------:R-:W-:Y:S05]  /*2ff90*/  BRA `(.L_x_2761) ;  /* 0xffffffac00a87947 */ /* 0x000fea000383ffff */
.L_x_2611:
[----:B---3--:R3:W4:Y:S02]  /*2ffa0*/  SYNCS.PHASECHK.TRANS64.TRYWAIT P0, [R5+URZ+0x29880], R4 ;  /* 0x02988004050075a7 */ /* 0x008724000800017f */
[----:B----4-:R-:W-:Y:S05]  /*2ffb0*/  @!P0 NANOSLEEP.SYNCS 0x989680 ;  /* 0x009896800000895d */ /* 0x010fea0003900000 */
[----:B------:R-:W4:Y:S02]  /*2ffc0*/  @!P0 SYNCS.PHASECHK.TRANS64 P0, [R5+URZ+0x29880], R4 ;  /* 0x02988004050085a7 */ /* 0x000f24000800007f */
[----:B----4-:R-:W-:Y:S05]  /*2ffd0*/  @!P0 BRA `(.L_x_2611) ;  /* 0xfffffffc00f08947 */ /* 0x010fea000383ffff */
[----:B------:R-:W-:Y:S05]  /*2ffe0*/  BRA `(.L_x_2762) ;  /* 0xffffffb000687947 */ /* 0x000fea000383ffff */
.L_x_2616:
[----:B--2---:R2:W4:Y:S02]  /*2fff0*/  SYNCS.PHASECHK.TRANS64.TRYWAIT P0, [R5+URZ+0x29840], R4 ;  /* 0x02984004050075a7 */ /* 0x004524000800017f */
[----:B----4-:R-:W-:Y:S05]  /*30000*/  @!P0 NANOSLEEP.SYNCS 0x989680 ;  /* 0x009896800000895d */ /* 0x010fea0003900000 */
[----:B------:R-:W4:Y:S02]  /*30010*/  @!P0 SYNCS.PHASECHK.TRANS64 P0, [R5+URZ+0x29840], R4 ;  /* 0x02984004050085a7 */ /* 0x000f24000800007f */
[----:B----4-:R-:W-:Y:S05]  /*30020*/  @!P0 BRA `(.L_x_2616) ;  /* 0xfffffffc00f08947 */ /* 0x010fea000383ffff */
[----:B------:R-:W-:Y:S05]  /*30030*/  BRA `(.L_x_2763) ;  /* 0xffffffb000f07947 */ /* 0x000fea000383ffff */
.L_x_2624:
[----:B---3--:R3:W4:Y:S02]  /*30040*/  SYNCS.PHASECHK.TRANS64.TRYWAIT P0, [R17+URZ+0x29870], R4 ;  /* 0x02987004110075a7 */ /* 0x008724000800017f */
[----:B----4-:R-:W-:Y:S05]  /*30050*/  @!P0 NANOSLEEP.SYNCS 0x989680 ;  /* 0x009896800000895d */ /* 0x010fea0003900000 */
[----:B------:R-:W4:Y:S02]  /*30060*/  @!P0 SYNCS.PHASECHK.TRANS64 P0, [R17+URZ+0x29870], R4 ;  /* 0x02987004110085a7 */ /* 0x000f24000800007f */
[----:B----4-:R-:W-:Y:S05]  /*30070*/  @!P0 BRA `(.L_x_2624) ;  /* 0xfffffffc00f08947 */ /* 0x010fea000383ffff */
[----:B------:R-:W-:Y:S05]  /*30080*/  BRA `(.L_x_2764) ;  /* 0xffffffb800207947 */ /* 0x000fea000383ffff */
.L_x_2626:
[----:B----4-:R4:W0:Y:S02]  /*30090*/  SYNCS.PHASECHK.TRANS64.TRYWAIT P0, [R17+URZ+0x29860], R3 ;  /* 0x02986003110075a7 */ /* 0x010824000800017f */
[----:B0-----:R-:W-:Y:S05]  /*300a0*/  @!P0 NANOSLEEP.SYNCS 0x989680 ;  /* 0x009896800000895d */ /* 0x001fea0003900000 */
[----:B------:R-:W0:Y:S02]  /*300b0*/  @!P0 SYNCS.PHASECHK.TRANS64 P0, [R17+URZ+0x29860], R3 ;  /* 0x02986003110085a7 */ /* 0x000e24000800007f */
[----:B0-----:R-:W-:Y:S05]  /*300c0*/  @!P0 BRA `(.L_x_2626) ;  /* 0xfffffffc00f08947 */ /* 0x001fea000383ffff */
[----:B------:R-:W-:Y:S05]  /*300d0*/  BRA `(.L_x_2765) ;  /* 0xffffffb800287947 */ /* 0x000fea000383ffff */
.L_x_2633:
[----:B0-----:R0:W2:Y:S02]  /*300e0*/  SYNCS.PHASECHK.TRANS64.TRYWAIT P1, [R17+URZ+0x29870], R0 ;  /* 0x02987000110075a7 */ /* 0x0010a4000802017f */
[----:B--2---:R-:W-:Y:S05]  /*300f0*/  @!P1 NANOSLEEP.SYNCS 0x989680 ;  /* 0x009896800000995d */ /* 0x004fea0003900000 */
[----:B------:R-:W2:Y:S02]  /*30100*/  @!P1 SYNCS.PHASECHK.TRANS64 P1, [R17+URZ+0x29870], R0 ;  /* 0x02987000110095a7 */ /* 0x000ea4000802007f */
[----:B--2---:R-:W-:Y:S05]  /*30110*/  @!P1 BRA `(.L_x_2633) ;  /* 0xfffffffc00f09947 */ /* 0x004fea000383ffff */
[----:B------:R-:W-:Y:S05]  /*30120*/  BRA `(.L_x_2766) ;  /* 0xffffffc000107947 */ /* 0x000fea000383ffff */
.L_x_2635:
[----:B0-----:R0:W2:Y:S02]  /*30130*/  SYNCS.PHASECHK.TRANS64.TRYWAIT P1, [R17+URZ+0x29860], R0 ;  /* 0x02986000110075a7 */ /* 0x0010a4000802017f */
[----:B--2---:R-:W-:Y:S05]  /*30140*/  @!P1 NANOSLEEP.SYNCS 0x989680 ;  /* 0x009896800000995d */ /* 0x004fea0003900000 */
[----:B------:R-:W2:Y:S02]  /*30150*/  @!P1 SYNCS.PHASECHK.TRANS64 P1, [R17+URZ+0x29860], R0 ;  /* 0x02986000110095a7 */ /* 0x000ea4000802007f */
[----:B--2---:R-:W-:Y:S05]  /*30160*/  @!P1 BRA `(.L_x_2635) ;  /* 0xfffffffc00f09947 */ /* 0x004fea000383ffff */
[----:B------:R-:W-:Y:S05]  /*30170*/  BRA `(.L_x_2767) ;  /* 0xffffffc000187947 */ /* 0x000fea000383ffff */
.L_x_2639:
[----:B------:R-:W-:Y:S01]  /*30180*/  BSSY B0, `(.L_x_2768) ;  /* 0x0000008000007945 */ /* 0x000fe20003800000 */
[----:B------:R-:W-:Y:S01]  /*30190*/  IMAD.MOV.U32 R13, RZ, RZ, R16 ;  /* 0x000000ffff0d7224 */ /* 0x000fe200078e0010 */
[----:B------:R-:W-:Y:S01]  /*301a0*/  MOV R15, 0xffffffff ;  /* 0xffffffff000f7802 */ /* 0x000fe20000000f00 */
[----:B------:R-:W-:Y:S02]  /*301b0*/  IMAD.MOV.U32 R12, RZ, RZ, RZ ;  /* 0x000000ffff0c7224 */ /* 0x000fe400078e00ff */
[----:B-1----:R-:W-:-:S07]  /*301c0*/  IMAD.MOV.U32 R11, RZ, RZ, 0x1f ;  /* 0x0000001fff0b7424 */ /* 0x002fce00078e00ff */
[----:B------:R-:W-:Y:S05]  /*301d0*/  WARPSYNC.COLLECTIVE R15, `(.L_x_2769) ;  /* 0x000000000f087348 */ /* 0x000fea0003c00000 */
[----:B------:R0:W1:Y:S02]  /*301e0*/  SHFL.IDX P6, R14, R13, R12, R11 ;  /* 0x0000000c0d0e7389 */ /* 0x00006400000c000b */
[----:B01----:R-:W-:Y:S01]  /*301f0*/  ENDCOLLECTIVE ;  /* 0x000000000000791b */ /* 0x003fe20003800000 */
.L_x_2769:
[----:B------:R-:W-:Y:S05]  /*30200*/  BSYNC B0 ;  /* 0x0000000000007941 */ /* 0x000fea0003800000 */
.L_x_2768:
        /* <DEDUP_REMOVED lines=9> */
.L_x_2770:
        /* <DEDUP_REMOVED lines=10> */
[C---:B------:R-:W-:Y:S02]  /*30340*/  ISETP.GE.U32.AND P5, PT, R7.reuse, 0x10, PT ;  /* 0x000000100700780c */ /* 0x040fe40003fa6070 */
[----:B0-----:R-:W-:Y:S01]  /*30350*/  MOV R2, RZ ;  /* 0x000000ff00027202 */ /* 0x001fe20000000f00 */
[----:B--2---:R-:W-:Y:S01]  /*30360*/  @!P1 IMAD.MOV.U32 R2, RZ, RZ, R3 ;  /* 0x000000ffff029224 */ /* 0x004fe200078e0003 */
[----:B------:R-:W-:-:S03]  /*30370*/  ISETP.NE.AND P1, PT, R7, RZ, PT ;  /* 0x000000ff0700720c */ /* 0x000fc60003f25270 */
[----:B------:R-:W-:-:S10]  /*30380*/  IMAD.MOV.U32 R13, RZ, RZ, R2 ;  /* 0x000000ffff0d7224 */ /* 0x000fd400078e0002 */
[----:B------:R-:W-:Y:S05]  /*30390*/  WARPSYNC.COLLECTIVE R15, `(.L_x_2771) ;  /* 0x000000000f087348 */ /* 0x000fea0003c00000 */
[----:B------:R0:W1:Y:S02]  /*303a0*/  SHFL.UP P6, R14, R13, R12, R11 ;  /* 0x0400000c0d0e7389 */ /* 0x00006400000c000b */
[----:B01----:R-:W-:Y:S01]  /*303b0*/  ENDCOLLECTIVE ;  /* 0x000000000000791b */ /* 0x003fe20003800000 */
.L_x_2771:
[----:B------:R-:W-:Y:S01]  /*303c0*/  IMAD.MOV.U32 R12, RZ, RZ, 0x2 ;  /* 0x00000002ff0c7424 */ /* 0x000fe200078e00ff */
[----:B------:R-:W-:-:S04]  /*303d0*/  MOV R3, R14 ;  /* 0x0000000e00037202 */ /* 0x000fc80000000f00 */
[----:B------:R-:W-:-:S05]  /*303e0*/  SEL R3, R3, RZ, P1 ;  /* 0x000000ff03037207 */ /* 0x000fca0000800000 */
[----:B------:R-:W-:-:S04]  /*303f0*/  IMAD.IADD R3, R2, 0x1, R3 ;  /* 0x0000000102037824 */ /* 0x000fc800078e0203 */
[----:B------:R-:W-:-:S07]  /*30400*/  IMAD.MOV.U32 R13, RZ, RZ, R3 ;  /* 0x000000ffff0d7224 */ /* 0x000fce00078e0003 */
[----:B------:R-:W-:Y:S05]  /*30410*/  WARPSYNC.COLLECTIVE R15, `(.L_x_2772) ;  /* 0x000000000f087348 */ /* 0x000fea0003c00000 */
[----:B------:R0:W1:Y:S02]  /*30420*/  SHFL.UP P6, R14, R13, R12, R11 ;  /* 0x0400000c0d0e7389 */ /* 0x00006400000c000b */
[----:B01----:R-:W-:Y:S01]  /*30430*/  ENDCOLLECTIVE ;  /* 0x000000000000791b */ /* 0x003fe20003800000 */
.L_x_2772:
        /* <DEDUP_REMOVED lines=8> */
.L_x_2773:
        /* <DEDUP_REMOVED lines=8> */
.L_x_2774:
        /* <DEDUP_REMOVED lines=8> */
.L_x_2775:
[----:B------:R-:W-:Y:S01]  /*305c0*/  IMAD.MOV.U32 R12, RZ, RZ, 0x1f ;  /* 0x0000001fff0c7424 */ /* 0x000fe200078e00ff */
[----:B------:R-:W-:Y:S02]  /*305d0*/  MOV R11, 0x1f ;  /* 0x0000001f000b7802 */ /* 0x000fe40000000f00 */
[----:B------:R-:W-:-:S04]  /*305e0*/  MOV R4, R14 ;  /* 0x0000000e00047202 */ /* 0x000fc80000000f00 */
[----:B------:R-:W-:-:S05]  /*305f0*/  SEL R4, R4, RZ, P5 ;  /* 0x000000ff04047207 */ /* 0x000fca0002800000 */
[----:B------:R-:W-:-:S04]  /*30600*/  IMAD.IADD R6, R3, 0x1, R4 ;  /* 0x0000000103067824 */ /* 0x000fc800078e0204 */
[----:B------:R-:W-:-:S07]  /*30610*/  IMAD.MOV.U32 R13, RZ, RZ, R6 ;  /* 0x000000ffff0d7224 */ /* 0x000fce00078e0006 */
[----:B------:R-:W-:Y:S05]  /*30620*/  WARPSYNC.COLLECTIVE R15, `(.L_x_2776) ;  /* 0x000000000f087348 */ /* 0x000fea0003c00000 */
[----:B------:R0:W1:Y:S02]  /*30630*/  SHFL.IDX P6, R14, R13, R12, R11 ;  /* 0x0000000c0d0e7389 */ /* 0x00006400000c000b */
[----:B01----:R-:W-:Y:S01]  /*30640*/  ENDCOLLECTIVE ;  /* 0x000000000000791b */ /* 0x003fe20003800000 */
.L_x_2776:
[----:B------:R-:W-:Y:S01]  /*30650*/  IMAD.MOV.U32 R8, RZ, RZ, R14 ;  /* 0x000000ffff087224 */ /* 0x000fe200078e000e */
[----:B------:R-:W-:Y:S06]  /*30660*/  BRA `(.L_x_2777) ;  /* 0xffffffc400207947 */ /* 0x000fec000383ffff */
.L_x_2644:
[----:B------:R-:W-:Y:S01]  /*30670*/  BSSY B0, `(.L_x_2778) ;  /* 0x0000008000007945 */ /* 0x000fe20003800000 */
[----:B-----5:R-:W-:Y:S01]  /*30680*/  IMAD.MOV.U32 R13, RZ, RZ, R2 ;  /* 0x000000ffff0d7224 */ /* 0x020fe200078e0002 */
[----:B-1----:R-:W-:Y:S01]  /*30690*/  MOV R11, RZ ;  /* 0x000000ff000b7202 */ /* 0x002fe20000000f00 */
[----:B------:R-:W-:Y:S02]  /*306a0*/  IMAD.MOV.U32 R12, RZ, RZ, 0x1 ;  /* 0x00000001ff0c7424 */ /* 0x000fe400078e00ff */
[----:B------:R-:W-:-:S07]  /*306b0*/  IMAD.MOV.U32 R15, RZ, RZ, -0x1 ;  /* 0xffffffffff0f7424 */ /* 0x000fce00078e00ff */
[----:B0-2---:R-:W-:Y:S05]  /*306c0*/  WARPSYNC.COLLECTIVE R15, `(.L_x_2779) ;  /* 0x000000000f087348 */ /* 0x005fea0003c00000 */
[----:B------:R1:W3:Y:S02]  /*306d0*/  SHFL.UP P6, R14, R13, R12, R11 ;  /* 0x0400000c0d0e7389 */ /* 0x0002e400000c000b */
[----:B0123--:R-:W-:Y:S01]  /*306e0*/  ENDCOLLECTIVE ;  /* 0x000000000000791b */ /* 0x00ffe20003800000 */
.L_x_2779:
[----:B------:R-:W-:Y:S05]  /*306f0*/  BSYNC B0 ;  /* 0x0000000000007941 */ /* 0x000fea0003800000 */
.L_x_2778:
[----:B------:R-:W-:Y:S02]  /*30700*/  IMAD.MOV.U32 R3, RZ, RZ, R14 ;  /* 0x000000ffff037224 */ /* 0x000fe400078e000e */
[----:B------:R-:W-:Y:S02]  /*30710*/  IMAD.MOV.U32 R12, RZ, RZ, 0x2 ;  /* 0x00000002ff0c7424 */ /* 0x000fe400078e00ff */
[----:B------:R-:W-:Y:S01]  /*30720*/  IMAD.MOV.U32 R11, RZ, RZ, RZ ;  /* 0x000000ffff0b7224 */ /* 0x000fe200078e00ff */
[----:B------:R-:W-:Y:S01]  /*30730*/  SEL R3, R3, RZ, P1 ;  /* 0x000000ff03037207 */ /* 0x000fe20000800000 */
[----:B------:R-:W-:-:S04]  /*30740*/  IMAD.MOV.U32 R15, RZ, RZ, -0x1 ;  /* 0xffffffffff0f7424 */ /* 0x000fc800078e00ff */
[----:B------:R-:W-:-:S05]  /*30750*/  IMAD.IADD R3, R2, 0x1, R3 ;  /* 0x0000000102037824 */ /* 0x000fca00078e0203 */
[----:B------:R-:W-:-:S07]  /*30760*/  MOV R13, R3 ;  /* 0x00000003000d7202 */ /* 0x000fce0000000f00 */
[----:B------:R-:W-:Y:S05]  /*30770*/  WARPSYNC.COLLECTIVE R15, `(.L_x_2780) ;  /* 0x000000000f087348 */ /* 0x000fea0003c00000 */
[----:B------:R0:W1:Y:S02]  /*30780*/  SHFL.UP P6, R14, R13, R12, R11 ;  /* 0x0400000c0d0e7389 */ /* 0x00006400000c000b */
[----:B01----:R-:W-:Y:S01]  /*30790*/  ENDCOLLECTIVE ;  /* 0x000000000000791b */ /* 0x003fe20003800000 */
.L_x_2780:
        /* <DEDUP_REMOVED lines=8> */
.L_x_2781:
        /* <DEDUP_REMOVED lines=8> */
.L_x_2782:
        /* <DEDUP_REMOVED lines=8> */
.L_x_2783:
        /* <DEDUP_REMOVED lines=9> */
.L_x_2784:
[----:B------:R-:W-:Y:S01]  /*309b0*/  IMAD.MOV.U32 R8, RZ, RZ, R14 ;  /* 0x000000ffff087224 */ /* 0x000fe200078e000e */
[----:B------:R-:W-:Y:S06]  /*309c0*/  BRA `(.L_x_2785) ;  /* 0xffffffc000e47947 */ /* 0x000fec000383ffff */
.L_x_2646:
[----:B------:R-:W-:Y:S01]  /*309d0*/  BSSY B0, `(.L_x_2786) ;  /* 0x0000006000007945 */ /* 0x000fe20003800000 */
[----:B------:R-:W-:Y:S01]  /*309e0*/  PLOP3.LUT P6, PT, P6, PT, PT, 0x8, 0x0 ;  /* 0x000000000000781c */ /* 0x000fe200037ce170 */
[----:B------:R-:W-:-:S12]  /*309f0*/  IMAD.MOV.U32 R15, RZ, RZ, -0x1 ;  /* 0xffffffffff0f7424 */ /* 0x000fd800078e00ff */
[----:B01----:R-:W-:Y:S05]  /*30a00*/  WARPSYNC.COLLECTIVE R15, `(.L_x_2787) ;  /* 0x000000000f087348 */ /* 0x003fea0003c00000 */
[----:B------:R-:W-:Y:S01]  /*30a10*/  VOTE.ANY R14, PT, P6 ;  /* 0x00000000000e7806 */ /* 0x000fe200030e0100 */
[----:B01----:R-:W-:Y:S06]  /*30a20*/  ENDCOLLECTIVE ;  /* 0x000000000000791b */ /* 0x003fec0003800000 */
.L_x_2787:
[----:B------:R-:W-:Y:S05]  /*30a30*/  BSYNC B0 ;  /* 0x0000000000007941 */ /* 0x000fea0003800000 */
.L_x_2786:
        /* <DEDUP_REMOVED lines=9> */
.L_x_2788:
[----:B------:R-:W-:Y:S01]  /*30ad0*/  IMAD.MOV.U32 R17, RZ, RZ, R14 ;  /* 0x000000ffff117224 */ /* 0x000fe200078e000e */
[----:B------:R-:W-:Y:S06]  /*30ae0*/  BRA `(.L_x_2789) ;  /* 0xffffffc000d47947 */ /* 0x000fec000383ffff */
.L_x_2648:
[----:B------:R-:W-:Y:S01]  /*30af0*/  BSSY B0, `(.L_x_2790) ;  /* 0x0000007000007945 */ /* 0x000fe20003800000 */
[----:B------:R-:W-:Y:S01]  /*30b00*/  IMAD.MOV.U32 R13, RZ, RZ, R6 ;  /* 0x000000ffff0d7224 */ /* 0x000fe200078e0006 */
[----:B-1----:R-:W-:Y:S01]  /*30b10*/  MOV R11, 0x1f ;  /* 0x0000001f000b7802 */ /* 0x002fe20000000f00 */
[----:B------:R-:W-:-:S07]  /*30b20*/  IMAD.MOV.U32 R15, RZ, RZ, -0x1 ;  /* 0xffffffffff0f7424 */ /* 0x000fce00078e00ff */
[----:B0-23--:R-:W-:Y:S05]  /*30b30*/  WARPSYNC.COLLECTIVE R15, `(.L_x_2791) ;  /* 0x000000000f087348 */ /* 0x00dfea0003c00000 */
[----:B------:R1:W4:Y:S02]  /*30b40*/  SHFL.IDX P6, R14, R13, R12, R11 ;  /* 0x0000000c0d0e7389 */ /* 0x00032400000c000b */
[----:B01234-:R-:W-:Y:S01]  /*30b50*/  ENDCOLLECTIVE ;  /* 0x000000000000791b */ /* 0x01ffe20003800000 */
.L_x_2791:
[----:B------:R-:W-:Y:S05]  /*30b60*/  BSYNC B0 ;  /* 0x0000000000007941 */ /* 0x000fea0003800000 */
.L_x_2790:
[----:B------:R-:W-:Y:S01]  /*30b70*/  IMAD.MOV.U32 R6, RZ, RZ, R14 ;  /* 0x000000ffff067224 */ /* 0x000fe200078e000e */
[----:B------:R-:W-:Y:S06]  /*30b80*/  BRA `(.L_x_2792) ;  /* 0xffffffc000c87947 */ /* 0x000fec000383ffff */
.L_x_2652:
[----:B0-----:R0:W2:Y:S02]  /*30b90*/  SYNCS.PHASECHK.TRANS64.TRYWAIT P0, [R0+URZ+0x29820], R3 ;  /* 0x02982003000075a7 */ /* 0x0010a4000800017f */
[----:B--2---:R-:W-:Y:S05]  /*30ba0*/  @!P0 NANOSLEEP.SYNCS 0x989680 ;  /* 0x009896800000895d */ /* 0x004fea0003900000 */
[----:B------:R-:W2:Y:S02]  /*30bb0*/  @!P0 SYNCS.PHASECHK.TRANS64 P0, [R0+URZ+0x29820], R3 ;  /* 0x02982003000085a7 */ /* 0x000ea4000800007f */
[----:B--2---:R-:W-:Y:S05]  /*30bc0*/  @!P0 BRA `(.L_x_2652) ;  /* 0xfffffffc00f08947 */ /* 0x004fea000383ffff */
[----:B------:R-:W-:Y:S05]  /*30bd0*/  BRA `(.L_x_2793) ;  /* 0xffffffc800507947 */ /* 0x000fea000383ffff */
.L_x_2653:
[----:B------:R-:W2:Y:S01]  /*30be0*/  S2R R2, SR_TID.X ;  /* 0x0000000000027919 */ /* 0x000ea20000002100 */
[----:B------:R-:W-:Y:S01]  /*30bf0*/  BSSY B0, `(.L_x_2794) ;  /* 0x000000a000007945 */ /* 0x000fe20003800000 */
[----:B------:R-:W-:Y:S01]  /*30c00*/  IMAD.MOV.U32 R12, RZ, RZ, RZ ;  /* 0x000000ffff0c7224 */ /* 0x000fe200078e00ff */
[----:B------:R-:W-:Y:S01]  /*30c10*/  MOV R15, 0xffffffff ;  /* 0xffffffff000f7802 */ /* 0x000fe20000000f00 */
[----:B-1----:R-:W-:Y:S01]  /*30c20*/  IMAD.MOV.U32 R11, RZ, RZ, 0x1f ;  /* 0x0000001fff0b7424 */ /* 0x002fe200078e00ff */
[----:B--2---:R-:W-:-:S04]  /*30c30*/  SHF.R.U32.HI R2, RZ, 0x5, R2 ;  /* 0x00000005ff027819 */ /* 0x004fc80000011602 */
[----:B------:R-:W-:-:S04]  /*30c40*/  LOP3.LUT R2, R2, 0x3, RZ, 0xc0, !PT ;  /* 0x0000000302027812 */ /* 0x000fc800078ec0ff */
[----:B------:R-:W-:-:S07]  /*30c50*/  MOV R13, R2 ;  /* 0x00000002000d7202 */ /* 0x000fce0000000f00 */
[----:B0-----:R-:W-:Y:S05]  /*30c60*/  WARPSYNC.COLLECTIVE R15, `(.L_x_2795) ;  /* 0x000000000f087348 */ /* 0x001fea0003c00000 */
[----:B------:R1:W2:Y:S02]  /*30c70*/  SHFL.IDX P6, R14, R13, R12, R11 ;  /* 0x0000000c0d0e7389 */ /* 0x0002a400000c000b */
[----:B012---:R-:W-:Y:S01]  /*30c80*/  ENDCOLLECTIVE ;  /* 0x000000000000791b */ /* 0x007fe20003800000 */
.L_x_2795:
[----:B------:R-:W-:Y:S05]  /*30c90*/  BSYNC B0 ;  /* 0x0000000000007941 */ /* 0x000fea0003800000 */
.L_x_2794:
[----:B------:R-:W-:Y:S05]  /*30ca0*/  BRA `(.L_x_2796) ;  /* 0xffffffc800387947 */ /* 0x000fea000383ffff */
.L_x_2654:
[----:B------:R-:W-:Y:S01]  /*30cb0*/  BSSY B0, `(.L_x_2797) ;  /* 0x0000006000007945 */ /* 0x000fe20003800000 */
[----:B------:R-:W-:-:S07]  /*30cc0*/  IMAD.MOV.U32 R15, RZ, RZ, -0x1 ;  /* 0xffffffffff0f7424 */ /* 0x000fce00078e00ff */
[----:B012---:R-:W-:Y:S05]  /*30cd0*/  WARPSYNC.COLLECTIVE R15, `(.L_x_2798) ;  /* 0x000000000f0c7348 */ /* 0x007fea0003c00000 */
[----:B------:R-:W-:Y:S02]  /*30ce0*/  ELECT P6, UR62, PT ;  /* 0x00000000003e782f */ /* 0x000fe400038c0000 */
[----:B------:R-:W-:Y:S01]  /*30cf0*/  MOV R14, UR62 ;  /* 0x0000003e000e7c02 */ /* 0x000fe20008000f00 */
[----:B012---:R-:W-:Y:S10]  /*30d00*/  ENDCOLLECTIVE ;  /* 0x000000000000791b */ /* 0x007ff40003800000 */
.L_x_2798:
[----:B------:R-:W-:Y:S05]  /*30d10*/  BSYNC B0 ;  /* 0x0000000000007941 */ /* 0x000fea0003800000 */
.L_x_2797:
[----:B------:R-:W-:Y:S05]  /*30d20*/  BRA `(.L_x_2799) ;  /* 0xffffffc8002c7947 */ /* 0x000fea000383ffff */
.L_x_2656:
[----:B0-----:R0:W2:Y:S02]  /*30d30*/  SYNCS.PHASECHK.TRANS64.TRYWAIT P1, [R6+URZ], R5 ;  /* 0x00000005060075a7 */ /* 0x0010a4000802017f */
[----:B--2---:R-:W-:Y:S05]  /*30d40*/  @!P1 NANOSLEEP.SYNCS 0x989680 ;  /* 0x009896800000995d */ /* 0x004fea0003900000 */
[----:B------:R-:W2:Y:S02]  /*30d50*/  @!P1 SYNCS.PHASECHK.TRANS64 P1, [R6+URZ], R5 ;  /* 0x00000005060095a7 */ /* 0x000ea4000802007f */
[----:B--2---:R-:W-:Y:S05]  /*30d60*/  @!P1 BRA `(.L_x_2656) ;  /* 0xfffffffc00f09947 */ /* 0x004fea000383ffff */
[----:B------:R-:W-:Y:S05]  /*30d70*/  BRA `(.L_x_2800) ;  /* 0xffffffc800687947 */ /* 0x000fea000383ffff */
.L_x_2657:
[----:B--2---:R2:W3:Y:S02]  /*30d80*/  SYNCS.PHASECHK.TRANS64.TRYWAIT P1, [R7+URZ], R2 ;  /* 0x00000002070075a7 */ /* 0x0044e4000802017f */
[----:B---3--:R-:W-:Y:S05]  /*30d90*/  @!P1 NANOSLEEP.SYNCS 0x989680 ;  /* 0x009896800000995d */ /* 0x008fea0003900000 */
[----:B------:R-:W3:Y:S02]  /*30da0*/  @!P1 SYNCS.PHASECHK.TRANS64 P1, [R7+URZ], R2 ;  /* 0x00000002070095a7 */ /* 0x000ee4000802007f */
[----:B---3--:R-:W-:Y:S05]  /*30db0*/  @!P1 BRA `(.L_x_2657) ;  /* 0xfffffffc00f09947 */ /* 0x008fea000383ffff */
[----:B------:R-:W-:Y:S05]  /*30dc0*/  BRA `(.L_x_2801) ;  /* 0xffffffc8005c7947 */ /* 0x000fea000383ffff */
.L_x_2659:
[----:B---3--:R3:W4:Y:S02]  /*30dd0*/  SYNCS.PHASECHK.TRANS64.TRYWAIT P1, [R4+URZ+0x29860], R5 ;  /* 0x02986005040075a7 */ /* 0x008724000802017f */
[----:B----4-:R-:W-:Y:S05]  /*30de0*/  @!P1 NANOSLEEP.SYNCS 0x989680 ;  /* 0x009896800000995d */ /* 0x010fea0003900000 */
[----:B------:R-:W4:Y:S02]  /*30df0*/  @!P1 SYNCS.PHASECHK.TRANS64 P1, [R4+URZ+0x29860], R5 ;  /* 0x02986005040095a7 */ /* 0x000f24000802007f */
[----:B----4-:R-:W-:Y:S05]  /*30e00*/  @!P1 BRA `(.L_x_2659) ;  /* 0xfffffffc00f09947 */ /* 0x010fea000383ffff */
[----:B------:R-:W-:Y:S05]  /*30e10*/  BRA `(.L_x_2802) ;  /* 0xffffffc800607947 */ /* 0x000fea000383ffff */
.L_x_2661:
[----:B----4-:R4:W0:Y:S02]  /*30e20*/  SYNCS.PHASECHK.TRANS64.TRYWAIT P1, [R3+URZ+0x29860], R2 ;  /* 0x02986002030075a7 */ /* 0x010824000802017f */
[----:B0-----:R-:W-:Y:S05]  /*30e30*/  @!P1 NANOSLEEP.SYNCS 0x989680 ;  /* 0x009896800000995d */ /* 0x001fea0003900000 */
[----:B------:R-:W0:Y:S02]  /*30e40*/  @!P1 SYNCS.PHASECHK.TRANS64 P1, [R3+URZ+0x29860], R2 ;  /* 0x02986002030095a7 */ /* 0x000e24000802007f */
[----:B0-----:R-:W-:Y:S05]  /*30e50*/  @!P1 BRA `(.L_x_2661) ;  /* 0xfffffffc00f09947 */ /* 0x001fea000383ffff */
[----:B------:R-:W-:Y:S05]  /*30e60*/  BRA `(.L_x_2803) ;  /* 0xffffffc800607947 */ /* 0x000fea000383ffff */
.L_x_2663:
[----:B------:R0:W0:Y:S02]  /*30e70*/  SYNCS.PHASECHK.TRANS64.TRYWAIT P0, [R4+URZ+0x29880], R5 ;  /* 0x02988005040075a7 */ /* 0x000024000800017f */
[----:B0-----:R-:W-:Y:S05]  /*30e80*/  @!P0 NANOSLEEP.SYNCS 0x989680 ;  /* 0x009896800000895d */ /* 0x001fea0003900000 */
[----:B------:R-:W0:Y:S02]  /*30e90*/  @!P0 SYNCS.PHASECHK.TRANS64 P0, [R4+URZ+0x29880], R5 ;  /* 0x02988005040085a7 */ /* 0x000e24000800007f */
[----:B0-----:R-:W-:Y:S05]  /*30ea0*/  @!P0 BRA `(.L_x_2663) ;  /* 0xfffffffc00f08947 */ /* 0x001fea000383ffff */
[----:B------:R-:W-:Y:S05]  /*30eb0*/  BRA `(.L_x_2664) ;  /* 0xffffffc8005c7947 */ /* 0x000fea000383ffff */
.L_x_2804:
        /* <DEDUP_REMOVED lines=12> */
.L_x_2814:


//--------------------- .nv.global.init           --------------------------
	.section	.nv.global.init,"aw",@progbits
	.align	4
.nv.global.init:
	.type		_ZZN5flash28permute_output_fp8_VcolmajorIN4cute6TensorINS1_11ArrayEngineIN7cutlass10bfloat16_tELm64EEENS1_6LayoutINS1_5tupleIJNS8_IJNS1_1CILi2EEESA_NS9_ILi16EEEEEENS9_ILi1EEESD_EEENS8_IJNS8_IJSD_SA_NS9_ILi4EEEEEENS9_ILi0EEESH_EEEEEEEEEvRT_E9upper_map,@object
	.size		_ZZN5flash28permute_output_fp8_VcolmajorIN4cute6TensorINS1_11ArrayEngineIN7cutlass10bfloat16_tELm64EEENS1_6LayoutINS1_5tupleIJNS8_IJNS1_1CILi2EEESA_NS9_ILi16EEEEEENS9_ILi1EEESD_EEENS8_IJNS8_IJSD_SA_NS9_ILi4EEEEEENS9_ILi0EEESH_EEEEEEEEEvRT_E9upper_map,($str$25 - _ZZN5flash28permute_output_fp8_VcolmajorIN4cute6TensorINS1_11ArrayEngineIN7cutlass10bfloat16_tELm64EEENS1_6LayoutINS1_5tupleIJNS8_IJNS1_1CILi2EEESA_NS9_ILi16EEEEEENS9_ILi1EEESD_EEENS8_IJNS8_IJSD_SA_NS9_ILi4EEEEEENS9_ILi0EEESH_EEEEEEEEEvRT_E9upper_map)
_ZZN5flash28permute_output_fp8_VcolmajorIN4cute6TensorINS1_11ArrayEngineIN7cutlass10bfloat16_tELm64EEENS1_6LayoutINS1_5tupleIJNS8_IJNS1_1CILi2EEESA_NS9_ILi16EEEEEENS9_ILi1EEESD_EEENS8_IJNS8_IJSD_SA_NS9_ILi4EEEEEENS9_ILi0EEESH_EEEEEEEEEvRT_E9upper_map:
        /*0000*/ 	.byte	0x00, 0x00, 0x00, 0x00, 0x02, 0x00, 0x00, 0x00, 0x03, 0x00, 0x00, 0x00, 0x01, 0x00, 0x00, 0x00
	.type		$str$25,@object
	.size		$str$25,($str$26 - $str$25)
$str$25:
        /*0010*/ 	.byte	0x28, 0x61, 0x64, 0x64, 0x72, 0x65, 0x73, 0x73, 0x20, 0x26, 0x20, 0x6d, 0x61, 0x73, 0x6b, 0x29
        /*0020*/ 	.byte	0x20, 0x3d, 0x3d, 0x20, 0x30, 0x00
	.type		$str$26,@object
	.size		$str$26,(__unnamed_7 - $str$26)
$str$26:
        /*0026*/ 	.byte	0x2f, 0x74, 0x6d, 0x70, 0x2f, 0x6f, 0x73, 0x73, 0x5f, 0x6b, 0x65, 0x72, 0x6e, 0x65, 0x6c, 0x73
        /*0036*/ 	.byte	0x5f, 0x73, 0x72, 0x63, 0x2f, 0x66, 0x6c, 0x61, 0x73, 0x68, 0x5f, 0x61, 0x74, 0x74, 0x65, 0x6e
        /*0046*/ 	.byte	0x74, 0x69, 0x6f, 0x6e, 0x2f, 0x63, 0x73, 0x72, 0x63, 0x2f, 0x63, 0x75, 0x74, 0x6c, 0x61, 0x73
        /*0056*/ 	.byte	0x73, 0x2f, 0x69, 0x6e, 0x63, 0x6c, 0x75, 0x64, 0x65, 0x2f, 0x63, 0x75, 0x74, 0x65, 0x2f, 0x70
        /*0066*/ 	.byte	0x6f, 0x69, 0x6e, 0x74, 0x65, 0x72, 0x5f, 0x66, 0x6c, 0x61, 0x67, 0x67, 0x65, 0x64, 0x2e, 0x68
        /*0076*/ 	.byte	0x70, 0x70, 0x00
	.type		__unnamed_7,@object
	.size		__unnamed_7,(__unnamed_12 - __unnamed_7)
__unnamed_7:
        /* <DEDUP_REMOVED lines=24> */
        /*01f9*/ 	.byte	0x3e, 0x3e, 0x20, 0x26, 0x5d, 0x00
	.type		__unnamed_12,@object
	.size		__unnamed_12,(__unnamed_5 - __unnamed_12)
__unnamed_12:
        /* <DEDUP_REMOVED lines=25> */
	.type		__unnamed_5,@object
	.size		__unnamed_5,(__unnamed_10 - __unnamed_5)
__unnamed_5:
        /* <DEDUP_REMOVED lines=25> */
	.type		__unnamed_10,@object
	.size		__unnamed_10,(__unnamed_3 - __unnamed_10)
__unnamed_10:
        /* <DEDUP_REMOVED lines=29> */
        /*06db*/ 	.byte	0x5d, 0x00
	.type		__unnamed_3,@object
	.size		__unnamed_3,(__unnamed_9 - __unnamed_3)
__unnamed_3:
        /* <DEDUP_REMOVED lines=30> */
	.type		__unnamed_9,@object
	.size		__unnamed_9,(__unnamed_2 - __unnamed_9)
__unnamed_9:
        /* <DEDUP_REMOVED lines=30> */
	.type		__unnamed_2,@object
	.size		__unnamed_2,(__unnamed_11 - __unnamed_2)
__unnamed_2:
        /* <DEDUP_REMOVED lines=30> */
	.type		__unnamed_11,@object
	.size		__unnamed_11,(__unnamed_4 - __unnamed_11)
__unnamed_11:
        /* <DEDUP_REMOVED lines=30> */
	.type		__unnamed_4,@object
	.size		__unnamed_4,(__unnamed_6 - __unnamed_4)
__unnamed_4:
        /* <DEDUP_REMOVED lines=30> */
	.type		__unnamed_6,@object
	.size		__unnamed_6,(__unnamed_8 - __unnamed_6)
__unnamed_6:
        /* <DEDUP_REMOVED lines=29> */
        /*11c7*/ 	.byte	0x3e, 0x5d, 0x00
	.type		__unnamed_8,@object
	.size		__unnamed_8,(__unnamed_1 - __unnamed_8)
__unnamed_8:
        /* <DEDUP_REMOVED lines=30> */
	.type		__unnamed_1,@object
	.size		__unnamed_1,(.L_0 - __unnamed_1)
__unnamed_1:
        /* <DEDUP_REMOVED lines=29> */
        /*156e*/ 	.byte	0x3e, 0x20, 0x26, 0x5d, 0x00
.L_0:


//--------------------- .nv.shared._ZN7cutlass13device_kernelIN5flash11enable_sm90INS1_16FlashAttnFwdSm90INS1_25CollectiveMainloopFwdSm90ILi2EN4cute5tupleIJNS5_1CILi1EEES8_S8_EEENS6_IJNS7_ILi128EEENS7_ILi160EEENS7_ILi192EEEEEELi128ENS_12float_e4m3_tEfNS_4arch4Sm90ELb0ELb0ELb1ELb0ELb0ELb0ELb0ELb1ELb1ELb1ELb0ELb0EEENS1_21CollectiveEpilogueFwdINS6_IJSA_SA_SB_EEES9_NS_10bfloat16_tESG_Li256ELb0ELb1ELb0ELb1EEENS1_29StaticPersistentTileSchedulerILb0EEEEEEEEEvNT_6ParamsE --------------------------
	.section	.nv.shared._ZN7cutlass13device_kernelIN5flash11enable_sm90INS1_16FlashAttnFwdSm90INS1_25CollectiveMainloopFwdSm90ILi2EN4cute5tupleIJNS5_1CILi1EEES8_S8_EEENS6_IJNS7_ILi128EEENS7_ILi160EEENS7_ILi192EEEEEELi128ENS_12float_e4m3_tEfNS_4arch4Sm90ELb0ELb0ELb1ELb0ELb0ELb0ELb0ELb1ELb1ELb1ELb0ELb0EEENS1_21CollectiveEpilogueFwdINS6_IJSA_SA_SB_EEES9_NS_10bfloat16_tESG_Li256ELb0ELb1ELb0ELb1EEENS1_29StaticPersistentTileSchedulerILb0EEEEEEEEEvNT_6ParamsE,"aw",@nobits
	.sectionflags	@""
	.align	16
	.zero		1024


//--------------------- .nv.shared.reserved.0     --------------------------
	.section	.nv.shared.reserved.0,"aw",@nobits
	.weak		__nv_reservedSMEM_offset_0_alias
	.size		__nv_reservedSMEM_offset_0_alias, 0, 0
	.other		__nv_reservedSMEM_offset_0_alias,@"STO_CUDA_RESERVED_SHARED STV_DEFAULT"
__nv_reservedSMEM_offset_0_alias:
	.zero		0


//--------------------- .nv.global                --------------------------
	.section	.nv.global,"aw",@nobits
.nv.global:
	.type		_ZN83_INTERNAL_0df50879_47_flash_fwd_hdimdiff_e4m3_softcap_packgqa_sm90_cu_21e1f8cb_37414cute1_E,@object
	.size		_ZN83_INTERNAL_0df50879_47_flash_fwd_hdimdiff_e4m3_softcap_packgqa_sm90_cu_21e1f8cb_37414cute1_E,(_ZN83_INTERNAL_0df50879_47_flash_fwd_hdimdiff_e4m3_softcap_packgqa_sm90_cu_21e1f8cb_37414cuda3std3__45__cpo6cbeginE - _ZN83_INTERNAL_0df50879_47_flash_fwd_hdimdiff_e4m3_softcap_packgqa_sm90_cu_21e1f8cb_37414cute1_E)
_ZN83_INTERNAL_0df50879_47_flash_fwd_hdimdiff_e4m3_softcap_packgqa_sm90_cu_21e1f8cb_37414cute1_E:
	.zero		1
	.type		_ZN83_INTERNAL_0df50879_47_flash_fwd_hdimdiff_e4m3_softcap_packgqa_sm90_cu_21e1f8cb_37414cuda3std3__45__cpo6cbeginE,@object
	.size		_ZN83_INTERNAL_0df50879_47_flash_fwd_hdimdiff_e4m3_softcap_packgqa_sm90_cu_21e1f8cb_37414cuda3std3__45__cpo6cbeginE,(_ZN83_INTERNAL_0df50879_47_flash_fwd_hdimdiff_e4m3_softcap_packgqa_sm90_cu_21e1f8cb_37414cuda3std3__48in_placeE - _ZN83_INTERNAL_0df50879_47_flash_fwd_hdimdiff_e4m3_softcap_packgqa_sm90_cu_21e1f8cb_37414cuda3std3__45__cpo6cbeginE)
_ZN83_INTERNAL_0df50879_47_flash_fwd_hdimdiff_e4m3_softcap_packgqa_sm90_cu_21e1f8cb_37414cuda3std3__45__cpo6cbeginE:
	.zero		1
	.type		_ZN83_INTERNAL_0df50879_47_flash_fwd_hdimdiff_e4m3_softcap_packgqa_sm90_cu_21e1f8cb_37414cuda3std3__48in_placeE,@object
	.size		_ZN83_INTERNAL_0df50879_47_flash_fwd_hdimdiff_e4m3_softcap_packgqa_sm90_cu_21e1f8cb_37414cuda3std3__48in_placeE,(_ZN83_INTERNAL_0df50879_47_flash_fwd_hdimdiff_e4m3_softcap_packgqa_sm90_cu_21e1f8cb_37414cuda3std6ranges3__45__cpo9iter_moveE - _ZN83_INTERNAL_0df50879_47_flash_fwd_hdimdiff_e4m3_softcap_packgqa_sm90_cu_21e1f8cb_37414cuda3std3__48in_placeE)
_ZN83_INTERNAL_0df50879_47_flash_fwd_hdimdiff_e4m3_softcap_packgqa_sm90_cu_21e1f8cb_37414cuda3std3__48in_placeE:
	.zero		1
	.type		_ZN83_INTERNAL_0df50879_47_flash_fwd_hdimdiff_e4m3_softcap_packgqa_sm90_cu_21e1f8cb_37414cuda3std6ranges3__45__cpo9iter_moveE,@object
	.size		_ZN83_INTERNAL_0df50879_47_flash_fwd_hdimdiff_e4m3_softcap_packgqa_sm90_cu_21e1f8cb_37414cuda3std6ranges3__45__cpo9iter_moveE,(_ZN83_INTERNAL_0df50879_47_flash_fwd_hdimdiff_e4m3_softcap_packgqa_sm90_cu_21e1f8cb_37414cuda3std3__45__cpo5beginE - _ZN83_INTERNAL_0df50879_47_flash_fwd_hdimdiff_e4m3_softcap_packgqa_sm90_cu_21e1f8cb_37414cuda3std6ranges3__45__cpo9iter_moveE)
_ZN83_INTERNAL_0df50879_47_flash_fwd_hdimdiff_e4m3_softcap_packgqa_sm90_cu_21e1f8cb_37414cuda3std6ranges3__45__cpo9iter_moveE:
	.zero		1
	.type		_ZN83_INTERNAL_0df50879_47_flash_fwd_hdimdiff_e4m3_softcap_packgqa_sm90_cu_21e1f8cb_37414cuda3std3__45__cpo5beginE,@object
	.size		_ZN83_INTERNAL_0df50879_47_flash_fwd_hdimdiff_e4m3_softcap_packgqa_sm90_cu_21e1f8cb_37414cuda3std3__45__cpo5beginE,(_ZN83_INTERNAL_0df50879_47_flash_fwd_hdimdiff_e4m3_softcap_packgqa_sm90_cu_21e1f8cb_37414cuda3std3__485_GLOBAL__N__0df50879_47_flash_fwd_hdimdiff_e4m3_softcap_packgqa_sm90_cu_21e1f8cb_37416ignoreE - _ZN83_INTERNAL_0df50879_47_flash_fwd_hdimdiff_e4m3_softcap_packgqa_sm90_cu_21e1f8cb_37414cuda3std3__45__cpo5beginE)
_ZN83_INTERNAL_0df50879_47_flash_fwd_hdimdiff_e4m3_softcap_packgqa_sm90_cu_21e1f8cb_37414cuda3std3__45__cpo5beginE:
	.zero		1
	.type		_ZN83_INTERNAL_0df50879_47_flash_fwd_hdimdiff_e4m3_softcap_packgqa_sm90_cu_21e1f8cb_37414cuda3std3__485_GLOBAL__N__0df50879_47_flash_fwd_hdimdiff_e4m3_softcap_packgqa_sm90_cu_21e1f8cb_37416ignoreE,@object
	.size		_ZN83_INTERNAL_0df50879_47_flash_fwd_hdimdiff_e4m3_softcap_packgqa_sm90_cu_21e1f8cb_37414cuda3std3__485_GLOBAL__N__0df50879_47_flash_fwd_hdimdiff_e4m3_softcap_packgqa_sm90_cu_21e1f8cb_37416ignoreE,(_ZN83_INTERNAL_0df50879_47_flash_fwd_hdimdiff_e4m3_softcap_packgqa_sm90_cu_21e1f8cb_37414cute7productE - _ZN83_INTERNAL_0df50879_47_flash_fwd_hdimdiff_e4m3_softcap_packgqa_sm90_cu_21e1f8cb_37414cuda3std3__485_GLOBAL__N__0df50879_47_flash_fwd_hdimdiff_e4m3_softcap_packgqa_sm90_cu_21e1f8cb_37416ignoreE)
_ZN83_INTERNAL_0df50879_47_flash_fwd_hdimdiff_e4m3_softcap_packgqa_sm90_cu_21e1f8cb_37414cuda3std3__485_GLOBAL__N__0df50879_47_flash_fwd_hdimdiff_e4m3_softcap_packgqa_sm90_cu_21e1f8cb_37416ignoreE:
	.zero		1
	.type		_ZN83_INTERNAL_0df50879_47_flash_fwd_hdimdiff_e4m3_softcap_packgqa_sm90_cu_21e1f8cb_37414cute7productE,@object
	.size		_ZN83_INTERNAL_0df50879_47_flash_fwd_hdimdiff_e4m3_softcap_packgqa_sm90_cu_21e1f8cb_37414cute7productE,(_ZN83_INTERNAL_0df50879_47_flash_fwd_hdimdiff_e4m3_softcap_packgqa_sm90_cu_21e1f8cb_37414cuda3std3__45__cpo3endE - _ZN83_INTERNAL_0df50879_47_flash_fwd_hdimdiff_e4m3_softcap_packgqa_sm90_cu_21e1f8cb_37414cute7productE)
_ZN83_INTERNAL_0df50879_47_flash_fwd_hdimdiff_e4m3_softcap_packgqa_sm90_cu_21e1f8cb_37414cute7productE:
	.zero		1
	.type		_ZN83_INTERNAL_0df50879_47_flash_fwd_hdimdiff_e4m3_softcap_packgqa_sm90_cu_21e1f8cb_37414cuda3std3__45__cpo3endE,@object
	.size		_ZN83_INTERNAL_0df50879_47_flash_fwd_hdimdiff_e4m3_softcap_packgqa_sm90_cu_21e1f8cb_37414cuda3std3__45__cpo3endE,(_ZN83_INTERNAL_0df50879_47_flash_fwd_hdimdiff_e4m3_softcap_packgqa_sm90_cu_21e1f8cb_37414cuda3std3__419piecewise_constructE - _ZN83_INTERNAL_0df50879_47_flash_fwd_hdimdiff_e4m3_softcap_packgqa_sm90_cu_21e1f8cb_37414cuda3std3__45__cpo3endE)
_ZN83_INTERNAL_0df50879_47_flash_fwd_hdimdiff_e4m3_softcap_packgqa_sm90_cu_21e1f8cb_37414cuda3std3__45__cpo3endE:
	.zero		1
	.type		_ZN83_INTERNAL_0df50879_47_flash_fwd_hdimdiff_e4m3_softcap_packgqa_sm90_cu_21e1f8cb_37414cuda3std3__419piecewise_constructE,@object
	.size		_ZN83_INTERNAL_0df50879_47_flash_fwd_hdimdiff_e4m3_softcap_packgqa_sm90_cu_21e1f8cb_37414cuda3std3__419piecewise_constructE,(_ZN83_INTERNAL_0df50879_47_flash_fwd_hdimdiff_e4m3_softcap_packgqa_sm90_cu_21e1f8cb_37414cuda3std3__45__cpo4cendE - _ZN83_INTERNAL_0df50879_47_flash_fwd_hdimdiff_e4m3_softcap_packgqa_sm90_cu_21e1f8cb_37414cuda3std3__419piecewise_constructE)
_ZN83_INTERNAL_0df50879_47_flash_fwd_hdimdiff_e4m3_softcap_packgqa_sm90_cu_21e1f8cb_37414cuda3std3__419piecewise_constructE:
	.zero		1
	.type		_ZN83_INTERNAL_0df50879_47_flash_fwd_hdimdiff_e4m3_softcap_packgqa_sm90_cu_21e1f8cb_37414cuda3std3__45__cpo4cendE,@object
	.size		_ZN83_INTERNAL_0df50879_47_flash_fwd_hdimdiff_e4m3_softcap_packgqa_sm90_cu_21e1f8cb_37414cuda3std3__45__cpo4cendE,(_ZN83_INTERNAL_0df50879_47_flash_fwd_hdimdiff_e4m3_softcap_packgqa_sm90_cu_21e1f8cb_37414cuda3std6ranges3__45__cpo4swapE - _ZN83_INTERNAL_0df50879_47_flash_fwd_hdimdiff_e4m3_softcap_packgqa_sm90_cu_21e1f8cb_37414cuda3std3__45__cpo4cendE)
_ZN83_INTERNAL_0df50879_47_flash_fwd_hdimdiff_e4m3_softcap_packgqa_sm90_cu_21e1f8cb_37414cuda3std3__45__cpo4cendE:
	.zero		1
	.type		_ZN83_INTERNAL_0df50879_47_flash_fwd_hdimdiff_e4m3_softcap_packgqa_sm90_cu_21e1f8cb_37414cuda3std6ranges3__45__cpo4swapE,@object
	.size		_ZN83_INTERNAL_0df50879_47_flash_fwd_hdimdiff_e4m3_softcap_packgqa_sm90_cu_21e1f8cb_37414cuda3std6ranges3__45__cpo4swapE,(.L_20 - _ZN83_INTERNAL_0df50879_47_flash_fwd_hdimdiff_e4m3_softcap_packgqa_sm90_cu_21e1f8cb_37414cuda3std6ranges3__45__cpo4swapE)
_ZN83_INTERNAL_0df50879_47_flash_fwd_hdimdiff_e4m3_softcap_packgqa_sm90_cu_21e1f8cb_37414cuda3std6ranges3__45__cpo4swapE:
	.zero		1
.L_20:


//--------------------- .nv.shared._ZN7cutlass13device_kernelIN5flash11enable_sm90INS1_16FlashAttnFwdSm90INS1_25CollectiveMainloopFwdSm90ILi2EN4cute5tupleIJNS5_1CILi2EEENS7_ILi1EEES9_EEENS6_IJNS7_ILi128EEENS7_ILi160EEENS7_ILi192EEEEEELi128ENS_12float_e4m3_tEfNS_4arch4Sm90ELb0ELb0ELb1ELb0ELb0ELb0ELb0ELb1ELb1ELb1ELb0ELb0EEENS1_21CollectiveEpilogueFwdINS6_IJSB_SB_SC_EEESA_NS_10bfloat16_tESH_Li256ELb0ELb1ELb0ELb1EEENS1_29StaticPersistentTileSchedulerILb0EEEEEEEEEvNT_6ParamsE --------------------------
	.section	.nv.shared._ZN7cutlass13device_kernelIN5flash11enable_sm90INS1_16FlashAttnFwdSm90INS1_25CollectiveMainloopFwdSm90ILi2EN4cute5tupleIJNS5_1CILi2EEENS7_ILi1EEES9_EEENS6_IJNS7_ILi128EEENS7_ILi160EEENS7_ILi192EEEEEELi128ENS_12float_e4m3_tEfNS_4arch4Sm90ELb0ELb0ELb1ELb0ELb0ELb0ELb0ELb1ELb1ELb1ELb0ELb0EEENS1_21CollectiveEpilogueFwdINS6_IJSB_SB_SC_EEESA_NS_10bfloat16_tESH_Li256ELb0ELb1ELb0ELb1EEENS1_29StaticPersistentTileSchedulerILb0EEEEEEEEEvNT_6ParamsE,"aw",@nobits
	.sectionflags	@""
	.align	16
	.zero		1024


//--------------------- .nv.shared._ZN7cutlass13device_kernelIN5flash11enable_sm90INS1_16FlashAttnFwdSm90INS1_25CollectiveMainloopFwdSm90ILi2EN4cute5tupleIJNS5_1CILi1EEES8_S8_EEENS6_IJNS7_ILi128EEENS7_ILi160EEENS7_ILi192EEEEEELi128ENS_12float_e4m3_tEfNS_4arch4Sm90ELb0ELb0ELb1ELb1ELb0ELb0ELb0ELb1ELb1ELb1ELb0ELb0EEENS1_21CollectiveEpilogueFwdINS6_IJSA_SA_SB_EEES9_NS_10bfloat16_tESG_Li256ELb1ELb1ELb0ELb1EEENS1_36VarlenDynamicPersistentTileSchedulerILi128ELi160ELi256ELi128ELb0ELb1ELb1ELb0ELb1ELb1EEEEEEEEEvNT_6ParamsE --------------------------
	.section	.nv.shared._ZN7cutlass13device_kernelIN5flash11enable_sm90INS1_16FlashAttnFwdSm90INS1_25CollectiveMainloopFwdSm90ILi2EN4cute5tupleIJNS5_1CILi1EEES8_S8_EEENS6_IJNS7_ILi128EEENS7_ILi160EEENS7_ILi192EEEEEELi128ENS_12float_e4m3_tEfNS_4arch4Sm90ELb0ELb0ELb1ELb1ELb0ELb0ELb0ELb1ELb1ELb1ELb0ELb0EEENS1_21CollectiveEpilogueFwdINS6_IJSA_SA_SB_EEES9_NS_10bfloat16_tESG_Li256ELb1ELb1ELb0ELb1EEENS1_36VarlenDynamicPersistentTileSchedulerILi128ELi160ELi256ELi128ELb0ELb1ELb1ELb0ELb1ELb1EEEEEEEEEvNT_6ParamsE,"aw",@nobits
	.sectionflags	@""
	.align	16
	.zero		1024


//--------------------- .nv.shared._ZN7cutlass13device_kernelIN5flash11enable_sm90INS1_16FlashAttnFwdSm90INS1_25CollectiveMainloopFwdSm90ILi2EN4cute5tupleIJNS5_1CILi1EEES8_S8_EEENS6_IJNS7_ILi128EEENS7_ILi160EEENS7_ILi192EEEEEELi128ENS_12float_e4m3_tEfNS_4arch4Sm90ELb0ELb0ELb1ELb1ELb0ELb1ELb0ELb1ELb1ELb1ELb0ELb0EEENS1_21CollectiveEpilogueFwdINS6_IJSA_SA_SB_EEES9_NS_10bfloat16_tESG_Li256ELb1ELb1ELb0ELb1EEENS1_36VarlenDynamicPersistentTileSchedulerILi128ELi160ELi256ELi128ELb0ELb1ELb1ELb0ELb1ELb1EEEEEEEEEvNT_6ParamsE --------------------------
	.section	.nv.shared._ZN7cutlass13device_kernelIN5flash11enable_sm90INS1_16FlashAttnFwdSm90INS1_25CollectiveMainloopFwdSm90ILi2EN4cute5tupleIJNS5_1CILi1EEES8_S8_EEENS6_IJNS7_ILi128EEENS7_ILi160EEENS7_ILi192EEEEEELi128ENS_12float_e4m3_tEfNS_4arch4Sm90ELb0ELb0ELb1ELb1ELb0ELb1ELb0ELb1ELb1ELb1ELb0ELb0EEENS1_21CollectiveEpilogueFwdINS6_IJSA_SA_SB_EEES9_NS_10bfloat16_tESG_Li256ELb1ELb1ELb0ELb1EEENS1_36VarlenDynamicPersistentTileSchedulerILi128ELi160ELi256ELi128ELb0ELb1ELb1ELb0ELb1ELb1EEEEEEEEEvNT_6ParamsE,"aw",@nobits
	.sectionflags	@""
	.align	16
	.zero		1024


//--------------------- .nv.shared._ZN7cutlass13device_kernelIN5flash11enable_sm90INS1_16FlashAttnFwdSm90INS1_25CollectiveMainloopFwdSm90ILi2EN4cute5tupleIJNS5_1CILi1EEES8_S8_EEENS6_IJNS7_ILi128EEESA_NS7_ILi192EEEEEELi128ENS_12float_e4m3_tEfNS_4arch4Sm90ELb0ELb1ELb1ELb0ELb0ELb0ELb0ELb1ELb1ELb1ELb0ELb0EEENS1_21CollectiveEpilogueFwdINS6_IJSA_SA_SA_EEES9_NS_10bfloat16_tESF_Li256ELb0ELb1ELb0ELb1EEENS1_30DynamicPersistentTileSchedulerILi256ELi128ELb0ELb1ELb1EEEEEEEEEvNT_6ParamsE --------------------------
	.section	.nv.shared._ZN7cutlass13device_kernelIN5flash11enable_sm90INS1_16FlashAttnFwdSm90INS1_25CollectiveMainloopFwdSm90ILi2EN4cute5tupleIJNS5_1CILi1EEES8_S8_EEENS6_IJNS7_ILi128EEESA_NS7_ILi192EEEEEELi128ENS_12float_e4m3_tEfNS_4arch4Sm90ELb0ELb1ELb1ELb0ELb0ELb0ELb0ELb1ELb1ELb1ELb0ELb0EEENS1_21CollectiveEpilogueFwdINS6_IJSA_SA_SA_EEES9_NS_10bfloat16_tESF_Li256ELb0ELb1ELb0ELb1EEENS1_30DynamicPersistentTileSchedulerILi256ELi128ELb0ELb1ELb1EEEEEEEEEvNT_6ParamsE,"aw",@nobits
	.sectionflags	@""
	.align	16
	.zero		1024


//--------------------- .nv.shared._ZN7cutlass13device_kernelIN5flash11enable_sm90INS1_16FlashAttnFwdSm90INS1_25CollectiveMainloopFwdSm90ILi2EN4cute5tupleIJNS5_1CILi1EEES8_S8_EEENS6_IJNS7_ILi128EEESA_NS7_ILi192EEEEEELi128ENS_12float_e4m3_tEfNS_4arch4Sm90ELb0ELb1ELb1ELb1ELb0ELb0ELb0ELb1ELb1ELb1ELb0ELb0EEENS1_21CollectiveEpilogueFwdINS6_IJSA_SA_SA_EEES9_NS_10bfloat16_tESF_Li256ELb1ELb1ELb0ELb1EEENS1_36VarlenDynamicPersistentTileSchedulerILi128ELi128ELi256ELi128ELb0ELb1ELb1ELb1ELb0ELb1EEEEEEEEEvNT_6ParamsE --------------------------
	.section	.nv.shared._ZN7cutlass13device_kernelIN5flash11enable_sm90INS1_16FlashAttnFwdSm90INS1_25CollectiveMainloopFwdSm90ILi2EN4cute5tupleIJNS5_1CILi1EEES8_S8_EEENS6_IJNS7_ILi128EEESA_NS7_ILi192EEEEEELi128ENS_12float_e4m3_tEfNS_4arch4Sm90ELb0ELb1ELb1ELb1ELb0ELb0ELb0ELb1ELb1ELb1ELb0ELb0EEENS1_21CollectiveEpilogueFwdINS6_IJSA_SA_SA_EEES9_NS_10bfloat16_tESF_Li256ELb1ELb1ELb0ELb1EEENS1_36VarlenDynamicPersistentTileSchedulerILi128ELi128ELi256ELi128ELb0ELb1ELb1ELb1ELb0ELb1EEEEEEEEEvNT_6ParamsE,"aw",@nobits
	.sectionflags	@""
	.align	16
	.zero		1024


//--------------------- .nv.shared._ZN7cutlass13device_kernelIN5flash11enable_sm90INS1_16FlashAttnFwdSm90INS1_25CollectiveMainloopFwdSm90ILi2EN4cute5tupleIJNS5_1CILi1EEES8_S8_EEENS6_IJNS7_ILi128EEESA_NS7_ILi192EEEEEELi128ENS_12float_e4m3_tEfNS_4arch4Sm90ELb0ELb1ELb1ELb1ELb0ELb1ELb0ELb1ELb1ELb1ELb0ELb0EEENS1_21CollectiveEpilogueFwdINS6_IJSA_SA_SA_EEES9_NS_10bfloat16_tESF_Li256ELb1ELb1ELb0ELb1EEENS1_36VarlenDynamicPersistentTileSchedulerILi128ELi128ELi256ELi128ELb0ELb1ELb1ELb1ELb0ELb1EEEEEEEEEvNT_6ParamsE --------------------------
	.section	.nv.shared._ZN7cutlass13device_kernelIN5flash11enable_sm90INS1_16FlashAttnFwdSm90INS1_25CollectiveMainloopFwdSm90ILi2EN4cute5tupleIJNS5_1CILi1EEES8_S8_EEENS6_IJNS7_ILi128EEESA_NS7_ILi192EEEEEELi128ENS_12float_e4m3_tEfNS_4arch4Sm90ELb0ELb1ELb1ELb1ELb0ELb1ELb0ELb1ELb1ELb1ELb0ELb0EEENS1_21CollectiveEpilogueFwdINS6_IJSA_SA_SA_EEES9_NS_10bfloat16_tESF_Li256ELb1ELb1ELb0ELb1EEENS1_36VarlenDynamicPersistentTileSchedulerILi128ELi128ELi256ELi128ELb0ELb1ELb1ELb1ELb0ELb1EEEEEEEEEvNT_6ParamsE,"aw",@nobits
	.sectionflags	@""
	.align	16
	.zero		1024


//--------------------- .nv.shared._ZN7cutlass13device_kernelIN5flash11enable_sm90INS1_16FlashAttnFwdSm90INS1_25CollectiveMainloopFwdSm90ILi2EN4cute5tupleIJNS5_1CILi1EEES8_S8_EEENS6_IJNS7_ILi128EEENS7_ILi160EEENS7_ILi192EEEEEELi128ENS_12float_e4m3_tEfNS_4arch4Sm90ELb1ELb0ELb1ELb0ELb0ELb0ELb0ELb1ELb1ELb1ELb0ELb0EEENS1_21CollectiveEpilogueFwdINS6_IJSA_SA_SB_EEES9_NS_10bfloat16_tESG_Li256ELb0ELb1ELb0ELb1EEENS1_30DynamicPersistentTileSchedulerILi256ELi128ELb0ELb1ELb1EEEEEEEEEvNT_6ParamsE --------------------------
	.section	.nv.shared._ZN7cutlass13device_kernelIN5flash11enable_sm90INS1_16FlashAttnFwdSm90INS1_25CollectiveMainloopFwdSm90ILi2EN4cute5tupleIJNS5_1CILi1EEES8_S8_EEENS6_IJNS7_ILi128EEENS7_ILi160EEENS7_ILi192EEEEEELi128ENS_12float_e4m3_tEfNS_4arch4Sm90ELb1ELb0ELb1ELb0ELb0ELb0ELb0ELb1ELb1ELb1ELb0ELb0EEENS1_21CollectiveEpilogueFwdINS6_IJSA_SA_SB_EEES9_NS_10bfloat16_tESG_Li256ELb0ELb1ELb0ELb1EEENS1_30DynamicPersistentTileSchedulerILi256ELi128ELb0ELb1ELb1EEEEEEEEEvNT_6ParamsE,"aw",@nobits
	.sectionflags	@""
	.align	16
	.zero		1024


//--------------------- .nv.shared._ZN7cutlass13device_kernelIN5flash11enable_sm90INS1_16FlashAttnFwdSm90INS1_25CollectiveMainloopFwdSm90ILi2EN4cute5tupleIJNS5_1CILi1EEES8_S8_EEENS6_IJNS7_ILi128EEENS7_ILi160EEENS7_ILi192EEEEEELi128ENS_12float_e4m3_tEfNS_4arch4Sm90ELb1ELb0ELb1ELb1ELb0ELb0ELb0ELb1ELb1ELb1ELb0ELb0EEENS1_21CollectiveEpilogueFwdINS6_IJSA_SA_SB_EEES9_NS_10bfloat16_tESG_Li256ELb1ELb1ELb0ELb1EEENS1_36VarlenDynamicPersistentTileSchedulerILi128ELi160ELi256ELi128ELb0ELb1ELb1ELb1ELb1ELb1EEEEEEEEEvNT_6ParamsE --------------------------
	.section	.nv.shared._ZN7cutlass13device_kernelIN5flash11enable_sm90INS1_16FlashAttnFwdSm90INS1_25CollectiveMainloopFwdSm90ILi2EN4cute5tupleIJNS5_1CILi1EEES8_S8_EEENS6_IJNS7_ILi128EEENS7_ILi160EEENS7_ILi192EEEEEELi128ENS_12float_e4m3_tEfNS_4arch4Sm90ELb1ELb0ELb1ELb1ELb0ELb0ELb0ELb1ELb1ELb1ELb0ELb0EEENS1_21CollectiveEpilogueFwdINS6_IJSA_SA_SB_EEES9_NS_10bfloat16_tESG_Li256ELb1ELb1ELb0ELb1EEENS1_36VarlenDynamicPersistentTileSchedulerILi128ELi160ELi256ELi128ELb0ELb1ELb1ELb1ELb1ELb1EEEEEEEEEvNT_6ParamsE,"aw",@nobits
	.sectionflags	@""
	.align	16
	.zero		1024


//--------------------- .nv.shared._ZN7cutlass13device_kernelIN5flash11enable_sm90INS1_16FlashAttnFwdSm90INS1_25CollectiveMainloopFwdSm90ILi2EN4cute5tupleIJNS5_1CILi1EEES8_S8_EEENS6_IJNS7_ILi128EEENS7_ILi160EEENS7_ILi192EEEEEELi128ENS_12float_e4m3_tEfNS_4arch4Sm90ELb1ELb0ELb1ELb1ELb0ELb1ELb0ELb1ELb1ELb1ELb0ELb0EEENS1_21CollectiveEpilogueFwdINS6_IJSA_SA_SB_EEES9_NS_10bfloat16_tESG_Li256ELb1ELb1ELb0ELb1EEENS1_36VarlenDynamicPersistentTileSchedulerILi128ELi160ELi256ELi128ELb0ELb1ELb1ELb1ELb1ELb1EEEEEEEEEvNT_6ParamsE --------------------------
	.section	.nv.shared._ZN7cutlass13device_kernelIN5flash11enable_sm90INS1_16FlashAttnFwdSm90INS1_25CollectiveMainloopFwdSm90ILi2EN4cute5tupleIJNS5_1CILi1EEES8_S8_EEENS6_IJNS7_ILi128EEENS7_ILi160EEENS7_ILi192EEEEEELi128ENS_12float_e4m3_tEfNS_4arch4Sm90ELb1ELb0ELb1ELb1ELb0ELb1ELb0ELb1ELb1ELb1ELb0ELb0EEENS1_21CollectiveEpilogueFwdINS6_IJSA_SA_SB_EEES9_NS_10bfloat16_tESG_Li256ELb1ELb1ELb0ELb1EEENS1_36VarlenDynamicPersistentTileSchedulerILi128ELi160ELi256ELi128ELb0ELb1ELb1ELb1ELb1ELb1EEEEEEEEEvNT_6ParamsE,"aw",@nobits
	.sectionflags	@""
	.align	16
	.zero		1024


//--------------------- .nv.constant0._ZN7cutlass13device_kernelIN5flash11enable_sm90INS1_16FlashAttnFwdSm90INS1_25CollectiveMainloopFwdSm90ILi2EN4cute5tupleIJNS5_1CILi1EEES8_S8_EEENS6_IJNS7_ILi128EEENS7_ILi160EEENS7_ILi192EEEEEELi128ENS_12float_e4m3_tEfNS_4arch4Sm90ELb0ELb0ELb1ELb0ELb0ELb0ELb0ELb1ELb1ELb1ELb0ELb0EEENS1_21CollectiveEpilogueFwdINS6_IJSA_SA_SB_EEES9_NS_10bfloat16_tESG_Li256ELb0ELb1ELb0ELb1EEENS1_29StaticPersistentTileSchedulerILb0EEEEEEEEEvNT_6ParamsE --------------------------
	.section	.nv.constant0._ZN7cutlass13device_kernelIN5flash11enable_sm90INS1_16FlashAttnFwdSm90INS1_25CollectiveMainloopFwdSm90ILi2EN4cute5tupleIJNS5_1CILi1EEES8_S8_EEENS6_IJNS7_ILi128EEENS7_ILi160EEENS7_ILi192EEEEEELi128ENS_12float_e4m3_tEfNS_4arch4Sm90ELb0ELb0ELb1ELb0ELb0ELb0ELb0ELb1ELb1ELb1ELb0ELb0EEENS1_21CollectiveEpilogueFwdINS6_IJSA_SA_SB_EEES9_NS_10bfloat16_tESG_Li256ELb0ELb1ELb0ELb1EEENS1_29StaticPersistentTileSchedulerILb0EEEEEEEEEvNT_6ParamsE,"a",@progbits
	.sectionflags	@""
	.align	4
.nv.constant0._ZN7cutlass13device_kernelIN5flash11enable_sm90INS1_16FlashAttnFwdSm90INS1_25CollectiveMainloopFwdSm90ILi2EN4cute5tupleIJNS5_1CILi1EEES8_S8_EEENS6_IJNS7_ILi128EEENS7_ILi160EEENS7_ILi192EEEEEELi128ENS_12float_e4m3_tEfNS_4arch4Sm90ELb0ELb0ELb1ELb0ELb0ELb0ELb0ELb1ELb1ELb1ELb0ELb0EEENS1_21CollectiveEpilogueFwdINS6_IJSA_SA_SB_EEES9_NS_10bfloat16_tESG_Li256ELb0ELb1ELb0ELb1EEENS1_29StaticPersistentTileSchedulerILb0EEEEEEEEEvNT_6ParamsE:
	.zero		3200


//--------------------- .nv.constant0._ZN7cutlass13device_kernelIN5flash11enable_sm90INS1_16FlashAttnFwdSm90INS1_25CollectiveMainloopFwdSm90ILi2EN4cute5tupleIJNS5_1CILi2EEENS7_ILi1EEES9_EEENS6_IJNS7_ILi128EEENS7_ILi160EEENS7_ILi192EEEEEELi128ENS_12float_e4m3_tEfNS_4arch4Sm90ELb0ELb0ELb1ELb0ELb0ELb0ELb0ELb1ELb1ELb1ELb0ELb0EEENS1_21CollectiveEpilogueFwdINS6_IJSB_SB_SC_EEESA_NS_10bfloat16_tESH_Li256ELb0ELb1ELb0ELb1EEENS1_29StaticPersistentTileSchedulerILb0EEEEEEEEEvNT_6ParamsE --------------------------
	.section	.nv.constant0._ZN7cutlass13device_kernelIN5flash11enable_sm90INS1_16FlashAttnFwdSm90INS1_25CollectiveMainloopFwdSm90ILi2EN4cute5tupleIJNS5_1CILi2EEENS7_ILi1EEES9_EEENS6_IJNS7_ILi128EEENS7_ILi160EEENS7_ILi192EEEEEELi128ENS_12float_e4m3_tEfNS_4arch4Sm90ELb0ELb0ELb1ELb0ELb0ELb0ELb0ELb1ELb1ELb1ELb0ELb0EEENS1_21CollectiveEpilogueFwdINS6_IJSB_SB_SC_EEESA_NS_10bfloat16_tESH_Li256ELb0ELb1ELb0ELb1EEENS1_29StaticPersistentTileSchedulerILb0EEEEEEEEEvNT_6ParamsE,"a",@progbits
	.sectionflags	@""
	.align	4
.nv.constant0._ZN7cutlass13device_kernelIN5flash11enable_sm90INS1_16FlashAttnFwdSm90INS1_25CollectiveMainloopFwdSm90ILi2EN4cute5tupleIJNS5_1CILi2EEENS7_ILi1EEES9_EEENS6_IJNS7_ILi128EEENS7_ILi160EEENS7_ILi192EEEEEELi128ENS_12float_e4m3_tEfNS_4arch4Sm90ELb0ELb0ELb1ELb0ELb0ELb0ELb0ELb1ELb1ELb1ELb0ELb0EEENS1_21CollectiveEpilogueFwdINS6_IJSB_SB_SC_EEESA_NS_10bfloat16_tESH_Li256ELb0ELb1ELb0ELb1EEENS1_29StaticPersistentTileSchedulerILb0EEEEEEEEEvNT_6ParamsE:
	.zero		3200


//--------------------- .nv.constant0._ZN7cutlass13device_kernelIN5flash11enable_sm90INS1_16FlashAttnFwdSm90INS1_25CollectiveMainloopFwdSm90ILi2EN4cute5tupleIJNS5_1CILi1EEES8_S8_EEENS6_IJNS7_ILi128EEENS7_ILi160EEENS7_ILi192EEEEEELi128ENS_12float_e4m3_tEfNS_4arch4Sm90ELb0ELb0ELb1ELb1ELb0ELb0ELb0ELb1ELb1ELb1ELb0ELb0EEENS1_21CollectiveEpilogueFwdINS6_IJSA_SA_SB_EEES9_NS_10bfloat16_tESG_Li256ELb1ELb1ELb0ELb1EEENS1_36VarlenDynamicPersistentTileSchedulerILi128ELi160ELi256ELi128ELb0ELb1ELb1ELb0ELb1ELb1EEEEEEEEEvNT_6ParamsE --------------------------
	.section	.nv.constant0._ZN7cutlass13device_kernelIN5flash11enable_sm90INS1_16FlashAttnFwdSm90INS1_25CollectiveMainloopFwdSm90ILi2EN4cute5tupleIJNS5_1CILi1EEES8_S8_EEENS6_IJNS7_ILi128EEENS7_ILi160EEENS7_ILi192EEEEEELi128ENS_12float_e4m3_tEfNS_4arch4Sm90ELb0ELb0ELb1ELb1ELb0ELb0ELb0ELb1ELb1ELb1ELb0ELb0EEENS1_21CollectiveEpilogueFwdINS6_IJSA_SA_SB_EEES9_NS_10bfloat16_tESG_Li256ELb1ELb1ELb0ELb1EEENS1_36VarlenDynamicPersistentTileSchedulerILi128ELi160ELi256ELi128ELb0ELb1ELb1ELb0ELb1ELb1EEEEEEEEEvNT_6ParamsE,"a",@progbits
	.sectionflags	@""
	.align	4
.nv.constant0._ZN7cutlass13device_kernelIN5flash11enable_sm90INS1_16FlashAttnFwdSm90INS1_25CollectiveMainloopFwdSm90ILi2EN4cute5tupleIJNS5_1CILi1EEES8_S8_EEENS6_IJNS7_ILi128EEENS7_ILi160EEENS7_ILi192EEEEEELi128ENS_12float_e4m3_tEfNS_4arch4Sm90ELb0ELb0ELb1ELb1ELb0ELb0ELb0ELb1ELb1ELb1ELb0ELb0EEENS1_21CollectiveEpilogueFwdINS6_IJSA_SA_SB_EEES9_NS_10bfloat16_tESG_Li256ELb1ELb1ELb0ELb1EEENS1_36VarlenDynamicPersistentTileSchedulerILi128ELi160ELi256ELi128ELb0ELb1ELb1ELb0ELb1ELb1EEEEEEEEEvNT_6ParamsE:
	.zero		3328


//--------------------- .nv.constant0._ZN7cutlass13device_kernelIN5flash11enable_sm90INS1_16FlashAttnFwdSm90INS1_25CollectiveMainloopFwdSm90ILi2EN4cute5tupleIJNS5_1CILi1EEES8_S8_EEENS6_IJNS7_ILi128EEENS7_ILi160EEENS7_ILi192EEEEEELi128ENS_12float_e4m3_tEfNS_4arch4Sm90ELb0ELb0ELb1ELb1ELb0ELb1ELb0ELb1ELb1ELb1ELb0ELb0EEENS1_21CollectiveEpilogueFwdINS6_IJSA_SA_SB_EEES9_NS_10bfloat16_tESG_Li256ELb1ELb1ELb0ELb1EEENS1_36VarlenDynamicPersistentTileSchedulerILi128ELi160ELi256ELi128ELb0ELb1ELb1ELb0ELb1ELb1EEEEEEEEEvNT_6ParamsE --------------------------
	.section	.nv.constant0._ZN7cutlass13device_kernelIN5flash11enable_sm90INS1_16FlashAttnFwdSm90INS1_25CollectiveMainloopFwdSm90ILi2EN4cute5tupleIJNS5_1CILi1EEES8_S8_EEENS6_IJNS7_ILi128EEENS7_ILi160EEENS7_ILi192EEEEEELi128ENS_12float_e4m3_tEfNS_4arch4Sm90ELb0ELb0ELb1ELb1ELb0ELb1ELb0ELb1ELb1ELb1ELb0ELb0EEENS1_21CollectiveEpilogueFwdINS6_IJSA_SA_SB_EEES9_NS_10bfloat16_tESG_Li256ELb1ELb1ELb0ELb1EEENS1_36VarlenDynamicPersistentTileSchedulerILi128ELi160ELi256ELi128ELb0ELb1ELb1ELb0ELb1ELb1EEEEEEEEEvNT_6ParamsE,"a",@progbits
	.sectionflags	@""
	.align	4
.nv.constant0._ZN7cutlass13device_kernelIN5flash11enable_sm90INS1_16FlashAttnFwdSm90INS1_25CollectiveMainloopFwdSm90ILi2EN4cute5tupleIJNS5_1CILi1EEES8_S8_EEENS6_IJNS7_ILi128EEENS7_ILi160EEENS7_ILi192EEEEEELi128ENS_12float_e4m3_tEfNS_4arch4Sm90ELb0ELb0ELb1ELb1ELb0ELb1ELb0ELb1ELb1ELb1ELb0ELb0EEENS1_21CollectiveEpilogueFwdINS6_IJSA_SA_SB_EEES9_NS_10bfloat16_tESG_Li256ELb1ELb1ELb0ELb1EEENS1_36VarlenDynamicPersistentTileSchedulerILi128ELi160ELi256ELi128ELb0ELb1ELb1ELb0ELb1ELb1EEEEEEEEEvNT_6ParamsE:
	.zero		3328


//--------------------- .nv.constant0._ZN7cutlass13device_kernelIN5flash11enable_sm90INS1_16FlashAttnFwdSm90INS1_25CollectiveMainloopFwdSm90ILi2EN4cute5tupleIJNS5_1CILi1EEES8_S8_EEENS6_IJNS7_ILi128EEESA_NS7_ILi192EEEEEELi128ENS_12float_e4m3_tEfNS_4arch4Sm90ELb0ELb1ELb1ELb0ELb0ELb0ELb0ELb1ELb1ELb1ELb0ELb0EEENS1_21CollectiveEpilogueFwdINS6_IJSA_SA_SA_EEES9_NS_10bfloat16_tESF_Li256ELb0ELb1ELb0ELb1EEENS1_30DynamicPersistentTileSchedulerILi256ELi128ELb0ELb1ELb1EEEEEEEEEvNT_6ParamsE --------------------------
	.section	.nv.constant0._ZN7cutlass13device_kernelIN5flash11enable_sm90INS1_16FlashAttnFwdSm90INS1_25CollectiveMainloopFwdSm90ILi2EN4cute5tupleIJNS5_1CILi1EEES8_S8_EEENS6_IJNS7_ILi128EEESA_NS7_ILi192EEEEEELi128ENS_12float_e4m3_tEfNS_4arch4Sm90ELb0ELb1ELb1ELb0ELb0ELb0ELb0ELb1ELb1ELb1ELb0ELb0EEENS1_21CollectiveEpilogueFwdINS6_IJSA_SA_SA_EEES9_NS_10bfloat16_tESF_Li256ELb0ELb1ELb0ELb1EEENS1_30DynamicPersistentTileSchedulerILi256ELi128ELb0ELb1ELb1EEEEEEEEEvNT_6ParamsE,"a",@progbits
	.sectionflags	@""
	.align	4
.nv.constant0._ZN7cutlass13device_kernelIN5flash11enable_sm90INS1_16FlashAttnFwdSm90INS1_25CollectiveMainloopFwdSm90ILi2EN4cute5tupleIJNS5_1CILi1EEES8_S8_EEENS6_IJNS7_ILi128EEESA_NS7_ILi192EEEEEELi128ENS_12float_e4m3_tEfNS_4arch4Sm90ELb0ELb1ELb1ELb0ELb0ELb0ELb0ELb1ELb1ELb1ELb0ELb0EEENS1_21CollectiveEpilogueFwdINS6_IJSA_SA_SA_EEES9_NS_10bfloat16_tESF_Li256ELb0ELb1ELb0ELb1EEENS1_30DynamicPersistentTileSchedulerILi256ELi128ELb0ELb1ELb1EEEEEEEEEvNT_6ParamsE:
	.zero		3328


//--------------------- .nv.constant0._ZN7cutlass13device_kernelIN5flash11enable_sm90INS1_16FlashAttnFwdSm90INS1_25CollectiveMainloopFwdSm90ILi2EN4cute5tupleIJNS5_1CILi1EEES8_S8_EEENS6_IJNS7_ILi128EEESA_NS7_ILi192EEEEEELi128ENS_12float_e4m3_tEfNS_4arch4Sm90ELb0ELb1ELb1ELb1ELb0ELb0ELb0ELb1ELb1ELb1ELb0ELb0EEENS1_21CollectiveEpilogueFwdINS6_IJSA_SA_SA_EEES9_NS_10bfloat16_tESF_Li256ELb1ELb1ELb0ELb1EEENS1_36VarlenDynamicPersistentTileSchedulerILi128ELi128ELi256ELi128ELb0ELb1ELb1ELb1ELb0ELb1EEEEEEEEEvNT_6ParamsE --------------------------
	.section	.nv.constant0._ZN7cutlass13device_kernelIN5flash11enable_sm90INS1_16FlashAttnFwdSm90INS1_25CollectiveMainloopFwdSm90ILi2EN4cute5tupleIJNS5_1CILi1EEES8_S8_EEENS6_IJNS7_ILi128EEESA_NS7_ILi192EEEEEELi128ENS_12float_e4m3_tEfNS_4arch4Sm90ELb0ELb1ELb1ELb1ELb0ELb0ELb0ELb1ELb1ELb1ELb0ELb0EEENS1_21CollectiveEpilogueFwdINS6_IJSA_SA_SA_EEES9_NS_10bfloat16_tESF_Li256ELb1ELb1ELb0ELb1EEENS1_36VarlenDynamicPersistentTileSchedulerILi128ELi128ELi256ELi128ELb0ELb1ELb1ELb1ELb0ELb1EEEEEEEEEvNT_6ParamsE,"a",@progbits
	.sectionflags	@""
	.align	4
.nv.constant0._ZN7cutlass13device_kernelIN5flash11enable_sm90INS1_16FlashAttnFwdSm90INS1_25CollectiveMainloopFwdSm90ILi2EN4cute5tupleIJNS5_1CILi1EEES8_S8_EEENS6_IJNS7_ILi128EEESA_NS7_ILi192EEEEEELi128ENS_12float_e4m3_tEfNS_4arch4Sm90ELb0ELb1ELb1ELb1ELb0ELb0ELb0ELb1ELb1ELb1ELb0ELb0EEENS1_21CollectiveEpilogueFwdINS6_IJSA_SA_SA_EEES9_NS_10bfloat16_tESF_Li256ELb1ELb1ELb0ELb1EEENS1_36VarlenDynamicPersistentTileSchedulerILi128ELi128ELi256ELi128ELb0ELb1ELb1ELb1ELb0ELb1EEEEEEEEEvNT_6ParamsE:
	.zero		3328


//--------------------- .nv.constant0._ZN7cutlass13device_kernelIN5flash11enable_sm90INS1_16FlashAttnFwdSm90INS1_25CollectiveMainloopFwdSm90ILi2EN4cute5tupleIJNS5_1CILi1EEES8_S8_EEENS6_IJNS7_ILi128EEESA_NS7_ILi192EEEEEELi128ENS_12float_e4m3_tEfNS_4arch4Sm90ELb0ELb1ELb1ELb1ELb0ELb1ELb0ELb1ELb1ELb1ELb0ELb0EEENS1_21CollectiveEpilogueFwdINS6_IJSA_SA_SA_EEES9_NS_10bfloat16_tESF_Li256ELb1ELb1ELb0ELb1EEENS1_36VarlenDynamicPersistentTileSchedulerILi128ELi128ELi256ELi128ELb0ELb1ELb1ELb1ELb0ELb1EEEEEEEEEvNT_6ParamsE --------------------------
	.section	.nv.constant0._ZN7cutlass13device_kernelIN5flash11enable_sm90INS1_16FlashAttnFwdSm90INS1_25CollectiveMainloopFwdSm90ILi2EN4cute5tupleIJNS5_1CILi1EEES8_S8_EEENS6_IJNS7_ILi128EEESA_NS7_ILi192EEEEEELi128ENS_12float_e4m3_tEfNS_4arch4Sm90ELb0ELb1ELb1ELb1ELb0ELb1ELb0ELb1ELb1ELb1ELb0ELb0EEENS1_21CollectiveEpilogueFwdINS6_IJSA_SA_SA_EEES9_NS_10bfloat16_tESF_Li256ELb1ELb1ELb0ELb1EEENS1_36VarlenDynamicPersistentTileSchedulerILi128ELi128ELi256ELi128ELb0ELb1ELb1ELb1ELb0ELb1EEEEEEEEEvNT_6ParamsE,"a",@progbits
	.sectionflags	@""
	.align	4
.nv.constant0._ZN7cutlass13device_kernelIN5flash11enable_sm90INS1_16FlashAttnFwdSm90INS1_25CollectiveMainloopFwdSm90ILi2EN4cute5tupleIJNS5_1CILi1EEES8_S8_EEENS6_IJNS7_ILi128EEESA_NS7_ILi192EEEEEELi128ENS_12float_e4m3_tEfNS_4arch4Sm90ELb0ELb1ELb1ELb1ELb0ELb1ELb0ELb1ELb1ELb1ELb0ELb0EEENS1_21CollectiveEpilogueFwdINS6_IJSA_SA_SA_EEES9_NS_10bfloat16_tESF_Li256ELb1ELb1ELb0ELb1EEENS1_36VarlenDynamicPersistentTileSchedulerILi128ELi128ELi256ELi128ELb0ELb1ELb1ELb1ELb0ELb1EEEEEEEEEvNT_6ParamsE:
	.zero		3328


//--------------------- .nv.constant0._ZN7cutlass13device_kernelIN5flash11enable_sm90INS1_16FlashAttnFwdSm90INS1_25CollectiveMainloopFwdSm90ILi2EN4cute5tupleIJNS5_1CILi1EEES8_S8_EEENS6_IJNS7_ILi128EEENS7_ILi160EEENS7_ILi192EEEEEELi128ENS_12float_e4m3_tEfNS_4arch4Sm90ELb1ELb0ELb1ELb0ELb0ELb0ELb0ELb1ELb1ELb1ELb0ELb0EEENS1_21CollectiveEpilogueFwdINS6_IJSA_SA_SB_EEES9_NS_10bfloat16_tESG_Li256ELb0ELb1ELb0ELb1EEENS1_30DynamicPersistentTileSchedulerILi256ELi128ELb0ELb1ELb1EEEEEEEEEvNT_6ParamsE --------------------------
	.section	.nv.constant0._ZN7cutlass13device_kernelIN5flash11enable_sm90INS1_16FlashAttnFwdSm90INS1_25CollectiveMainloopFwdSm90ILi2EN4cute5tupleIJNS5_1CILi1EEES8_S8_EEENS6_IJNS7_ILi128EEENS7_ILi160EEENS7_ILi192EEEEEELi128ENS_12float_e4m3_tEfNS_4arch4Sm90ELb1ELb0ELb1ELb0ELb0ELb0ELb0ELb1ELb1ELb1ELb0ELb0EEENS1_21CollectiveEpilogueFwdINS6_IJSA_SA_SB_EEES9_NS_10bfloat16_tESG_Li256ELb0ELb1ELb0ELb1EEENS1_30DynamicPersistentTileSchedulerILi256ELi128ELb0ELb1ELb1EEEEEEEEEvNT_6ParamsE,"a",@progbits
	.sectionflags	@""
	.align	4
.nv.constant0._ZN7cutlass13device_kernelIN5flash11enable_sm90INS1_16FlashAttnFwdSm90INS1_25CollectiveMainloopFwdSm90ILi2EN4cute5tupleIJNS5_1CILi1EEES8_S8_EEENS6_IJNS7_ILi128EEENS7_ILi160EEENS7_ILi192EEEEEELi128ENS_12float_e4m3_tEfNS_4arch4Sm90ELb1ELb0ELb1ELb0ELb0ELb0ELb0ELb1ELb1ELb1ELb0ELb0EEENS1_21CollectiveEpilogueFwdINS6_IJSA_SA_SB_EEES9_NS_10bfloat16_tESG_Li256ELb0ELb1ELb0ELb1EEENS1_30DynamicPersistentTileSchedulerILi256ELi128ELb0ELb1ELb1EEEEEEEEEvNT_6ParamsE:
	.zero		3328


//--------------------- .nv.constant0._ZN7cutlass13device_kernelIN5flash11enable_sm90INS1_16FlashAttnFwdSm90INS1_25CollectiveMainloopFwdSm90ILi2EN4cute5tupleIJNS5_1CILi1EEES8_S8_EEENS6_IJNS7_ILi128EEENS7_ILi160EEENS7_ILi192EEEEEELi128ENS_12float_e4m3_tEfNS_4arch4Sm90ELb1ELb0ELb1ELb1ELb0ELb0ELb0ELb1ELb1ELb1ELb0ELb0EEENS1_21CollectiveEpilogueFwdINS6_IJSA_SA_SB_EEES9_NS_10bfloat16_tESG_Li256ELb1ELb1ELb0ELb1EEENS1_36VarlenDynamicPersistentTileSchedulerILi128ELi160ELi256ELi128ELb0ELb1ELb1ELb1ELb1ELb1EEEEEEEEEvNT_6ParamsE --------------------------
	.section	.nv.constant0._ZN7cutlass13device_kernelIN5flash11enable_sm90INS1_16FlashAttnFwdSm90INS1_25CollectiveMainloopFwdSm90ILi2EN4cute5tupleIJNS5_1CILi1EEES8_S8_EEENS6_IJNS7_ILi128EEENS7_ILi160EEENS7_ILi192EEEEEELi128ENS_12float_e4m3_tEfNS_4arch4Sm90ELb1ELb0ELb1ELb1ELb0ELb0ELb0ELb1ELb1ELb1ELb0ELb0EEENS1_21CollectiveEpilogueFwdINS6_IJSA_SA_SB_EEES9_NS_10bfloat16_tESG_Li256ELb1ELb1ELb0ELb1EEENS1_36VarlenDynamicPersistentTileSchedulerILi128ELi160ELi256ELi128ELb0ELb1ELb1ELb1ELb1ELb1EEEEEEEEEvNT_6ParamsE,"a",@progbits
	.sectionflags	@""
	.align	4
.nv.constant0._ZN7cutlass13device_kernelIN5flash11enable_sm90INS1_16FlashAttnFwdSm90INS1_25CollectiveMainloopFwdSm90ILi2EN4cute5tupleIJNS5_1CILi1EEES8_S8_EEENS6_IJNS7_ILi128EEENS7_ILi160EEENS7_ILi192EEEEEELi128ENS_12float_e4m3_tEfNS_4arch4Sm90ELb1ELb0ELb1ELb1ELb0ELb0ELb0ELb1ELb1ELb1ELb0ELb0EEENS1_21CollectiveEpilogueFwdINS6_IJSA_SA_SB_EEES9_NS_10bfloat16_tESG_Li256ELb1ELb1ELb0ELb1EEENS1_36VarlenDynamicPersistentTileSchedulerILi128ELi160ELi256ELi128ELb0ELb1ELb1ELb1ELb1ELb1EEEEEEEEEvNT_6ParamsE:
	.zero		3328


//--------------------- .nv.constant0._ZN7cutlass13device_kernelIN5flash11enable_sm90INS1_16FlashAttnFwdSm90INS1_25CollectiveMainloopFwdSm90ILi2EN4cute5tupleIJNS5_1CILi1EEES8_S8_EEENS6_IJNS7_ILi128EEENS7_ILi160EEENS7_ILi192EEEEEELi128ENS_12float_e4m3_tEfNS_4arch4Sm90ELb1ELb0ELb1ELb1ELb0ELb1ELb0ELb1ELb1ELb1ELb0ELb0EEENS1_21CollectiveEpilogueFwdINS6_IJSA_SA_SB_EEES9_NS_10bfloat16_tESG_Li256ELb1ELb1ELb0ELb1EEENS1_36VarlenDynamicPersistentTileSchedulerILi128ELi160ELi256ELi128ELb0ELb1ELb1ELb1ELb1ELb1EEEEEEEEEvNT_6ParamsE --------------------------
	.section	.nv.constant0._ZN7cutlass13device_kernelIN5flash11enable_sm90INS1_16FlashAttnFwdSm90INS1_25CollectiveMainloopFwdSm90ILi2EN4cute5tupleIJNS5_1CILi1EEES8_S8_EEENS6_IJNS7_ILi128EEENS7_ILi160EEENS7_ILi192EEEEEELi128ENS_12float_e4m3_tEfNS_4arch4Sm90ELb1ELb0ELb1ELb1ELb0ELb1ELb0ELb1ELb1ELb1ELb0ELb0EEENS1_21CollectiveEpilogueFwdINS6_IJSA_SA_SB_EEES9_NS_10bfloat16_tESG_Li256ELb1ELb1ELb0ELb1EEENS1_36VarlenDynamicPersistentTileSchedulerILi128ELi160ELi256ELi128ELb0ELb1ELb1ELb1ELb1ELb1EEEEEEEEEvNT_6ParamsE,"a",@progbits
	.sectionflags	@""
	.align	4
.nv.constant0._ZN7cutlass13device_kernelIN5flash11enable_sm90INS1_16FlashAttnFwdSm90INS1_25CollectiveMainloopFwdSm90ILi2EN4cute5tupleIJNS5_1CILi1EEES8_S8_EEENS6_IJNS7_ILi128EEENS7_ILi160EEENS7_ILi192EEEEEELi128ENS_12float_e4m3_tEfNS_4arch4Sm90ELb1ELb0ELb1ELb1ELb0ELb1ELb0ELb1ELb1ELb1ELb0ELb0EEENS1_21CollectiveEpilogueFwdINS6_IJSA_SA_SB_EEES9_NS_10bfloat16_tESG_Li256ELb1ELb1ELb0ELb1EEENS1_36VarlenDynamicPersistentTileSchedulerILi128ELi160ELi256ELi128ELb0ELb1ELb1ELb1ELb1ELb1EEEEEEEEEvNT_6ParamsE:
	.zero		3328


//--------------------- SYMBOLS --------------------------

	.type		.nv.reservedSmem.offset0,@object
	.size		.nv.reservedSmem.offset0,0x4
	.type		__assertfail,@function
